	.target	sm_80

	.elftype	@"ET_EXEC"


//--------------------- .note.nv.tkinfo           --------------------------
	.section	.note.nv.tkinfo,"",@"SHT_NOTE"
	.sectionflags	@"SHF_NOTE_NV_TKINFO"
	.tkinfo
        /*0018*/ 	.word	0x00000002
        /*0030*/ 	.string	""
        /*0030*/ 	.string	"ptxas"
        /*0030*/ 	.string	"Cuda compilation tools, release 13.0, V13.0.88"
        /*0030*/ 	.string	"Build cuda_13.0.r13.0/compiler.36424714_0"
        /*0030*/ 	.string	"-arch sm_80 -m 64 "



//--------------------- .note.nv.cuinfo           --------------------------
	.section	.note.nv.cuinfo,"",@"SHT_NOTE"
	.sectionflags	@"SHF_NOTE_NV_CUINFO"
        /*0018*/ 	.short	0x0002
        /*001a*/ 	.short	0x0050
        /*001c*/ 	.short	0x0082
	.zero		2


//--------------------- .nv.info                  --------------------------
	.section	.nv.info,"",@"SHT_CUDA_INFO"
	.align	4


	//----- nvinfo : EIATTR_REGCOUNT
	.align		4
        /*0000*/ 	.byte	0x04, 0x2f
        /*0002*/ 	.short	(.L_43 - .L_42)
	.align		4
.L_42:
        /*0004*/ 	.word	index@(_ZN2at6native29vectorized_elementwise_kernelILi8EZZZNS0_15log_kernel_cudaERNS_18TensorIteratorBaseEENKUlvE0_clEvENKUlvE_clEvEUldE_St5arrayIPcLm2EEEEviT0_T1_)
        /*0008*/ 	.word	0x00000004


	//----- nvinfo : EIATTR_FRAME_SIZE
	.align		4
.L_43:
        /*000c*/ 	.byte	0x04, 0x11
        /*000e*/ 	.short	(.L_45 - .L_44)
	.align		4
.L_44:
        /*0010*/ 	.word	index@(_ZN2at6native29vectorized_elementwise_kernelILi8EZZZNS0_15log_kernel_cudaERNS_18TensorIteratorBaseEENKUlvE0_clEvENKUlvE_clEvEUldE_St5arrayIPcLm2EEEEviT0_T1_)
        /*0014*/ 	.word	0x00000000


	//----- nvinfo : EIATTR_REGCOUNT
	.align		4
.L_45:
        /*0018*/ 	.byte	0x04, 0x2f
        /*001a*/ 	.short	(.L_47 - .L_46)
	.align		4
.L_46:
        /*001c*/ 	.word	index@(_ZN2at6native29vectorized_elementwise_kernelILi4EZZZNS0_15log_kernel_cudaERNS_18TensorIteratorBaseEENKUlvE0_clEvENKUlvE_clEvEUldE_St5arrayIPcLm2EEEEviT0_T1_)
        /*0020*/ 	.word	0x00000020


	//----- nvinfo : EIATTR_FRAME_SIZE
	.align		4
.L_47:
        /*0024*/ 	.byte	0x04, 0x11
        /*0026*/ 	.short	(.L_49 - .L_48)
	.align		4
.L_48:
        /*0028*/ 	.word	index@(_ZN2at6native29vectorized_elementwise_kernelILi4EZZZNS0_15log_kernel_cudaERNS_18TensorIteratorBaseEENKUlvE0_clEvENKUlvE_clEvEUldE_St5arrayIPcLm2EEEEviT0_T1_)
        /*002c*/ 	.word	0x00000000


	//----- nvinfo : EIATTR_REGCOUNT
	.align		4
.L_49:
        /*0030*/ 	.byte	0x04, 0x2f
        /*0032*/ 	.short	(.L_51 - .L_50)
	.align		4
.L_50:
        /*0034*/ 	.word	index@(_ZN2at6native29vectorized_elementwise_kernelILi2EZZZNS0_15log_kernel_cudaERNS_18TensorIteratorBaseEENKUlvE0_clEvENKUlvE_clEvEUldE_St5arrayIPcLm2EEEEviT0_T1_)
        /*0038*/ 	.word	0x00000020


	//----- nvinfo : EIATTR_FRAME_SIZE
	.align		4
.L_51:
        /*003c*/ 	.byte	0x04, 0x11
        /*003e*/ 	.short	(.L_53 - .L_52)
	.align		4
.L_52:
        /*0040*/ 	.word	index@(_ZN2at6native29vectorized_elementwise_kernelILi2EZZZNS0_15log_kernel_cudaERNS_18TensorIteratorBaseEENKUlvE0_clEvENKUlvE_clEvEUldE_St5arrayIPcLm2EEEEviT0_T1_)
        /*0044*/ 	.word	0x00000000


	//----- nvinfo : EIATTR_REGCOUNT
	.align		4
.L_53:
        /*0048*/ 	.byte	0x04, 0x2f
        /*004a*/ 	.short	(.L_55 - .L_54)
	.align		4
.L_54:
        /*004c*/ 	.word	index@(_ZN2at6native27unrolled_elementwise_kernelIZZZNS0_15log_kernel_cudaERNS_18TensorIteratorBaseEENKUlvE0_clEvENKUlvE_clEvEUldE_St5arrayIPcLm2EELi4E23TrivialOffsetCalculatorILi1EjESB_NS0_6memory15LoadWithoutCastENSC_16StoreWithoutCastEEEviT_T0_T2_T3_T4_T5_)
        /*0050*/ 	.word	0x0000001c


	//----- nvinfo : EIATTR_FRAME_SIZE
	.align		4
.L_55:
        /*0054*/ 	.byte	0x04, 0x11
        /*0056*/ 	.short	(.L_57 - .L_56)
	.align		4
.L_56:
        /*0058*/ 	.word	index@(_ZN2at6native27unrolled_elementwise_kernelIZZZNS0_15log_kernel_cudaERNS_18TensorIteratorBaseEENKUlvE0_clEvENKUlvE_clEvEUldE_St5arrayIPcLm2EELi4E23TrivialOffsetCalculatorILi1EjESB_NS0_6memory15LoadWithoutCastENSC_16StoreWithoutCastEEEviT_T0_T2_T3_T4_T5_)
        /*005c*/ 	.word	0x00000000


	//----- nvinfo : EIATTR_REGCOUNT
	.align		4
.L_57:
        /*0060*/ 	.byte	0x04, 0x2f
        /*0062*/ 	.short	(.L_59 - .L_58)
	.align		4
.L_58:
        /*0064*/ 	.word	index@(_ZN2at6native18elementwise_kernelILi128ELi2EZNS0_22gpu_kernel_impl_nocastIZZZNS0_15log_kernel_cudaERNS_18TensorIteratorBaseEENKUlvE0_clEvENKUlvE_clEvEUldE_EEvS4_RKT_EUliE_EEviT1_)
        /*0068*/ 	.word	0x00000016


	//----- nvinfo : EIATTR_FRAME_SIZE
	.align		4
.L_59:
        /*006c*/ 	.byte	0x04, 0x11
        /*006e*/ 	.short	(.L_61 - .L_60)
	.align		4
.L_60:
        /*0070*/ 	.word	index@(_ZN2at6native18elementwise_kernelILi128ELi2EZNS0_22gpu_kernel_impl_nocastIZZZNS0_15log_kernel_cudaERNS_18TensorIteratorBaseEENKUlvE0_clEvENKUlvE_clEvEUldE_EEvS4_RKT_EUliE_EEviT1_)
        /*0074*/ 	.word	0x00000000


	//----- nvinfo : EIATTR_REGCOUNT
	.align		4
.L_61:
        /*0078*/ 	.byte	0x04, 0x2f
        /*007a*/ 	.short	(.L_63 - .L_62)
	.align		4
.L_62:
        /*007c*/ 	.word	index@(_ZN2at6native27unrolled_elementwise_kernelIZZZNS0_15log_kernel_cudaERNS_18TensorIteratorBaseEENKUlvE0_clEvENKUlvE_clEvEUldE_St5arrayIPcLm2EELi4E23TrivialOffsetCalculatorILi1EjESB_NS0_6memory12LoadWithCastILi1EEENSC_13StoreWithCastILi1EEEEEviT_T0_T2_T3_T4_T5_)
        /*0080*/ 	.word	0x00000022


	//----- nvinfo : EIATTR_FRAME_SIZE
	.align		4
.L_63:
        /*0084*/ 	.byte	0x04, 0x11
        /*0086*/ 	.short	(.L_65 - .L_64)
	.align		4
.L_64:
        /*0088*/ 	.word	index@(_ZN2at6native27unrolled_elementwise_kernelIZZZNS0_15log_kernel_cudaERNS_18TensorIteratorBaseEENKUlvE0_clEvENKUlvE_clEvEUldE_St5arrayIPcLm2EELi4E23TrivialOffsetCalculatorILi1EjESB_NS0_6memory12LoadWithCastILi1EEENSC_13StoreWithCastILi1EEEEEviT_T0_T2_T3_T4_T5_)
        /*008c*/ 	.word	0x00000000


	//----- nvinfo : EIATTR_REGCOUNT
	.align		4
.L_65:
        /*0090*/ 	.byte	0x04, 0x2f
        /*0092*/ 	.short	(.L_67 - .L_66)
	.align		4
.L_66:
        /*0094*/ 	.word	index@(_ZN2at6native18elementwise_kernelILi128ELi4EZNS0_15gpu_kernel_implIZZZNS0_15log_kernel_cudaERNS_18TensorIteratorBaseEENKUlvE0_clEvENKUlvE_clEvEUldE_EEvS4_RKT_EUliE_EEviT1_)
        /*0098*/ 	.word	0x0000001c


	//----- nvinfo : EIATTR_FRAME_SIZE
	.align		4
.L_67:
        /*009c*/ 	.byte	0x04, 0x11
        /*009e*/ 	.short	(.L_69 - .L_68)
	.align		4
.L_68:
        /*00a0*/ 	.word	index@(_ZN2at6native18elementwise_kernelILi128ELi4EZNS0_15gpu_kernel_implIZZZNS0_15log_kernel_cudaERNS_18TensorIteratorBaseEENKUlvE0_clEvENKUlvE_clEvEUldE_EEvS4_RKT_EUliE_EEviT1_)
        /*00a4*/ 	.word	0x00000000


	//----- nvinfo : EIATTR_REGCOUNT
	.align		4
.L_69:
        /*00a8*/ 	.byte	0x04, 0x2f
        /*00aa*/ 	.short	(.L_71 - .L_70)
	.align		4
.L_70:
        /*00ac*/ 	.word	index@(_ZN2at6native29vectorized_elementwise_kernelILi8EZZZNS0_15log_kernel_cudaERNS_18TensorIteratorBaseEENKUlvE0_clEvENKUlvE0_clEvEUlfE_St5arrayIPcLm2EEEEviT0_T1_)
        /*00b0*/ 	.word	0x00000004


	//----- nvinfo : EIATTR_FRAME_SIZE
	.align		4
.L_71:
        /*00b4*/ 	.byte	0x04, 0x11
        /*00b6*/ 	.short	(.L_73 - .L_72)
	.align		4
.L_72:
        /*00b8*/ 	.word	index@(_ZN2at6native29vectorized_elementwise_kernelILi8EZZZNS0_15log_kernel_cudaERNS_18TensorIteratorBaseEENKUlvE0_clEvENKUlvE0_clEvEUlfE_St5arrayIPcLm2EEEEviT0_T1_)
        /*00bc*/ 	.word	0x00000000


	//----- nvinfo : EIATTR_REGCOUNT
	.align		4
.L_73:
        /*00c0*/ 	.byte	0x04, 0x2f
        /*00c2*/ 	.short	(.L_75 - .L_74)
	.align		4
.L_74:
        /*00c4*/ 	.word	index@(_ZN2at6native29vectorized_elementwise_kernelILi4EZZZNS0_15log_kernel_cudaERNS_18TensorIteratorBaseEENKUlvE0_clEvENKUlvE0_clEvEUlfE_St5arrayIPcLm2EEEEviT0_T1_)
        /*00c8*/ 	.word	0x00000018


	//----- nvinfo : EIATTR_FRAME_SIZE
	.align		4
.L_75:
        /*00cc*/ 	.byte	0x04, 0x11
        /*00ce*/ 	.short	(.L_77 - .L_76)
	.align		4
.L_76:
        /*00d0*/ 	.word	index@(_ZN2at6native29vectorized_elementwise_kernelILi4EZZZNS0_15log_kernel_cudaERNS_18TensorIteratorBaseEENKUlvE0_clEvENKUlvE0_clEvEUlfE_St5arrayIPcLm2EEEEviT0_T1_)
        /*00d4*/ 	.word	0x00000000


	//----- nvinfo : EIATTR_REGCOUNT
	.align		4
.L_77:
        /*00d8*/ 	.byte	0x04, 0x2f
        /*00da*/ 	.short	(.L_79 - .L_78)
	.align		4
.L_78:
        /*00dc*/ 	.word	index@(_ZN2at6native29vectorized_elementwise_kernelILi2EZZZNS0_15log_kernel_cudaERNS_18TensorIteratorBaseEENKUlvE0_clEvENKUlvE0_clEvEUlfE_St5arrayIPcLm2EEEEviT0_T1_)
        /*00e0*/ 	.word	0x00000018


	//----- nvinfo : EIATTR_FRAME_SIZE
	.align		4
.L_79:
        /*00e4*/ 	.byte	0x04, 0x11
        /*00e6*/ 	.short	(.L_81 - .L_80)
	.align		4
.L_80:
        /*00e8*/ 	.word	index@(_ZN2at6native29vectorized_elementwise_kernelILi2EZZZNS0_15log_kernel_cudaERNS_18TensorIteratorBaseEENKUlvE0_clEvENKUlvE0_clEvEUlfE_St5arrayIPcLm2EEEEviT0_T1_)
        /*00ec*/ 	.word	0x00000000


	//----- nvinfo : EIATTR_REGCOUNT
	.align		4
.L_81:
        /*00f0*/ 	.byte	0x04, 0x2f
        /*00f2*/ 	.short	(.L_83 - .L_82)
	.align		4
.L_82:
        /*00f4*/ 	.word	index@(_ZN2at6native27unrolled_elementwise_kernelIZZZNS0_15log_kernel_cudaERNS_18TensorIteratorBaseEENKUlvE0_clEvENKUlvE0_clEvEUlfE_St5arrayIPcLm2EELi4E23TrivialOffsetCalculatorILi1EjESB_NS0_6memory15LoadWithoutCastENSC_16StoreWithoutCastEEEviT_T0_T2_T3_T4_T5_)
        /*00f8*/ 	.word	0x00000012


	//----- nvinfo : EIATTR_FRAME_SIZE
	.align		4
.L_83:
        /*00fc*/ 	.byte	0x04, 0x11
        /*00fe*/ 	.short	(.L_85 - .L_84)
	.align		4
.L_84:
        /*0100*/ 	.word	index@(_ZN2at6native27unrolled_elementwise_kernelIZZZNS0_15log_kernel_cudaERNS_18TensorIteratorBaseEENKUlvE0_clEvENKUlvE0_clEvEUlfE_St5arrayIPcLm2EELi4E23TrivialOffsetCalculatorILi1EjESB_NS0_6memory15LoadWithoutCastENSC_16StoreWithoutCastEEEviT_T0_T2_T3_T4_T5_)
        /*0104*/ 	.word	0x00000000


	//----- nvinfo : EIATTR_REGCOUNT
	.align		4
.L_85:
        /*0108*/ 	.byte	0x04, 0x2f
        /*010a*/ 	.short	(.L_87 - .L_86)
	.align		4
.L_86:
        /*010c*/ 	.word	index@(_ZN2at6native18elementwise_kernelILi128ELi2EZNS0_22gpu_kernel_impl_nocastIZZZNS0_15log_kernel_cudaERNS_18TensorIteratorBaseEENKUlvE0_clEvENKUlvE0_clEvEUlfE_EEvS4_RKT_EUliE_EEviT1_)
        /*0110*/ 	.word	0x0000000c


	//----- nvinfo : EIATTR_FRAME_SIZE
	.align		4
.L_87:
        /*0114*/ 	.byte	0x04, 0x11
        /*0116*/ 	.short	(.L_89 - .L_88)
	.align		4
.L_88:
        /*0118*/ 	.word	index@(_ZN2at6native18elementwise_kernelILi128ELi2EZNS0_22gpu_kernel_impl_nocastIZZZNS0_15log_kernel_cudaERNS_18TensorIteratorBaseEENKUlvE0_clEvENKUlvE0_clEvEUlfE_EEvS4_RKT_EUliE_EEviT1_)
        /*011c*/ 	.word	0x00000000


	//----- nvinfo : EIATTR_REGCOUNT
	.align		4
.L_89:
        /*0120*/ 	.byte	0x04, 0x2f
        /*0122*/ 	.short	(.L_91 - .L_90)
	.align		4
.L_90:
        /*0124*/ 	.word	index@(_ZN2at6native27unrolled_elementwise_kernelIZZZNS0_15log_kernel_cudaERNS_18TensorIteratorBaseEENKUlvE0_clEvENKUlvE0_clEvEUlfE_St5arrayIPcLm2EELi4E23TrivialOffsetCalculatorILi1EjESB_NS0_6memory12LoadWithCastILi1EEENSC_13StoreWithCastILi1EEEEEviT_T0_T2_T3_T4_T5_)
        /*0128*/ 	.word	0x00000020


	//----- nvinfo : EIATTR_FRAME_SIZE
	.align		4
.L_91:
        /*012c*/ 	.byte	0x04, 0x11
        /*012e*/ 	.short	(.L_93 - .L_92)
	.align		4
.L_92:
        /*0130*/ 	.word	index@(_ZN2at6native27unrolled_elementwise_kernelIZZZNS0_15log_kernel_cudaERNS_18TensorIteratorBaseEENKUlvE0_clEvENKUlvE0_clEvEUlfE_St5arrayIPcLm2EELi4E23TrivialOffsetCalculatorILi1EjESB_NS0_6memory12LoadWithCastILi1EEENSC_13StoreWithCastILi1EEEEEviT_T0_T2_T3_T4_T5_)
        /*0134*/ 	.word	0x00000000


	//----- nvinfo : EIATTR_REGCOUNT
	.align		4
.L_93:
        /*0138*/ 	.byte	0x04, 0x2f
        /*013a*/ 	.short	(.L_95 - .L_94)
	.align		4
.L_94:
        /*013c*/ 	.word	index@(_ZN2at6native18elementwise_kernelILi128ELi4EZNS0_15gpu_kernel_implIZZZNS0_15log_kernel_cudaERNS_18TensorIteratorBaseEENKUlvE0_clEvENKUlvE0_clEvEUlfE_EEvS4_RKT_EUliE_EEviT1_)
        /*0140*/ 	.word	0x0000001a


	//----- nvinfo : EIATTR_FRAME_SIZE
	.align		4
.L_95:
        /*0144*/ 	.byte	0x04, 0x11
        /*0146*/ 	.short	(.L_97 - .L_96)
	.align		4
.L_96:
        /*0148*/ 	.word	index@(_ZN2at6native18elementwise_kernelILi128ELi4EZNS0_15gpu_kernel_implIZZZNS0_15log_kernel_cudaERNS_18TensorIteratorBaseEENKUlvE0_clEvENKUlvE0_clEvEUlfE_EEvS4_RKT_EUliE_EEviT1_)
        /*014c*/ 	.word	0x00000000


	//----- nvinfo : EIATTR_REGCOUNT
	.align		4
.L_97:
        /*0150*/ 	.byte	0x04, 0x2f
        /*0152*/ 	.short	(.L_99 - .L_98)
	.align		4
.L_98:
        /*0154*/ 	.word	index@(_ZN2at6native29vectorized_elementwise_kernelILi8EZZZNS0_15log_kernel_cudaERNS_18TensorIteratorBaseEENKUlvE0_clEvENKUlvE1_clEvEUlN3c104HalfEE_St5arrayIPcLm2EEEEviT0_T1_)
        /*0158*/ 	.word	0x00000004


	//----- nvinfo : EIATTR_FRAME_SIZE
	.align		4
.L_99:
        /*015c*/ 	.byte	0x04, 0x11
        /*015e*/ 	.short	(.L_101 - .L_100)
	.align		4
.L_100:
        /*0160*/ 	.word	index@(_ZN2at6native29vectorized_elementwise_kernelILi8EZZZNS0_15log_kernel_cudaERNS_18TensorIteratorBaseEENKUlvE0_clEvENKUlvE1_clEvEUlN3c104HalfEE_St5arrayIPcLm2EEEEviT0_T1_)
        /*0164*/ 	.word	0x00000000


	//----- nvinfo : EIATTR_REGCOUNT
	.align		4
.L_101:
        /*0168*/ 	.byte	0x04, 0x2f
        /*016a*/ 	.short	(.L_103 - .L_102)
	.align		4
.L_102:
        /*016c*/ 	.word	index@(_ZN2at6native29vectorized_elementwise_kernelILi4EZZZNS0_15log_kernel_cudaERNS_18TensorIteratorBaseEENKUlvE0_clEvENKUlvE1_clEvEUlN3c104HalfEE_St5arrayIPcLm2EEEEviT0_T1_)
        /*0170*/ 	.word	0x00000017


	//----- nvinfo : EIATTR_FRAME_SIZE
	.align		4
.L_103:
        /*0174*/ 	.byte	0x04, 0x11
        /*0176*/ 	.short	(.L_105 - .L_104)
	.align		4
.L_104:
        /*0178*/ 	.word	index@(_ZN2at6native29vectorized_elementwise_kernelILi4EZZZNS0_15log_kernel_cudaERNS_18TensorIteratorBaseEENKUlvE0_clEvENKUlvE1_clEvEUlN3c104HalfEE_St5arrayIPcLm2EEEEviT0_T1_)
        /*017c*/ 	.word	0x00000000


	//----- nvinfo : EIATTR_REGCOUNT
	.align		4
.L_105:
        /*0180*/ 	.byte	0x04, 0x2f
        /*0182*/ 	.short	(.L_107 - .L_106)
	.align		4
.L_106:
        /*0184*/ 	.word	index@(_ZN2at6native29vectorized_elementwise_kernelILi2EZZZNS0_15log_kernel_cudaERNS_18TensorIteratorBaseEENKUlvE0_clEvENKUlvE1_clEvEUlN3c104HalfEE_St5arrayIPcLm2EEEEviT0_T1_)
        /*0188*/ 	.word	0x00000017


	//----- nvinfo : EIATTR_FRAME_SIZE
	.align		4
.L_107:
        /*018c*/ 	.byte	0x04, 0x11
        /*018e*/ 	.short	(.L_109 - .L_108)
	.align		4
.L_108:
        /*0190*/ 	.word	index@(_ZN2at6native29vectorized_elementwise_kernelILi2EZZZNS0_15log_kernel_cudaERNS_18TensorIteratorBaseEENKUlvE0_clEvENKUlvE1_clEvEUlN3c104HalfEE_St5arrayIPcLm2EEEEviT0_T1_)
        /*0194*/ 	.word	0x00000000


	//----- nvinfo : EIATTR_REGCOUNT
	.align		4
.L_109:
        /*0198*/ 	.byte	0x04, 0x2f
        /*019a*/ 	.short	(.L_111 - .L_110)
	.align		4
.L_110:
        /*019c*/ 	.word	index@(_ZN2at6native27unrolled_elementwise_kernelIZZZNS0_15log_kernel_cudaERNS_18TensorIteratorBaseEENKUlvE0_clEvENKUlvE1_clEvEUlN3c104HalfEE_St5arrayIPcLm2EELi4E23TrivialOffsetCalculatorILi1EjESD_NS0_6memory15LoadWithoutCastENSE_16StoreWithoutCastEEEviT_T0_T2_T3_T4_T5_)
        /*01a0*/ 	.word	0x00000014


	//----- nvinfo : EIATTR_FRAME_SIZE
	.align		4
.L_111:
        /*01a4*/ 	.byte	0x04, 0x11
        /*01a6*/ 	.short	(.L_113 - .L_112)
	.align		4
.L_112:
        /*01a8*/ 	.word	index@(_ZN2at6native27unrolled_elementwise_kernelIZZZNS0_15log_kernel_cudaERNS_18TensorIteratorBaseEENKUlvE0_clEvENKUlvE1_clEvEUlN3c104HalfEE_St5arrayIPcLm2EELi4E23TrivialOffsetCalculatorILi1EjESD_NS0_6memory15LoadWithoutCastENSE_16StoreWithoutCastEEEviT_T0_T2_T3_T4_T5_)
        /*01ac*/ 	.word	0x00000000


	//----- nvinfo : EIATTR_REGCOUNT
	.align		4
.L_113:
        /*01b0*/ 	.byte	0x04, 0x2f
        /*01b2*/ 	.short	(.L_115 - .L_114)
	.align		4
.L_114:
        /*01b4*/ 	.word	index@(_ZN2at6native18elementwise_kernelILi128ELi4EZNS0_22gpu_kernel_impl_nocastIZZZNS0_15log_kernel_cudaERNS_18TensorIteratorBaseEENKUlvE0_clEvENKUlvE1_clEvEUlN3c104HalfEE_EEvS4_RKT_EUliE_EEviT1_)
        /*01b8*/ 	.word	0x0000000c


	//----- nvinfo : EIATTR_FRAME_SIZE
	.align		4
.L_115:
        /*01bc*/ 	.byte	0x04, 0x11
        /*01be*/ 	.short	(.L_117 - .L_116)
	.align		4
.L_116:
        /*01c0*/ 	.word	index@(_ZN2at6native18elementwise_kernelILi128ELi4EZNS0_22gpu_kernel_impl_nocastIZZZNS0_15log_kernel_cudaERNS_18TensorIteratorBaseEENKUlvE0_clEvENKUlvE1_clEvEUlN3c104HalfEE_EEvS4_RKT_EUliE_EEviT1_)
        /*01c4*/ 	.word	0x00000000


	//----- nvinfo : EIATTR_REGCOUNT
	.align		4
.L_117:
        /*01c8*/ 	.byte	0x04, 0x2f
        /*01ca*/ 	.short	(.L_119 - .L_118)
	.align		4
.L_118:
        /*01cc*/ 	.word	index@(_ZN2at6native27unrolled_elementwise_kernelIZZZNS0_15log_kernel_cudaERNS_18TensorIteratorBaseEENKUlvE0_clEvENKUlvE1_clEvEUlN3c104HalfEE_St5arrayIPcLm2EELi4E23TrivialOffsetCalculatorILi1EjESD_NS0_6memory12LoadWithCastILi1EEENSE_13StoreWithCastILi1EEEEEviT_T0_T2_T3_T4_T5_)
        /*01d0*/ 	.word	0x0000001c


	//----- nvinfo : EIATTR_FRAME_SIZE
	.align		4
.L_119:
        /*01d4*/ 	.byte	0x04, 0x11
        /*01d6*/ 	.short	(.L_121 - .L_120)
	.align		4
.L_120:
        /*01d8*/ 	.word	index@(_ZN2at6native27unrolled_elementwise_kernelIZZZNS0_15log_kernel_cudaERNS_18TensorIteratorBaseEENKUlvE0_clEvENKUlvE1_clEvEUlN3c104HalfEE_St5arrayIPcLm2EELi4E23TrivialOffsetCalculatorILi1EjESD_NS0_6memory12LoadWithCastILi1EEENSE_13StoreWithCastILi1EEEEEviT_T0_T2_T3_T4_T5_)
        /*01dc*/ 	.word	0x00000000


	//----- nvinfo : EIATTR_REGCOUNT
	.align		4
.L_121:
        /*01e0*/ 	.byte	0x04, 0x2f
        /*01e2*/ 	.short	(.L_123 - .L_122)
	.align		4
.L_122:
        /*01e4*/ 	.word	index@(_ZN2at6native18elementwise_kernelILi128ELi4EZNS0_15gpu_kernel_implIZZZNS0_15log_kernel_cudaERNS_18TensorIteratorBaseEENKUlvE0_clEvENKUlvE1_clEvEUlN3c104HalfEE_EEvS4_RKT_EUliE_EEviT1_)
        /*01e8*/ 	.word	0x0000001a


	//----- nvinfo : EIATTR_FRAME_SIZE
	.align		4
.L_123:
        /*01ec*/ 	.byte	0x04, 0x11
        /*01ee*/ 	.short	(.L_125 - .L_124)
	.align		4
.L_124:
        /*01f0*/ 	.word	index@(_ZN2at6native18elementwise_kernelILi128ELi4EZNS0_15gpu_kernel_implIZZZNS0_15log_kernel_cudaERNS_18TensorIteratorBaseEENKUlvE0_clEvENKUlvE1_clEvEUlN3c104HalfEE_EEvS4_RKT_EUliE_EEviT1_)
        /*01f4*/ 	.word	0x00000000


	//----- nvinfo : EIATTR_REGCOUNT
	.align		4
.L_125:
        /*01f8*/ 	.byte	0x04, 0x2f
        /*01fa*/ 	.short	(.L_127 - .L_126)
	.align		4
.L_126:
        /*01fc*/ 	.word	index@(_ZN2at6native29vectorized_elementwise_kernelILi8EZZZNS0_15log_kernel_cudaERNS_18TensorIteratorBaseEENKUlvE0_clEvENKUlvE2_clEvEUlN3c108BFloat16EE_St5arrayIPcLm2EEEEviT0_T1_)
        /*0200*/ 	.word	0x00000004


	//----- nvinfo : EIATTR_FRAME_SIZE
	.align		4
.L_127:
        /*0204*/ 	.byte	0x04, 0x11
        /*0206*/ 	.short	(.L_129 - .L_128)
	.align		4
.L_128:
        /*0208*/ 	.word	index@(_ZN2at6native29vectorized_elementwise_kernelILi8EZZZNS0_15log_kernel_cudaERNS_18TensorIteratorBaseEENKUlvE0_clEvENKUlvE2_clEvEUlN3c108BFloat16EE_St5arrayIPcLm2EEEEviT0_T1_)
        /*020c*/ 	.word	0x00000000


	//----- nvinfo : EIATTR_REGCOUNT
	.align		4
.L_129:
        /*0210*/ 	.byte	0x04, 0x2f
        /*0212*/ 	.short	(.L_131 - .L_130)
	.align		4
.L_130:
        /*0214*/ 	.word	index@(_ZN2at6native29vectorized_elementwise_kernelILi4EZZZNS0_15log_kernel_cudaERNS_18TensorIteratorBaseEENKUlvE0_clEvENKUlvE2_clEvEUlN3c108BFloat16EE_St5arrayIPcLm2EEEEviT0_T1_)
        /*0218*/ 	.word	0x00000017


	//----- nvinfo : EIATTR_FRAME_SIZE
	.align		4
.L_131:
        /*021c*/ 	.byte	0x04, 0x11
        /*021e*/ 	.short	(.L_133 - .L_132)
	.align		4
.L_132:
        /*0220*/ 	.word	index@(_ZN2at6native29vectorized_elementwise_kernelILi4EZZZNS0_15log_kernel_cudaERNS_18TensorIteratorBaseEENKUlvE0_clEvENKUlvE2_clEvEUlN3c108BFloat16EE_St5arrayIPcLm2EEEEviT0_T1_)
        /*0224*/ 	.word	0x00000000


	//----- nvinfo : EIATTR_REGCOUNT
	.align		4
.L_133:
        /*0228*/ 	.byte	0x04, 0x2f
        /*022a*/ 	.short	(.L_135 - .L_134)
	.align		4
.L_134:
        /*022c*/ 	.word	index@(_ZN2at6native29vectorized_elementwise_kernelILi2EZZZNS0_15log_kernel_cudaERNS_18TensorIteratorBaseEENKUlvE0_clEvENKUlvE2_clEvEUlN3c108BFloat16EE_St5arrayIPcLm2EEEEviT0_T1_)
        /*0230*/ 	.word	0x00000017


	//----- nvinfo : EIATTR_FRAME_SIZE
	.align		4
.L_135:
        /*0234*/ 	.byte	0x04, 0x11
        /*0236*/ 	.short	(.L_137 - .L_136)
	.align		4
.L_136:
        /*0238*/ 	.word	index@(_ZN2at6native29vectorized_elementwise_kernelILi2EZZZNS0_15log_kernel_cudaERNS_18TensorIteratorBaseEENKUlvE0_clEvENKUlvE2_clEvEUlN3c108BFloat16EE_St5arrayIPcLm2EEEEviT0_T1_)
        /*023c*/ 	.word	0x00000000


	//----- nvinfo : EIATTR_REGCOUNT
	.align		4
.L_137:
        /*0240*/ 	.byte	0x04, 0x2f
        /*0242*/ 	.short	(.L_139 - .L_138)
	.align		4
.L_138:
        /*0244*/ 	.word	index@(_ZN2at6native27unrolled_elementwise_kernelIZZZNS0_15log_kernel_cudaERNS_18TensorIteratorBaseEENKUlvE0_clEvENKUlvE2_clEvEUlN3c108BFloat16EE_St5arrayIPcLm2EELi4E23TrivialOffsetCalculatorILi1EjESD_NS0_6memory15LoadWithoutCastENSE_16StoreWithoutCastEEEviT_T0_T2_T3_T4_T5_)
        /*0248*/ 	.word	0x00000012


	//----- nvinfo : EIATTR_FRAME_SIZE
	.align		4
.L_139:
        /*024c*/ 	.byte	0x04, 0x11
        /*024e*/ 	.short	(.L_141 - .L_140)
	.align		4
.L_140:
        /*0250*/ 	.word	index@(_ZN2at6native27unrolled_elementwise_kernelIZZZNS0_15log_kernel_cudaERNS_18TensorIteratorBaseEENKUlvE0_clEvENKUlvE2_clEvEUlN3c108BFloat16EE_St5arrayIPcLm2EELi4E23TrivialOffsetCalculatorILi1EjESD_NS0_6memory15LoadWithoutCastENSE_16StoreWithoutCastEEEviT_T0_T2_T3_T4_T5_)
        /*0254*/ 	.word	0x00000000


	//----- nvinfo : EIATTR_REGCOUNT
	.align		4
.L_141:
        /*0258*/ 	.byte	0x04, 0x2f
        /*025a*/ 	.short	(.L_143 - .L_142)
	.align		4
.L_142:
        /*025c*/ 	.word	index@(_ZN2at6native18elementwise_kernelILi128ELi4EZNS0_22gpu_kernel_impl_nocastIZZZNS0_15log_kernel_cudaERNS_18TensorIteratorBaseEENKUlvE0_clEvENKUlvE2_clEvEUlN3c108BFloat16EE_EEvS4_RKT_EUliE_EEviT1_)
        /*0260*/ 	.word	0x0000000c


	//----- nvinfo : EIATTR_FRAME_SIZE
	.align		4
.L_143:
        /*0264*/ 	.byte	0x04, 0x11
        /*0266*/ 	.short	(.L_145 - .L_144)
	.align		4
.L_144:
        /*0268*/ 	.word	index@(_ZN2at6native18elementwise_kernelILi128ELi4EZNS0_22gpu_kernel_impl_nocastIZZZNS0_15log_kernel_cudaERNS_18TensorIteratorBaseEENKUlvE0_clEvENKUlvE2_clEvEUlN3c108BFloat16EE_EEvS4_RKT_EUliE_EEviT1_)
        /*026c*/ 	.word	0x00000000


	//----- nvinfo : EIATTR_REGCOUNT
	.align		4
.L_145:
        /*0270*/ 	.byte	0x04, 0x2f
        /*0272*/ 	.short	(.L_147 - .L_146)
	.align		4
.L_146:
        /*0274*/ 	.word	index@(_ZN2at6native27unrolled_elementwise_kernelIZZZNS0_15log_kernel_cudaERNS_18TensorIteratorBaseEENKUlvE0_clEvENKUlvE2_clEvEUlN3c108BFloat16EE_St5arrayIPcLm2EELi4E23TrivialOffsetCalculatorILi1EjESD_NS0_6memory12LoadWithCastILi1EEENSE_13StoreWithCastILi1EEEEEviT_T0_T2_T3_T4_T5_)
        /*0278*/ 	.word	0x0000001c


	//----- nvinfo : EIATTR_FRAME_SIZE
	.align		4
.L_147:
        /*027c*/ 	.byte	0x04, 0x11
        /*027e*/ 	.short	(.L_149 - .L_148)
	.align		4
.L_148:
        /*0280*/ 	.word	index@(_ZN2at6native27unrolled_elementwise_kernelIZZZNS0_15log_kernel_cudaERNS_18TensorIteratorBaseEENKUlvE0_clEvENKUlvE2_clEvEUlN3c108BFloat16EE_St5arrayIPcLm2EELi4E23TrivialOffsetCalculatorILi1EjESD_NS0_6memory12LoadWithCastILi1EEENSE_13StoreWithCastILi1EEEEEviT_T0_T2_T3_T4_T5_)
        /*0284*/ 	.word	0x00000000


	//----- nvinfo : EIATTR_REGCOUNT
	.align		4
.L_149:
        /*0288*/ 	.byte	0x04, 0x2f
        /*028a*/ 	.short	(.L_151 - .L_150)
	.align		4
.L_150:
        /*028c*/ 	.word	index@(_ZN2at6native18elementwise_kernelILi128ELi4EZNS0_15gpu_kernel_implIZZZNS0_15log_kernel_cudaERNS_18TensorIteratorBaseEENKUlvE0_clEvENKUlvE2_clEvEUlN3c108BFloat16EE_EEvS4_RKT_EUliE_EEviT1_)
        /*0290*/ 	.word	0x0000001a


	//----- nvinfo : EIATTR_FRAME_SIZE
	.align		4
.L_151:
        /*0294*/ 	.byte	0x04, 0x11
        /*0296*/ 	.short	(.L_153 - .L_152)
	.align		4
.L_152:
        /*0298*/ 	.word	index@(_ZN2at6native18elementwise_kernelILi128ELi4EZNS0_15gpu_kernel_implIZZZNS0_15log_kernel_cudaERNS_18TensorIteratorBaseEENKUlvE0_clEvENKUlvE2_clEvEUlN3c108BFloat16EE_EEvS4_RKT_EUliE_EEviT1_)
        /*029c*/ 	.word	0x00000000


	//----- nvinfo : EIATTR_REGCOUNT
	.align		4
.L_153:
        /*02a0*/ 	.byte	0x04, 0x2f
        /*02a2*/ 	.short	(.L_155 - .L_154)
	.align		4
.L_154:
        /*02a4*/ 	.word	index@(_ZN2at6native29vectorized_elementwise_kernelILi8EZZZNS0_17log10_kernel_cudaERNS_18TensorIteratorBaseEENKUlvE0_clEvENKUlvE_clEvEUldE_St5arrayIPcLm2EEEEviT0_T1_)
        /*02a8*/ 	.word	0x00000004


	//----- nvinfo : EIATTR_FRAME_SIZE
	.align		4
.L_155:
        /*02ac*/ 	.byte	0x04, 0x11
        /*02ae*/ 	.short	(.L_157 - .L_156)
	.align		4
.L_156:
        /*02b0*/ 	.word	index@(_ZN2at6native29vectorized_elementwise_kernelILi8EZZZNS0_17log10_kernel_cudaERNS_18TensorIteratorBaseEENKUlvE0_clEvENKUlvE_clEvEUldE_St5arrayIPcLm2EEEEviT0_T1_)
        /*02b4*/ 	.word	0x00000000


	//----- nvinfo : EIATTR_REGCOUNT
	.align		4
.L_157:
        /*02b8*/ 	.byte	0x04, 0x2f
        /*02ba*/ 	.short	(.L_159 - .L_158)
	.align		4
.L_158:
        /*02bc*/ 	.word	index@(_ZN2at6native29vectorized_elementwise_kernelILi4EZZZNS0_17log10_kernel_cudaERNS_18TensorIteratorBaseEENKUlvE0_clEvENKUlvE_clEvEUldE_St5arrayIPcLm2EEEEviT0_T1_)
        /*02c0*/ 	.word	0x00000020


	//----- nvinfo : EIATTR_FRAME_SIZE
	.align		4
.L_159:
        /*02c4*/ 	.byte	0x04, 0x11
        /*02c6*/ 	.short	(.L_161 - .L_160)
	.align		4
.L_160:
        /*02c8*/ 	.word	index@(_ZN2at6native29vectorized_elementwise_kernelILi4EZZZNS0_17log10_kernel_cudaERNS_18TensorIteratorBaseEENKUlvE0_clEvENKUlvE_clEvEUldE_St5arrayIPcLm2EEEEviT0_T1_)
        /*02cc*/ 	.word	0x00000000


	//----- nvinfo : EIATTR_REGCOUNT
	.align		4
.L_161:
        /*02d0*/ 	.byte	0x04, 0x2f
        /*02d2*/ 	.short	(.L_163 - .L_162)
	.align		4
.L_162:
        /*02d4*/ 	.word	index@(_ZN2at6native29vectorized_elementwise_kernelILi2EZZZNS0_17log10_kernel_cudaERNS_18TensorIteratorBaseEENKUlvE0_clEvENKUlvE_clEvEUldE_St5arrayIPcLm2EEEEviT0_T1_)
        /*02d8*/ 	.word	0x00000020


	//----- nvinfo : EIATTR_FRAME_SIZE
	.align		4
.L_163:
        /*02dc*/ 	.byte	0x04, 0x11
        /*02de*/ 	.short	(.L_165 - .L_164)
	.align		4
.L_164:
        /*02e0*/ 	.word	index@(_ZN2at6native29vectorized_elementwise_kernelILi2EZZZNS0_17log10_kernel_cudaERNS_18TensorIteratorBaseEENKUlvE0_clEvENKUlvE_clEvEUldE_St5arrayIPcLm2EEEEviT0_T1_)
        /*02e4*/ 	.word	0x00000000


	//----- nvinfo : EIATTR_REGCOUNT
	.align		4
.L_165:
        /*02e8*/ 	.byte	0x04, 0x2f
        /*02ea*/ 	.short	(.L_167 - .L_166)
	.align		4
.L_166:
        /*02ec*/ 	.word	index@(_ZN2at6native27unrolled_elementwise_kernelIZZZNS0_17log10_kernel_cudaERNS_18TensorIteratorBaseEENKUlvE0_clEvENKUlvE_clEvEUldE_St5arrayIPcLm2EELi4E23TrivialOffsetCalculatorILi1EjESB_NS0_6memory15LoadWithoutCastENSC_16StoreWithoutCastEEEviT_T0_T2_T3_T4_T5_)
        /*02f0*/ 	.word	0x0000001c


	//----- nvinfo : EIATTR_FRAME_SIZE
	.align		4
.L_167:
        /*02f4*/ 	.byte	0x04, 0x11
        /*02f6*/ 	.short	(.L_169 - .L_168)
	.align		4
.L_168:
        /*02f8*/ 	.word	index@(_ZN2at6native27unrolled_elementwise_kernelIZZZNS0_17log10_kernel_cudaERNS_18TensorIteratorBaseEENKUlvE0_clEvENKUlvE_clEvEUldE_St5arrayIPcLm2EELi4E23TrivialOffsetCalculatorILi1EjESB_NS0_6memory15LoadWithoutCastENSC_16StoreWithoutCastEEEviT_T0_T2_T3_T4_T5_)
        /*02fc*/ 	.word	0x00000000


	//----- nvinfo : EIATTR_REGCOUNT
	.align		4
.L_169:
        /*0300*/ 	.byte	0x04, 0x2f
        /*0302*/ 	.short	(.L_171 - .L_170)
	.align		4
.L_170:
        /*0304*/ 	.word	index@(_ZN2at6native18elementwise_kernelILi128ELi2EZNS0_22gpu_kernel_impl_nocastIZZZNS0_17log10_kernel_cudaERNS_18TensorIteratorBaseEENKUlvE0_clEvENKUlvE_clEvEUldE_EEvS4_RKT_EUliE_EEviT1_)
        /*0308*/ 	.word	0x00000016


	//----- nvinfo : EIATTR_FRAME_SIZE
	.align		4
.L_171:
        /*030c*/ 	.byte	0x04, 0x11
        /*030e*/ 	.short	(.L_173 - .L_172)
	.align		4
.L_172:
        /*0310*/ 	.word	index@(_ZN2at6native18elementwise_kernelILi128ELi2EZNS0_22gpu_kernel_impl_nocastIZZZNS0_17log10_kernel_cudaERNS_18TensorIteratorBaseEENKUlvE0_clEvENKUlvE_clEvEUldE_EEvS4_RKT_EUliE_EEviT1_)
        /*0314*/ 	.word	0x00000000


	//----- nvinfo : EIATTR_REGCOUNT
	.align		4
.L_173:
        /*0318*/ 	.byte	0x04, 0x2f
        /*031a*/ 	.short	(.L_175 - .L_174)
	.align		4
.L_174:
        /*031c*/ 	.word	index@(_ZN2at6native27unrolled_elementwise_kernelIZZZNS0_17log10_kernel_cudaERNS_18TensorIteratorBaseEENKUlvE0_clEvENKUlvE_clEvEUldE_St5arrayIPcLm2EELi4E23TrivialOffsetCalculatorILi1EjESB_NS0_6memory12LoadWithCastILi1EEENSC_13StoreWithCastILi1EEEEEviT_T0_T2_T3_T4_T5_)
        /*0320*/ 	.word	0x00000022


	//----- nvinfo : EIATTR_FRAME_SIZE
	.align		4
.L_175:
        /*0324*/ 	.byte	0x04, 0x11
        /*0326*/ 	.short	(.L_177 - .L_176)
	.align		4
.L_176:
        /*0328*/ 	.word	index@(_ZN2at6native27unrolled_elementwise_kernelIZZZNS0_17log10_kernel_cudaERNS_18TensorIteratorBaseEENKUlvE0_clEvENKUlvE_clEvEUldE_St5arrayIPcLm2EELi4E23TrivialOffsetCalculatorILi1EjESB_NS0_6memory12LoadWithCastILi1EEENSC_13StoreWithCastILi1EEEEEviT_T0_T2_T3_T4_T5_)
        /*032c*/ 	.word	0x00000000


	//----- nvinfo : EIATTR_REGCOUNT
	.align		4
.L_177:
        /*0330*/ 	.byte	0x04, 0x2f
        /*0332*/ 	.short	(.L_179 - .L_178)
	.align		4
.L_178:
        /*0334*/ 	.word	index@(_ZN2at6native18elementwise_kernelILi128ELi4EZNS0_15gpu_kernel_implIZZZNS0_17log10_kernel_cudaERNS_18TensorIteratorBaseEENKUlvE0_clEvENKUlvE_clEvEUldE_EEvS4_RKT_EUliE_EEviT1_)
        /*0338*/ 	.word	0x0000001c


	//----- nvinfo : EIATTR_FRAME_SIZE
	.align		4
.L_179:
        /*033c*/ 	.byte	0x04, 0x11
        /*033e*/ 	.short	(.L_181 - .L_180)
	.align		4
.L_180:
        /*0340*/ 	.word	index@(_ZN2at6native18elementwise_kernelILi128ELi4EZNS0_15gpu_kernel_implIZZZNS0_17log10_kernel_cudaERNS_18TensorIteratorBaseEENKUlvE0_clEvENKUlvE_clEvEUldE_EEvS4_RKT_EUliE_EEviT1_)
        /*0344*/ 	.word	0x00000000


	//----- nvinfo : EIATTR_REGCOUNT
	.align		4
.L_181:
        /*0348*/ 	.byte	0x04, 0x2f
        /*034a*/ 	.short	(.L_183 - .L_182)
	.align		4
.L_182:
        /*034c*/ 	.word	index@(_ZN2at6native29vectorized_elementwise_kernelILi8EZZZNS0_17log10_kernel_cudaERNS_18TensorIteratorBaseEENKUlvE0_clEvENKUlvE0_clEvEUlfE_St5arrayIPcLm2EEEEviT0_T1_)
        /*0350*/ 	.word	0x00000004


	//----- nvinfo : EIATTR_FRAME_SIZE
	.align		4
.L_183:
        /*0354*/ 	.byte	0x04, 0x11
        /*0356*/ 	.short	(.L_185 - .L_184)
	.align		4
.L_184:
        /*0358*/ 	.word	index@(_ZN2at6native29vectorized_elementwise_kernelILi8EZZZNS0_17log10_kernel_cudaERNS_18TensorIteratorBaseEENKUlvE0_clEvENKUlvE0_clEvEUlfE_St5arrayIPcLm2EEEEviT0_T1_)
        /*035c*/ 	.word	0x00000000


	//----- nvinfo : EIATTR_REGCOUNT
	.align		4
.L_185:
        /*0360*/ 	.byte	0x04, 0x2f
        /*0362*/ 	.short	(.L_187 - .L_186)
	.align		4
.L_186:
        /*0364*/ 	.word	index@(_ZN2at6native29vectorized_elementwise_kernelILi4EZZZNS0_17log10_kernel_cudaERNS_18TensorIteratorBaseEENKUlvE0_clEvENKUlvE0_clEvEUlfE_St5arrayIPcLm2EEEEviT0_T1_)
        /*0368*/ 	.word	0x00000018


	//----- nvinfo : EIATTR_FRAME_SIZE
	.align		4
.L_187:
        /*036c*/ 	.byte	0x04, 0x11
        /*036e*/ 	.short	(.L_189 - .L_188)
	.align		4
.L_188:
        /*0370*/ 	.word	index@(_ZN2at6native29vectorized_elementwise_kernelILi4EZZZNS0_17log10_kernel_cudaERNS_18TensorIteratorBaseEENKUlvE0_clEvENKUlvE0_clEvEUlfE_St5arrayIPcLm2EEEEviT0_T1_)
        /*0374*/ 	.word	0x00000000


	//----- nvinfo : EIATTR_REGCOUNT
	.align		4
.L_189:
        /*0378*/ 	.byte	0x04, 0x2f
        /*037a*/ 	.short	(.L_191 - .L_190)
	.align		4
.L_190:
        /*037c*/ 	.word	index@(_ZN2at6native29vectorized_elementwise_kernelILi2EZZZNS0_17log10_kernel_cudaERNS_18TensorIteratorBaseEENKUlvE0_clEvENKUlvE0_clEvEUlfE_St5arrayIPcLm2EEEEviT0_T1_)
        /*0380*/ 	.word	0x00000018


	//----- nvinfo : EIATTR_FRAME_SIZE
	.align		4
.L_191:
        /*0384*/ 	.byte	0x04, 0x11
        /*0386*/ 	.short	(.L_193 - .L_192)
	.align		4
.L_192:
        /*0388*/ 	.word	index@(_ZN2at6native29vectorized_elementwise_kernelILi2EZZZNS0_17log10_kernel_cudaERNS_18TensorIteratorBaseEENKUlvE0_clEvENKUlvE0_clEvEUlfE_St5arrayIPcLm2EEEEviT0_T1_)
        /*038c*/ 	.word	0x00000000


	//----- nvinfo : EIATTR_REGCOUNT
	.align		4
.L_193:
        /*0390*/ 	.byte	0x04, 0x2f
        /*0392*/ 	.short	(.L_195 - .L_194)
	.align		4
.L_194:
        /*0394*/ 	.word	index@(_ZN2at6native27unrolled_elementwise_kernelIZZZNS0_17log10_kernel_cudaERNS_18TensorIteratorBaseEENKUlvE0_clEvENKUlvE0_clEvEUlfE_St5arrayIPcLm2EELi4E23TrivialOffsetCalculatorILi1EjESB_NS0_6memory15LoadWithoutCastENSC_16StoreWithoutCastEEEviT_T0_T2_T3_T4_T5_)
        /*0398*/ 	.word	0x00000012


	//----- nvinfo : EIATTR_FRAME_SIZE
	.align		4
.L_195:
        /*039c*/ 	.byte	0x04, 0x11
        /*039e*/ 	.short	(.L_197 - .L_196)
	.align		4
.L_196:
        /*03a0*/ 	.word	index@(_ZN2at6native27unrolled_elementwise_kernelIZZZNS0_17log10_kernel_cudaERNS_18TensorIteratorBaseEENKUlvE0_clEvENKUlvE0_clEvEUlfE_St5arrayIPcLm2EELi4E23TrivialOffsetCalculatorILi1EjESB_NS0_6memory15LoadWithoutCastENSC_16StoreWithoutCastEEEviT_T0_T2_T3_T4_T5_)
        /*03a4*/ 	.word	0x00000000


	//----- nvinfo : EIATTR_REGCOUNT
	.align		4
.L_197:
        /*03a8*/ 	.byte	0x04, 0x2f
        /*03aa*/ 	.short	(.L_199 - .L_198)
	.align		4
.L_198:
        /*03ac*/ 	.word	index@(_ZN2at6native18elementwise_kernelILi128ELi2EZNS0_22gpu_kernel_impl_nocastIZZZNS0_17log10_kernel_cudaERNS_18TensorIteratorBaseEENKUlvE0_clEvENKUlvE0_clEvEUlfE_EEvS4_RKT_EUliE_EEviT1_)
        /*03b0*/ 	.word	0x0000000c


	//----- nvinfo : EIATTR_FRAME_SIZE
	.align		4
.L_199:
        /*03b4*/ 	.byte	0x04, 0x11
        /*03b6*/ 	.short	(.L_201 - .L_200)
	.align		4
.L_200:
        /*03b8*/ 	.word	index@(_ZN2at6native18elementwise_kernelILi128ELi2EZNS0_22gpu_kernel_impl_nocastIZZZNS0_17log10_kernel_cudaERNS_18TensorIteratorBaseEENKUlvE0_clEvENKUlvE0_clEvEUlfE_EEvS4_RKT_EUliE_EEviT1_)
        /*03bc*/ 	.word	0x00000000


	//----- nvinfo : EIATTR_REGCOUNT
	.align		4
.L_201:
        /*03c0*/ 	.byte	0x04, 0x2f
        /*03c2*/ 	.short	(.L_203 - .L_202)
	.align		4
.L_202:
        /*03c4*/ 	.word	index@(_ZN2at6native27unrolled_elementwise_kernelIZZZNS0_17log10_kernel_cudaERNS_18TensorIteratorBaseEENKUlvE0_clEvENKUlvE0_clEvEUlfE_St5arrayIPcLm2EELi4E23TrivialOffsetCalculatorILi1EjESB_NS0_6memory12LoadWithCastILi1EEENSC_13StoreWithCastILi1EEEEEviT_T0_T2_T3_T4_T5_)
        /*03c8*/ 	.word	0x00000020


	//----- nvinfo : EIATTR_FRAME_SIZE
	.align		4
.L_203:
        /*03cc*/ 	.byte	0x04, 0x11
        /*03ce*/ 	.short	(.L_205 - .L_204)
	.align		4
.L_204:
        /*03d0*/ 	.word	index@(_ZN2at6native27unrolled_elementwise_kernelIZZZNS0_17log10_kernel_cudaERNS_18TensorIteratorBaseEENKUlvE0_clEvENKUlvE0_clEvEUlfE_St5arrayIPcLm2EELi4E23TrivialOffsetCalculatorILi1EjESB_NS0_6memory12LoadWithCastILi1EEENSC_13StoreWithCastILi1EEEEEviT_T0_T2_T3_T4_T5_)
        /*03d4*/ 	.word	0x00000000


	//----- nvinfo : EIATTR_REGCOUNT
	.align		4
.L_205:
        /*03d8*/ 	.byte	0x04, 0x2f
        /*03da*/ 	.short	(.L_207 - .L_206)
	.align		4
.L_206:
        /*03dc*/ 	.word	index@(_ZN2at6native18elementwise_kernelILi128ELi4EZNS0_15gpu_kernel_implIZZZNS0_17log10_kernel_cudaERNS_18TensorIteratorBaseEENKUlvE0_clEvENKUlvE0_clEvEUlfE_EEvS4_RKT_EUliE_EEviT1_)
        /*03e0*/ 	.word	0x0000001a


	//----- nvinfo : EIATTR_FRAME_SIZE
	.align		4
.L_207:
        /*03e4*/ 	.byte	0x04, 0x11
        /*03e6*/ 	.short	(.L_209 - .L_208)
	.align		4
.L_208:
        /*03e8*/ 	.word	index@(_ZN2at6native18elementwise_kernelILi128ELi4EZNS0_15gpu_kernel_implIZZZNS0_17log10_kernel_cudaERNS_18TensorIteratorBaseEENKUlvE0_clEvENKUlvE0_clEvEUlfE_EEvS4_RKT_EUliE_EEviT1_)
        /*03ec*/ 	.word	0x00000000


	//----- nvinfo : EIATTR_REGCOUNT
	.align		4
.L_209:
        /*03f0*/ 	.byte	0x04, 0x2f
        /*03f2*/ 	.short	(.L_211 - .L_210)
	.align		4
.L_210:
        /*03f4*/ 	.word	index@(_ZN2at6native29vectorized_elementwise_kernelILi8EZZZNS0_17log10_kernel_cudaERNS_18TensorIteratorBaseEENKUlvE0_clEvENKUlvE1_clEvEUlN3c104HalfEE_St5arrayIPcLm2EEEEviT0_T1_)
        /*03f8*/ 	.word	0x00000004


	//----- nvinfo : EIATTR_FRAME_SIZE
	.align		4
.L_211:
        /*03fc*/ 	.byte	0x04, 0x11
        /*03fe*/ 	.short	(.L_213 - .L_212)
	.align		4
.L_212:
        /*0400*/ 	.word	index@(_ZN2at6native29vectorized_elementwise_kernelILi8EZZZNS0_17log10_kernel_cudaERNS_18TensorIteratorBaseEENKUlvE0_clEvENKUlvE1_clEvEUlN3c104HalfEE_St5arrayIPcLm2EEEEviT0_T1_)
        /*0404*/ 	.word	0x00000000


	//----- nvinfo : EIATTR_REGCOUNT
	.align		4
.L_213:
        /*0408*/ 	.byte	0x04, 0x2f
        /*040a*/ 	.short	(.L_215 - .L_214)
	.align		4
.L_214:
        /*040c*/ 	.word	index@(_ZN2at6native29vectorized_elementwise_kernelILi4EZZZNS0_17log10_kernel_cudaERNS_18TensorIteratorBaseEENKUlvE0_clEvENKUlvE1_clEvEUlN3c104HalfEE_St5arrayIPcLm2EEEEviT0_T1_)
        /*0410*/ 	.word	0x00000017


	//----- nvinfo : EIATTR_FRAME_SIZE
	.align		4
.L_215:
        /*0414*/ 	.byte	0x04, 0x11
        /*0416*/ 	.short	(.L_217 - .L_216)
	.align		4
.L_216:
        /*0418*/ 	.word	index@(_ZN2at6native29vectorized_elementwise_kernelILi4EZZZNS0_17log10_kernel_cudaERNS_18TensorIteratorBaseEENKUlvE0_clEvENKUlvE1_clEvEUlN3c104HalfEE_St5arrayIPcLm2EEEEviT0_T1_)
        /*041c*/ 	.word	0x00000000


	//----- nvinfo : EIATTR_REGCOUNT
	.align		4
.L_217:
        /*0420*/ 	.byte	0x04, 0x2f
        /*0422*/ 	.short	(.L_219 - .L_218)
	.align		4
.L_218:
        /*0424*/ 	.word	index@(_ZN2at6native29vectorized_elementwise_kernelILi2EZZZNS0_17log10_kernel_cudaERNS_18TensorIteratorBaseEENKUlvE0_clEvENKUlvE1_clEvEUlN3c104HalfEE_St5arrayIPcLm2EEEEviT0_T1_)
        /*0428*/ 	.word	0x00000017


	//----- nvinfo : EIATTR_FRAME_SIZE
	.align		4
.L_219:
        /*042c*/ 	.byte	0x04, 0x11
        /*042e*/ 	.short	(.L_221 - .L_220)
	.align		4
.L_220:
        /*0430*/ 	.word	index@(_ZN2at6native29vectorized_elementwise_kernelILi2EZZZNS0_17log10_kernel_cudaERNS_18TensorIteratorBaseEENKUlvE0_clEvENKUlvE1_clEvEUlN3c104HalfEE_St5arrayIPcLm2EEEEviT0_T1_)
        /*0434*/ 	.word	0x00000000


	//----- nvinfo : EIATTR_REGCOUNT
	.align		4
.L_221:
        /*0438*/ 	.byte	0x04, 0x2f
        /*043a*/ 	.short	(.L_223 - .L_222)
	.align		4
.L_222:
        /*043c*/ 	.word	index@(_ZN2at6native27unrolled_elementwise_kernelIZZZNS0_17log10_kernel_cudaERNS_18TensorIteratorBaseEENKUlvE0_clEvENKUlvE1_clEvEUlN3c104HalfEE_St5arrayIPcLm2EELi4E23TrivialOffsetCalculatorILi1EjESD_NS0_6memory15LoadWithoutCastENSE_16StoreWithoutCastEEEviT_T0_T2_T3_T4_T5_)
        /*0440*/ 	.word	0x00000014


	//----- nvinfo : EIATTR_FRAME_SIZE
	.align		4
.L_223:
        /*0444*/ 	.byte	0x04, 0x11
        /*0446*/ 	.short	(.L_225 - .L_224)
	.align		4
.L_224:
        /*0448*/ 	.word	index@(_ZN2at6native27unrolled_elementwise_kernelIZZZNS0_17log10_kernel_cudaERNS_18TensorIteratorBaseEENKUlvE0_clEvENKUlvE1_clEvEUlN3c104HalfEE_St5arrayIPcLm2EELi4E23TrivialOffsetCalculatorILi1EjESD_NS0_6memory15LoadWithoutCastENSE_16StoreWithoutCastEEEviT_T0_T2_T3_T4_T5_)
        /*044c*/ 	.word	0x00000000


	//----- nvinfo : EIATTR_REGCOUNT
	.align		4
.L_225:
        /*0450*/ 	.byte	0x04, 0x2f
        /*0452*/ 	.short	(.L_227 - .L_226)
	.align		4
.L_226:
        /*0454*/ 	.word	index@(_ZN2at6native18elementwise_kernelILi128ELi4EZNS0_22gpu_kernel_impl_nocastIZZZNS0_17log10_kernel_cudaERNS_18TensorIteratorBaseEENKUlvE0_clEvENKUlvE1_clEvEUlN3c104HalfEE_EEvS4_RKT_EUliE_EEviT1_)
        /*0458*/ 	.word	0x0000000c


	//----- nvinfo : EIATTR_FRAME_SIZE
	.align		4
.L_227:
        /*045c*/ 	.byte	0x04, 0x11
        /*045e*/ 	.short	(.L_229 - .L_228)
	.align		4
.L_228:
        /*0460*/ 	.word	index@(_ZN2at6native18elementwise_kernelILi128ELi4EZNS0_22gpu_kernel_impl_nocastIZZZNS0_17log10_kernel_cudaERNS_18TensorIteratorBaseEENKUlvE0_clEvENKUlvE1_clEvEUlN3c104HalfEE_EEvS4_RKT_EUliE_EEviT1_)
        /*0464*/ 	.word	0x00000000


	//----- nvinfo : EIATTR_REGCOUNT
	.align		4
.L_229:
        /*0468*/ 	.byte	0x04, 0x2f
        /*046a*/ 	.short	(.L_231 - .L_230)
	.align		4
.L_230:
        /*046c*/ 	.word	index@(_ZN2at6native27unrolled_elementwise_kernelIZZZNS0_17log10_kernel_cudaERNS_18TensorIteratorBaseEENKUlvE0_clEvENKUlvE1_clEvEUlN3c104HalfEE_St5arrayIPcLm2EELi4E23TrivialOffsetCalculatorILi1EjESD_NS0_6memory12LoadWithCastILi1EEENSE_13StoreWithCastILi1EEEEEviT_T0_T2_T3_T4_T5_)
        /*0470*/ 	.word	0x0000001c


	//----- nvinfo : EIATTR_FRAME_SIZE
	.align		4
.L_231:
        /*0474*/ 	.byte	0x04, 0x11
        /*0476*/ 	.short	(.L_233 - .L_232)
	.align		4
.L_232:
        /*0478*/ 	.word	index@(_ZN2at6native27unrolled_elementwise_kernelIZZZNS0_17log10_kernel_cudaERNS_18TensorIteratorBaseEENKUlvE0_clEvENKUlvE1_clEvEUlN3c104HalfEE_St5arrayIPcLm2EELi4E23TrivialOffsetCalculatorILi1EjESD_NS0_6memory12LoadWithCastILi1EEENSE_13StoreWithCastILi1EEEEEviT_T0_T2_T3_T4_T5_)
        /*047c*/ 	.word	0x00000000


	//----- nvinfo : EIATTR_REGCOUNT
	.align		4
.L_233:
        /*0480*/ 	.byte	0x04, 0x2f
        /*0482*/ 	.short	(.L_235 - .L_234)
	.align		4
.L_234:
        /*0484*/ 	.word	index@(_ZN2at6native18elementwise_kernelILi128ELi4EZNS0_15gpu_kernel_implIZZZNS0_17log10_kernel_cudaERNS_18TensorIteratorBaseEENKUlvE0_clEvENKUlvE1_clEvEUlN3c104HalfEE_EEvS4_RKT_EUliE_EEviT1_)
        /*0488*/ 	.word	0x0000001a


	//----- nvinfo : EIATTR_FRAME_SIZE
	.align		4
.L_235:
        /*048c*/ 	.byte	0x04, 0x11
        /*048e*/ 	.short	(.L_237 - .L_236)
	.align		4
.L_236:
        /*0490*/ 	.word	index@(_ZN2at6native18elementwise_kernelILi128ELi4EZNS0_15gpu_kernel_implIZZZNS0_17log10_kernel_cudaERNS_18TensorIteratorBaseEENKUlvE0_clEvENKUlvE1_clEvEUlN3c104HalfEE_EEvS4_RKT_EUliE_EEviT1_)
        /*0494*/ 	.word	0x00000000


	//----- nvinfo : EIATTR_REGCOUNT
	.align		4
.L_237:
        /*0498*/ 	.byte	0x04, 0x2f
        /*049a*/ 	.short	(.L_239 - .L_238)
	.align		4
.L_238:
        /*049c*/ 	.word	index@(_ZN2at6native29vectorized_elementwise_kernelILi8EZZZNS0_17log10_kernel_cudaERNS_18TensorIteratorBaseEENKUlvE0_clEvENKUlvE2_clEvEUlN3c108BFloat16EE_St5arrayIPcLm2EEEEviT0_T1_)
        /*04a0*/ 	.word	0x00000004


	//----- nvinfo : EIATTR_FRAME_SIZE
	.align		4
.L_239:
        /*04a4*/ 	.byte	0x04, 0x11
        /*04a6*/ 	.short	(.L_241 - .L_240)
	.align		4
.L_240:
        /*04a8*/ 	.word	index@(_ZN2at6native29vectorized_elementwise_kernelILi8EZZZNS0_17log10_kernel_cudaERNS_18TensorIteratorBaseEENKUlvE0_clEvENKUlvE2_clEvEUlN3c108BFloat16EE_St5arrayIPcLm2EEEEviT0_T1_)
        /*04ac*/ 	.word	0x00000000


	//----- nvinfo : EIATTR_REGCOUNT
	.align		4
.L_241:
        /*04b0*/ 	.byte	0x04, 0x2f
        /*04b2*/ 	.short	(.L_243 - .L_242)
	.align		4
.L_242:
        /*04b4*/ 	.word	index@(_ZN2at6native29vectorized_elementwise_kernelILi4EZZZNS0_17log10_kernel_cudaERNS_18TensorIteratorBaseEENKUlvE0_clEvENKUlvE2_clEvEUlN3c108BFloat16EE_St5arrayIPcLm2EEEEviT0_T1_)
        /*04b8*/ 	.word	0x00000017


	//----- nvinfo : EIATTR_FRAME_SIZE
	.align		4
.L_243:
        /*04bc*/ 	.byte	0x04, 0x11
        /*04be*/ 	.short	(.L_245 - .L_244)
	.align		4
.L_244:
        /*04c0*/ 	.word	index@(_ZN2at6native29vectorized_elementwise_kernelILi4EZZZNS0_17log10_kernel_cudaERNS_18TensorIteratorBaseEENKUlvE0_clEvENKUlvE2_clEvEUlN3c108BFloat16EE_St5arrayIPcLm2EEEEviT0_T1_)
        /*04c4*/ 	.word	0x00000000


	//----- nvinfo : EIATTR_REGCOUNT
	.align		4
.L_245:
        /*04c8*/ 	.byte	0x04, 0x2f
        /*04ca*/ 	.short	(.L_247 - .L_246)
	.align		4
.L_246:
        /*04cc*/ 	.word	index@(_ZN2at6native29vectorized_elementwise_kernelILi2EZZZNS0_17log10_kernel_cudaERNS_18TensorIteratorBaseEENKUlvE0_clEvENKUlvE2_clEvEUlN3c108BFloat16EE_St5arrayIPcLm2EEEEviT0_T1_)
        /*04d0*/ 	.word	0x00000017


	//----- nvinfo : EIATTR_FRAME_SIZE
	.align		4
.L_247:
        /*04d4*/ 	.byte	0x04, 0x11
        /*04d6*/ 	.short	(.L_249 - .L_248)
	.align		4
.L_248:
        /*04d8*/ 	.word	index@(_ZN2at6native29vectorized_elementwise_kernelILi2EZZZNS0_17log10_kernel_cudaERNS_18TensorIteratorBaseEENKUlvE0_clEvENKUlvE2_clEvEUlN3c108BFloat16EE_St5arrayIPcLm2EEEEviT0_T1_)
        /*04dc*/ 	.word	0x00000000


	//----- nvinfo : EIATTR_REGCOUNT
	.align		4
.L_249:
        /*04e0*/ 	.byte	0x04, 0x2f
        /*04e2*/ 	.short	(.L_251 - .L_250)
	.align		4
.L_250:
        /*04e4*/ 	.word	index@(_ZN2at6native27unrolled_elementwise_kernelIZZZNS0_17log10_kernel_cudaERNS_18TensorIteratorBaseEENKUlvE0_clEvENKUlvE2_clEvEUlN3c108BFloat16EE_St5arrayIPcLm2EELi4E23TrivialOffsetCalculatorILi1EjESD_NS0_6memory15LoadWithoutCastENSE_16StoreWithoutCastEEEviT_T0_T2_T3_T4_T5_)
        /*04e8*/ 	.word	0x00000012


	//----- nvinfo : EIATTR_FRAME_SIZE
	.align		4
.L_251:
        /*04ec*/ 	.byte	0x04, 0x11
        /*04ee*/ 	.short	(.L_253 - .L_252)
	.align		4
.L_252:
        /*04f0*/ 	.word	index@(_ZN2at6native27unrolled_elementwise_kernelIZZZNS0_17log10_kernel_cudaERNS_18TensorIteratorBaseEENKUlvE0_clEvENKUlvE2_clEvEUlN3c108BFloat16EE_St5arrayIPcLm2EELi4E23TrivialOffsetCalculatorILi1EjESD_NS0_6memory15LoadWithoutCastENSE_16StoreWithoutCastEEEviT_T0_T2_T3_T4_T5_)
        /*04f4*/ 	.word	0x00000000


	//----- nvinfo : EIATTR_REGCOUNT
	.align		4
.L_253:
        /*04f8*/ 	.byte	0x04, 0x2f
        /*04fa*/ 	.short	(.L_255 - .L_254)
	.align		4
.L_254:
        /*04fc*/ 	.word	index@(_ZN2at6native18elementwise_kernelILi128ELi4EZNS0_22gpu_kernel_impl_nocastIZZZNS0_17log10_kernel_cudaERNS_18TensorIteratorBaseEENKUlvE0_clEvENKUlvE2_clEvEUlN3c108BFloat16EE_EEvS4_RKT_EUliE_EEviT1_)
        /*0500*/ 	.word	0x0000000c


	//----- nvinfo : EIATTR_FRAME_SIZE
	.align		4
.L_255:
        /*0504*/ 	.byte	0x04, 0x11
        /*0506*/ 	.short	(.L_257 - .L_256)
	.align		4
.L_256:
        /*0508*/ 	.word	index@(_ZN2at6native18elementwise_kernelILi128ELi4EZNS0_22gpu_kernel_impl_nocastIZZZNS0_17log10_kernel_cudaERNS_18TensorIteratorBaseEENKUlvE0_clEvENKUlvE2_clEvEUlN3c108BFloat16EE_EEvS4_RKT_EUliE_EEviT1_)
        /*050c*/ 	.word	0x00000000


	//----- nvinfo : EIATTR_REGCOUNT
	.align		4
.L_257:
        /*0510*/ 	.byte	0x04, 0x2f
        /*0512*/ 	.short	(.L_259 - .L_258)
	.align		4
.L_258:
        /*0514*/ 	.word	index@(_ZN2at6native27unrolled_elementwise_kernelIZZZNS0_17log10_kernel_cudaERNS_18TensorIteratorBaseEENKUlvE0_clEvENKUlvE2_clEvEUlN3c108BFloat16EE_St5arrayIPcLm2EELi4E23TrivialOffsetCalculatorILi1EjESD_NS0_6memory12LoadWithCastILi1EEENSE_13StoreWithCastILi1EEEEEviT_T0_T2_T3_T4_T5_)
        /*0518*/ 	.word	0x0000001c


	//----- nvinfo : EIATTR_FRAME_SIZE
	.align		4
.L_259:
        /*051c*/ 	.byte	0x04, 0x11
        /*051e*/ 	.short	(.L_261 - .L_260)
	.align		4
.L_260:
        /*0520*/ 	.word	index@(_ZN2at6native27unrolled_elementwise_kernelIZZZNS0_17log10_kernel_cudaERNS_18TensorIteratorBaseEENKUlvE0_clEvENKUlvE2_clEvEUlN3c108BFloat16EE_St5arrayIPcLm2EELi4E23TrivialOffsetCalculatorILi1EjESD_NS0_6memory12LoadWithCastILi1EEENSE_13StoreWithCastILi1EEEEEviT_T0_T2_T3_T4_T5_)
        /*0524*/ 	.word	0x00000000


	//----- nvinfo : EIATTR_REGCOUNT
	.align		4
.L_261:
        /*0528*/ 	.byte	0x04, 0x2f
        /*052a*/ 	.short	(.L_263 - .L_262)
	.align		4
.L_262:
        /*052c*/ 	.word	index@(_ZN2at6native18elementwise_kernelILi128ELi4EZNS0_15gpu_kernel_implIZZZNS0_17log10_kernel_cudaERNS_18TensorIteratorBaseEENKUlvE0_clEvENKUlvE2_clEvEUlN3c108BFloat16EE_EEvS4_RKT_EUliE_EEviT1_)
        /*0530*/ 	.word	0x0000001a


	//----- nvinfo : EIATTR_FRAME_SIZE
	.align		4
.L_263:
        /*0534*/ 	.byte	0x04, 0x11
        /*0536*/ 	.short	(.L_265 - .L_264)
	.align		4
.L_264:
        /*0538*/ 	.word	index@(_ZN2at6native18elementwise_kernelILi128ELi4EZNS0_15gpu_kernel_implIZZZNS0_17log10_kernel_cudaERNS_18TensorIteratorBaseEENKUlvE0_clEvENKUlvE2_clEvEUlN3c108BFloat16EE_EEvS4_RKT_EUliE_EEviT1_)
        /*053c*/ 	.word	0x00000000


	//----- nvinfo : EIATTR_REGCOUNT
	.align		4
.L_265:
        /*0540*/ 	.byte	0x04, 0x2f
        /*0542*/ 	.short	(.L_267 - .L_266)
	.align		4
.L_266:
        /*0544*/ 	.word	index@(_ZN2at6native29vectorized_elementwise_kernelILi8EZZZNS0_17log1p_kernel_cudaERNS_18TensorIteratorBaseEENKUlvE_clEvENKUlvE_clEvEUldE_St5arrayIPcLm2EEEEviT0_T1_)
        /*0548*/ 	.word	0x00000004


	//----- nvinfo : EIATTR_FRAME_SIZE
	.align		4
.L_267:
        /*054c*/ 	.byte	0x04, 0x11
        /*054e*/ 	.short	(.L_269 - .L_268)
	.align		4
.L_268:
        /*0550*/ 	.word	index@(_ZN2at6native29vectorized_elementwise_kernelILi8EZZZNS0_17log1p_kernel_cudaERNS_18TensorIteratorBaseEENKUlvE_clEvENKUlvE_clEvEUldE_St5arrayIPcLm2EEEEviT0_T1_)
        /*0554*/ 	.word	0x00000000


	//----- nvinfo : EIATTR_REGCOUNT
	.align		4
.L_269:
        /*0558*/ 	.byte	0x04, 0x2f
        /*055a*/ 	.short	(.L_271 - .L_270)
	.align		4
.L_270:
        /*055c*/ 	.word	index@(_ZN2at6native29vectorized_elementwise_kernelILi4EZZZNS0_17log1p_kernel_cudaERNS_18TensorIteratorBaseEENKUlvE_clEvENKUlvE_clEvEUldE_St5arrayIPcLm2EEEEviT0_T1_)
        /*0560*/ 	.word	0x00000028


	//----- nvinfo : EIATTR_FRAME_SIZE
	.align		4
.L_271:
        /*0564*/ 	.byte	0x04, 0x11
        /*0566*/ 	.short	(.L_273 - .L_272)
	.align		4
.L_272:
        /*0568*/ 	.word	index@($__internal_17_$__cuda_sm20_div_rn_f64_full)
        /*056c*/ 	.word	0x00000000


	//----- nvinfo : EIATTR_FRAME_SIZE
	.align		4
.L_273:
        /*0570*/ 	.byte	0x04, 0x11
        /*0572*/ 	.short	(.L_275 - .L_274)
	.align		4
.L_274:
        /*0574*/ 	.word	index@(_ZN2at6native29vectorized_elementwise_kernelILi4EZZZNS0_17log1p_kernel_cudaERNS_18TensorIteratorBaseEENKUlvE_clEvENKUlvE_clEvEUldE_St5arrayIPcLm2EEEEviT0_T1_)
        /*0578*/ 	.word	0x00000000


	//----- nvinfo : EIATTR_REGCOUNT
	.align		4
.L_275:
        /*057c*/ 	.byte	0x04, 0x2f
        /*057e*/ 	.short	(.L_277 - .L_276)
	.align		4
.L_276:
        /*0580*/ 	.word	index@(_ZN2at6native29vectorized_elementwise_kernelILi2EZZZNS0_17log1p_kernel_cudaERNS_18TensorIteratorBaseEENKUlvE_clEvENKUlvE_clEvEUldE_St5arrayIPcLm2EEEEviT0_T1_)
        /*0584*/ 	.word	0x00000028


	//----- nvinfo : EIATTR_FRAME_SIZE
	.align		4
.L_277:
        /*0588*/ 	.byte	0x04, 0x11
        /*058a*/ 	.short	(.L_279 - .L_278)
	.align		4
.L_278:
        /*058c*/ 	.word	index@($__internal_16_$__cuda_sm20_div_rn_f64_full)
        /*0590*/ 	.word	0x00000000


	//----- nvinfo : EIATTR_FRAME_SIZE
	.align		4
.L_279:
        /*0594*/ 	.byte	0x04, 0x11
        /*0596*/ 	.short	(.L_281 - .L_280)
	.align		4
.L_280:
        /*0598*/ 	.word	index@(_ZN2at6native29vectorized_elementwise_kernelILi2EZZZNS0_17log1p_kernel_cudaERNS_18TensorIteratorBaseEENKUlvE_clEvENKUlvE_clEvEUldE_St5arrayIPcLm2EEEEviT0_T1_)
        /*059c*/ 	.word	0x00000000


	//----- nvinfo : EIATTR_REGCOUNT
	.align		4
.L_281:
        /*05a0*/ 	.byte	0x04, 0x2f
        /*05a2*/ 	.short	(.L_283 - .L_282)
	.align		4
.L_282:
        /*05a4*/ 	.word	index@(_ZN2at6native27unrolled_elementwise_kernelIZZZNS0_17log1p_kernel_cudaERNS_18TensorIteratorBaseEENKUlvE_clEvENKUlvE_clEvEUldE_St5arrayIPcLm2EELi4E23TrivialOffsetCalculatorILi1EjESB_NS0_6memory15LoadWithoutCastENSC_16StoreWithoutCastEEEviT_T0_T2_T3_T4_T5_)
        /*05a8*/ 	.word	0x00000021


	//----- nvinfo : EIATTR_FRAME_SIZE
	.align		4
.L_283:
        /*05ac*/ 	.byte	0x04, 0x11
        /*05ae*/ 	.short	(.L_285 - .L_284)
	.align		4
.L_284:
        /*05b0*/ 	.word	index@($__internal_15_$__cuda_sm20_div_rn_f64_full)
        /*05b4*/ 	.word	0x00000000


	//----- nvinfo : EIATTR_FRAME_SIZE
	.align		4
.L_285:
        /*05b8*/ 	.byte	0x04, 0x11
        /*05ba*/ 	.short	(.L_287 - .L_286)
	.align		4
.L_286:
        /*05bc*/ 	.word	index@(_ZN2at6native27unrolled_elementwise_kernelIZZZNS0_17log1p_kernel_cudaERNS_18TensorIteratorBaseEENKUlvE_clEvENKUlvE_clEvEUldE_St5arrayIPcLm2EELi4E23TrivialOffsetCalculatorILi1EjESB_NS0_6memory15LoadWithoutCastENSC_16StoreWithoutCastEEEviT_T0_T2_T3_T4_T5_)
        /*05c0*/ 	.word	0x00000000


	//----- nvinfo : EIATTR_REGCOUNT
	.align		4
.L_287:
        /*05c4*/ 	.byte	0x04, 0x2f
        /*05c6*/ 	.short	(.L_289 - .L_288)
	.align		4
.L_288:
        /*05c8*/ 	.word	index@(_ZN2at6native18elementwise_kernelILi128ELi2EZNS0_22gpu_kernel_impl_nocastIZZZNS0_17log1p_kernel_cudaERNS_18TensorIteratorBaseEENKUlvE_clEvENKUlvE_clEvEUldE_EEvS4_RKT_EUliE_EEviT1_)
        /*05cc*/ 	.word	0x0000001d


	//----- nvinfo : EIATTR_FRAME_SIZE
	.align		4
.L_289:
        /*05d0*/ 	.byte	0x04, 0x11
        /*05d2*/ 	.short	(.L_291 - .L_290)
	.align		4
.L_290:
        /*05d4*/ 	.word	index@($__internal_14_$__cuda_sm20_div_rn_f64_full)
        /*05d8*/ 	.word	0x00000000


	//----- nvinfo : EIATTR_FRAME_SIZE
	.align		4
.L_291:
        /*05dc*/ 	.byte	0x04, 0x11
        /*05de*/ 	.short	(.L_293 - .L_292)
	.align		4
.L_292:
        /*05e0*/ 	.word	index@(_ZN2at6native18elementwise_kernelILi128ELi2EZNS0_22gpu_kernel_impl_nocastIZZZNS0_17log1p_kernel_cudaERNS_18TensorIteratorBaseEENKUlvE_clEvENKUlvE_clEvEUldE_EEvS4_RKT_EUliE_EEviT1_)
        /*05e4*/ 	.word	0x00000000


	//----- nvinfo : EIATTR_REGCOUNT
	.align		4
.L_293:
        /*05e8*/ 	.byte	0x04, 0x2f
        /*05ea*/ 	.short	(.L_295 - .L_294)
	.align		4
.L_294:
        /*05ec*/ 	.word	index@(_ZN2at6native27unrolled_elementwise_kernelIZZZNS0_17log1p_kernel_cudaERNS_18TensorIteratorBaseEENKUlvE_clEvENKUlvE_clEvEUldE_St5arrayIPcLm2EELi4E23TrivialOffsetCalculatorILi1EjESB_NS0_6memory12LoadWithCastILi1EEENSC_13StoreWithCastILi1EEEEEviT_T0_T2_T3_T4_T5_)
        /*05f0*/ 	.word	0x00000023


	//----- nvinfo : EIATTR_FRAME_SIZE
	.align		4
.L_295:
        /*05f4*/ 	.byte	0x04, 0x11
        /*05f6*/ 	.short	(.L_297 - .L_296)
	.align		4
.L_296:
        /*05f8*/ 	.word	index@($__internal_13_$__cuda_sm20_div_rn_f64_full)
        /*05fc*/ 	.word	0x00000000


	//----- nvinfo : EIATTR_FRAME_SIZE
	.align		4
.L_297:
        /*0600*/ 	.byte	0x04, 0x11
        /*0602*/ 	.short	(.L_299 - .L_298)
	.align		4
.L_298:
        /*0604*/ 	.word	index@(_ZN2at6native27unrolled_elementwise_kernelIZZZNS0_17log1p_kernel_cudaERNS_18TensorIteratorBaseEENKUlvE_clEvENKUlvE_clEvEUldE_St5arrayIPcLm2EELi4E23TrivialOffsetCalculatorILi1EjESB_NS0_6memory12LoadWithCastILi1EEENSC_13StoreWithCastILi1EEEEEviT_T0_T2_T3_T4_T5_)
        /*0608*/ 	.word	0x00000000


	//----- nvinfo : EIATTR_REGCOUNT
	.align		4
.L_299:
        /*060c*/ 	.byte	0x04, 0x2f
        /*060e*/ 	.short	(.L_301 - .L_300)
	.align		4
.L_300:
        /*0610*/ 	.word	index@(_ZN2at6native18elementwise_kernelILi128ELi4EZNS0_15gpu_kernel_implIZZZNS0_17log1p_kernel_cudaERNS_18TensorIteratorBaseEENKUlvE_clEvENKUlvE_clEvEUldE_EEvS4_RKT_EUliE_EEviT1_)
        /*0614*/ 	.word	0x00000020


	//----- nvinfo : EIATTR_FRAME_SIZE
	.align		4
.L_301:
        /*0618*/ 	.byte	0x04, 0x11
        /*061a*/ 	.short	(.L_303 - .L_302)
	.align		4
.L_302:
        /*061c*/ 	.word	index@($__internal_12_$__cuda_sm20_div_rn_f64_full)
        /*0620*/ 	.word	0x00000000


	//----- nvinfo : EIATTR_FRAME_SIZE
	.align		4
.L_303:
        /*0624*/ 	.byte	0x04, 0x11
        /*0626*/ 	.short	(.L_305 - .L_304)
	.align		4
.L_304:
        /*0628*/ 	.word	index@(_ZN2at6native18elementwise_kernelILi128ELi4EZNS0_15gpu_kernel_implIZZZNS0_17log1p_kernel_cudaERNS_18TensorIteratorBaseEENKUlvE_clEvENKUlvE_clEvEUldE_EEvS4_RKT_EUliE_EEviT1_)
        /*062c*/ 	.word	0x00000000


	//----- nvinfo : EIATTR_REGCOUNT
	.align		4
.L_305:
        /*0630*/ 	.byte	0x04, 0x2f
        /*0632*/ 	.short	(.L_307 - .L_306)
	.align		4
.L_306:
        /*0634*/ 	.word	index@(_ZN2at6native29vectorized_elementwise_kernelILi8EZZZNS0_17log1p_kernel_cudaERNS_18TensorIteratorBaseEENKUlvE_clEvENKUlvE0_clEvEUlfE_St5arrayIPcLm2EEEEviT0_T1_)
        /*0638*/ 	.word	0x00000004


	//----- nvinfo : EIATTR_FRAME_SIZE
	.align		4
.L_307:
        /*063c*/ 	.byte	0x04, 0x11
        /*063e*/ 	.short	(.L_309 - .L_308)
	.align		4
.L_308:
        /*0640*/ 	.word	index@(_ZN2at6native29vectorized_elementwise_kernelILi8EZZZNS0_17log1p_kernel_cudaERNS_18TensorIteratorBaseEENKUlvE_clEvENKUlvE0_clEvEUlfE_St5arrayIPcLm2EEEEviT0_T1_)
        /*0644*/ 	.word	0x00000000


	//----- nvinfo : EIATTR_REGCOUNT
	.align		4
.L_309:
        /*0648*/ 	.byte	0x04, 0x2f
        /*064a*/ 	.short	(.L_311 - .L_310)
	.align		4
.L_310:
        /*064c*/ 	.word	index@(_ZN2at6native29vectorized_elementwise_kernelILi4EZZZNS0_17log1p_kernel_cudaERNS_18TensorIteratorBaseEENKUlvE_clEvENKUlvE0_clEvEUlfE_St5arrayIPcLm2EEEEviT0_T1_)
        /*0650*/ 	.word	0x00000020


	//----- nvinfo : EIATTR_FRAME_SIZE
	.align		4
.L_311:
        /*0654*/ 	.byte	0x04, 0x11
        /*0656*/ 	.short	(.L_313 - .L_312)
	.align		4
.L_312:
        /*0658*/ 	.word	index@(_ZN2at6native29vectorized_elementwise_kernelILi4EZZZNS0_17log1p_kernel_cudaERNS_18TensorIteratorBaseEENKUlvE_clEvENKUlvE0_clEvEUlfE_St5arrayIPcLm2EEEEviT0_T1_)
        /*065c*/ 	.word	0x00000000


	//----- nvinfo : EIATTR_REGCOUNT
	.align		4
.L_313:
        /*0660*/ 	.byte	0x04, 0x2f
        /*0662*/ 	.short	(.L_315 - .L_314)
	.align		4
.L_314:
        /*0664*/ 	.word	index@(_ZN2at6native29vectorized_elementwise_kernelILi2EZZZNS0_17log1p_kernel_cudaERNS_18TensorIteratorBaseEENKUlvE_clEvENKUlvE0_clEvEUlfE_St5arrayIPcLm2EEEEviT0_T1_)
        /*0668*/ 	.word	0x0000001c


	//----- nvinfo : EIATTR_FRAME_SIZE
	.align		4
.L_315:
        /*066c*/ 	.byte	0x04, 0x11
        /*066e*/ 	.short	(.L_317 - .L_316)
	.align		4
.L_316:
        /*0670*/ 	.word	index@(_ZN2at6native29vectorized_elementwise_kernelILi2EZZZNS0_17log1p_kernel_cudaERNS_18TensorIteratorBaseEENKUlvE_clEvENKUlvE0_clEvEUlfE_St5arrayIPcLm2EEEEviT0_T1_)
        /*0674*/ 	.word	0x00000000


	//----- nvinfo : EIATTR_REGCOUNT
	.align		4
.L_317:
        /*0678*/ 	.byte	0x04, 0x2f
        /*067a*/ 	.short	(.L_319 - .L_318)
	.align		4
.L_318:
        /*067c*/ 	.word	index@(_ZN2at6native27unrolled_elementwise_kernelIZZZNS0_17log1p_kernel_cudaERNS_18TensorIteratorBaseEENKUlvE_clEvENKUlvE0_clEvEUlfE_St5arrayIPcLm2EELi4E23TrivialOffsetCalculatorILi1EjESB_NS0_6memory15LoadWithoutCastENSC_16StoreWithoutCastEEEviT_T0_T2_T3_T4_T5_)
        /*0680*/ 	.word	0x0000001a


	//----- nvinfo : EIATTR_FRAME_SIZE
	.align		4
.L_319:
        /*0684*/ 	.byte	0x04, 0x11
        /*0686*/ 	.short	(.L_321 - .L_320)
	.align		4
.L_320:
        /*0688*/ 	.word	index@(_ZN2at6native27unrolled_elementwise_kernelIZZZNS0_17log1p_kernel_cudaERNS_18TensorIteratorBaseEENKUlvE_clEvENKUlvE0_clEvEUlfE_St5arrayIPcLm2EELi4E23TrivialOffsetCalculatorILi1EjESB_NS0_6memory15LoadWithoutCastENSC_16StoreWithoutCastEEEviT_T0_T2_T3_T4_T5_)
        /*068c*/ 	.word	0x00000000


	//----- nvinfo : EIATTR_REGCOUNT
	.align		4
.L_321:
        /*0690*/ 	.byte	0x04, 0x2f
        /*0692*/ 	.short	(.L_323 - .L_322)
	.align		4
.L_322:
        /*0694*/ 	.word	index@(_ZN2at6native18elementwise_kernelILi128ELi2EZNS0_22gpu_kernel_impl_nocastIZZZNS0_17log1p_kernel_cudaERNS_18TensorIteratorBaseEENKUlvE_clEvENKUlvE0_clEvEUlfE_EEvS4_RKT_EUliE_EEviT1_)
        /*0698*/ 	.word	0x0000000c


	//----- nvinfo : EIATTR_FRAME_SIZE
	.align		4
.L_323:
        /*069c*/ 	.byte	0x04, 0x11
        /*069e*/ 	.short	(.L_325 - .L_324)
	.align		4
.L_324:
        /*06a0*/ 	.word	index@(_ZN2at6native18elementwise_kernelILi128ELi2EZNS0_22gpu_kernel_impl_nocastIZZZNS0_17log1p_kernel_cudaERNS_18TensorIteratorBaseEENKUlvE_clEvENKUlvE0_clEvEUlfE_EEvS4_RKT_EUliE_EEviT1_)
        /*06a4*/ 	.word	0x00000000


	//----- nvinfo : EIATTR_REGCOUNT
	.align		4
.L_325:
        /*06a8*/ 	.byte	0x04, 0x2f
        /*06aa*/ 	.short	(.L_327 - .L_326)
	.align		4
.L_326:
        /*06ac*/ 	.word	index@(_ZN2at6native27unrolled_elementwise_kernelIZZZNS0_17log1p_kernel_cudaERNS_18TensorIteratorBaseEENKUlvE_clEvENKUlvE0_clEvEUlfE_St5arrayIPcLm2EELi4E23TrivialOffsetCalculatorILi1EjESB_NS0_6memory12LoadWithCastILi1EEENSC_13StoreWithCastILi1EEEEEviT_T0_T2_T3_T4_T5_)
        /*06b0*/ 	.word	0x0000001c


	//----- nvinfo : EIATTR_FRAME_SIZE
	.align		4
.L_327:
        /*06b4*/ 	.byte	0x04, 0x11
        /*06b6*/ 	.short	(.L_329 - .L_328)
	.align		4
.L_328:
        /*06b8*/ 	.word	index@(_ZN2at6native27unrolled_elementwise_kernelIZZZNS0_17log1p_kernel_cudaERNS_18TensorIteratorBaseEENKUlvE_clEvENKUlvE0_clEvEUlfE_St5arrayIPcLm2EELi4E23TrivialOffsetCalculatorILi1EjESB_NS0_6memory12LoadWithCastILi1EEENSC_13StoreWithCastILi1EEEEEviT_T0_T2_T3_T4_T5_)
        /*06bc*/ 	.word	0x00000000


	//----- nvinfo : EIATTR_REGCOUNT
	.align		4
.L_329:
        /*06c0*/ 	.byte	0x04, 0x2f
        /*06c2*/ 	.short	(.L_331 - .L_330)
	.align		4
.L_330:
        /*06c4*/ 	.word	index@(_ZN2at6native18elementwise_kernelILi128ELi4EZNS0_15gpu_kernel_implIZZZNS0_17log1p_kernel_cudaERNS_18TensorIteratorBaseEENKUlvE_clEvENKUlvE0_clEvEUlfE_EEvS4_RKT_EUliE_EEviT1_)
        /*06c8*/ 	.word	0x0000001a


	//----- nvinfo : EIATTR_FRAME_SIZE
	.align		4
.L_331:
        /*06cc*/ 	.byte	0x04, 0x11
        /*06ce*/ 	.short	(.L_333 - .L_332)
	.align		4
.L_332:
        /*06d0*/ 	.word	index@(_ZN2at6native18elementwise_kernelILi128ELi4EZNS0_15gpu_kernel_implIZZZNS0_17log1p_kernel_cudaERNS_18TensorIteratorBaseEENKUlvE_clEvENKUlvE0_clEvEUlfE_EEvS4_RKT_EUliE_EEviT1_)
        /*06d4*/ 	.word	0x00000000


	//----- nvinfo : EIATTR_REGCOUNT
	.align		4
.L_333:
        /*06d8*/ 	.byte	0x04, 0x2f
        /*06da*/ 	.short	(.L_335 - .L_334)
	.align		4
.L_334:
        /*06dc*/ 	.word	index@(_ZN2at6native29vectorized_elementwise_kernelILi8EZZZNS0_17log1p_kernel_cudaERNS_18TensorIteratorBaseEENKUlvE_clEvENKUlvE1_clEvEUlN3c107complexIdEEE_St5arrayIPcLm2EEEEviT0_T1_)
        /*06e0*/ 	.word	0x00000004


	//----- nvinfo : EIATTR_FRAME_SIZE
	.align		4
.L_335:
        /*06e4*/ 	.byte	0x04, 0x11
        /*06e6*/ 	.short	(.L_337 - .L_336)
	.align		4
.L_336:
        /*06e8*/ 	.word	index@(_ZN2at6native29vectorized_elementwise_kernelILi8EZZZNS0_17log1p_kernel_cudaERNS_18TensorIteratorBaseEENKUlvE_clEvENKUlvE1_clEvEUlN3c107complexIdEEE_St5arrayIPcLm2EEEEviT0_T1_)
        /*06ec*/ 	.word	0x00000000


	//----- nvinfo : EIATTR_REGCOUNT
	.align		4
.L_337:
        /*06f0*/ 	.byte	0x04, 0x2f
        /*06f2*/ 	.short	(.L_339 - .L_338)
	.align		4
.L_338:
        /*06f4*/ 	.word	index@(_ZN2at6native29vectorized_elementwise_kernelILi4EZZZNS0_17log1p_kernel_cudaERNS_18TensorIteratorBaseEENKUlvE_clEvENKUlvE1_clEvEUlN3c107complexIdEEE_St5arrayIPcLm2EEEEviT0_T1_)
        /*06f8*/ 	.word	0x0000003e


	//----- nvinfo : EIATTR_FRAME_SIZE
	.align		4
.L_339:
        /*06fc*/ 	.byte	0x04, 0x11
        /*06fe*/ 	.short	(.L_341 - .L_340)
	.align		4
.L_340:
        /*0700*/ 	.word	index@($__internal_11_$__cuda_sm20_div_rn_f64_full)
        /*0704*/ 	.word	0x00000000


	//----- nvinfo : EIATTR_FRAME_SIZE
	.align		4
.L_341:
        /*0708*/ 	.byte	0x04, 0x11
        /*070a*/ 	.short	(.L_343 - .L_342)
	.align		4
.L_342:
        /*070c*/ 	.word	index@(_ZN2at6native29vectorized_elementwise_kernelILi4EZZZNS0_17log1p_kernel_cudaERNS_18TensorIteratorBaseEENKUlvE_clEvENKUlvE1_clEvEUlN3c107complexIdEEE_St5arrayIPcLm2EEEEviT0_T1_)
        /*0710*/ 	.word	0x00000000


	//----- nvinfo : EIATTR_REGCOUNT
	.align		4
.L_343:
        /*0714*/ 	.byte	0x04, 0x2f
        /*0716*/ 	.short	(.L_345 - .L_344)
	.align		4
.L_344:
        /*0718*/ 	.word	index@(_ZN2at6native29vectorized_elementwise_kernelILi2EZZZNS0_17log1p_kernel_cudaERNS_18TensorIteratorBaseEENKUlvE_clEvENKUlvE1_clEvEUlN3c107complexIdEEE_St5arrayIPcLm2EEEEviT0_T1_)
        /*071c*/ 	.word	0x0000003e


	//----- nvinfo : EIATTR_FRAME_SIZE
	.align		4
.L_345:
        /*0720*/ 	.byte	0x04, 0x11
        /*0722*/ 	.short	(.L_347 - .L_346)
	.align		4
.L_346:
        /*0724*/ 	.word	index@($__internal_10_$__cuda_sm20_div_rn_f64_full)
        /*0728*/ 	.word	0x00000000


	//----- nvinfo : EIATTR_FRAME_SIZE
	.align		4
.L_347:
        /*072c*/ 	.byte	0x04, 0x11
        /*072e*/ 	.short	(.L_349 - .L_348)
	.align		4
.L_348:
        /*0730*/ 	.word	index@(_ZN2at6native29vectorized_elementwise_kernelILi2EZZZNS0_17log1p_kernel_cudaERNS_18TensorIteratorBaseEENKUlvE_clEvENKUlvE1_clEvEUlN3c107complexIdEEE_St5arrayIPcLm2EEEEviT0_T1_)
        /*0734*/ 	.word	0x00000000


	//----- nvinfo : EIATTR_REGCOUNT
	.align		4
.L_349:
        /*0738*/ 	.byte	0x04, 0x2f
        /*073a*/ 	.short	(.L_351 - .L_350)
	.align		4
.L_350:
        /*073c*/ 	.word	index@(_ZN2at6native27unrolled_elementwise_kernelIZZZNS0_17log1p_kernel_cudaERNS_18TensorIteratorBaseEENKUlvE_clEvENKUlvE1_clEvEUlN3c107complexIdEEE_St5arrayIPcLm2EELi4E23TrivialOffsetCalculatorILi1EjESE_NS0_6memory15LoadWithoutCastENSF_16StoreWithoutCastEEEviT_T0_T2_T3_T4_T5_)
        /*0740*/ 	.word	0x0000002c


	//----- nvinfo : EIATTR_FRAME_SIZE
	.align		4
.L_351:
        /*0744*/ 	.byte	0x04, 0x11
        /*0746*/ 	.short	(.L_353 - .L_352)
	.align		4
.L_352:
        /*0748*/ 	.word	index@($__internal_9_$__cuda_sm20_div_rn_f64_full)
        /*074c*/ 	.word	0x00000000


	//----- nvinfo : EIATTR_FRAME_SIZE
	.align		4
.L_353:
        /*0750*/ 	.byte	0x04, 0x11
        /*0752*/ 	.short	(.L_355 - .L_354)
	.align		4
.L_354:
        /*0754*/ 	.word	index@(_ZN2at6native27unrolled_elementwise_kernelIZZZNS0_17log1p_kernel_cudaERNS_18TensorIteratorBaseEENKUlvE_clEvENKUlvE1_clEvEUlN3c107complexIdEEE_St5arrayIPcLm2EELi4E23TrivialOffsetCalculatorILi1EjESE_NS0_6memory15LoadWithoutCastENSF_16StoreWithoutCastEEEviT_T0_T2_T3_T4_T5_)
        /*0758*/ 	.word	0x00000000


	//----- nvinfo : EIATTR_REGCOUNT
	.align		4
.L_355:
        /*075c*/ 	.byte	0x04, 0x2f
        /*075e*/ 	.short	(.L_357 - .L_356)
	.align		4
.L_356:
        /*0760*/ 	.word	index@(_ZN2at6native18elementwise_kernelILi128ELi2EZNS0_22gpu_kernel_impl_nocastIZZZNS0_17log1p_kernel_cudaERNS_18TensorIteratorBaseEENKUlvE_clEvENKUlvE1_clEvEUlN3c107complexIdEEE_EEvS4_RKT_EUliE_EEviT1_)
        /*0764*/ 	.word	0x00000020


	//----- nvinfo : EIATTR_FRAME_SIZE
	.align		4
.L_357:
        /*0768*/ 	.byte	0x04, 0x11
        /*076a*/ 	.short	(.L_359 - .L_358)
	.align		4
.L_358:
        /*076c*/ 	.word	index@($__internal_8_$__cuda_sm20_div_rn_f64_full)
        /*0770*/ 	.word	0x00000000


	//----- nvinfo : EIATTR_FRAME_SIZE
	.align		4
.L_359:
        /*0774*/ 	.byte	0x04, 0x11
        /*0776*/ 	.short	(.L_361 - .L_360)
	.align		4
.L_360:
        /*0778*/ 	.word	index@(_ZN2at6native18elementwise_kernelILi128ELi2EZNS0_22gpu_kernel_impl_nocastIZZZNS0_17log1p_kernel_cudaERNS_18TensorIteratorBaseEENKUlvE_clEvENKUlvE1_clEvEUlN3c107complexIdEEE_EEvS4_RKT_EUliE_EEviT1_)
        /*077c*/ 	.word	0x00000000


	//----- nvinfo : EIATTR_REGCOUNT
	.align		4
.L_361:
        /*0780*/ 	.byte	0x04, 0x2f
        /*0782*/ 	.short	(.L_363 - .L_362)
	.align		4
.L_362:
        /*0784*/ 	.word	index@(_ZN2at6native27unrolled_elementwise_kernelIZZZNS0_17log1p_kernel_cudaERNS_18TensorIteratorBaseEENKUlvE_clEvENKUlvE1_clEvEUlN3c107complexIdEEE_St5arrayIPcLm2EELi4E23TrivialOffsetCalculatorILi1EjESE_NS0_6memory12LoadWithCastILi1EEENSF_13StoreWithCastILi1EEEEEviT_T0_T2_T3_T4_T5_)
        /*0788*/ 	.word	0x0000002e


	//----- nvinfo : EIATTR_FRAME_SIZE
	.align		4
.L_363:
        /*078c*/ 	.byte	0x04, 0x11
        /*078e*/ 	.short	(.L_365 - .L_364)
	.align		4
.L_364:
        /*0790*/ 	.word	index@($__internal_7_$__cuda_sm20_div_rn_f64_full)
        /*0794*/ 	.word	0x00000000


	//----- nvinfo : EIATTR_FRAME_SIZE
	.align		4
.L_365:
        /*0798*/ 	.byte	0x04, 0x11
        /*079a*/ 	.short	(.L_367 - .L_366)
	.align		4
.L_366:
        /*079c*/ 	.word	index@(_ZN2at6native27unrolled_elementwise_kernelIZZZNS0_17log1p_kernel_cudaERNS_18TensorIteratorBaseEENKUlvE_clEvENKUlvE1_clEvEUlN3c107complexIdEEE_St5arrayIPcLm2EELi4E23TrivialOffsetCalculatorILi1EjESE_NS0_6memory12LoadWithCastILi1EEENSF_13StoreWithCastILi1EEEEEviT_T0_T2_T3_T4_T5_)
        /*07a0*/ 	.word	0x00000000


	//----- nvinfo : EIATTR_REGCOUNT
	.align		4
.L_367:
        /*07a4*/ 	.byte	0x04, 0x2f
        /*07a6*/ 	.short	(.L_369 - .L_368)
	.align		4
.L_368:
        /*07a8*/ 	.word	index@(_ZN2at6native18elementwise_kernelILi128ELi4EZNS0_15gpu_kernel_implIZZZNS0_17log1p_kernel_cudaERNS_18TensorIteratorBaseEENKUlvE_clEvENKUlvE1_clEvEUlN3c107complexIdEEE_EEvS4_RKT_EUliE_EEviT1_)
        /*07ac*/ 	.word	0x00000022


	//----- nvinfo : EIATTR_FRAME_SIZE
	.align		4
.L_369:
        /*07b0*/ 	.byte	0x04, 0x11
        /*07b2*/ 	.short	(.L_371 - .L_370)
	.align		4
.L_370:
        /*07b4*/ 	.word	index@($__internal_6_$__cuda_sm20_div_rn_f64_full)
        /*07b8*/ 	.word	0x00000000


	//----- nvinfo : EIATTR_FRAME_SIZE
	.align		4
.L_371:
        /*07bc*/ 	.byte	0x04, 0x11
        /*07be*/ 	.short	(.L_373 - .L_372)
	.align		4
.L_372:
        /*07c0*/ 	.word	index@(_ZN2at6native18elementwise_kernelILi128ELi4EZNS0_15gpu_kernel_implIZZZNS0_17log1p_kernel_cudaERNS_18TensorIteratorBaseEENKUlvE_clEvENKUlvE1_clEvEUlN3c107complexIdEEE_EEvS4_RKT_EUliE_EEviT1_)
        /*07c4*/ 	.word	0x00000000


	//----- nvinfo : EIATTR_REGCOUNT
	.align		4
.L_373:
        /*07c8*/ 	.byte	0x04, 0x2f
        /*07ca*/ 	.short	(.L_375 - .L_374)
	.align		4
.L_374:
        /*07cc*/ 	.word	index@(_ZN2at6native29vectorized_elementwise_kernelILi8EZZZNS0_17log1p_kernel_cudaERNS_18TensorIteratorBaseEENKUlvE_clEvENKUlvE2_clEvEUlN3c107complexIfEEE_St5arrayIPcLm2EEEEviT0_T1_)
        /*07d0*/ 	.word	0x00000004


	//----- nvinfo : EIATTR_FRAME_SIZE
	.align		4
.L_375:
        /*07d4*/ 	.byte	0x04, 0x11
        /*07d6*/ 	.short	(.L_377 - .L_376)
	.align		4
.L_376:
        /*07d8*/ 	.word	index@(_ZN2at6native29vectorized_elementwise_kernelILi8EZZZNS0_17log1p_kernel_cudaERNS_18TensorIteratorBaseEENKUlvE_clEvENKUlvE2_clEvEUlN3c107complexIfEEE_St5arrayIPcLm2EEEEviT0_T1_)
        /*07dc*/ 	.word	0x00000000


	//----- nvinfo : EIATTR_REGCOUNT
	.align		4
.L_377:
        /*07e0*/ 	.byte	0x04, 0x2f
        /*07e2*/ 	.short	(.L_379 - .L_378)
	.align		4
.L_378:
        /*07e4*/ 	.word	index@(_ZN2at6native29vectorized_elementwise_kernelILi4EZZZNS0_17log1p_kernel_cudaERNS_18TensorIteratorBaseEENKUlvE_clEvENKUlvE2_clEvEUlN3c107complexIfEEE_St5arrayIPcLm2EEEEviT0_T1_)
        /*07e8*/ 	.word	0x00000023


	//----- nvinfo : EIATTR_FRAME_SIZE
	.align		4
.L_379:
        /*07ec*/ 	.byte	0x04, 0x11
        /*07ee*/ 	.short	(.L_381 - .L_380)
	.align		4
.L_380:
        /*07f0*/ 	.word	index@($__internal_5_$__cuda_sm3x_div_rn_ftz_f32_slowpath)
        /*07f4*/ 	.word	0x00000000


	//----- nvinfo : EIATTR_FRAME_SIZE
	.align		4
.L_381:
        /*07f8*/ 	.byte	0x04, 0x11
        /*07fa*/ 	.short	(.L_383 - .L_382)
	.align		4
.L_382:
        /*07fc*/ 	.word	index@(_ZN2at6native29vectorized_elementwise_kernelILi4EZZZNS0_17log1p_kernel_cudaERNS_18TensorIteratorBaseEENKUlvE_clEvENKUlvE2_clEvEUlN3c107complexIfEEE_St5arrayIPcLm2EEEEviT0_T1_)
        /*0800*/ 	.word	0x00000000


	//----- nvinfo : EIATTR_REGCOUNT
	.align		4
.L_383:
        /*0804*/ 	.byte	0x04, 0x2f
        /*0806*/ 	.short	(.L_385 - .L_384)
	.align		4
.L_384:
        /*0808*/ 	.word	index@(_ZN2at6native29vectorized_elementwise_kernelILi2EZZZNS0_17log1p_kernel_cudaERNS_18TensorIteratorBaseEENKUlvE_clEvENKUlvE2_clEvEUlN3c107complexIfEEE_St5arrayIPcLm2EEEEviT0_T1_)
        /*080c*/ 	.word	0x00000023


	//----- nvinfo : EIATTR_FRAME_SIZE
	.align		4
.L_385:
        /*0810*/ 	.byte	0x04, 0x11
        /*0812*/ 	.short	(.L_387 - .L_386)
	.align		4
.L_386:
        /*0814*/ 	.word	index@($__internal_4_$__cuda_sm3x_div_rn_ftz_f32_slowpath)
        /*0818*/ 	.word	0x00000000


	//----- nvinfo : EIATTR_FRAME_SIZE
	.align		4
.L_387:
        /*081c*/ 	.byte	0x04, 0x11
        /*081e*/ 	.short	(.L_389 - .L_388)
	.align		4
.L_388:
        /*0820*/ 	.word	index@(_ZN2at6native29vectorized_elementwise_kernelILi2EZZZNS0_17log1p_kernel_cudaERNS_18TensorIteratorBaseEENKUlvE_clEvENKUlvE2_clEvEUlN3c107complexIfEEE_St5arrayIPcLm2EEEEviT0_T1_)
        /*0824*/ 	.word	0x00000000


	//----- nvinfo : EIATTR_REGCOUNT
	.align		4
.L_389:
        /*0828*/ 	.byte	0x04, 0x2f
        /*082a*/ 	.short	(.L_391 - .L_390)
	.align		4
.L_390:
        /*082c*/ 	.word	index@(_ZN2at6native27unrolled_elementwise_kernelIZZZNS0_17log1p_kernel_cudaERNS_18TensorIteratorBaseEENKUlvE_clEvENKUlvE2_clEvEUlN3c107complexIfEEE_St5arrayIPcLm2EELi4E23TrivialOffsetCalculatorILi1EjESE_NS0_6memory15LoadWithoutCastENSF_16StoreWithoutCastEEEviT_T0_T2_T3_T4_T5_)
        /*0830*/ 	.word	0x0000001d


	//----- nvinfo : EIATTR_FRAME_SIZE
	.align		4
.L_391:
        /*0834*/ 	.byte	0x04, 0x11
        /*0836*/ 	.short	(.L_393 - .L_392)
	.align		4
.L_392:
        /*0838*/ 	.word	index@($__internal_3_$__cuda_sm3x_div_rn_ftz_f32_slowpath)
        /*083c*/ 	.word	0x00000000


	//----- nvinfo : EIATTR_FRAME_SIZE
	.align		4
.L_393:
        /*0840*/ 	.byte	0x04, 0x11
        /*0842*/ 	.short	(.L_395 - .L_394)
	.align		4
.L_394:
        /*0844*/ 	.word	index@(_ZN2at6native27unrolled_elementwise_kernelIZZZNS0_17log1p_kernel_cudaERNS_18TensorIteratorBaseEENKUlvE_clEvENKUlvE2_clEvEUlN3c107complexIfEEE_St5arrayIPcLm2EELi4E23TrivialOffsetCalculatorILi1EjESE_NS0_6memory15LoadWithoutCastENSF_16StoreWithoutCastEEEviT_T0_T2_T3_T4_T5_)
        /*0848*/ 	.word	0x00000000


	//----- nvinfo : EIATTR_REGCOUNT
	.align		4
.L_395:
        /*084c*/ 	.byte	0x04, 0x2f
        /*084e*/ 	.short	(.L_397 - .L_396)
	.align		4
.L_396:
        /*0850*/ 	.word	index@(_ZN2at6native18elementwise_kernelILi128ELi2EZNS0_22gpu_kernel_impl_nocastIZZZNS0_17log1p_kernel_cudaERNS_18TensorIteratorBaseEENKUlvE_clEvENKUlvE2_clEvEUlN3c107complexIfEEE_EEvS4_RKT_EUliE_EEviT1_)
        /*0854*/ 	.word	0x00000016


	//----- nvinfo : EIATTR_FRAME_SIZE
	.align		4
.L_397:
        /*0858*/ 	.byte	0x04, 0x11
        /*085a*/ 	.short	(.L_399 - .L_398)
	.align		4
.L_398:
        /*085c*/ 	.word	index@($__internal_2_$__cuda_sm3x_div_rn_ftz_f32_slowpath)
        /*0860*/ 	.word	0x00000000


	//----- nvinfo : EIATTR_FRAME_SIZE
	.align		4
.L_399:
        /*0864*/ 	.byte	0x04, 0x11
        /*0866*/ 	.short	(.L_401 - .L_400)
	.align		4
.L_400:
        /*0868*/ 	.word	index@(_ZN2at6native18elementwise_kernelILi128ELi2EZNS0_22gpu_kernel_impl_nocastIZZZNS0_17log1p_kernel_cudaERNS_18TensorIteratorBaseEENKUlvE_clEvENKUlvE2_clEvEUlN3c107complexIfEEE_EEvS4_RKT_EUliE_EEviT1_)
        /*086c*/ 	.word	0x00000000


	//----- nvinfo : EIATTR_REGCOUNT
	.align		4
.L_401:
        /*0870*/ 	.byte	0x04, 0x2f
        /*0872*/ 	.short	(.L_403 - .L_402)
	.align		4
.L_402:
        /*0874*/ 	.word	index@(_ZN2at6native27unrolled_elementwise_kernelIZZZNS0_17log1p_kernel_cudaERNS_18TensorIteratorBaseEENKUlvE_clEvENKUlvE2_clEvEUlN3c107complexIfEEE_St5arrayIPcLm2EELi4E23TrivialOffsetCalculatorILi1EjESE_NS0_6memory12LoadWithCastILi1EEENSF_13StoreWithCastILi1EEEEEviT_T0_T2_T3_T4_T5_)
        /*0878*/ 	.word	0x00000020


	//----- nvinfo : EIATTR_FRAME_SIZE
	.align		4
.L_403:
        /*087c*/ 	.byte	0x04, 0x11
        /*087e*/ 	.short	(.L_405 - .L_404)
	.align		4
.L_404:
        /*0880*/ 	.word	index@($__internal_1_$__cuda_sm3x_div_rn_ftz_f32_slowpath)
        /*0884*/ 	.word	0x00000000


	//----- nvinfo : EIATTR_FRAME_SIZE
	.align		4
.L_405:
        /*0888*/ 	.byte	0x04, 0x11
        /*088a*/ 	.short	(.L_407 - .L_406)
	.align		4
.L_406:
        /*088c*/ 	.word	index@(_ZN2at6native27unrolled_elementwise_kernelIZZZNS0_17log1p_kernel_cudaERNS_18TensorIteratorBaseEENKUlvE_clEvENKUlvE2_clEvEUlN3c107complexIfEEE_St5arrayIPcLm2EELi4E23TrivialOffsetCalculatorILi1EjESE_NS0_6memory12LoadWithCastILi1EEENSF_13StoreWithCastILi1EEEEEviT_T0_T2_T3_T4_T5_)
        /*0890*/ 	.word	0x00000000


	//----- nvinfo : EIATTR_REGCOUNT
	.align		4
.L_407:
        /*0894*/ 	.byte	0x04, 0x2f
        /*0896*/ 	.short	(.L_409 - .L_408)
	.align		4
.L_408:
        /*0898*/ 	.word	index@(_ZN2at6native18elementwise_kernelILi128ELi4EZNS0_15gpu_kernel_implIZZZNS0_17log1p_kernel_cudaERNS_18TensorIteratorBaseEENKUlvE_clEvENKUlvE2_clEvEUlN3c107complexIfEEE_EEvS4_RKT_EUliE_EEviT1_)
        /*089c*/ 	.word	0x0000001a


	//----- nvinfo : EIATTR_FRAME_SIZE
	.align		4
.L_409:
        /*08a0*/ 	.byte	0x04, 0x11
        /*08a2*/ 	.short	(.L_411 - .L_410)
	.align		4
.L_410:
        /*08a4*/ 	.word	index@($__internal_0_$__cuda_sm3x_div_rn_ftz_f32_slowpath)
        /*08a8*/ 	.word	0x00000000


	//----- nvinfo : EIATTR_FRAME_SIZE
	.align		4
.L_411:
        /*08ac*/ 	.byte	0x04, 0x11
        /*08ae*/ 	.short	(.L_413 - .L_412)
	.align		4
.L_412:
        /*08b0*/ 	.word	index@(_ZN2at6native18elementwise_kernelILi128ELi4EZNS0_15gpu_kernel_implIZZZNS0_17log1p_kernel_cudaERNS_18TensorIteratorBaseEENKUlvE_clEvENKUlvE2_clEvEUlN3c107complexIfEEE_EEvS4_RKT_EUliE_EEviT1_)
        /*08b4*/ 	.word	0x00000000


	//----- nvinfo : EIATTR_REGCOUNT
	.align		4
.L_413:
        /*08b8*/ 	.byte	0x04, 0x2f
        /*08ba*/ 	.short	(.L_415 - .L_414)
	.align		4
.L_414:
        /*08bc*/ 	.word	index@(_ZN2at6native29vectorized_elementwise_kernelILi8EZZZNS0_17log1p_kernel_cudaERNS_18TensorIteratorBaseEENKUlvE_clEvENKUlvE3_clEvEUlN3c104HalfEE_St5arrayIPcLm2EEEEviT0_T1_)
        /*08c0*/ 	.word	0x00000004


	//----- nvinfo : EIATTR_FRAME_SIZE
	.align		4
.L_415:
        /*08c4*/ 	.byte	0x04, 0x11
        /*08c6*/ 	.short	(.L_417 - .L_416)
	.align		4
.L_416:
        /*08c8*/ 	.word	index@(_ZN2at6native29vectorized_elementwise_kernelILi8EZZZNS0_17log1p_kernel_cudaERNS_18TensorIteratorBaseEENKUlvE_clEvENKUlvE3_clEvEUlN3c104HalfEE_St5arrayIPcLm2EEEEviT0_T1_)
        /*08cc*/ 	.word	0x00000000


	//----- nvinfo : EIATTR_REGCOUNT
	.align		4
.L_417:
        /*08d0*/ 	.byte	0x04, 0x2f
        /*08d2*/ 	.short	(.L_419 - .L_418)
	.align		4
.L_418:
        /*08d4*/ 	.word	index@(_ZN2at6native29vectorized_elementwise_kernelILi4EZZZNS0_17log1p_kernel_cudaERNS_18TensorIteratorBaseEENKUlvE_clEvENKUlvE3_clEvEUlN3c104HalfEE_St5arrayIPcLm2EEEEviT0_T1_)
        /*08d8*/ 	.word	0x00000020


	//----- nvinfo : EIATTR_FRAME_SIZE
	.align		4
.L_419:
        /*08dc*/ 	.byte	0x04, 0x11
        /*08de*/ 	.short	(.L_421 - .L_420)
	.align		4
.L_420:
        /*08e0*/ 	.word	index@(_ZN2at6native29vectorized_elementwise_kernelILi4EZZZNS0_17log1p_kernel_cudaERNS_18TensorIteratorBaseEENKUlvE_clEvENKUlvE3_clEvEUlN3c104HalfEE_St5arrayIPcLm2EEEEviT0_T1_)
        /*08e4*/ 	.word	0x00000000


	//----- nvinfo : EIATTR_REGCOUNT
	.align		4
.L_421:
        /*08e8*/ 	.byte	0x04, 0x2f
        /*08ea*/ 	.short	(.L_423 - .L_422)
	.align		4
.L_422:
        /*08ec*/ 	.word	index@(_ZN2at6native29vectorized_elementwise_kernelILi2EZZZNS0_17log1p_kernel_cudaERNS_18TensorIteratorBaseEENKUlvE_clEvENKUlvE3_clEvEUlN3c104HalfEE_St5arrayIPcLm2EEEEviT0_T1_)
        /*08f0*/ 	.word	0x0000001e


	//----- nvinfo : EIATTR_FRAME_SIZE
	.align		4
.L_423:
        /*08f4*/ 	.byte	0x04, 0x11
        /*08f6*/ 	.short	(.L_425 - .L_424)
	.align		4
.L_424:
        /*08f8*/ 	.word	index@(_ZN2at6native29vectorized_elementwise_kernelILi2EZZZNS0_17log1p_kernel_cudaERNS_18TensorIteratorBaseEENKUlvE_clEvENKUlvE3_clEvEUlN3c104HalfEE_St5arrayIPcLm2EEEEviT0_T1_)
        /*08fc*/ 	.word	0x00000000


	//----- nvinfo : EIATTR_REGCOUNT
	.align		4
.L_425:
        /*0900*/ 	.byte	0x04, 0x2f
        /*0902*/ 	.short	(.L_427 - .L_426)
	.align		4
.L_426:
        /*0904*/ 	.word	index@(_ZN2at6native27unrolled_elementwise_kernelIZZZNS0_17log1p_kernel_cudaERNS_18TensorIteratorBaseEENKUlvE_clEvENKUlvE3_clEvEUlN3c104HalfEE_St5arrayIPcLm2EELi4E23TrivialOffsetCalculatorILi1EjESD_NS0_6memory15LoadWithoutCastENSE_16StoreWithoutCastEEEviT_T0_T2_T3_T4_T5_)
        /*0908*/ 	.word	0x00000013


	//----- nvinfo : EIATTR_FRAME_SIZE
	.align		4
.L_427:
        /*090c*/ 	.byte	0x04, 0x11
        /*090e*/ 	.short	(.L_429 - .L_428)
	.align		4
.L_428:
        /*0910*/ 	.word	index@(_ZN2at6native27unrolled_elementwise_kernelIZZZNS0_17log1p_kernel_cudaERNS_18TensorIteratorBaseEENKUlvE_clEvENKUlvE3_clEvEUlN3c104HalfEE_St5arrayIPcLm2EELi4E23TrivialOffsetCalculatorILi1EjESD_NS0_6memory15LoadWithoutCastENSE_16StoreWithoutCastEEEviT_T0_T2_T3_T4_T5_)
        /*0914*/ 	.word	0x00000000


	//----- nvinfo : EIATTR_REGCOUNT
	.align		4
.L_429:
        /*0918*/ 	.byte	0x04, 0x2f
        /*091a*/ 	.short	(.L_431 - .L_430)
	.align		4
.L_430:
        /*091c*/ 	.word	index@(_ZN2at6native18elementwise_kernelILi128ELi4EZNS0_22gpu_kernel_impl_nocastIZZZNS0_17log1p_kernel_cudaERNS_18TensorIteratorBaseEENKUlvE_clEvENKUlvE3_clEvEUlN3c104HalfEE_EEvS4_RKT_EUliE_EEviT1_)
        /*0920*/ 	.word	0x0000000d


	//----- nvinfo : EIATTR_FRAME_SIZE
	.align		4
.L_431:
        /*0924*/ 	.byte	0x04, 0x11
        /*0926*/ 	.short	(.L_433 - .L_432)
	.align		4
.L_432:
        /*0928*/ 	.word	index@(_ZN2at6native18elementwise_kernelILi128ELi4EZNS0_22gpu_kernel_impl_nocastIZZZNS0_17log1p_kernel_cudaERNS_18TensorIteratorBaseEENKUlvE_clEvENKUlvE3_clEvEUlN3c104HalfEE_EEvS4_RKT_EUliE_EEviT1_)
        /*092c*/ 	.word	0x00000000


	//----- nvinfo : EIATTR_REGCOUNT
	.align		4
.L_433:
        /*0930*/ 	.byte	0x04, 0x2f
        /*0932*/ 	.short	(.L_435 - .L_434)
	.align		4
.L_434:
        /*0934*/ 	.word	index@(_ZN2at6native27unrolled_elementwise_kernelIZZZNS0_17log1p_kernel_cudaERNS_18TensorIteratorBaseEENKUlvE_clEvENKUlvE3_clEvEUlN3c104HalfEE_St5arrayIPcLm2EELi4E23TrivialOffsetCalculatorILi1EjESD_NS0_6memory12LoadWithCastILi1EEENSE_13StoreWithCastILi1EEEEEviT_T0_T2_T3_T4_T5_)
        /*0938*/ 	.word	0x0000001e


	//----- nvinfo : EIATTR_FRAME_SIZE
	.align		4
.L_435:
        /*093c*/ 	.byte	0x04, 0x11
        /*093e*/ 	.short	(.L_437 - .L_436)
	.align		4
.L_436:
        /*0940*/ 	.word	index@(_ZN2at6native27unrolled_elementwise_kernelIZZZNS0_17log1p_kernel_cudaERNS_18TensorIteratorBaseEENKUlvE_clEvENKUlvE3_clEvEUlN3c104HalfEE_St5arrayIPcLm2EELi4E23TrivialOffsetCalculatorILi1EjESD_NS0_6memory12LoadWithCastILi1EEENSE_13StoreWithCastILi1EEEEEviT_T0_T2_T3_T4_T5_)
        /*0944*/ 	.word	0x00000000


	//----- nvinfo : EIATTR_REGCOUNT
	.align		4
.L_437:
        /*0948*/ 	.byte	0x04, 0x2f
        /*094a*/ 	.short	(.L_439 - .L_438)
	.align		4
.L_438:
        /*094c*/ 	.word	index@(_ZN2at6native18elementwise_kernelILi128ELi4EZNS0_15gpu_kernel_implIZZZNS0_17log1p_kernel_cudaERNS_18TensorIteratorBaseEENKUlvE_clEvENKUlvE3_clEvEUlN3c104HalfEE_EEvS4_RKT_EUliE_EEviT1_)
        /*0950*/ 	.word	0x0000001a


	//----- nvinfo : EIATTR_FRAME_SIZE
	.align		4
.L_439:
        /*0954*/ 	.byte	0x04, 0x11
        /*0956*/ 	.short	(.L_441 - .L_440)
	.align		4
.L_440:
        /*0958*/ 	.word	index@(_ZN2at6native18elementwise_kernelILi128ELi4EZNS0_15gpu_kernel_implIZZZNS0_17log1p_kernel_cudaERNS_18TensorIteratorBaseEENKUlvE_clEvENKUlvE3_clEvEUlN3c104HalfEE_EEvS4_RKT_EUliE_EEviT1_)
        /*095c*/ 	.word	0x00000000


	//----- nvinfo : EIATTR_REGCOUNT
	.align		4
.L_441:
        /*0960*/ 	.byte	0x04, 0x2f
        /*0962*/ 	.short	(.L_443 - .L_442)
	.align		4
.L_442:
        /*0964*/ 	.word	index@(_ZN2at6native29vectorized_elementwise_kernelILi8EZZZNS0_17log1p_kernel_cudaERNS_18TensorIteratorBaseEENKUlvE_clEvENKUlvE4_clEvEUlN3c108BFloat16EE_St5arrayIPcLm2EEEEviT0_T1_)
        /*0968*/ 	.word	0x00000004


	//----- nvinfo : EIATTR_FRAME_SIZE
	.align		4
.L_443:
        /*096c*/ 	.byte	0x04, 0x11
        /*096e*/ 	.short	(.L_445 - .L_444)
	.align		4
.L_444:
        /*0970*/ 	.word	index@(_ZN2at6native29vectorized_elementwise_kernelILi8EZZZNS0_17log1p_kernel_cudaERNS_18TensorIteratorBaseEENKUlvE_clEvENKUlvE4_clEvEUlN3c108BFloat16EE_St5arrayIPcLm2EEEEviT0_T1_)
        /*0974*/ 	.word	0x00000000


	//----- nvinfo : EIATTR_REGCOUNT
	.align		4
.L_445:
        /*0978*/ 	.byte	0x04, 0x2f
        /*097a*/ 	.short	(.L_447 - .L_446)
	.align		4
.L_446:
        /*097c*/ 	.word	index@(_ZN2at6native29vectorized_elementwise_kernelILi4EZZZNS0_17log1p_kernel_cudaERNS_18TensorIteratorBaseEENKUlvE_clEvENKUlvE4_clEvEUlN3c108BFloat16EE_St5arrayIPcLm2EEEEviT0_T1_)
        /*0980*/ 	.word	0x0000001e


	//----- nvinfo : EIATTR_FRAME_SIZE
	.align		4
.L_447:
        /*0984*/ 	.byte	0x04, 0x11
        /*0986*/ 	.short	(.L_449 - .L_448)
	.align		4
.L_448:
        /*0988*/ 	.word	index@(_ZN2at6native29vectorized_elementwise_kernelILi4EZZZNS0_17log1p_kernel_cudaERNS_18TensorIteratorBaseEENKUlvE_clEvENKUlvE4_clEvEUlN3c108BFloat16EE_St5arrayIPcLm2EEEEviT0_T1_)
        /*098c*/ 	.word	0x00000000


	//----- nvinfo : EIATTR_REGCOUNT
	.align		4
.L_449:
        /*0990*/ 	.byte	0x04, 0x2f
        /*0992*/ 	.short	(.L_451 - .L_450)
	.align		4
.L_450:
        /*0994*/ 	.word	index@(_ZN2at6native29vectorized_elementwise_kernelILi2EZZZNS0_17log1p_kernel_cudaERNS_18TensorIteratorBaseEENKUlvE_clEvENKUlvE4_clEvEUlN3c108BFloat16EE_St5arrayIPcLm2EEEEviT0_T1_)
        /*0998*/ 	.word	0x0000001e


	//----- nvinfo : EIATTR_FRAME_SIZE
	.align		4
.L_451:
        /*099c*/ 	.byte	0x04, 0x11
        /*099e*/ 	.short	(.L_453 - .L_452)
	.align		4
.L_452:
        /*09a0*/ 	.word	index@(_ZN2at6native29vectorized_elementwise_kernelILi2EZZZNS0_17log1p_kernel_cudaERNS_18TensorIteratorBaseEENKUlvE_clEvENKUlvE4_clEvEUlN3c108BFloat16EE_St5arrayIPcLm2EEEEviT0_T1_)
        /*09a4*/ 	.word	0x00000000


	//----- nvinfo : EIATTR_REGCOUNT
	.align		4
.L_453:
        /*09a8*/ 	.byte	0x04, 0x2f
        /*09aa*/ 	.short	(.L_455 - .L_454)
	.align		4
.L_454:
        /*09ac*/ 	.word	index@(_ZN2at6native27unrolled_elementwise_kernelIZZZNS0_17log1p_kernel_cudaERNS_18TensorIteratorBaseEENKUlvE_clEvENKUlvE4_clEvEUlN3c108BFloat16EE_St5arrayIPcLm2EELi4E23TrivialOffsetCalculatorILi1EjESD_NS0_6memory15LoadWithoutCastENSE_16StoreWithoutCastEEEviT_T0_T2_T3_T4_T5_)
        /*09b0*/ 	.word	0x00000013


	//----- nvinfo : EIATTR_FRAME_SIZE
	.align		4
.L_455:
        /*09b4*/ 	.byte	0x04, 0x11
        /*09b6*/ 	.short	(.L_457 - .L_456)
	.align		4
.L_456:
        /*09b8*/ 	.word	index@(_ZN2at6native27unrolled_elementwise_kernelIZZZNS0_17log1p_kernel_cudaERNS_18TensorIteratorBaseEENKUlvE_clEvENKUlvE4_clEvEUlN3c108BFloat16EE_St5arrayIPcLm2EELi4E23TrivialOffsetCalculatorILi1EjESD_NS0_6memory15LoadWithoutCastENSE_16StoreWithoutCastEEEviT_T0_T2_T3_T4_T5_)
        /*09bc*/ 	.word	0x00000000


	//----- nvinfo : EIATTR_REGCOUNT
	.align		4
.L_457:
        /*09c0*/ 	.byte	0x04, 0x2f
        /*09c2*/ 	.short	(.L_459 - .L_458)
	.align		4
.L_458:
        /*09c4*/ 	.word	index@(_ZN2at6native18elementwise_kernelILi128ELi4EZNS0_22gpu_kernel_impl_nocastIZZZNS0_17log1p_kernel_cudaERNS_18TensorIteratorBaseEENKUlvE_clEvENKUlvE4_clEvEUlN3c108BFloat16EE_EEvS4_RKT_EUliE_EEviT1_)
        /*09c8*/ 	.word	0x0000000d


	//----- nvinfo : EIATTR_FRAME_SIZE
	.align		4
.L_459:
        /*09cc*/ 	.byte	0x04, 0x11
        /*09ce*/ 	.short	(.L_461 - .L_460)
	.align		4
.L_460:
        /*09d0*/ 	.word	index@(_ZN2at6native18elementwise_kernelILi128ELi4EZNS0_22gpu_kernel_impl_nocastIZZZNS0_17log1p_kernel_cudaERNS_18TensorIteratorBaseEENKUlvE_clEvENKUlvE4_clEvEUlN3c108BFloat16EE_EEvS4_RKT_EUliE_EEviT1_)
        /*09d4*/ 	.word	0x00000000


	//----- nvinfo : EIATTR_REGCOUNT
	.align		4
.L_461:
        /*09d8*/ 	.byte	0x04, 0x2f
        /*09da*/ 	.short	(.L_463 - .L_462)
	.align		4
.L_462:
        /*09dc*/ 	.word	index@(_ZN2at6native27unrolled_elementwise_kernelIZZZNS0_17log1p_kernel_cudaERNS_18TensorIteratorBaseEENKUlvE_clEvENKUlvE4_clEvEUlN3c108BFloat16EE_St5arrayIPcLm2EELi4E23TrivialOffsetCalculatorILi1EjESD_NS0_6memory12LoadWithCastILi1EEENSE_13StoreWithCastILi1EEEEEviT_T0_T2_T3_T4_T5_)
        /*09e0*/ 	.word	0x0000001e


	//----- nvinfo : EIATTR_FRAME_SIZE
	.align		4
.L_463:
        /*09e4*/ 	.byte	0x04, 0x11
        /*09e6*/ 	.short	(.L_465 - .L_464)
	.align		4
.L_464:
        /*09e8*/ 	.word	index@(_ZN2at6native27unrolled_elementwise_kernelIZZZNS0_17log1p_kernel_cudaERNS_18TensorIteratorBaseEENKUlvE_clEvENKUlvE4_clEvEUlN3c108BFloat16EE_St5arrayIPcLm2EELi4E23TrivialOffsetCalculatorILi1EjESD_NS0_6memory12LoadWithCastILi1EEENSE_13StoreWithCastILi1EEEEEviT_T0_T2_T3_T4_T5_)
        /*09ec*/ 	.word	0x00000000


	//----- nvinfo : EIATTR_REGCOUNT
	.align		4
.L_465:
        /*09f0*/ 	.byte	0x04, 0x2f
        /*09f2*/ 	.short	(.L_467 - .L_466)
	.align		4
.L_466:
        /*09f4*/ 	.word	index@(_ZN2at6native18elementwise_kernelILi128ELi4EZNS0_15gpu_kernel_implIZZZNS0_17log1p_kernel_cudaERNS_18TensorIteratorBaseEENKUlvE_clEvENKUlvE4_clEvEUlN3c108BFloat16EE_EEvS4_RKT_EUliE_EEviT1_)
        /*09f8*/ 	.word	0x0000001a


	//----- nvinfo : EIATTR_FRAME_SIZE
	.align		4
.L_467:
        /*09fc*/ 	.byte	0x04, 0x11
        /*09fe*/ 	.short	(.L_469 - .L_468)
	.align		4
.L_468:
        /*0a00*/ 	.word	index@(_ZN2at6native18elementwise_kernelILi128ELi4EZNS0_15gpu_kernel_implIZZZNS0_17log1p_kernel_cudaERNS_18TensorIteratorBaseEENKUlvE_clEvENKUlvE4_clEvEUlN3c108BFloat16EE_EEvS4_RKT_EUliE_EEviT1_)
        /*0a04*/ 	.word	0x00000000


	//----- nvinfo : EIATTR_REGCOUNT
	.align		4
.L_469:
        /*0a08*/ 	.byte	0x04, 0x2f
        /*0a0a*/ 	.short	(.L_471 - .L_470)
	.align		4
.L_470:
        /*0a0c*/ 	.word	index@(_ZN2at6native29vectorized_elementwise_kernelILi8EZZZNS0_16log2_kernel_cudaERNS_18TensorIteratorBaseEENKUlvE0_clEvENKUlvE_clEvEUldE_St5arrayIPcLm2EEEEviT0_T1_)
        /*0a10*/ 	.word	0x00000004


	//----- nvinfo : EIATTR_FRAME_SIZE
	.align		4
.L_471:
        /*0a14*/ 	.byte	0x04, 0x11
        /*0a16*/ 	.short	(.L_473 - .L_472)
	.align		4
.L_472:
        /*0a18*/ 	.word	index@(_ZN2at6native29vectorized_elementwise_kernelILi8EZZZNS0_16log2_kernel_cudaERNS_18TensorIteratorBaseEENKUlvE0_clEvENKUlvE_clEvEUldE_St5arrayIPcLm2EEEEviT0_T1_)
        /*0a1c*/ 	.word	0x00000000


	//----- nvinfo : EIATTR_REGCOUNT
	.align		4
.L_473:
        /*0a20*/ 	.byte	0x04, 0x2f
        /*0a22*/ 	.short	(.L_475 - .L_474)
	.align		4
.L_474:
        /*0a24*/ 	.word	index@(_ZN2at6native29vectorized_elementwise_kernelILi4EZZZNS0_16log2_kernel_cudaERNS_18TensorIteratorBaseEENKUlvE0_clEvENKUlvE_clEvEUldE_St5arrayIPcLm2EEEEviT0_T1_)
        /*0a28*/ 	.word	0x00000020


	//----- nvinfo : EIATTR_FRAME_SIZE
	.align		4
.L_475:
        /*0a2c*/ 	.byte	0x04, 0x11
        /*0a2e*/ 	.short	(.L_477 - .L_476)
	.align		4
.L_476:
        /*0a30*/ 	.word	index@(_ZN2at6native29vectorized_elementwise_kernelILi4EZZZNS0_16log2_kernel_cudaERNS_18TensorIteratorBaseEENKUlvE0_clEvENKUlvE_clEvEUldE_St5arrayIPcLm2EEEEviT0_T1_)
        /*0a34*/ 	.word	0x00000000


	//----- nvinfo : EIATTR_REGCOUNT
	.align		4
.L_477:
        /*0a38*/ 	.byte	0x04, 0x2f
        /*0a3a*/ 	.short	(.L_479 - .L_478)
	.align		4
.L_478:
        /*0a3c*/ 	.word	index@(_ZN2at6native29vectorized_elementwise_kernelILi2EZZZNS0_16log2_kernel_cudaERNS_18TensorIteratorBaseEENKUlvE0_clEvENKUlvE_clEvEUldE_St5arrayIPcLm2EEEEviT0_T1_)
        /*0a40*/ 	.word	0x00000020


	//----- nvinfo : EIATTR_FRAME_SIZE
	.align		4
.L_479:
        /*0a44*/ 	.byte	0x04, 0x11
        /*0a46*/ 	.short	(.L_481 - .L_480)
	.align		4
.L_480:
        /*0a48*/ 	.word	index@(_ZN2at6native29vectorized_elementwise_kernelILi2EZZZNS0_16log2_kernel_cudaERNS_18TensorIteratorBaseEENKUlvE0_clEvENKUlvE_clEvEUldE_St5arrayIPcLm2EEEEviT0_T1_)
        /*0a4c*/ 	.word	0x00000000


	//----- nvinfo : EIATTR_REGCOUNT
	.align		4
.L_481:
        /*0a50*/ 	.byte	0x04, 0x2f
        /*0a52*/ 	.short	(.L_483 - .L_482)
	.align		4
.L_482:
        /*0a54*/ 	.word	index@(_ZN2at6native27unrolled_elementwise_kernelIZZZNS0_16log2_kernel_cudaERNS_18TensorIteratorBaseEENKUlvE0_clEvENKUlvE_clEvEUldE_St5arrayIPcLm2EELi4E23TrivialOffsetCalculatorILi1EjESB_NS0_6memory15LoadWithoutCastENSC_16StoreWithoutCastEEEviT_T0_T2_T3_T4_T5_)
        /*0a58*/ 	.word	0x0000001c


	//----- nvinfo : EIATTR_FRAME_SIZE
	.align		4
.L_483:
        /*0a5c*/ 	.byte	0x04, 0x11
        /*0a5e*/ 	.short	(.L_485 - .L_484)
	.align		4
.L_484:
        /*0a60*/ 	.word	index@(_ZN2at6native27unrolled_elementwise_kernelIZZZNS0_16log2_kernel_cudaERNS_18TensorIteratorBaseEENKUlvE0_clEvENKUlvE_clEvEUldE_St5arrayIPcLm2EELi4E23TrivialOffsetCalculatorILi1EjESB_NS0_6memory15LoadWithoutCastENSC_16StoreWithoutCastEEEviT_T0_T2_T3_T4_T5_)
        /*0a64*/ 	.word	0x00000000


	//----- nvinfo : EIATTR_REGCOUNT
	.align		4
.L_485:
        /*0a68*/ 	.byte	0x04, 0x2f
        /*0a6a*/ 	.short	(.L_487 - .L_486)
	.align		4
.L_486:
        /*0a6c*/ 	.word	index@(_ZN2at6native18elementwise_kernelILi128ELi2EZNS0_22gpu_kernel_impl_nocastIZZZNS0_16log2_kernel_cudaERNS_18TensorIteratorBaseEENKUlvE0_clEvENKUlvE_clEvEUldE_EEvS4_RKT_EUliE_EEviT1_)
        /*0a70*/ 	.word	0x00000016


	//----- nvinfo : EIATTR_FRAME_SIZE
	.align		4
.L_487:
        /*0a74*/ 	.byte	0x04, 0x11
        /*0a76*/ 	.short	(.L_489 - .L_488)
	.align		4
.L_488:
        /*0a78*/ 	.word	index@(_ZN2at6native18elementwise_kernelILi128ELi2EZNS0_22gpu_kernel_impl_nocastIZZZNS0_16log2_kernel_cudaERNS_18TensorIteratorBaseEENKUlvE0_clEvENKUlvE_clEvEUldE_EEvS4_RKT_EUliE_EEviT1_)
        /*0a7c*/ 	.word	0x00000000


	//----- nvinfo : EIATTR_REGCOUNT
	.align		4
.L_489:
        /*0a80*/ 	.byte	0x04, 0x2f
        /*0a82*/ 	.short	(.L_491 - .L_490)
	.align		4
.L_490:
        /*0a84*/ 	.word	index@(_ZN2at6native27unrolled_elementwise_kernelIZZZNS0_16log2_kernel_cudaERNS_18TensorIteratorBaseEENKUlvE0_clEvENKUlvE_clEvEUldE_St5arrayIPcLm2EELi4E23TrivialOffsetCalculatorILi1EjESB_NS0_6memory12LoadWithCastILi1EEENSC_13StoreWithCastILi1EEEEEviT_T0_T2_T3_T4_T5_)
        /*0a88*/ 	.word	0x00000022


	//----- nvinfo : EIATTR_FRAME_SIZE
	.align		4
.L_491:
        /*0a8c*/ 	.byte	0x04, 0x11
        /*0a8e*/ 	.short	(.L_493 - .L_492)
	.align		4
.L_492:
        /*0a90*/ 	.word	index@(_ZN2at6native27unrolled_elementwise_kernelIZZZNS0_16log2_kernel_cudaERNS_18TensorIteratorBaseEENKUlvE0_clEvENKUlvE_clEvEUldE_St5arrayIPcLm2EELi4E23TrivialOffsetCalculatorILi1EjESB_NS0_6memory12LoadWithCastILi1EEENSC_13StoreWithCastILi1EEEEEviT_T0_T2_T3_T4_T5_)
        /*0a94*/ 	.word	0x00000000


	//----- nvinfo : EIATTR_REGCOUNT
	.align		4
.L_493:
        /*0a98*/ 	.byte	0x04, 0x2f
        /*0a9a*/ 	.short	(.L_495 - .L_494)
	.align		4
.L_494:
        /*0a9c*/ 	.word	index@(_ZN2at6native18elementwise_kernelILi128ELi4EZNS0_15gpu_kernel_implIZZZNS0_16log2_kernel_cudaERNS_18TensorIteratorBaseEENKUlvE0_clEvENKUlvE_clEvEUldE_EEvS4_RKT_EUliE_EEviT1_)
        /*0aa0*/ 	.word	0x0000001c


	//----- nvinfo : EIATTR_FRAME_SIZE
	.align		4
.L_495:
        /*0aa4*/ 	.byte	0x04, 0x11
        /*0aa6*/ 	.short	(.L_497 - .L_496)
	.align		4
.L_496:
        /*0aa8*/ 	.word	index@(_ZN2at6native18elementwise_kernelILi128ELi4EZNS0_15gpu_kernel_implIZZZNS0_16log2_kernel_cudaERNS_18TensorIteratorBaseEENKUlvE0_clEvENKUlvE_clEvEUldE_EEvS4_RKT_EUliE_EEviT1_)
        /*0aac*/ 	.word	0x00000000


	//----- nvinfo : EIATTR_REGCOUNT
	.align		4
.L_497:
        /*0ab0*/ 	.byte	0x04, 0x2f
        /*0ab2*/ 	.short	(.L_499 - .L_498)
	.align		4
.L_498:
        /*0ab4*/ 	.word	index@(_ZN2at6native29vectorized_elementwise_kernelILi8EZZZNS0_16log2_kernel_cudaERNS_18TensorIteratorBaseEENKUlvE0_clEvENKUlvE0_clEvEUlfE_St5arrayIPcLm2EEEEviT0_T1_)
        /*0ab8*/ 	.word	0x00000004


	//----- nvinfo : EIATTR_FRAME_SIZE
	.align		4
.L_499:
        /*0abc*/ 	.byte	0x04, 0x11
        /*0abe*/ 	.short	(.L_501 - .L_500)
	.align		4
.L_500:
        /*0ac0*/ 	.word	index@(_ZN2at6native29vectorized_elementwise_kernelILi8EZZZNS0_16log2_kernel_cudaERNS_18TensorIteratorBaseEENKUlvE0_clEvENKUlvE0_clEvEUlfE_St5arrayIPcLm2EEEEviT0_T1_)
        /*0ac4*/ 	.word	0x00000000


	//----- nvinfo : EIATTR_REGCOUNT
	.align		4
.L_501:
        /*0ac8*/ 	.byte	0x04, 0x2f
        /*0aca*/ 	.short	(.L_503 - .L_502)
	.align		4
.L_502:
        /*0acc*/ 	.word	index@(_ZN2at6native29vectorized_elementwise_kernelILi4EZZZNS0_16log2_kernel_cudaERNS_18TensorIteratorBaseEENKUlvE0_clEvENKUlvE0_clEvEUlfE_St5arrayIPcLm2EEEEviT0_T1_)
        /*0ad0*/ 	.word	0x0000001a


	//----- nvinfo : EIATTR_FRAME_SIZE
	.align		4
.L_503:
        /*0ad4*/ 	.byte	0x04, 0x11
        /*0ad6*/ 	.short	(.L_505 - .L_504)
	.align		4
.L_504:
        /*0ad8*/ 	.word	index@(_ZN2at6native29vectorized_elementwise_kernelILi4EZZZNS0_16log2_kernel_cudaERNS_18TensorIteratorBaseEENKUlvE0_clEvENKUlvE0_clEvEUlfE_St5arrayIPcLm2EEEEviT0_T1_)
        /*0adc*/ 	.word	0x00000000


	//----- nvinfo : EIATTR_REGCOUNT
	.align		4
.L_505:
        /*0ae0*/ 	.byte	0x04, 0x2f
        /*0ae2*/ 	.short	(.L_507 - .L_506)
	.align		4
.L_506:
        /*0ae4*/ 	.word	index@(_ZN2at6native29vectorized_elementwise_kernelILi2EZZZNS0_16log2_kernel_cudaERNS_18TensorIteratorBaseEENKUlvE0_clEvENKUlvE0_clEvEUlfE_St5arrayIPcLm2EEEEviT0_T1_)
        /*0ae8*/ 	.word	0x0000001a


	//----- nvinfo : EIATTR_FRAME_SIZE
	.align		4
.L_507:
        /*0aec*/ 	.byte	0x04, 0x11
        /*0aee*/ 	.short	(.L_509 - .L_508)
	.align		4
.L_508:
        /*0af0*/ 	.word	index@(_ZN2at6native29vectorized_elementwise_kernelILi2EZZZNS0_16log2_kernel_cudaERNS_18TensorIteratorBaseEENKUlvE0_clEvENKUlvE0_clEvEUlfE_St5arrayIPcLm2EEEEviT0_T1_)
        /*0af4*/ 	.word	0x00000000


	//----- nvinfo : EIATTR_REGCOUNT
	.align		4
.L_509:
        /*0af8*/ 	.byte	0x04, 0x2f
        /*0afa*/ 	.short	(.L_511 - .L_510)
	.align		4
.L_510:
        /*0afc*/ 	.word	index@(_ZN2at6native27unrolled_elementwise_kernelIZZZNS0_16log2_kernel_cudaERNS_18TensorIteratorBaseEENKUlvE0_clEvENKUlvE0_clEvEUlfE_St5arrayIPcLm2EELi4E23TrivialOffsetCalculatorILi1EjESB_NS0_6memory15LoadWithoutCastENSC_16StoreWithoutCastEEEviT_T0_T2_T3_T4_T5_)
        /*0b00*/ 	.word	0x00000016


	//----- nvinfo : EIATTR_FRAME_SIZE
	.align		4
.L_511:
        /*0b04*/ 	.byte	0x04, 0x11
        /*0b06*/ 	.short	(.L_513 - .L_512)
	.align		4
.L_512:
        /*0b08*/ 	.word	index@(_ZN2at6native27unrolled_elementwise_kernelIZZZNS0_16log2_kernel_cudaERNS_18TensorIteratorBaseEENKUlvE0_clEvENKUlvE0_clEvEUlfE_St5arrayIPcLm2EELi4E23TrivialOffsetCalculatorILi1EjESB_NS0_6memory15LoadWithoutCastENSC_16StoreWithoutCastEEEviT_T0_T2_T3_T4_T5_)
        /*0b0c*/ 	.word	0x00000000


	//----- nvinfo : EIATTR_REGCOUNT
	.align		4
.L_513:
        /*0b10*/ 	.byte	0x04, 0x2f
        /*0b12*/ 	.short	(.L_515 - .L_514)
	.align		4
.L_514:
        /*0b14*/ 	.word	index@(_ZN2at6native18elementwise_kernelILi128ELi2EZNS0_22gpu_kernel_impl_nocastIZZZNS0_16log2_kernel_cudaERNS_18TensorIteratorBaseEENKUlvE0_clEvENKUlvE0_clEvEUlfE_EEvS4_RKT_EUliE_EEviT1_)
        /*0b18*/ 	.word	0x0000000c


	//----- nvinfo : EIATTR_FRAME_SIZE
	.align		4
.L_515:
        /*0b1c*/ 	.byte	0x04, 0x11
        /*0b1e*/ 	.short	(.L_517 - .L_516)
	.align		4
.L_516:
        /*0b20*/ 	.word	index@(_ZN2at6native18elementwise_kernelILi128ELi2EZNS0_22gpu_kernel_impl_nocastIZZZNS0_16log2_kernel_cudaERNS_18TensorIteratorBaseEENKUlvE0_clEvENKUlvE0_clEvEUlfE_EEvS4_RKT_EUliE_EEviT1_)
        /*0b24*/ 	.word	0x00000000


	//----- nvinfo : EIATTR_REGCOUNT
	.align		4
.L_517:
        /*0b28*/ 	.byte	0x04, 0x2f
        /*0b2a*/ 	.short	(.L_519 - .L_518)
	.align		4
.L_518:
        /*0b2c*/ 	.word	index@(_ZN2at6native27unrolled_elementwise_kernelIZZZNS0_16log2_kernel_cudaERNS_18TensorIteratorBaseEENKUlvE0_clEvENKUlvE0_clEvEUlfE_St5arrayIPcLm2EELi4E23TrivialOffsetCalculatorILi1EjESB_NS0_6memory12LoadWithCastILi1EEENSC_13StoreWithCastILi1EEEEEviT_T0_T2_T3_T4_T5_)
        /*0b30*/ 	.word	0x0000001e


	//----- nvinfo : EIATTR_FRAME_SIZE
	.align		4
.L_519:
        /*0b34*/ 	.byte	0x04, 0x11
        /*0b36*/ 	.short	(.L_521 - .L_520)
	.align		4
.L_520:
        /*0b38*/ 	.word	index@(_ZN2at6native27unrolled_elementwise_kernelIZZZNS0_16log2_kernel_cudaERNS_18TensorIteratorBaseEENKUlvE0_clEvENKUlvE0_clEvEUlfE_St5arrayIPcLm2EELi4E23TrivialOffsetCalculatorILi1EjESB_NS0_6memory12LoadWithCastILi1EEENSC_13StoreWithCastILi1EEEEEviT_T0_T2_T3_T4_T5_)
        /*0b3c*/ 	.word	0x00000000


	//----- nvinfo : EIATTR_REGCOUNT
	.align		4
.L_521:
        /*0b40*/ 	.byte	0x04, 0x2f
        /*0b42*/ 	.short	(.L_523 - .L_522)
	.align		4
.L_522:
        /*0b44*/ 	.word	index@(_ZN2at6native18elementwise_kernelILi128ELi4EZNS0_15gpu_kernel_implIZZZNS0_16log2_kernel_cudaERNS_18TensorIteratorBaseEENKUlvE0_clEvENKUlvE0_clEvEUlfE_EEvS4_RKT_EUliE_EEviT1_)
        /*0b48*/ 	.word	0x0000001a


	//----- nvinfo : EIATTR_FRAME_SIZE
	.align		4
.L_523:
        /*0b4c*/ 	.byte	0x04, 0x11
        /*0b4e*/ 	.short	(.L_525 - .L_524)
	.align		4
.L_524:
        /*0b50*/ 	.word	index@(_ZN2at6native18elementwise_kernelILi128ELi4EZNS0_15gpu_kernel_implIZZZNS0_16log2_kernel_cudaERNS_18TensorIteratorBaseEENKUlvE0_clEvENKUlvE0_clEvEUlfE_EEvS4_RKT_EUliE_EEviT1_)
        /*0b54*/ 	.word	0x00000000


	//----- nvinfo : EIATTR_REGCOUNT
	.align		4
.L_525:
        /*0b58*/ 	.byte	0x04, 0x2f
        /*0b5a*/ 	.short	(.L_527 - .L_526)
	.align		4
.L_526:
        /*0b5c*/ 	.word	index@(_ZN2at6native29vectorized_elementwise_kernelILi8EZZZNS0_16log2_kernel_cudaERNS_18TensorIteratorBaseEENKUlvE0_clEvENKUlvE1_clEvEUlN3c104HalfEE_St5arrayIPcLm2EEEEviT0_T1_)
        /*0b60*/ 	.word	0x00000004


	//----- nvinfo : EIATTR_FRAME_SIZE
	.align		4
.L_527:
        /*0b64*/ 	.byte	0x04, 0x11
        /*0b66*/ 	.short	(.L_529 - .L_528)
	.align		4
.L_528:
        /*0b68*/ 	.word	index@(_ZN2at6native29vectorized_elementwise_kernelILi8EZZZNS0_16log2_kernel_cudaERNS_18TensorIteratorBaseEENKUlvE0_clEvENKUlvE1_clEvEUlN3c104HalfEE_St5arrayIPcLm2EEEEviT0_T1_)
        /*0b6c*/ 	.word	0x00000000


	//----- nvinfo : EIATTR_REGCOUNT
	.align		4
.L_529:
        /*0b70*/ 	.byte	0x04, 0x2f
        /*0b72*/ 	.short	(.L_531 - .L_530)
	.align		4
.L_530:
        /*0b74*/ 	.word	index@(_ZN2at6native29vectorized_elementwise_kernelILi4EZZZNS0_16log2_kernel_cudaERNS_18TensorIteratorBaseEENKUlvE0_clEvENKUlvE1_clEvEUlN3c104HalfEE_St5arrayIPcLm2EEEEviT0_T1_)
        /*0b78*/ 	.word	0x00000017


	//----- nvinfo : EIATTR_FRAME_SIZE
	.align		4
.L_531:
        /*0b7c*/ 	.byte	0x04, 0x11
        /*0b7e*/ 	.short	(.L_533 - .L_532)
	.align		4
.L_532:
        /*0b80*/ 	.word	index@(_ZN2at6native29vectorized_elementwise_kernelILi4EZZZNS0_16log2_kernel_cudaERNS_18TensorIteratorBaseEENKUlvE0_clEvENKUlvE1_clEvEUlN3c104HalfEE_St5arrayIPcLm2EEEEviT0_T1_)
        /*0b84*/ 	.word	0x00000000


	//----- nvinfo : EIATTR_REGCOUNT
	.align		4
.L_533:
        /*0b88*/ 	.byte	0x04, 0x2f
        /*0b8a*/ 	.short	(.L_535 - .L_534)
	.align		4
.L_534:
        /*0b8c*/ 	.word	index@(_ZN2at6native29vectorized_elementwise_kernelILi2EZZZNS0_16log2_kernel_cudaERNS_18TensorIteratorBaseEENKUlvE0_clEvENKUlvE1_clEvEUlN3c104HalfEE_St5arrayIPcLm2EEEEviT0_T1_)
        /*0b90*/ 	.word	0x00000017


	//----- nvinfo : EIATTR_FRAME_SIZE
	.align		4
.L_535:
        /*0b94*/ 	.byte	0x04, 0x11
        /*0b96*/ 	.short	(.L_537 - .L_536)
	.align		4
.L_536:
        /*0b98*/ 	.word	index@(_ZN2at6native29vectorized_elementwise_kernelILi2EZZZNS0_16log2_kernel_cudaERNS_18TensorIteratorBaseEENKUlvE0_clEvENKUlvE1_clEvEUlN3c104HalfEE_St5arrayIPcLm2EEEEviT0_T1_)
        /*0b9c*/ 	.word	0x00000000


	//----- nvinfo : EIATTR_REGCOUNT
	.align		4
.L_537:
        /*0ba0*/ 	.byte	0x04, 0x2f
        /*0ba2*/ 	.short	(.L_539 - .L_538)
	.align		4
.L_538:
        /*0ba4*/ 	.word	index@(_ZN2at6native27unrolled_elementwise_kernelIZZZNS0_16log2_kernel_cudaERNS_18TensorIteratorBaseEENKUlvE0_clEvENKUlvE1_clEvEUlN3c104HalfEE_St5arrayIPcLm2EELi4E23TrivialOffsetCalculatorILi1EjESD_NS0_6memory15LoadWithoutCastENSE_16StoreWithoutCastEEEviT_T0_T2_T3_T4_T5_)
        /*0ba8*/ 	.word	0x00000014


	//----- nvinfo : EIATTR_FRAME_SIZE
	.align		4
.L_539:
        /*0bac*/ 	.byte	0x04, 0x11
        /*0bae*/ 	.short	(.L_541 - .L_540)
	.align		4
.L_540:
        /*0bb0*/ 	.word	index@(_ZN2at6native27unrolled_elementwise_kernelIZZZNS0_16log2_kernel_cudaERNS_18TensorIteratorBaseEENKUlvE0_clEvENKUlvE1_clEvEUlN3c104HalfEE_St5arrayIPcLm2EELi4E23TrivialOffsetCalculatorILi1EjESD_NS0_6memory15LoadWithoutCastENSE_16StoreWithoutCastEEEviT_T0_T2_T3_T4_T5_)
        /*0bb4*/ 	.word	0x00000000


	//----- nvinfo : EIATTR_REGCOUNT
	.align		4
.L_541:
        /*0bb8*/ 	.byte	0x04, 0x2f
        /*0bba*/ 	.short	(.L_543 - .L_542)
	.align		4
.L_542:
        /*0bbc*/ 	.word	index@(_ZN2at6native18elementwise_kernelILi128ELi4EZNS0_22gpu_kernel_impl_nocastIZZZNS0_16log2_kernel_cudaERNS_18TensorIteratorBaseEENKUlvE0_clEvENKUlvE1_clEvEUlN3c104HalfEE_EEvS4_RKT_EUliE_EEviT1_)
        /*0bc0*/ 	.word	0x0000000c


	//----- nvinfo : EIATTR_FRAME_SIZE
	.align		4
.L_543:
        /*0bc4*/ 	.byte	0x04, 0x11
        /*0bc6*/ 	.short	(.L_545 - .L_544)
	.align		4
.L_544:
        /*0bc8*/ 	.word	index@(_ZN2at6native18elementwise_kernelILi128ELi4EZNS0_22gpu_kernel_impl_nocastIZZZNS0_16log2_kernel_cudaERNS_18TensorIteratorBaseEENKUlvE0_clEvENKUlvE1_clEvEUlN3c104HalfEE_EEvS4_RKT_EUliE_EEviT1_)
        /*0bcc*/ 	.word	0x00000000


	//----- nvinfo : EIATTR_REGCOUNT
	.align		4
.L_545:
        /*0bd0*/ 	.byte	0x04, 0x2f
        /*0bd2*/ 	.short	(.L_547 - .L_546)
	.align		4
.L_546:
        /*0bd4*/ 	.word	index@(_ZN2at6native27unrolled_elementwise_kernelIZZZNS0_16log2_kernel_cudaERNS_18TensorIteratorBaseEENKUlvE0_clEvENKUlvE1_clEvEUlN3c104HalfEE_St5arrayIPcLm2EELi4E23TrivialOffsetCalculatorILi1EjESD_NS0_6memory12LoadWithCastILi1EEENSE_13StoreWithCastILi1EEEEEviT_T0_T2_T3_T4_T5_)
        /*0bd8*/ 	.word	0x0000001c


	//----- nvinfo : EIATTR_FRAME_SIZE
	.align		4
.L_547:
        /*0bdc*/ 	.byte	0x04, 0x11
        /*0bde*/ 	.short	(.L_549 - .L_548)
	.align		4
.L_548:
        /*0be0*/ 	.word	index@(_ZN2at6native27unrolled_elementwise_kernelIZZZNS0_16log2_kernel_cudaERNS_18TensorIteratorBaseEENKUlvE0_clEvENKUlvE1_clEvEUlN3c104HalfEE_St5arrayIPcLm2EELi4E23TrivialOffsetCalculatorILi1EjESD_NS0_6memory12LoadWithCastILi1EEENSE_13StoreWithCastILi1EEEEEviT_T0_T2_T3_T4_T5_)
        /*0be4*/ 	.word	0x00000000


	//----- nvinfo : EIATTR_REGCOUNT
	.align		4
.L_549:
        /*0be8*/ 	.byte	0x04, 0x2f
        /*0bea*/ 	.short	(.L_551 - .L_550)
	.align		4
.L_550:
        /*0bec*/ 	.word	index@(_ZN2at6native18elementwise_kernelILi128ELi4EZNS0_15gpu_kernel_implIZZZNS0_16log2_kernel_cudaERNS_18TensorIteratorBaseEENKUlvE0_clEvENKUlvE1_clEvEUlN3c104HalfEE_EEvS4_RKT_EUliE_EEviT1_)
        /*0bf0*/ 	.word	0x0000001a


	//----- nvinfo : EIATTR_FRAME_SIZE
	.align		4
.L_551:
        /*0bf4*/ 	.byte	0x04, 0x11
        /*0bf6*/ 	.short	(.L_553 - .L_552)
	.align		4
.L_552:
        /*0bf8*/ 	.word	index@(_ZN2at6native18elementwise_kernelILi128ELi4EZNS0_15gpu_kernel_implIZZZNS0_16log2_kernel_cudaERNS_18TensorIteratorBaseEENKUlvE0_clEvENKUlvE1_clEvEUlN3c104HalfEE_EEvS4_RKT_EUliE_EEviT1_)
        /*0bfc*/ 	.word	0x00000000


	//----- nvinfo : EIATTR_REGCOUNT
	.align		4
.L_553:
        /*0c00*/ 	.byte	0x04, 0x2f
        /*0c02*/ 	.short	(.L_555 - .L_554)
	.align		4
.L_554:
        /*0c04*/ 	.word	index@(_ZN2at6native29vectorized_elementwise_kernelILi8EZZZNS0_16log2_kernel_cudaERNS_18TensorIteratorBaseEENKUlvE0_clEvENKUlvE2_clEvEUlN3c108BFloat16EE_St5arrayIPcLm2EEEEviT0_T1_)
        /*0c08*/ 	.word	0x00000004


	//----- nvinfo : EIATTR_FRAME_SIZE
	.align		4
.L_555:
        /*0c0c*/ 	.byte	0x04, 0x11
        /*0c0e*/ 	.short	(.L_557 - .L_556)
	.align		4
.L_556:
        /*0c10*/ 	.word	index@(_ZN2at6native29vectorized_elementwise_kernelILi8EZZZNS0_16log2_kernel_cudaERNS_18TensorIteratorBaseEENKUlvE0_clEvENKUlvE2_clEvEUlN3c108BFloat16EE_St5arrayIPcLm2EEEEviT0_T1_)
        /*0c14*/ 	.word	0x00000000


	//----- nvinfo : EIATTR_REGCOUNT
	.align		4
.L_557:
        /*0c18*/ 	.byte	0x04, 0x2f
        /*0c1a*/ 	.short	(.L_559 - .L_558)
	.align		4
.L_558:
        /*0c1c*/ 	.word	index@(_ZN2at6native29vectorized_elementwise_kernelILi4EZZZNS0_16log2_kernel_cudaERNS_18TensorIteratorBaseEENKUlvE0_clEvENKUlvE2_clEvEUlN3c108BFloat16EE_St5arrayIPcLm2EEEEviT0_T1_)
        /*0c20*/ 	.word	0x00000017


	//----- nvinfo : EIATTR_FRAME_SIZE
	.align		4
.L_559:
        /*0c24*/ 	.byte	0x04, 0x11
        /*0c26*/ 	.short	(.L_561 - .L_560)
	.align		4
.L_560:
        /*0c28*/ 	.word	index@(_ZN2at6native29vectorized_elementwise_kernelILi4EZZZNS0_16log2_kernel_cudaERNS_18TensorIteratorBaseEENKUlvE0_clEvENKUlvE2_clEvEUlN3c108BFloat16EE_St5arrayIPcLm2EEEEviT0_T1_)
        /*0c2c*/ 	.word	0x00000000


	//----- nvinfo : EIATTR_REGCOUNT
	.align		4
.L_561:
        /*0c30*/ 	.byte	0x04, 0x2f
        /*0c32*/ 	.short	(.L_563 - .L_562)
	.align		4
.L_562:
        /*0c34*/ 	.word	index@(_ZN2at6native29vectorized_elementwise_kernelILi2EZZZNS0_16log2_kernel_cudaERNS_18TensorIteratorBaseEENKUlvE0_clEvENKUlvE2_clEvEUlN3c108BFloat16EE_St5arrayIPcLm2EEEEviT0_T1_)
        /*0c38*/ 	.word	0x00000017


	//----- nvinfo : EIATTR_FRAME_SIZE
	.align		4
.L_563:
        /*0c3c*/ 	.byte	0x04, 0x11
        /*0c3e*/ 	.short	(.L_565 - .L_564)
	.align		4
.L_564:
        /*0c40*/ 	.word	index@(_ZN2at6native29vectorized_elementwise_kernelILi2EZZZNS0_16log2_kernel_cudaERNS_18TensorIteratorBaseEENKUlvE0_clEvENKUlvE2_clEvEUlN3c108BFloat16EE_St5arrayIPcLm2EEEEviT0_T1_)
        /*0c44*/ 	.word	0x00000000


	//----- nvinfo : EIATTR_REGCOUNT
	.align		4
.L_565:
        /*0c48*/ 	.byte	0x04, 0x2f
        /*0c4a*/ 	.short	(.L_567 - .L_566)
	.align		4
.L_566:
        /*0c4c*/ 	.word	index@(_ZN2at6native27unrolled_elementwise_kernelIZZZNS0_16log2_kernel_cudaERNS_18TensorIteratorBaseEENKUlvE0_clEvENKUlvE2_clEvEUlN3c108BFloat16EE_St5arrayIPcLm2EELi4E23TrivialOffsetCalculatorILi1EjESD_NS0_6memory15LoadWithoutCastENSE_16StoreWithoutCastEEEviT_T0_T2_T3_T4_T5_)
        /*0c50*/ 	.word	0x00000014


	//----- nvinfo : EIATTR_FRAME_SIZE
	.align		4
.L_567:
        /*0c54*/ 	.byte	0x04, 0x11
        /*0c56*/ 	.short	(.L_569 - .L_568)
	.align		4
.L_568:
        /*0c58*/ 	.word	index@(_ZN2at6native27unrolled_elementwise_kernelIZZZNS0_16log2_kernel_cudaERNS_18TensorIteratorBaseEENKUlvE0_clEvENKUlvE2_clEvEUlN3c108BFloat16EE_St5arrayIPcLm2EELi4E23TrivialOffsetCalculatorILi1EjESD_NS0_6memory15LoadWithoutCastENSE_16StoreWithoutCastEEEviT_T0_T2_T3_T4_T5_)
        /*0c5c*/ 	.word	0x00000000


	//----- nvinfo : EIATTR_REGCOUNT
	.align		4
.L_569:
        /*0c60*/ 	.byte	0x04, 0x2f
        /*0c62*/ 	.short	(.L_571 - .L_570)
	.align		4
.L_570:
        /*0c64*/ 	.word	index@(_ZN2at6native18elementwise_kernelILi128ELi4EZNS0_22gpu_kernel_impl_nocastIZZZNS0_16log2_kernel_cudaERNS_18TensorIteratorBaseEENKUlvE0_clEvENKUlvE2_clEvEUlN3c108BFloat16EE_EEvS4_RKT_EUliE_EEviT1_)
        /*0c68*/ 	.word	0x0000000c


	//----- nvinfo : EIATTR_FRAME_SIZE
	.align		4
.L_571:
        /*0c6c*/ 	.byte	0x04, 0x11
        /*0c6e*/ 	.short	(.L_573 - .L_572)
	.align		4
.L_572:
        /*0c70*/ 	.word	index@(_ZN2at6native18elementwise_kernelILi128ELi4EZNS0_22gpu_kernel_impl_nocastIZZZNS0_16log2_kernel_cudaERNS_18TensorIteratorBaseEENKUlvE0_clEvENKUlvE2_clEvEUlN3c108BFloat16EE_EEvS4_RKT_EUliE_EEviT1_)
        /*0c74*/ 	.word	0x00000000


	//----- nvinfo : EIATTR_REGCOUNT
	.align		4
.L_573:
        /*0c78*/ 	.byte	0x04, 0x2f
        /*0c7a*/ 	.short	(.L_575 - .L_574)
	.align		4
.L_574:
        /*0c7c*/ 	.word	index@(_ZN2at6native27unrolled_elementwise_kernelIZZZNS0_16log2_kernel_cudaERNS_18TensorIteratorBaseEENKUlvE0_clEvENKUlvE2_clEvEUlN3c108BFloat16EE_St5arrayIPcLm2EELi4E23TrivialOffsetCalculatorILi1EjESD_NS0_6memory12LoadWithCastILi1EEENSE_13StoreWithCastILi1EEEEEviT_T0_T2_T3_T4_T5_)
        /*0c80*/ 	.word	0x0000001c


	//----- nvinfo : EIATTR_FRAME_SIZE
	.align		4
.L_575:
        /*0c84*/ 	.byte	0x04, 0x11
        /*0c86*/ 	.short	(.L_577 - .L_576)
	.align		4
.L_576:
        /*0c88*/ 	.word	index@(_ZN2at6native27unrolled_elementwise_kernelIZZZNS0_16log2_kernel_cudaERNS_18TensorIteratorBaseEENKUlvE0_clEvENKUlvE2_clEvEUlN3c108BFloat16EE_St5arrayIPcLm2EELi4E23TrivialOffsetCalculatorILi1EjESD_NS0_6memory12LoadWithCastILi1EEENSE_13StoreWithCastILi1EEEEEviT_T0_T2_T3_T4_T5_)
        /*0c8c*/ 	.word	0x00000000


	//----- nvinfo : EIATTR_REGCOUNT
	.align		4
.L_577:
        /*0c90*/ 	.byte	0x04, 0x2f
        /*0c92*/ 	.short	(.L_579 - .L_578)
	.align		4
.L_578:
        /*0c94*/ 	.word	index@(_ZN2at6native18elementwise_kernelILi128ELi4EZNS0_15gpu_kernel_implIZZZNS0_16log2_kernel_cudaERNS_18TensorIteratorBaseEENKUlvE0_clEvENKUlvE2_clEvEUlN3c108BFloat16EE_EEvS4_RKT_EUliE_EEviT1_)
        /*0c98*/ 	.word	0x0000001a


	//----- nvinfo : EIATTR_FRAME_SIZE
	.align		4
.L_579:
        /*0c9c*/ 	.byte	0x04, 0x11
        /*0c9e*/ 	.short	(.L_581 - .L_580)
	.align		4
.L_580:
        /*0ca0*/ 	.word	index@(_ZN2at6native18elementwise_kernelILi128ELi4EZNS0_15gpu_kernel_implIZZZNS0_16log2_kernel_cudaERNS_18TensorIteratorBaseEENKUlvE0_clEvENKUlvE2_clEvEUlN3c108BFloat16EE_EEvS4_RKT_EUliE_EEviT1_)
        /*0ca4*/ 	.word	0x00000000


	//----- nvinfo : EIATTR_MIN_STACK_SIZE
	.align		4
.L_581:
        /*0ca8*/ 	.byte	0x04, 0x12
        /*0caa*/ 	.short	(.L_583 - .L_582)
	.align		4
.L_582:
        /*0cac*/ 	.word	index@(_ZN2at6native18elementwise_kernelILi128ELi4EZNS0_15gpu_kernel_implIZZZNS0_16log2_kernel_cudaERNS_18TensorIteratorBaseEENKUlvE0_clEvENKUlvE2_clEvEUlN3c108BFloat16EE_EEvS4_RKT_EUliE_EEviT1_)
        /*0cb0*/ 	.word	0x00000000


	//----- nvinfo : EIATTR_MIN_STACK_SIZE
	.align		4
.L_583:
        /*0cb4*/ 	.byte	0x04, 0x12
        /*0cb6*/ 	.short	(.L_585 - .L_584)
	.align		4
.L_584:
        /*0cb8*/ 	.word	index@(_ZN2at6native27unrolled_elementwise_kernelIZZZNS0_16log2_kernel_cudaERNS_18TensorIteratorBaseEENKUlvE0_clEvENKUlvE2_clEvEUlN3c108BFloat16EE_St5arrayIPcLm2EELi4E23TrivialOffsetCalculatorILi1EjESD_NS0_6memory12LoadWithCastILi1EEENSE_13StoreWithCastILi1EEEEEviT_T0_T2_T3_T4_T5_)
        /*0cbc*/ 	.word	0x00000000


	//----- nvinfo : EIATTR_MIN_STACK_SIZE
	.align		4
.L_585:
        /*0cc0*/ 	.byte	0x04, 0x12
        /*0cc2*/ 	.short	(.L_587 - .L_586)
	.align		4
.L_586:
        /*0cc4*/ 	.word	index@(_ZN2at6native18elementwise_kernelILi128ELi4EZNS0_22gpu_kernel_impl_nocastIZZZNS0_16log2_kernel_cudaERNS_18TensorIteratorBaseEENKUlvE0_clEvENKUlvE2_clEvEUlN3c108BFloat16EE_EEvS4_RKT_EUliE_EEviT1_)
        /*0cc8*/ 	.word	0x00000000


	//----- nvinfo : EIATTR_MIN_STACK_SIZE
	.align		4
.L_587:
        /*0ccc*/ 	.byte	0x04, 0x12
        /*0cce*/ 	.short	(.L_589 - .L_588)
	.align		4
.L_588:
        /*0cd0*/ 	.word	index@(_ZN2at6native27unrolled_elementwise_kernelIZZZNS0_16log2_kernel_cudaERNS_18TensorIteratorBaseEENKUlvE0_clEvENKUlvE2_clEvEUlN3c108BFloat16EE_St5arrayIPcLm2EELi4E23TrivialOffsetCalculatorILi1EjESD_NS0_6memory15LoadWithoutCastENSE_16StoreWithoutCastEEEviT_T0_T2_T3_T4_T5_)
        /*0cd4*/ 	.word	0x00000000


	//----- nvinfo : EIATTR_MIN_STACK_SIZE
	.align		4
.L_589:
        /*0cd8*/ 	.byte	0x04, 0x12
        /*0cda*/ 	.short	(.L_591 - .L_590)
	.align		4
.L_590:
        /*0cdc*/ 	.word	index@(_ZN2at6native29vectorized_elementwise_kernelILi2EZZZNS0_16log2_kernel_cudaERNS_18TensorIteratorBaseEENKUlvE0_clEvENKUlvE2_clEvEUlN3c108BFloat16EE_St5arrayIPcLm2EEEEviT0_T1_)
        /*0ce0*/ 	.word	0x00000000


	//----- nvinfo : EIATTR_MIN_STACK_SIZE
	.align		4
.L_591:
        /*0ce4*/ 	.byte	0x04, 0x12
        /*0ce6*/ 	.short	(.L_593 - .L_592)
	.align		4
.L_592:
        /*0ce8*/ 	.word	index@(_ZN2at6native29vectorized_elementwise_kernelILi4EZZZNS0_16log2_kernel_cudaERNS_18TensorIteratorBaseEENKUlvE0_clEvENKUlvE2_clEvEUlN3c108BFloat16EE_St5arrayIPcLm2EEEEviT0_T1_)
        /*0cec*/ 	.word	0x00000000


	//----- nvinfo : EIATTR_MIN_STACK_SIZE
	.align		4
.L_593:
        /*0cf0*/ 	.byte	0x04, 0x12
        /*0cf2*/ 	.short	(.L_595 - .L_594)
	.align		4
.L_594:
        /*0cf4*/ 	.word	index@(_ZN2at6native29vectorized_elementwise_kernelILi8EZZZNS0_16log2_kernel_cudaERNS_18TensorIteratorBaseEENKUlvE0_clEvENKUlvE2_clEvEUlN3c108BFloat16EE_St5arrayIPcLm2EEEEviT0_T1_)
        /*0cf8*/ 	.word	0x00000000


	//----- nvinfo : EIATTR_MIN_STACK_SIZE
	.align		4
.L_595:
        /*0cfc*/ 	.byte	0x04, 0x12
        /*0cfe*/ 	.short	(.L_597 - .L_596)
	.align		4
.L_596:
        /*0d00*/ 	.word	index@(_ZN2at6native18elementwise_kernelILi128ELi4EZNS0_15gpu_kernel_implIZZZNS0_16log2_kernel_cudaERNS_18TensorIteratorBaseEENKUlvE0_clEvENKUlvE1_clEvEUlN3c104HalfEE_EEvS4_RKT_EUliE_EEviT1_)
        /*0d04*/ 	.word	0x00000000


	//----- nvinfo : EIATTR_MIN_STACK_SIZE
	.align		4
.L_597:
        /*0d08*/ 	.byte	0x04, 0x12
        /*0d0a*/ 	.short	(.L_599 - .L_598)
	.align		4
.L_598:
        /*0d0c*/ 	.word	index@(_ZN2at6native27unrolled_elementwise_kernelIZZZNS0_16log2_kernel_cudaERNS_18TensorIteratorBaseEENKUlvE0_clEvENKUlvE1_clEvEUlN3c104HalfEE_St5arrayIPcLm2EELi4E23TrivialOffsetCalculatorILi1EjESD_NS0_6memory12LoadWithCastILi1EEENSE_13StoreWithCastILi1EEEEEviT_T0_T2_T3_T4_T5_)
        /*0d10*/ 	.word	0x00000000


	//----- nvinfo : EIATTR_MIN_STACK_SIZE
	.align		4
.L_599:
        /*0d14*/ 	.byte	0x04, 0x12
        /*0d16*/ 	.short	(.L_601 - .L_600)
	.align		4
.L_600:
        /*0d18*/ 	.word	index@(_ZN2at6native18elementwise_kernelILi128ELi4EZNS0_22gpu_kernel_impl_nocastIZZZNS0_16log2_kernel_cudaERNS_18TensorIteratorBaseEENKUlvE0_clEvENKUlvE1_clEvEUlN3c104HalfEE_EEvS4_RKT_EUliE_EEviT1_)
        /*0d1c*/ 	.word	0x00000000


	//----- nvinfo : EIATTR_MIN_STACK_SIZE
	.align		4
.L_601:
        /*0d20*/ 	.byte	0x04, 0x12
        /*0d22*/ 	.short	(.L_603 - .L_602)
	.align		4
.L_602:
        /*0d24*/ 	.word	index@(_ZN2at6native27unrolled_elementwise_kernelIZZZNS0_16log2_kernel_cudaERNS_18TensorIteratorBaseEENKUlvE0_clEvENKUlvE1_clEvEUlN3c104HalfEE_St5arrayIPcLm2EELi4E23TrivialOffsetCalculatorILi1EjESD_NS0_6memory15LoadWithoutCastENSE_16StoreWithoutCastEEEviT_T0_T2_T3_T4_T5_)
        /*0d28*/ 	.word	0x00000000


	//----- nvinfo : EIATTR_MIN_STACK_SIZE
	.align		4
.L_603:
        /*0d2c*/ 	.byte	0x04, 0x12
        /*0d2e*/ 	.short	(.L_605 - .L_604)
	.align		4
.L_604:
        /*0d30*/ 	.word	index@(_ZN2at6native29vectorized_elementwise_kernelILi2EZZZNS0_16log2_kernel_cudaERNS_18TensorIteratorBaseEENKUlvE0_clEvENKUlvE1_clEvEUlN3c104HalfEE_St5arrayIPcLm2EEEEviT0_T1_)
        /*0d34*/ 	.word	0x00000000


	//----- nvinfo : EIATTR_MIN_STACK_SIZE
	.align		4
.L_605:
        /*0d38*/ 	.byte	0x04, 0x12
        /*0d3a*/ 	.short	(.L_607 - .L_606)
	.align		4
.L_606:
        /*0d3c*/ 	.word	index@(_ZN2at6native29vectorized_elementwise_kernelILi4EZZZNS0_16log2_kernel_cudaERNS_18TensorIteratorBaseEENKUlvE0_clEvENKUlvE1_clEvEUlN3c104HalfEE_St5arrayIPcLm2EEEEviT0_T1_)
        /*0d40*/ 	.word	0x00000000


	//----- nvinfo : EIATTR_MIN_STACK_SIZE
	.align		4
.L_607:
        /*0d44*/ 	.byte	0x04, 0x12
        /*0d46*/ 	.short	(.L_609 - .L_608)
	.align		4
.L_608:
        /*0d48*/ 	.word	index@(_ZN2at6native29vectorized_elementwise_kernelILi8EZZZNS0_16log2_kernel_cudaERNS_18TensorIteratorBaseEENKUlvE0_clEvENKUlvE1_clEvEUlN3c104HalfEE_St5arrayIPcLm2EEEEviT0_T1_)
        /*0d4c*/ 	.word	0x00000000


	//----- nvinfo : EIATTR_MIN_STACK_SIZE
	.align		4
.L_609:
        /*0d50*/ 	.byte	0x04, 0x12
        /*0d52*/ 	.short	(.L_611 - .L_610)
	.align		4
.L_610:
        /*0d54*/ 	.word	index@(_ZN2at6native18elementwise_kernelILi128ELi4EZNS0_15gpu_kernel_implIZZZNS0_16log2_kernel_cudaERNS_18TensorIteratorBaseEENKUlvE0_clEvENKUlvE0_clEvEUlfE_EEvS4_RKT_EUliE_EEviT1_)
        /*0d58*/ 	.word	0x00000000


	//----- nvinfo : EIATTR_MIN_STACK_SIZE
	.align		4
.L_611:
        /*0d5c*/ 	.byte	0x04, 0x12
        /*0d5e*/ 	.short	(.L_613 - .L_612)
	.align		4
.L_612:
        /*0d60*/ 	.word	index@(_ZN2at6native27unrolled_elementwise_kernelIZZZNS0_16log2_kernel_cudaERNS_18TensorIteratorBaseEENKUlvE0_clEvENKUlvE0_clEvEUlfE_St5arrayIPcLm2EELi4E23TrivialOffsetCalculatorILi1EjESB_NS0_6memory12LoadWithCastILi1EEENSC_13StoreWithCastILi1EEEEEviT_T0_T2_T3_T4_T5_)
        /*0d64*/ 	.word	0x00000000


	//----- nvinfo : EIATTR_MIN_STACK_SIZE
	.align		4
.L_613:
        /*0d68*/ 	.byte	0x04, 0x12
        /*0d6a*/ 	.short	(.L_615 - .L_614)
	.align		4
.L_614:
        /*0d6c*/ 	.word	index@(_ZN2at6native18elementwise_kernelILi128ELi2EZNS0_22gpu_kernel_impl_nocastIZZZNS0_16log2_kernel_cudaERNS_18TensorIteratorBaseEENKUlvE0_clEvENKUlvE0_clEvEUlfE_EEvS4_RKT_EUliE_EEviT1_)
        /*0d70*/ 	.word	0x00000000


	//----- nvinfo : EIATTR_MIN_STACK_SIZE
	.align		4
.L_615:
        /*0d74*/ 	.byte	0x04, 0x12
        /*0d76*/ 	.short	(.L_617 - .L_616)
	.align		4
.L_616:
        /*0d78*/ 	.word	index@(_ZN2at6native27unrolled_elementwise_kernelIZZZNS0_16log2_kernel_cudaERNS_18TensorIteratorBaseEENKUlvE0_clEvENKUlvE0_clEvEUlfE_St5arrayIPcLm2EELi4E23TrivialOffsetCalculatorILi1EjESB_NS0_6memory15LoadWithoutCastENSC_16StoreWithoutCastEEEviT_T0_T2_T3_T4_T5_)
        /*0d7c*/ 	.word	0x00000000


	//----- nvinfo : EIATTR_MIN_STACK_SIZE
	.align		4
.L_617:
        /*0d80*/ 	.byte	0x04, 0x12
        /*0d82*/ 	.short	(.L_619 - .L_618)
	.align		4
.L_618:
        /*0d84*/ 	.word	index@(_ZN2at6native29vectorized_elementwise_kernelILi2EZZZNS0_16log2_kernel_cudaERNS_18TensorIteratorBaseEENKUlvE0_clEvENKUlvE0_clEvEUlfE_St5arrayIPcLm2EEEEviT0_T1_)
        /*0d88*/ 	.word	0x00000000


	//----- nvinfo : EIATTR_MIN_STACK_SIZE
	.align		4
.L_619:
        /*0d8c*/ 	.byte	0x04, 0x12
        /*0d8e*/ 	.short	(.L_621 - .L_620)
	.align		4
.L_620:
        /*0d90*/ 	.word	index@(_ZN2at6native29vectorized_elementwise_kernelILi4EZZZNS0_16log2_kernel_cudaERNS_18TensorIteratorBaseEENKUlvE0_clEvENKUlvE0_clEvEUlfE_St5arrayIPcLm2EEEEviT0_T1_)
        /*0d94*/ 	.word	0x00000000


	//----- nvinfo : EIATTR_MIN_STACK_SIZE
	.align		4
.L_621:
        /*0d98*/ 	.byte	0x04, 0x12
        /*0d9a*/ 	.short	(.L_623 - .L_622)
	.align		4
.L_622:
        /*0d9c*/ 	.word	index@(_ZN2at6native29vectorized_elementwise_kernelILi8EZZZNS0_16log2_kernel_cudaERNS_18TensorIteratorBaseEENKUlvE0_clEvENKUlvE0_clEvEUlfE_St5arrayIPcLm2EEEEviT0_T1_)
        /*0da0*/ 	.word	0x00000000


	//----- nvinfo : EIATTR_MIN_STACK_SIZE
	.align		4
.L_623:
        /*0da4*/ 	.byte	0x04, 0x12
        /*0da6*/ 	.short	(.L_625 - .L_624)
	.align		4
.L_624:
        /*0da8*/ 	.word	index@(_ZN2at6native18elementwise_kernelILi128ELi4EZNS0_15gpu_kernel_implIZZZNS0_16log2_kernel_cudaERNS_18TensorIteratorBaseEENKUlvE0_clEvENKUlvE_clEvEUldE_EEvS4_RKT_EUliE_EEviT1_)
        /*0dac*/ 	.word	0x00000000


	//----- nvinfo : EIATTR_MIN_STACK_SIZE
	.align		4
.L_625:
        /*0db0*/ 	.byte	0x04, 0x12
        /*0db2*/ 	.short	(.L_627 - .L_626)
	.align		4
.L_626:
        /*0db4*/ 	.word	index@(_ZN2at6native27unrolled_elementwise_kernelIZZZNS0_16log2_kernel_cudaERNS_18TensorIteratorBaseEENKUlvE0_clEvENKUlvE_clEvEUldE_St5arrayIPcLm2EELi4E23TrivialOffsetCalculatorILi1EjESB_NS0_6memory12LoadWithCastILi1EEENSC_13StoreWithCastILi1EEEEEviT_T0_T2_T3_T4_T5_)
        /*0db8*/ 	.word	0x00000000


	//----- nvinfo : EIATTR_MIN_STACK_SIZE
	.align		4
.L_627:
        /*0dbc*/ 	.byte	0x04, 0x12
        /*0dbe*/ 	.short	(.L_629 - .L_628)
	.align		4
.L_628:
        /*0dc0*/ 	.word	index@(_ZN2at6native18elementwise_kernelILi128ELi2EZNS0_22gpu_kernel_impl_nocastIZZZNS0_16log2_kernel_cudaERNS_18TensorIteratorBaseEENKUlvE0_clEvENKUlvE_clEvEUldE_EEvS4_RKT_EUliE_EEviT1_)
        /*0dc4*/ 	.word	0x00000000


	//----- nvinfo : EIATTR_MIN_STACK_SIZE
	.align		4
.L_629:
        /*0dc8*/ 	.byte	0x04, 0x12
        /*0dca*/ 	.short	(.L_631 - .L_630)
	.align		4
.L_630:
        /*0dcc*/ 	.word	index@(_ZN2at6native27unrolled_elementwise_kernelIZZZNS0_16log2_kernel_cudaERNS_18TensorIteratorBaseEENKUlvE0_clEvENKUlvE_clEvEUldE_St5arrayIPcLm2EELi4E23TrivialOffsetCalculatorILi1EjESB_NS0_6memory15LoadWithoutCastENSC_16StoreWithoutCastEEEviT_T0_T2_T3_T4_T5_)
        /*0dd0*/ 	.word	0x00000000


	//----- nvinfo : EIATTR_MIN_STACK_SIZE
	.align		4
.L_631:
        /*0dd4*/ 	.byte	0x04, 0x12
        /*0dd6*/ 	.short	(.L_633 - .L_632)
	.align		4
.L_632:
        /*0dd8*/ 	.word	index@(_ZN2at6native29vectorized_elementwise_kernelILi2EZZZNS0_16log2_kernel_cudaERNS_18TensorIteratorBaseEENKUlvE0_clEvENKUlvE_clEvEUldE_St5arrayIPcLm2EEEEviT0_T1_)
        /*0ddc*/ 	.word	0x00000000


	//----- nvinfo : EIATTR_MIN_STACK_SIZE
	.align		4
.L_633:
        /*0de0*/ 	.byte	0x04, 0x12
        /*0de2*/ 	.short	(.L_635 - .L_634)
	.align		4
.L_634:
        /*0de4*/ 	.word	index@(_ZN2at6native29vectorized_elementwise_kernelILi4EZZZNS0_16log2_kernel_cudaERNS_18TensorIteratorBaseEENKUlvE0_clEvENKUlvE_clEvEUldE_St5arrayIPcLm2EEEEviT0_T1_)
        /*0de8*/ 	.word	0x00000000


	//----- nvinfo : EIATTR_MIN_STACK_SIZE
	.align		4
.L_635:
        /*0dec*/ 	.byte	0x04, 0x12
        /*0dee*/ 	.short	(.L_637 - .L_636)
	.align		4
.L_636:
        /*0df0*/ 	.word	index@(_ZN2at6native29vectorized_elementwise_kernelILi8EZZZNS0_16log2_kernel_cudaERNS_18TensorIteratorBaseEENKUlvE0_clEvENKUlvE_clEvEUldE_St5arrayIPcLm2EEEEviT0_T1_)
        /*0df4*/ 	.word	0x00000000


	//----- nvinfo : EIATTR_MIN_STACK_SIZE
	.align		4
.L_637:
        /*0df8*/ 	.byte	0x04, 0x12
        /*0dfa*/ 	.short	(.L_639 - .L_638)
	.align		4
.L_638:
        /*0dfc*/ 	.word	index@(_ZN2at6native18elementwise_kernelILi128ELi4EZNS0_15gpu_kernel_implIZZZNS0_17log1p_kernel_cudaERNS_18TensorIteratorBaseEENKUlvE_clEvENKUlvE4_clEvEUlN3c108BFloat16EE_EEvS4_RKT_EUliE_EEviT1_)
        /*0e00*/ 	.word	0x00000000


	//----- nvinfo : EIATTR_MIN_STACK_SIZE
	.align		4
.L_639:
        /*0e04*/ 	.byte	0x04, 0x12
        /*0e06*/ 	.short	(.L_641 - .L_640)
	.align		4
.L_640:
        /*0e08*/ 	.word	index@(_ZN2at6native27unrolled_elementwise_kernelIZZZNS0_17log1p_kernel_cudaERNS_18TensorIteratorBaseEENKUlvE_clEvENKUlvE4_clEvEUlN3c108BFloat16EE_St5arrayIPcLm2EELi4E23TrivialOffsetCalculatorILi1EjESD_NS0_6memory12LoadWithCastILi1EEENSE_13StoreWithCastILi1EEEEEviT_T0_T2_T3_T4_T5_)
        /*0e0c*/ 	.word	0x00000000


	//----- nvinfo : EIATTR_MIN_STACK_SIZE
	.align		4
.L_641:
        /*0e10*/ 	.byte	0x04, 0x12
        /*0e12*/ 	.short	(.L_643 - .L_642)
	.align		4
.L_642:
        /*0e14*/ 	.word	index@(_ZN2at6native18elementwise_kernelILi128ELi4EZNS0_22gpu_kernel_impl_nocastIZZZNS0_17log1p_kernel_cudaERNS_18TensorIteratorBaseEENKUlvE_clEvENKUlvE4_clEvEUlN3c108BFloat16EE_EEvS4_RKT_EUliE_EEviT1_)
        /*0e18*/ 	.word	0x00000000


	//----- nvinfo : EIATTR_MIN_STACK_SIZE
	.align		4
.L_643:
        /*0e1c*/ 	.byte	0x04, 0x12
        /*0e1e*/ 	.short	(.L_645 - .L_644)
	.align		4
.L_644:
        /*0e20*/ 	.word	index@(_ZN2at6native27unrolled_elementwise_kernelIZZZNS0_17log1p_kernel_cudaERNS_18TensorIteratorBaseEENKUlvE_clEvENKUlvE4_clEvEUlN3c108BFloat16EE_St5arrayIPcLm2EELi4E23TrivialOffsetCalculatorILi1EjESD_NS0_6memory15LoadWithoutCastENSE_16StoreWithoutCastEEEviT_T0_T2_T3_T4_T5_)
        /*0e24*/ 	.word	0x00000000


	//----- nvinfo : EIATTR_MIN_STACK_SIZE
	.align		4
.L_645:
        /*0e28*/ 	.byte	0x04, 0x12
        /*0e2a*/ 	.short	(.L_647 - .L_646)
	.align		4
.L_646:
        /*0e2c*/ 	.word	index@(_ZN2at6native29vectorized_elementwise_kernelILi2EZZZNS0_17log1p_kernel_cudaERNS_18TensorIteratorBaseEENKUlvE_clEvENKUlvE4_clEvEUlN3c108BFloat16EE_St5arrayIPcLm2EEEEviT0_T1_)
        /*0e30*/ 	.word	0x00000000


	//----- nvinfo : EIATTR_MIN_STACK_SIZE
	.align		4
.L_647:
        /*0e34*/ 	.byte	0x04, 0x12
        /*0e36*/ 	.short	(.L_649 - .L_648)
	.align		4
.L_648:
        /*0e38*/ 	.word	index@(_ZN2at6native29vectorized_elementwise_kernelILi4EZZZNS0_17log1p_kernel_cudaERNS_18TensorIteratorBaseEENKUlvE_clEvENKUlvE4_clEvEUlN3c108BFloat16EE_St5arrayIPcLm2EEEEviT0_T1_)
        /*0e3c*/ 	.word	0x00000000


	//----- nvinfo : EIATTR_MIN_STACK_SIZE
	.align		4
.L_649:
        /*0e40*/ 	.byte	0x04, 0x12
        /*0e42*/ 	.short	(.L_651 - .L_650)
	.align		4
.L_650:
        /*0e44*/ 	.word	index@(_ZN2at6native29vectorized_elementwise_kernelILi8EZZZNS0_17log1p_kernel_cudaERNS_18TensorIteratorBaseEENKUlvE_clEvENKUlvE4_clEvEUlN3c108BFloat16EE_St5arrayIPcLm2EEEEviT0_T1_)
        /*0e48*/ 	.word	0x00000000


	//----- nvinfo : EIATTR_MIN_STACK_SIZE
	.align		4
.L_651:
        /*0e4c*/ 	.byte	0x04, 0x12
        /*0e4e*/ 	.short	(.L_653 - .L_652)
	.align		4
.L_652:
        /*0e50*/ 	.word	index@(_ZN2at6native18elementwise_kernelILi128ELi4EZNS0_15gpu_kernel_implIZZZNS0_17log1p_kernel_cudaERNS_18TensorIteratorBaseEENKUlvE_clEvENKUlvE3_clEvEUlN3c104HalfEE_EEvS4_RKT_EUliE_EEviT1_)
        /*0e54*/ 	.word	0x00000000


	//----- nvinfo : EIATTR_MIN_STACK_SIZE
	.align		4
.L_653:
        /*0e58*/ 	.byte	0x04, 0x12
        /*0e5a*/ 	.short	(.L_655 - .L_654)
	.align		4
.L_654:
        /*0e5c*/ 	.word	index@(_ZN2at6native27unrolled_elementwise_kernelIZZZNS0_17log1p_kernel_cudaERNS_18TensorIteratorBaseEENKUlvE_clEvENKUlvE3_clEvEUlN3c104HalfEE_St5arrayIPcLm2EELi4E23TrivialOffsetCalculatorILi1EjESD_NS0_6memory12LoadWithCastILi1EEENSE_13StoreWithCastILi1EEEEEviT_T0_T2_T3_T4_T5_)
        /*0e60*/ 	.word	0x00000000


	//----- nvinfo : EIATTR_MIN_STACK_SIZE
	.align		4
.L_655:
        /*0e64*/ 	.byte	0x04, 0x12
        /*0e66*/ 	.short	(.L_657 - .L_656)
	.align		4
.L_656:
        /*0e68*/ 	.word	index@(_ZN2at6native18elementwise_kernelILi128ELi4EZNS0_22gpu_kernel_impl_nocastIZZZNS0_17log1p_kernel_cudaERNS_18TensorIteratorBaseEENKUlvE_clEvENKUlvE3_clEvEUlN3c104HalfEE_EEvS4_RKT_EUliE_EEviT1_)
        /*0e6c*/ 	.word	0x00000000


	//----- nvinfo : EIATTR_MIN_STACK_SIZE
	.align		4
.L_657:
        /*0e70*/ 	.byte	0x04, 0x12
        /*0e72*/ 	.short	(.L_659 - .L_658)
	.align		4
.L_658:
        /*0e74*/ 	.word	index@(_ZN2at6native27unrolled_elementwise_kernelIZZZNS0_17log1p_kernel_cudaERNS_18TensorIteratorBaseEENKUlvE_clEvENKUlvE3_clEvEUlN3c104HalfEE_St5arrayIPcLm2EELi4E23TrivialOffsetCalculatorILi1EjESD_NS0_6memory15LoadWithoutCastENSE_16StoreWithoutCastEEEviT_T0_T2_T3_T4_T5_)
        /*0e78*/ 	.word	0x00000000


	//----- nvinfo : EIATTR_MIN_STACK_SIZE
	.align		4
.L_659:
        /*0e7c*/ 	.byte	0x04, 0x12
        /*0e7e*/ 	.short	(.L_661 - .L_660)
	.align		4
.L_660:
        /*0e80*/ 	.word	index@(_ZN2at6native29vectorized_elementwise_kernelILi2EZZZNS0_17log1p_kernel_cudaERNS_18TensorIteratorBaseEENKUlvE_clEvENKUlvE3_clEvEUlN3c104HalfEE_St5arrayIPcLm2EEEEviT0_T1_)
        /*0e84*/ 	.word	0x00000000


	//----- nvinfo : EIATTR_MIN_STACK_SIZE
	.align		4
.L_661:
        /*0e88*/ 	.byte	0x04, 0x12
        /*0e8a*/ 	.short	(.L_663 - .L_662)
	.align		4
.L_662:
        /*0e8c*/ 	.word	index@(_ZN2at6native29vectorized_elementwise_kernelILi4EZZZNS0_17log1p_kernel_cudaERNS_18TensorIteratorBaseEENKUlvE_clEvENKUlvE3_clEvEUlN3c104HalfEE_St5arrayIPcLm2EEEEviT0_T1_)
        /*0e90*/ 	.word	0x00000000


	//----- nvinfo : EIATTR_MIN_STACK_SIZE
	.align		4
.L_663:
        /*0e94*/ 	.byte	0x04, 0x12
        /*0e96*/ 	.short	(.L_665 - .L_664)
	.align		4
.L_664:
        /*0e98*/ 	.word	index@(_ZN2at6native29vectorized_elementwise_kernelILi8EZZZNS0_17log1p_kernel_cudaERNS_18TensorIteratorBaseEENKUlvE_clEvENKUlvE3_clEvEUlN3c104HalfEE_St5arrayIPcLm2EEEEviT0_T1_)
        /*0e9c*/ 	.word	0x00000000


	//----- nvinfo : EIATTR_MIN_STACK_SIZE
	.align		4
.L_665:
        /*0ea0*/ 	.byte	0x04, 0x12
        /*0ea2*/ 	.short	(.L_667 - .L_666)
	.align		4
.L_666:
        /*0ea4*/ 	.word	index@(_ZN2at6native18elementwise_kernelILi128ELi4EZNS0_15gpu_kernel_implIZZZNS0_17log1p_kernel_cudaERNS_18TensorIteratorBaseEENKUlvE_clEvENKUlvE2_clEvEUlN3c107complexIfEEE_EEvS4_RKT_EUliE_EEviT1_)
        /*0ea8*/ 	.word	0x00000000


	//----- nvinfo : EIATTR_MIN_STACK_SIZE
	.align		4
.L_667:
        /*0eac*/ 	.byte	0x04, 0x12
        /*0eae*/ 	.short	(.L_669 - .L_668)
	.align		4
.L_668:
        /*0eb0*/ 	.word	index@(_ZN2at6native27unrolled_elementwise_kernelIZZZNS0_17log1p_kernel_cudaERNS_18TensorIteratorBaseEENKUlvE_clEvENKUlvE2_clEvEUlN3c107complexIfEEE_St5arrayIPcLm2EELi4E23TrivialOffsetCalculatorILi1EjESE_NS0_6memory12LoadWithCastILi1EEENSF_13StoreWithCastILi1EEEEEviT_T0_T2_T3_T4_T5_)
        /*0eb4*/ 	.word	0x00000000


	//----- nvinfo : EIATTR_MIN_STACK_SIZE
	.align		4
.L_669:
        /*0eb8*/ 	.byte	0x04, 0x12
        /*0eba*/ 	.short	(.L_671 - .L_670)
	.align		4
.L_670:
        /*0ebc*/ 	.word	index@(_ZN2at6native18elementwise_kernelILi128ELi2EZNS0_22gpu_kernel_impl_nocastIZZZNS0_17log1p_kernel_cudaERNS_18TensorIteratorBaseEENKUlvE_clEvENKUlvE2_clEvEUlN3c107complexIfEEE_EEvS4_RKT_EUliE_EEviT1_)
        /*0ec0*/ 	.word	0x00000000


	//----- nvinfo : EIATTR_MIN_STACK_SIZE
	.align		4
.L_671:
        /*0ec4*/ 	.byte	0x04, 0x12
        /*0ec6*/ 	.short	(.L_673 - .L_672)
	.align		4
.L_672:
        /*0ec8*/ 	.word	index@(_ZN2at6native27unrolled_elementwise_kernelIZZZNS0_17log1p_kernel_cudaERNS_18TensorIteratorBaseEENKUlvE_clEvENKUlvE2_clEvEUlN3c107complexIfEEE_St5arrayIPcLm2EELi4E23TrivialOffsetCalculatorILi1EjESE_NS0_6memory15LoadWithoutCastENSF_16StoreWithoutCastEEEviT_T0_T2_T3_T4_T5_)
        /*0ecc*/ 	.word	0x00000000


	//----- nvinfo : EIATTR_MIN_STACK_SIZE
	.align		4
.L_673:
        /*0ed0*/ 	.byte	0x04, 0x12
        /*0ed2*/ 	.short	(.L_675 - .L_674)
	.align		4
.L_674:
        /*0ed4*/ 	.word	index@(_ZN2at6native29vectorized_elementwise_kernelILi2EZZZNS0_17log1p_kernel_cudaERNS_18TensorIteratorBaseEENKUlvE_clEvENKUlvE2_clEvEUlN3c107complexIfEEE_St5arrayIPcLm2EEEEviT0_T1_)
        /*0ed8*/ 	.word	0x00000000


	//----- nvinfo : EIATTR_MIN_STACK_SIZE
	.align		4
.L_675:
        /*0edc*/ 	.byte	0x04, 0x12
        /*0ede*/ 	.short	(.L_677 - .L_676)
	.align		4
.L_676:
        /*0ee0*/ 	.word	index@(_ZN2at6native29vectorized_elementwise_kernelILi4EZZZNS0_17log1p_kernel_cudaERNS_18TensorIteratorBaseEENKUlvE_clEvENKUlvE2_clEvEUlN3c107complexIfEEE_St5arrayIPcLm2EEEEviT0_T1_)
        /*0ee4*/ 	.word	0x00000000


	//----- nvinfo : EIATTR_MIN_STACK_SIZE
	.align		4
.L_677:
        /*0ee8*/ 	.byte	0x04, 0x12
        /*0eea*/ 	.short	(.L_679 - .L_678)
	.align		4
.L_678:
        /*0eec*/ 	.word	index@(_ZN2at6native29vectorized_elementwise_kernelILi8EZZZNS0_17log1p_kernel_cudaERNS_18TensorIteratorBaseEENKUlvE_clEvENKUlvE2_clEvEUlN3c107complexIfEEE_St5arrayIPcLm2EEEEviT0_T1_)
        /*0ef0*/ 	.word	0x00000000


	//----- nvinfo : EIATTR_MIN_STACK_SIZE
	.align		4
.L_679:
        /*0ef4*/ 	.byte	0x04, 0x12
        /*0ef6*/ 	.short	(.L_681 - .L_680)
	.align		4
.L_680:
        /*0ef8*/ 	.word	index@(_ZN2at6native18elementwise_kernelILi128ELi4EZNS0_15gpu_kernel_implIZZZNS0_17log1p_kernel_cudaERNS_18TensorIteratorBaseEENKUlvE_clEvENKUlvE1_clEvEUlN3c107complexIdEEE_EEvS4_RKT_EUliE_EEviT1_)
        /*0efc*/ 	.word	0x00000000


	//----- nvinfo : EIATTR_MIN_STACK_SIZE
	.align		4
.L_681:
        /*0f00*/ 	.byte	0x04, 0x12
        /*0f02*/ 	.short	(.L_683 - .L_682)
	.align		4
.L_682:
        /*0f04*/ 	.word	index@(_ZN2at6native27unrolled_elementwise_kernelIZZZNS0_17log1p_kernel_cudaERNS_18TensorIteratorBaseEENKUlvE_clEvENKUlvE1_clEvEUlN3c107complexIdEEE_St5arrayIPcLm2EELi4E23TrivialOffsetCalculatorILi1EjESE_NS0_6memory12LoadWithCastILi1EEENSF_13StoreWithCastILi1EEEEEviT_T0_T2_T3_T4_T5_)
        /*0f08*/ 	.word	0x00000000


	//----- nvinfo : EIATTR_MIN_STACK_SIZE
	.align		4
.L_683:
        /*0f0c*/ 	.byte	0x04, 0x12
        /*0f0e*/ 	.short	(.L_685 - .L_684)
	.align		4
.L_684:
        /*0f10*/ 	.word	index@(_ZN2at6native18elementwise_kernelILi128ELi2EZNS0_22gpu_kernel_impl_nocastIZZZNS0_17log1p_kernel_cudaERNS_18TensorIteratorBaseEENKUlvE_clEvENKUlvE1_clEvEUlN3c107complexIdEEE_EEvS4_RKT_EUliE_EEviT1_)
        /*0f14*/ 	.word	0x00000000


	//----- nvinfo : EIATTR_MIN_STACK_SIZE
	.align		4
.L_685:
        /*0f18*/ 	.byte	0x04, 0x12
        /*0f1a*/ 	.short	(.L_687 - .L_686)
	.align		4
.L_686:
        /*0f1c*/ 	.word	index@(_ZN2at6native27unrolled_elementwise_kernelIZZZNS0_17log1p_kernel_cudaERNS_18TensorIteratorBaseEENKUlvE_clEvENKUlvE1_clEvEUlN3c107complexIdEEE_St5arrayIPcLm2EELi4E23TrivialOffsetCalculatorILi1EjESE_NS0_6memory15LoadWithoutCastENSF_16StoreWithoutCastEEEviT_T0_T2_T3_T4_T5_)
        /*0f20*/ 	.word	0x00000000


	//----- nvinfo : EIATTR_MIN_STACK_SIZE
	.align		4
.L_687:
        /*0f24*/ 	.byte	0x04, 0x12
        /*0f26*/ 	.short	(.L_689 - .L_688)
	.align		4
.L_688:
        /*0f28*/ 	.word	index@(_ZN2at6native29vectorized_elementwise_kernelILi2EZZZNS0_17log1p_kernel_cudaERNS_18TensorIteratorBaseEENKUlvE_clEvENKUlvE1_clEvEUlN3c107complexIdEEE_St5arrayIPcLm2EEEEviT0_T1_)
        /*0f2c*/ 	.word	0x00000000


	//----- nvinfo : EIATTR_MIN_STACK_SIZE
	.align		4
.L_689:
        /*0f30*/ 	.byte	0x04, 0x12
        /*0f32*/ 	.short	(.L_691 - .L_690)
	.align		4
.L_690:
        /*0f34*/ 	.word	index@(_ZN2at6native29vectorized_elementwise_kernelILi4EZZZNS0_17log1p_kernel_cudaERNS_18TensorIteratorBaseEENKUlvE_clEvENKUlvE1_clEvEUlN3c107complexIdEEE_St5arrayIPcLm2EEEEviT0_T1_)
        /*0f38*/ 	.word	0x00000000


	//----- nvinfo : EIATTR_MIN_STACK_SIZE
	.align		4
.L_691:
        /*0f3c*/ 	.byte	0x04, 0x12
        /*0f3e*/ 	.short	(.L_693 - .L_692)
	.align		4
.L_692:
        /*0f40*/ 	.word	index@(_ZN2at6native29vectorized_elementwise_kernelILi8EZZZNS0_17log1p_kernel_cudaERNS_18TensorIteratorBaseEENKUlvE_clEvENKUlvE1_clEvEUlN3c107complexIdEEE_St5arrayIPcLm2EEEEviT0_T1_)
        /*0f44*/ 	.word	0x00000000


	//----- nvinfo : EIATTR_MIN_STACK_SIZE
	.align		4
.L_693:
        /*0f48*/ 	.byte	0x04, 0x12
        /*0f4a*/ 	.short	(.L_695 - .L_694)
	.align		4
.L_694:
        /*0f4c*/ 	.word	index@(_ZN2at6native18elementwise_kernelILi128ELi4EZNS0_15gpu_kernel_implIZZZNS0_17log1p_kernel_cudaERNS_18TensorIteratorBaseEENKUlvE_clEvENKUlvE0_clEvEUlfE_EEvS4_RKT_EUliE_EEviT1_)
        /*0f50*/ 	.word	0x00000000


	//----- nvinfo : EIATTR_MIN_STACK_SIZE
	.align		4
.L_695:
        /*0f54*/ 	.byte	0x04, 0x12
        /*0f56*/ 	.short	(.L_697 - .L_696)
	.align		4
.L_696:
        /*0f58*/ 	.word	index@(_ZN2at6native27unrolled_elementwise_kernelIZZZNS0_17log1p_kernel_cudaERNS_18TensorIteratorBaseEENKUlvE_clEvENKUlvE0_clEvEUlfE_St5arrayIPcLm2EELi4E23TrivialOffsetCalculatorILi1EjESB_NS0_6memory12LoadWithCastILi1EEENSC_13StoreWithCastILi1EEEEEviT_T0_T2_T3_T4_T5_)
        /*0f5c*/ 	.word	0x00000000


	//----- nvinfo : EIATTR_MIN_STACK_SIZE
	.align		4
.L_697:
        /*0f60*/ 	.byte	0x04, 0x12
        /*0f62*/ 	.short	(.L_699 - .L_698)
	.align		4
.L_698:
        /*0f64*/ 	.word	index@(_ZN2at6native18elementwise_kernelILi128ELi2EZNS0_22gpu_kernel_impl_nocastIZZZNS0_17log1p_kernel_cudaERNS_18TensorIteratorBaseEENKUlvE_clEvENKUlvE0_clEvEUlfE_EEvS4_RKT_EUliE_EEviT1_)
        /*0f68*/ 	.word	0x00000000


	//----- nvinfo : EIATTR_MIN_STACK_SIZE
	.align		4
.L_699:
        /*0f6c*/ 	.byte	0x04, 0x12
        /*0f6e*/ 	.short	(.L_701 - .L_700)
	.align		4
.L_700:
        /*0f70*/ 	.word	index@(_ZN2at6native27unrolled_elementwise_kernelIZZZNS0_17log1p_kernel_cudaERNS_18TensorIteratorBaseEENKUlvE_clEvENKUlvE0_clEvEUlfE_St5arrayIPcLm2EELi4E23TrivialOffsetCalculatorILi1EjESB_NS0_6memory15LoadWithoutCastENSC_16StoreWithoutCastEEEviT_T0_T2_T3_T4_T5_)
        /*0f74*/ 	.word	0x00000000


	//----- nvinfo : EIATTR_MIN_STACK_SIZE
	.align		4
.L_701:
        /*0f78*/ 	.byte	0x04, 0x12
        /*0f7a*/ 	.short	(.L_703 - .L_702)
	.align		4
.L_702:
        /*0f7c*/ 	.word	index@(_ZN2at6native29vectorized_elementwise_kernelILi2EZZZNS0_17log1p_kernel_cudaERNS_18TensorIteratorBaseEENKUlvE_clEvENKUlvE0_clEvEUlfE_St5arrayIPcLm2EEEEviT0_T1_)
        /*0f80*/ 	.word	0x00000000


	//----- nvinfo : EIATTR_MIN_STACK_SIZE
	.align		4
.L_703:
        /*0f84*/ 	.byte	0x04, 0x12
        /*0f86*/ 	.short	(.L_705 - .L_704)
	.align		4
.L_704:
        /*0f88*/ 	.word	index@(_ZN2at6native29vectorized_elementwise_kernelILi4EZZZNS0_17log1p_kernel_cudaERNS_18TensorIteratorBaseEENKUlvE_clEvENKUlvE0_clEvEUlfE_St5arrayIPcLm2EEEEviT0_T1_)
        /*0f8c*/ 	.word	0x00000000


	//----- nvinfo : EIATTR_MIN_STACK_SIZE
	.align		4
.L_705:
        /*0f90*/ 	.byte	0x04, 0x12
        /*0f92*/ 	.short	(.L_707 - .L_706)
	.align		4
.L_706:
        /*0f94*/ 	.word	index@(_ZN2at6native29vectorized_elementwise_kernelILi8EZZZNS0_17log1p_kernel_cudaERNS_18TensorIteratorBaseEENKUlvE_clEvENKUlvE0_clEvEUlfE_St5arrayIPcLm2EEEEviT0_T1_)
        /*0f98*/ 	.word	0x00000000


	//----- nvinfo : EIATTR_MIN_STACK_SIZE
	.align		4
.L_707:
        /*0f9c*/ 	.byte	0x04, 0x12
        /*0f9e*/ 	.short	(.L_709 - .L_708)
	.align		4
.L_708:
        /*0fa0*/ 	.word	index@(_ZN2at6native18elementwise_kernelILi128ELi4EZNS0_15gpu_kernel_implIZZZNS0_17log1p_kernel_cudaERNS_18TensorIteratorBaseEENKUlvE_clEvENKUlvE_clEvEUldE_EEvS4_RKT_EUliE_EEviT1_)
        /*0fa4*/ 	.word	0x00000000


	//----- nvinfo : EIATTR_MIN_STACK_SIZE
	.align		4
.L_709:
        /*0fa8*/ 	.byte	0x04, 0x12
        /*0faa*/ 	.short	(.L_711 - .L_710)
	.align		4
.L_710:
        /*0fac*/ 	.word	index@(_ZN2at6native27unrolled_elementwise_kernelIZZZNS0_17log1p_kernel_cudaERNS_18TensorIteratorBaseEENKUlvE_clEvENKUlvE_clEvEUldE_St5arrayIPcLm2EELi4E23TrivialOffsetCalculatorILi1EjESB_NS0_6memory12LoadWithCastILi1EEENSC_13StoreWithCastILi1EEEEEviT_T0_T2_T3_T4_T5_)
        /*0fb0*/ 	.word	0x00000000


	//----- nvinfo : EIATTR_MIN_STACK_SIZE
	.align		4
.L_711:
        /*0fb4*/ 	.byte	0x04, 0x12
        /*0fb6*/ 	.short	(.L_713 - .L_712)
	.align		4
.L_712:
        /*0fb8*/ 	.word	index@(_ZN2at6native18elementwise_kernelILi128ELi2EZNS0_22gpu_kernel_impl_nocastIZZZNS0_17log1p_kernel_cudaERNS_18TensorIteratorBaseEENKUlvE_clEvENKUlvE_clEvEUldE_EEvS4_RKT_EUliE_EEviT1_)
        /*0fbc*/ 	.word	0x00000000


	//----- nvinfo : EIATTR_MIN_STACK_SIZE
	.align		4
.L_713:
        /*0fc0*/ 	.byte	0x04, 0x12
        /*0fc2*/ 	.short	(.L_715 - .L_714)
	.align		4
.L_714:
        /*0fc4*/ 	.word	index@(_ZN2at6native27unrolled_elementwise_kernelIZZZNS0_17log1p_kernel_cudaERNS_18TensorIteratorBaseEENKUlvE_clEvENKUlvE_clEvEUldE_St5arrayIPcLm2EELi4E23TrivialOffsetCalculatorILi1EjESB_NS0_6memory15LoadWithoutCastENSC_16StoreWithoutCastEEEviT_T0_T2_T3_T4_T5_)
        /*0fc8*/ 	.word	0x00000000


	//----- nvinfo : EIATTR_MIN_STACK_SIZE
	.align		4
.L_715:
        /*0fcc*/ 	.byte	0x04, 0x12
        /*0fce*/ 	.short	(.L_717 - .L_716)
	.align		4
.L_716:
        /*0fd0*/ 	.word	index@(_ZN2at6native29vectorized_elementwise_kernelILi2EZZZNS0_17log1p_kernel_cudaERNS_18TensorIteratorBaseEENKUlvE_clEvENKUlvE_clEvEUldE_St5arrayIPcLm2EEEEviT0_T1_)
        /*0fd4*/ 	.word	0x00000000


	//----- nvinfo : EIATTR_MIN_STACK_SIZE
	.align		4
.L_717:
        /*0fd8*/ 	.byte	0x04, 0x12
        /*0fda*/ 	.short	(.L_719 - .L_718)
	.align		4
.L_718:
        /*0fdc*/ 	.word	index@(_ZN2at6native29vectorized_elementwise_kernelILi4EZZZNS0_17log1p_kernel_cudaERNS_18TensorIteratorBaseEENKUlvE_clEvENKUlvE_clEvEUldE_St5arrayIPcLm2EEEEviT0_T1_)
        /*0fe0*/ 	.word	0x00000000


	//----- nvinfo : EIATTR_MIN_STACK_SIZE
	.align		4
.L_719:
        /*0fe4*/ 	.byte	0x04, 0x12
        /*0fe6*/ 	.short	(.L_721 - .L_720)
	.align		4
.L_720:
        /*0fe8*/ 	.word	index@(_ZN2at6native29vectorized_elementwise_kernelILi8EZZZNS0_17log1p_kernel_cudaERNS_18TensorIteratorBaseEENKUlvE_clEvENKUlvE_clEvEUldE_St5arrayIPcLm2EEEEviT0_T1_)
        /*0fec*/ 	.word	0x00000000


	//----- nvinfo : EIATTR_MIN_STACK_SIZE
	.align		4
.L_721:
        /*0ff0*/ 	.byte	0x04, 0x12
        /*0ff2*/ 	.short	(.L_723 - .L_722)
	.align		4
.L_722:
        /*0ff4*/ 	.word	index@(_ZN2at6native18elementwise_kernelILi128ELi4EZNS0_15gpu_kernel_implIZZZNS0_17log10_kernel_cudaERNS_18TensorIteratorBaseEENKUlvE0_clEvENKUlvE2_clEvEUlN3c108BFloat16EE_EEvS4_RKT_EUliE_EEviT1_)
        /*0ff8*/ 	.word	0x00000000


	//----- nvinfo : EIATTR_MIN_STACK_SIZE
	.align		4
.L_723:
        /*0ffc*/ 	.byte	0x04, 0x12
        /*0ffe*/ 	.short	(.L_725 - .L_724)
	.align		4
.L_724:
        /*1000*/ 	.word	index@(_ZN2at6native27unrolled_elementwise_kernelIZZZNS0_17log10_kernel_cudaERNS_18TensorIteratorBaseEENKUlvE0_clEvENKUlvE2_clEvEUlN3c108BFloat16EE_St5arrayIPcLm2EELi4E23TrivialOffsetCalculatorILi1EjESD_NS0_6memory12LoadWithCastILi1EEENSE_13StoreWithCastILi1EEEEEviT_T0_T2_T3_T4_T5_)
        /*1004*/ 	.word	0x00000000


	//----- nvinfo : EIATTR_MIN_STACK_SIZE
	.align		4
.L_725:
        /*1008*/ 	.byte	0x04, 0x12
        /*100a*/ 	.short	(.L_727 - .L_726)
	.align		4
.L_726:
        /*100c*/ 	.word	index@(_ZN2at6native18elementwise_kernelILi128ELi4EZNS0_22gpu_kernel_impl_nocastIZZZNS0_17log10_kernel_cudaERNS_18TensorIteratorBaseEENKUlvE0_clEvENKUlvE2_clEvEUlN3c108BFloat16EE_EEvS4_RKT_EUliE_EEviT1_)
        /*1010*/ 	.word	0x00000000


	//----- nvinfo : EIATTR_MIN_STACK_SIZE
	.align		4
.L_727:
        /*1014*/ 	.byte	0x04, 0x12
        /*1016*/ 	.short	(.L_729 - .L_728)
	.align		4
.L_728:
        /*1018*/ 	.word	index@(_ZN2at6native27unrolled_elementwise_kernelIZZZNS0_17log10_kernel_cudaERNS_18TensorIteratorBaseEENKUlvE0_clEvENKUlvE2_clEvEUlN3c108BFloat16EE_St5arrayIPcLm2EELi4E23TrivialOffsetCalculatorILi1EjESD_NS0_6memory15LoadWithoutCastENSE_16StoreWithoutCastEEEviT_T0_T2_T3_T4_T5_)
        /*101c*/ 	.word	0x00000000


	//----- nvinfo : EIATTR_MIN_STACK_SIZE
	.align		4
.L_729:
        /*1020*/ 	.byte	0x04, 0x12
        /*1022*/ 	.short	(.L_731 - .L_730)
	.align		4
.L_730:
        /*1024*/ 	.word	index@(_ZN2at6native29vectorized_elementwise_kernelILi2EZZZNS0_17log10_kernel_cudaERNS_18TensorIteratorBaseEENKUlvE0_clEvENKUlvE2_clEvEUlN3c108BFloat16EE_St5arrayIPcLm2EEEEviT0_T1_)
        /*1028*/ 	.word	0x00000000


	//----- nvinfo : EIATTR_MIN_STACK_SIZE
	.align		4
.L_731:
        /*102c*/ 	.byte	0x04, 0x12
        /*102e*/ 	.short	(.L_733 - .L_732)
	.align		4
.L_732:
        /*1030*/ 	.word	index@(_ZN2at6native29vectorized_elementwise_kernelILi4EZZZNS0_17log10_kernel_cudaERNS_18TensorIteratorBaseEENKUlvE0_clEvENKUlvE2_clEvEUlN3c108BFloat16EE_St5arrayIPcLm2EEEEviT0_T1_)
        /*1034*/ 	.word	0x00000000


	//----- nvinfo : EIATTR_MIN_STACK_SIZE
	.align		4
.L_733:
        /*1038*/ 	.byte	0x04, 0x12
        /*103a*/ 	.short	(.L_735 - .L_734)
	.align		4
.L_734:
        /*103c*/ 	.word	index@(_ZN2at6native29vectorized_elementwise_kernelILi8EZZZNS0_17log10_kernel_cudaERNS_18TensorIteratorBaseEENKUlvE0_clEvENKUlvE2_clEvEUlN3c108BFloat16EE_St5arrayIPcLm2EEEEviT0_T1_)
        /*1040*/ 	.word	0x00000000


	//----- nvinfo : EIATTR_MIN_STACK_SIZE
	.align		4
.L_735:
        /*1044*/ 	.byte	0x04, 0x12
        /*1046*/ 	.short	(.L_737 - .L_736)
	.align		4
.L_736:
        /*1048*/ 	.word	index@(_ZN2at6native18elementwise_kernelILi128ELi4EZNS0_15gpu_kernel_implIZZZNS0_17log10_kernel_cudaERNS_18TensorIteratorBaseEENKUlvE0_clEvENKUlvE1_clEvEUlN3c104HalfEE_EEvS4_RKT_EUliE_EEviT1_)
        /*104c*/ 	.word	0x00000000


	//----- nvinfo : EIATTR_MIN_STACK_SIZE
	.align		4
.L_737:
        /*1050*/ 	.byte	0x04, 0x12
        /*1052*/ 	.short	(.L_739 - .L_738)
	.align		4
.L_738:
        /*1054*/ 	.word	index@(_ZN2at6native27unrolled_elementwise_kernelIZZZNS0_17log10_kernel_cudaERNS_18TensorIteratorBaseEENKUlvE0_clEvENKUlvE1_clEvEUlN3c104HalfEE_St5arrayIPcLm2EELi4E23TrivialOffsetCalculatorILi1EjESD_NS0_6memory12LoadWithCastILi1EEENSE_13StoreWithCastILi1EEEEEviT_T0_T2_T3_T4_T5_)
        /*1058*/ 	.word	0x00000000


	//----- nvinfo : EIATTR_MIN_STACK_SIZE
	.align		4
.L_739:
        /*105c*/ 	.byte	0x04, 0x12
        /*105e*/ 	.short	(.L_741 - .L_740)
	.align		4
.L_740:
        /*1060*/ 	.word	index@(_ZN2at6native18elementwise_kernelILi128ELi4EZNS0_22gpu_kernel_impl_nocastIZZZNS0_17log10_kernel_cudaERNS_18TensorIteratorBaseEENKUlvE0_clEvENKUlvE1_clEvEUlN3c104HalfEE_EEvS4_RKT_EUliE_EEviT1_)
        /*1064*/ 	.word	0x00000000


	//----- nvinfo : EIATTR_MIN_STACK_SIZE
	.align		4
.L_741:
        /*1068*/ 	.byte	0x04, 0x12
        /*106a*/ 	.short	(.L_743 - .L_742)
	.align		4
.L_742:
        /*106c*/ 	.word	index@(_ZN2at6native27unrolled_elementwise_kernelIZZZNS0_17log10_kernel_cudaERNS_18TensorIteratorBaseEENKUlvE0_clEvENKUlvE1_clEvEUlN3c104HalfEE_St5arrayIPcLm2EELi4E23TrivialOffsetCalculatorILi1EjESD_NS0_6memory15LoadWithoutCastENSE_16StoreWithoutCastEEEviT_T0_T2_T3_T4_T5_)
        /*1070*/ 	.word	0x00000000


	//----- nvinfo : EIATTR_MIN_STACK_SIZE
	.align		4
.L_743:
        /*1074*/ 	.byte	0x04, 0x12
        /*1076*/ 	.short	(.L_745 - .L_744)
	.align		4
.L_744:
        /*1078*/ 	.word	index@(_ZN2at6native29vectorized_elementwise_kernelILi2EZZZNS0_17log10_kernel_cudaERNS_18TensorIteratorBaseEENKUlvE0_clEvENKUlvE1_clEvEUlN3c104HalfEE_St5arrayIPcLm2EEEEviT0_T1_)
        /*107c*/ 	.word	0x00000000


	//----- nvinfo : EIATTR_MIN_STACK_SIZE
	.align		4
.L_745:
        /*1080*/ 	.byte	0x04, 0x12
        /*1082*/ 	.short	(.L_747 - .L_746)
	.align		4
.L_746:
        /*1084*/ 	.word	index@(_ZN2at6native29vectorized_elementwise_kernelILi4EZZZNS0_17log10_kernel_cudaERNS_18TensorIteratorBaseEENKUlvE0_clEvENKUlvE1_clEvEUlN3c104HalfEE_St5arrayIPcLm2EEEEviT0_T1_)
        /*1088*/ 	.word	0x00000000


	//----- nvinfo : EIATTR_MIN_STACK_SIZE
	.align		4
.L_747:
        /*108c*/ 	.byte	0x04, 0x12
        /*108e*/ 	.short	(.L_749 - .L_748)
	.align		4
.L_748:
        /*1090*/ 	.word	index@(_ZN2at6native29vectorized_elementwise_kernelILi8EZZZNS0_17log10_kernel_cudaERNS_18TensorIteratorBaseEENKUlvE0_clEvENKUlvE1_clEvEUlN3c104HalfEE_St5arrayIPcLm2EEEEviT0_T1_)
        /*1094*/ 	.word	0x00000000


	//----- nvinfo : EIATTR_MIN_STACK_SIZE
	.align		4
.L_749:
        /*1098*/ 	.byte	0x04, 0x12
        /*109a*/ 	.short	(.L_751 - .L_750)
	.align		4
.L_750:
        /*109c*/ 	.word	index@(_ZN2at6native18elementwise_kernelILi128ELi4EZNS0_15gpu_kernel_implIZZZNS0_17log10_kernel_cudaERNS_18TensorIteratorBaseEENKUlvE0_clEvENKUlvE0_clEvEUlfE_EEvS4_RKT_EUliE_EEviT1_)
        /*10a0*/ 	.word	0x00000000


	//----- nvinfo : EIATTR_MIN_STACK_SIZE
	.align		4
.L_751:
        /*10a4*/ 	.byte	0x04, 0x12
        /*10a6*/ 	.short	(.L_753 - .L_752)
	.align		4
.L_752:
        /*10a8*/ 	.word	index@(_ZN2at6native27unrolled_elementwise_kernelIZZZNS0_17log10_kernel_cudaERNS_18TensorIteratorBaseEENKUlvE0_clEvENKUlvE0_clEvEUlfE_St5arrayIPcLm2EELi4E23TrivialOffsetCalculatorILi1EjESB_NS0_6memory12LoadWithCastILi1EEENSC_13StoreWithCastILi1EEEEEviT_T0_T2_T3_T4_T5_)
        /*10ac*/ 	.word	0x00000000


	//----- nvinfo : EIATTR_MIN_STACK_SIZE
	.align		4
.L_753:
        /*10b0*/ 	.byte	0x04, 0x12
        /*10b2*/ 	.short	(.L_755 - .L_754)
	.align		4
.L_754:
        /*10b4*/ 	.word	index@(_ZN2at6native18elementwise_kernelILi128ELi2EZNS0_22gpu_kernel_impl_nocastIZZZNS0_17log10_kernel_cudaERNS_18TensorIteratorBaseEENKUlvE0_clEvENKUlvE0_clEvEUlfE_EEvS4_RKT_EUliE_EEviT1_)
        /*10b8*/ 	.word	0x00000000


	//----- nvinfo : EIATTR_MIN_STACK_SIZE
	.align		4
.L_755:
        /*10bc*/ 	.byte	0x04, 0x12
        /*10be*/ 	.short	(.L_757 - .L_756)
	.align		4
.L_756:
        /*10c0*/ 	.word	index@(_ZN2at6native27unrolled_elementwise_kernelIZZZNS0_17log10_kernel_cudaERNS_18TensorIteratorBaseEENKUlvE0_clEvENKUlvE0_clEvEUlfE_St5arrayIPcLm2EELi4E23TrivialOffsetCalculatorILi1EjESB_NS0_6memory15LoadWithoutCastENSC_16StoreWithoutCastEEEviT_T0_T2_T3_T4_T5_)
        /*10c4*/ 	.word	0x00000000


	//----- nvinfo : EIATTR_MIN_STACK_SIZE
	.align		4
.L_757:
        /*10c8*/ 	.byte	0x04, 0x12
        /*10ca*/ 	.short	(.L_759 - .L_758)
	.align		4
.L_758:
        /*10cc*/ 	.word	index@(_ZN2at6native29vectorized_elementwise_kernelILi2EZZZNS0_17log10_kernel_cudaERNS_18TensorIteratorBaseEENKUlvE0_clEvENKUlvE0_clEvEUlfE_St5arrayIPcLm2EEEEviT0_T1_)
        /*10d0*/ 	.word	0x00000000


	//----- nvinfo : EIATTR_MIN_STACK_SIZE
	.align		4
.L_759:
        /*10d4*/ 	.byte	0x04, 0x12
        /*10d6*/ 	.short	(.L_761 - .L_760)
	.align		4
.L_760:
        /*10d8*/ 	.word	index@(_ZN2at6native29vectorized_elementwise_kernelILi4EZZZNS0_17log10_kernel_cudaERNS_18TensorIteratorBaseEENKUlvE0_clEvENKUlvE0_clEvEUlfE_St5arrayIPcLm2EEEEviT0_T1_)
        /*10dc*/ 	.word	0x00000000


	//----- nvinfo : EIATTR_MIN_STACK_SIZE
	.align		4
.L_761:
        /*10e0*/ 	.byte	0x04, 0x12
        /*10e2*/ 	.short	(.L_763 - .L_762)
	.align		4
.L_762:
        /*10e4*/ 	.word	index@(_ZN2at6native29vectorized_elementwise_kernelILi8EZZZNS0_17log10_kernel_cudaERNS_18TensorIteratorBaseEENKUlvE0_clEvENKUlvE0_clEvEUlfE_St5arrayIPcLm2EEEEviT0_T1_)
        /*10e8*/ 	.word	0x00000000


	//----- nvinfo : EIATTR_MIN_STACK_SIZE
	.align		4
.L_763:
        /*10ec*/ 	.byte	0x04, 0x12
        /*10ee*/ 	.short	(.L_765 - .L_764)
	.align		4
.L_764:
        /*10f0*/ 	.word	index@(_ZN2at6native18elementwise_kernelILi128ELi4EZNS0_15gpu_kernel_implIZZZNS0_17log10_kernel_cudaERNS_18TensorIteratorBaseEENKUlvE0_clEvENKUlvE_clEvEUldE_EEvS4_RKT_EUliE_EEviT1_)
        /*10f4*/ 	.word	0x00000000


	//----- nvinfo : EIATTR_MIN_STACK_SIZE
	.align		4
.L_765:
        /*10f8*/ 	.byte	0x04, 0x12
        /*10fa*/ 	.short	(.L_767 - .L_766)
	.align		4
.L_766:
        /*10fc*/ 	.word	index@(_ZN2at6native27unrolled_elementwise_kernelIZZZNS0_17log10_kernel_cudaERNS_18TensorIteratorBaseEENKUlvE0_clEvENKUlvE_clEvEUldE_St5arrayIPcLm2EELi4E23TrivialOffsetCalculatorILi1EjESB_NS0_6memory12LoadWithCastILi1EEENSC_13StoreWithCastILi1EEEEEviT_T0_T2_T3_T4_T5_)
        /*1100*/ 	.word	0x00000000


	//----- nvinfo : EIATTR_MIN_STACK_SIZE
	.align		4
.L_767:
        /*1104*/ 	.byte	0x04, 0x12
        /*1106*/ 	.short	(.L_769 - .L_768)
	.align		4
.L_768:
        /*1108*/ 	.word	index@(_ZN2at6native18elementwise_kernelILi128ELi2EZNS0_22gpu_kernel_impl_nocastIZZZNS0_17log10_kernel_cudaERNS_18TensorIteratorBaseEENKUlvE0_clEvENKUlvE_clEvEUldE_EEvS4_RKT_EUliE_EEviT1_)
        /*110c*/ 	.word	0x00000000


	//----- nvinfo : EIATTR_MIN_STACK_SIZE
	.align		4
.L_769:
        /*1110*/ 	.byte	0x04, 0x12
        /*1112*/ 	.short	(.L_771 - .L_770)
	.align		4
.L_770:
        /*1114*/ 	.word	index@(_ZN2at6native27unrolled_elementwise_kernelIZZZNS0_17log10_kernel_cudaERNS_18TensorIteratorBaseEENKUlvE0_clEvENKUlvE_clEvEUldE_St5arrayIPcLm2EELi4E23TrivialOffsetCalculatorILi1EjESB_NS0_6memory15LoadWithoutCastENSC_16StoreWithoutCastEEEviT_T0_T2_T3_T4_T5_)
        /*1118*/ 	.word	0x00000000


	//----- nvinfo : EIATTR_MIN_STACK_SIZE
	.align		4
.L_771:
        /*111c*/ 	.byte	0x04, 0x12
        /*111e*/ 	.short	(.L_773 - .L_772)
	.align		4
.L_772:
        /*1120*/ 	.word	index@(_ZN2at6native29vectorized_elementwise_kernelILi2EZZZNS0_17log10_kernel_cudaERNS_18TensorIteratorBaseEENKUlvE0_clEvENKUlvE_clEvEUldE_St5arrayIPcLm2EEEEviT0_T1_)
        /*1124*/ 	.word	0x00000000


	//----- nvinfo : EIATTR_MIN_STACK_SIZE
	.align		4
.L_773:
        /*1128*/ 	.byte	0x04, 0x12
        /*112a*/ 	.short	(.L_775 - .L_774)
	.align		4
.L_774:
        /*112c*/ 	.word	index@(_ZN2at6native29vectorized_elementwise_kernelILi4EZZZNS0_17log10_kernel_cudaERNS_18TensorIteratorBaseEENKUlvE0_clEvENKUlvE_clEvEUldE_St5arrayIPcLm2EEEEviT0_T1_)
        /*1130*/ 	.word	0x00000000


	//----- nvinfo : EIATTR_MIN_STACK_SIZE
	.align		4
.L_775:
        /*1134*/ 	.byte	0x04, 0x12
        /*1136*/ 	.short	(.L_777 - .L_776)
	.align		4
.L_776:
        /*1138*/ 	.word	index@(_ZN2at6native29vectorized_elementwise_kernelILi8EZZZNS0_17log10_kernel_cudaERNS_18TensorIteratorBaseEENKUlvE0_clEvENKUlvE_clEvEUldE_St5arrayIPcLm2EEEEviT0_T1_)
        /*113c*/ 	.word	0x00000000


	//----- nvinfo : EIATTR_MIN_STACK_SIZE
	.align		4
.L_777:
        /*1140*/ 	.byte	0x04, 0x12
        /*1142*/ 	.short	(.L_779 - .L_778)
	.align		4
.L_778:
        /*1144*/ 	.word	index@(_ZN2at6native18elementwise_kernelILi128ELi4EZNS0_15gpu_kernel_implIZZZNS0_15log_kernel_cudaERNS_18TensorIteratorBaseEENKUlvE0_clEvENKUlvE2_clEvEUlN3c108BFloat16EE_EEvS4_RKT_EUliE_EEviT1_)
        /*1148*/ 	.word	0x00000000


	//----- nvinfo : EIATTR_MIN_STACK_SIZE
	.align		4
.L_779:
        /*114c*/ 	.byte	0x04, 0x12
        /*114e*/ 	.short	(.L_781 - .L_780)
	.align		4
.L_780:
        /*1150*/ 	.word	index@(_ZN2at6native27unrolled_elementwise_kernelIZZZNS0_15log_kernel_cudaERNS_18TensorIteratorBaseEENKUlvE0_clEvENKUlvE2_clEvEUlN3c108BFloat16EE_St5arrayIPcLm2EELi4E23TrivialOffsetCalculatorILi1EjESD_NS0_6memory12LoadWithCastILi1EEENSE_13StoreWithCastILi1EEEEEviT_T0_T2_T3_T4_T5_)
        /*1154*/ 	.word	0x00000000


	//----- nvinfo : EIATTR_MIN_STACK_SIZE
	.align		4
.L_781:
        /*1158*/ 	.byte	0x04, 0x12
        /*115a*/ 	.short	(.L_783 - .L_782)
	.align		4
.L_782:
        /*115c*/ 	.word	index@(_ZN2at6native18elementwise_kernelILi128ELi4EZNS0_22gpu_kernel_impl_nocastIZZZNS0_15log_kernel_cudaERNS_18TensorIteratorBaseEENKUlvE0_clEvENKUlvE2_clEvEUlN3c108BFloat16EE_EEvS4_RKT_EUliE_EEviT1_)
        /*1160*/ 	.word	0x00000000


	//----- nvinfo : EIATTR_MIN_STACK_SIZE
	.align		4
.L_783:
        /*1164*/ 	.byte	0x04, 0x12
        /*1166*/ 	.short	(.L_785 - .L_784)
	.align		4
.L_784:
        /*1168*/ 	.word	index@(_ZN2at6native27unrolled_elementwise_kernelIZZZNS0_15log_kernel_cudaERNS_18TensorIteratorBaseEENKUlvE0_clEvENKUlvE2_clEvEUlN3c108BFloat16EE_St5arrayIPcLm2EELi4E23TrivialOffsetCalculatorILi1EjESD_NS0_6memory15LoadWithoutCastENSE_16StoreWithoutCastEEEviT_T0_T2_T3_T4_T5_)
        /*116c*/ 	.word	0x00000000


	//----- nvinfo : EIATTR_MIN_STACK_SIZE
	.align		4
.L_785:
        /*1170*/ 	.byte	0x04, 0x12
        /*1172*/ 	.short	(.L_787 - .L_786)
	.align		4
.L_786:
        /*1174*/ 	.word	index@(_ZN2at6native29vectorized_elementwise_kernelILi2EZZZNS0_15log_kernel_cudaERNS_18TensorIteratorBaseEENKUlvE0_clEvENKUlvE2_clEvEUlN3c108BFloat16EE_St5arrayIPcLm2EEEEviT0_T1_)
        /*1178*/ 	.word	0x00000000


	//----- nvinfo : EIATTR_MIN_STACK_SIZE
	.align		4
.L_787:
        /*117c*/ 	.byte	0x04, 0x12
        /*117e*/ 	.short	(.L_789 - .L_788)
	.align		4
.L_788:
        /*1180*/ 	.word	index@(_ZN2at6native29vectorized_elementwise_kernelILi4EZZZNS0_15log_kernel_cudaERNS_18TensorIteratorBaseEENKUlvE0_clEvENKUlvE2_clEvEUlN3c108BFloat16EE_St5arrayIPcLm2EEEEviT0_T1_)
        /*1184*/ 	.word	0x00000000


	//----- nvinfo : EIATTR_MIN_STACK_SIZE
	.align		4
.L_789:
        /*1188*/ 	.byte	0x04, 0x12
        /*118a*/ 	.short	(.L_791 - .L_790)
	.align		4
.L_790:
        /*118c*/ 	.word	index@(_ZN2at6native29vectorized_elementwise_kernelILi8EZZZNS0_15log_kernel_cudaERNS_18TensorIteratorBaseEENKUlvE0_clEvENKUlvE2_clEvEUlN3c108BFloat16EE_St5arrayIPcLm2EEEEviT0_T1_)
        /*1190*/ 	.word	0x00000000


	//----- nvinfo : EIATTR_MIN_STACK_SIZE
	.align		4
.L_791:
        /*1194*/ 	.byte	0x04, 0x12
        /*1196*/ 	.short	(.L_793 - .L_792)
	.align		4
.L_792:
        /*1198*/ 	.word	index@(_ZN2at6native18elementwise_kernelILi128ELi4EZNS0_15gpu_kernel_implIZZZNS0_15log_kernel_cudaERNS_18TensorIteratorBaseEENKUlvE0_clEvENKUlvE1_clEvEUlN3c104HalfEE_EEvS4_RKT_EUliE_EEviT1_)
        /*119c*/ 	.word	0x00000000


	//----- nvinfo : EIATTR_MIN_STACK_SIZE
	.align		4
.L_793:
        /*11a0*/ 	.byte	0x04, 0x12
        /*11a2*/ 	.short	(.L_795 - .L_794)
	.align		4
.L_794:
        /*11a4*/ 	.word	index@(_ZN2at6native27unrolled_elementwise_kernelIZZZNS0_15log_kernel_cudaERNS_18TensorIteratorBaseEENKUlvE0_clEvENKUlvE1_clEvEUlN3c104HalfEE_St5arrayIPcLm2EELi4E23TrivialOffsetCalculatorILi1EjESD_NS0_6memory12LoadWithCastILi1EEENSE_13StoreWithCastILi1EEEEEviT_T0_T2_T3_T4_T5_)
        /*11a8*/ 	.word	0x00000000


	//----- nvinfo : EIATTR_MIN_STACK_SIZE
	.align		4
.L_795:
        /*11ac*/ 	.byte	0x04, 0x12
        /*11ae*/ 	.short	(.L_797 - .L_796)
	.align		4
.L_796:
        /*11b0*/ 	.word	index@(_ZN2at6native18elementwise_kernelILi128ELi4EZNS0_22gpu_kernel_impl_nocastIZZZNS0_15log_kernel_cudaERNS_18TensorIteratorBaseEENKUlvE0_clEvENKUlvE1_clEvEUlN3c104HalfEE_EEvS4_RKT_EUliE_EEviT1_)
        /*11b4*/ 	.word	0x00000000


	//----- nvinfo : EIATTR_MIN_STACK_SIZE
	.align		4
.L_797:
        /*11b8*/ 	.byte	0x04, 0x12
        /*11ba*/ 	.short	(.L_799 - .L_798)
	.align		4
.L_798:
        /*11bc*/ 	.word	index@(_ZN2at6native27unrolled_elementwise_kernelIZZZNS0_15log_kernel_cudaERNS_18TensorIteratorBaseEENKUlvE0_clEvENKUlvE1_clEvEUlN3c104HalfEE_St5arrayIPcLm2EELi4E23TrivialOffsetCalculatorILi1EjESD_NS0_6memory15LoadWithoutCastENSE_16StoreWithoutCastEEEviT_T0_T2_T3_T4_T5_)
        /*11c0*/ 	.word	0x00000000


	//----- nvinfo : EIATTR_MIN_STACK_SIZE
	.align		4
.L_799:
        /*11c4*/ 	.byte	0x04, 0x12
        /*11c6*/ 	.short	(.L_801 - .L_800)
	.align		4
.L_800:
        /*11c8*/ 	.word	index@(_ZN2at6native29vectorized_elementwise_kernelILi2EZZZNS0_15log_kernel_cudaERNS_18TensorIteratorBaseEENKUlvE0_clEvENKUlvE1_clEvEUlN3c104HalfEE_St5arrayIPcLm2EEEEviT0_T1_)
        /*11cc*/ 	.word	0x00000000


	//----- nvinfo : EIATTR_MIN_STACK_SIZE
	.align		4
.L_801:
        /*11d0*/ 	.byte	0x04, 0x12
        /*11d2*/ 	.short	(.L_803 - .L_802)
	.align		4
.L_802:
        /*11d4*/ 	.word	index@(_ZN2at6native29vectorized_elementwise_kernelILi4EZZZNS0_15log_kernel_cudaERNS_18TensorIteratorBaseEENKUlvE0_clEvENKUlvE1_clEvEUlN3c104HalfEE_St5arrayIPcLm2EEEEviT0_T1_)
        /*11d8*/ 	.word	0x00000000


	//----- nvinfo : EIATTR_MIN_STACK_SIZE
	.align		4
.L_803:
        /*11dc*/ 	.byte	0x04, 0x12
        /*11de*/ 	.short	(.L_805 - .L_804)
	.align		4
.L_804:
        /*11e0*/ 	.word	index@(_ZN2at6native29vectorized_elementwise_kernelILi8EZZZNS0_15log_kernel_cudaERNS_18TensorIteratorBaseEENKUlvE0_clEvENKUlvE1_clEvEUlN3c104HalfEE_St5arrayIPcLm2EEEEviT0_T1_)
        /*11e4*/ 	.word	0x00000000


	//----- nvinfo : EIATTR_MIN_STACK_SIZE
	.align		4
.L_805:
        /*11e8*/ 	.byte	0x04, 0x12
        /*11ea*/ 	.short	(.L_807 - .L_806)
	.align		4
.L_806:
        /*11ec*/ 	.word	index@(_ZN2at6native18elementwise_kernelILi128ELi4EZNS0_15gpu_kernel_implIZZZNS0_15log_kernel_cudaERNS_18TensorIteratorBaseEENKUlvE0_clEvENKUlvE0_clEvEUlfE_EEvS4_RKT_EUliE_EEviT1_)
        /*11f0*/ 	.word	0x00000000


	//----- nvinfo : EIATTR_MIN_STACK_SIZE
	.align		4
.L_807:
        /*11f4*/ 	.byte	0x04, 0x12
        /*11f6*/ 	.short	(.L_809 - .L_808)
	.align		4
.L_808:
        /*11f8*/ 	.word	index@(_ZN2at6native27unrolled_elementwise_kernelIZZZNS0_15log_kernel_cudaERNS_18TensorIteratorBaseEENKUlvE0_clEvENKUlvE0_clEvEUlfE_St5arrayIPcLm2EELi4E23TrivialOffsetCalculatorILi1EjESB_NS0_6memory12LoadWithCastILi1EEENSC_13StoreWithCastILi1EEEEEviT_T0_T2_T3_T4_T5_)
        /*11fc*/ 	.word	0x00000000


	//----- nvinfo : EIATTR_MIN_STACK_SIZE
	.align		4
.L_809:
        /*1200*/ 	.byte	0x04, 0x12
        /*1202*/ 	.short	(.L_811 - .L_810)
	.align		4
.L_810:
        /*1204*/ 	.word	index@(_ZN2at6native18elementwise_kernelILi128ELi2EZNS0_22gpu_kernel_impl_nocastIZZZNS0_15log_kernel_cudaERNS_18TensorIteratorBaseEENKUlvE0_clEvENKUlvE0_clEvEUlfE_EEvS4_RKT_EUliE_EEviT1_)
        /*1208*/ 	.word	0x00000000


	//----- nvinfo : EIATTR_MIN_STACK_SIZE
	.align		4
.L_811:
        /*120c*/ 	.byte	0x04, 0x12
        /*120e*/ 	.short	(.L_813 - .L_812)
	.align		4
.L_812:
        /*1210*/ 	.word	index@(_ZN2at6native27unrolled_elementwise_kernelIZZZNS0_15log_kernel_cudaERNS_18TensorIteratorBaseEENKUlvE0_clEvENKUlvE0_clEvEUlfE_St5arrayIPcLm2EELi4E23TrivialOffsetCalculatorILi1EjESB_NS0_6memory15LoadWithoutCastENSC_16StoreWithoutCastEEEviT_T0_T2_T3_T4_T5_)
        /*1214*/ 	.word	0x00000000


	//----- nvinfo : EIATTR_MIN_STACK_SIZE
	.align		4
.L_813:
        /*1218*/ 	.byte	0x04, 0x12
        /*121a*/ 	.short	(.L_815 - .L_814)
	.align		4
.L_814:
        /*121c*/ 	.word	index@(_ZN2at6native29vectorized_elementwise_kernelILi2EZZZNS0_15log_kernel_cudaERNS_18TensorIteratorBaseEENKUlvE0_clEvENKUlvE0_clEvEUlfE_St5arrayIPcLm2EEEEviT0_T1_)
        /*1220*/ 	.word	0x00000000


	//----- nvinfo : EIATTR_MIN_STACK_SIZE
	.align		4
.L_815:
        /*1224*/ 	.byte	0x04, 0x12
        /*1226*/ 	.short	(.L_817 - .L_816)
	.align		4
.L_816:
        /*1228*/ 	.word	index@(_ZN2at6native29vectorized_elementwise_kernelILi4EZZZNS0_15log_kernel_cudaERNS_18TensorIteratorBaseEENKUlvE0_clEvENKUlvE0_clEvEUlfE_St5arrayIPcLm2EEEEviT0_T1_)
        /*122c*/ 	.word	0x00000000


	//----- nvinfo : EIATTR_MIN_STACK_SIZE
	.align		4
.L_817:
        /*1230*/ 	.byte	0x04, 0x12
        /*1232*/ 	.short	(.L_819 - .L_818)
	.align		4
.L_818:
        /*1234*/ 	.word	index@(_ZN2at6native29vectorized_elementwise_kernelILi8EZZZNS0_15log_kernel_cudaERNS_18TensorIteratorBaseEENKUlvE0_clEvENKUlvE0_clEvEUlfE_St5arrayIPcLm2EEEEviT0_T1_)
        /*1238*/ 	.word	0x00000000


	//----- nvinfo : EIATTR_MIN_STACK_SIZE
	.align		4
.L_819:
        /*123c*/ 	.byte	0x04, 0x12
        /*123e*/ 	.short	(.L_821 - .L_820)
	.align		4
.L_820:
        /*1240*/ 	.word	index@(_ZN2at6native18elementwise_kernelILi128ELi4EZNS0_15gpu_kernel_implIZZZNS0_15log_kernel_cudaERNS_18TensorIteratorBaseEENKUlvE0_clEvENKUlvE_clEvEUldE_EEvS4_RKT_EUliE_EEviT1_)
        /*1244*/ 	.word	0x00000000


	//----- nvinfo : EIATTR_MIN_STACK_SIZE
	.align		4
.L_821:
        /*1248*/ 	.byte	0x04, 0x12
        /*124a*/ 	.short	(.L_823 - .L_822)
	.align		4
.L_822:
        /*124c*/ 	.word	index@(_ZN2at6native27unrolled_elementwise_kernelIZZZNS0_15log_kernel_cudaERNS_18TensorIteratorBaseEENKUlvE0_clEvENKUlvE_clEvEUldE_St5arrayIPcLm2EELi4E23TrivialOffsetCalculatorILi1EjESB_NS0_6memory12LoadWithCastILi1EEENSC_13StoreWithCastILi1EEEEEviT_T0_T2_T3_T4_T5_)
        /*1250*/ 	.word	0x00000000


	//----- nvinfo : EIATTR_MIN_STACK_SIZE
	.align		4
.L_823:
        /*1254*/ 	.byte	0x04, 0x12
        /*1256*/ 	.short	(.L_825 - .L_824)
	.align		4
.L_824:
        /*1258*/ 	.word	index@(_ZN2at6native18elementwise_kernelILi128ELi2EZNS0_22gpu_kernel_impl_nocastIZZZNS0_15log_kernel_cudaERNS_18TensorIteratorBaseEENKUlvE0_clEvENKUlvE_clEvEUldE_EEvS4_RKT_EUliE_EEviT1_)
        /*125c*/ 	.word	0x00000000


	//----- nvinfo : EIATTR_MIN_STACK_SIZE
	.align		4
.L_825:
        /*1260*/ 	.byte	0x04, 0x12
        /*1262*/ 	.short	(.L_827 - .L_826)
	.align		4
.L_826:
        /*1264*/ 	.word	index@(_ZN2at6native27unrolled_elementwise_kernelIZZZNS0_15log_kernel_cudaERNS_18TensorIteratorBaseEENKUlvE0_clEvENKUlvE_clEvEUldE_St5arrayIPcLm2EELi4E23TrivialOffsetCalculatorILi1EjESB_NS0_6memory15LoadWithoutCastENSC_16StoreWithoutCastEEEviT_T0_T2_T3_T4_T5_)
        /*1268*/ 	.word	0x00000000


	//----- nvinfo : EIATTR_MIN_STACK_SIZE
	.align		4
.L_827:
        /*126c*/ 	.byte	0x04, 0x12
        /*126e*/ 	.short	(.L_829 - .L_828)
	.align		4
.L_828:
        /*1270*/ 	.word	index@(_ZN2at6native29vectorized_elementwise_kernelILi2EZZZNS0_15log_kernel_cudaERNS_18TensorIteratorBaseEENKUlvE0_clEvENKUlvE_clEvEUldE_St5arrayIPcLm2EEEEviT0_T1_)
        /*1274*/ 	.word	0x00000000


	//----- nvinfo : EIATTR_MIN_STACK_SIZE
	.align		4
.L_829:
        /*1278*/ 	.byte	0x04, 0x12
        /*127a*/ 	.short	(.L_831 - .L_830)
	.align		4
.L_830:
        /*127c*/ 	.word	index@(_ZN2at6native29vectorized_elementwise_kernelILi4EZZZNS0_15log_kernel_cudaERNS_18TensorIteratorBaseEENKUlvE0_clEvENKUlvE_clEvEUldE_St5arrayIPcLm2EEEEviT0_T1_)
        /*1280*/ 	.word	0x00000000


	//----- nvinfo : EIATTR_MIN_STACK_SIZE
	.align		4
.L_831:
        /*1284*/ 	.byte	0x04, 0x12
        /*1286*/ 	.short	(.L_833 - .L_832)
	.align		4
.L_832:
        /*1288*/ 	.word	index@(_ZN2at6native29vectorized_elementwise_kernelILi8EZZZNS0_15log_kernel_cudaERNS_18TensorIteratorBaseEENKUlvE0_clEvENKUlvE_clEvEUldE_St5arrayIPcLm2EEEEviT0_T1_)
        /*128c*/ 	.word	0x00000000
.L_833:


//--------------------- .nv.info._ZN2at6native18elementwise_kernelILi128ELi4EZNS0_15gpu_kernel_implIZZZNS0_16log2_kernel_cudaERNS_18TensorIteratorBaseEENKUlvE0_clEvENKUlvE2_clEvEUlN3c108BFloat16EE_EEvS4_RKT_EUliE_EEviT1_ --------------------------
	.section	.nv.info._ZN2at6native18elementwise_kernelILi128ELi4EZNS0_15gpu_kernel_implIZZZNS0_16log2_kernel_cudaERNS_18TensorIteratorBaseEENKUlvE0_clEvENKUlvE2_clEvEUlN3c108BFloat16EE_EEvS4_RKT_EUliE_EEviT1_,"",@"SHT_CUDA_INFO"
	.sectionflags	@""
	.align	4


	//----- nvinfo : EIATTR_CUDA_API_VERSION
	.align		4
        /*0000*/ 	.byte	0x04, 0x37
        /*0002*/ 	.short	(.L_835 - .L_834)
.L_834:
        /*0004*/ 	.word	0x00000082


	//----- nvinfo : EIATTR_SW2861232_WAR
	.align		4
.L_835:
        /*0008*/ 	.byte	0x01, 0x35
	.zero		2


	//----- nvinfo : EIATTR_PARAM_CBANK
	.align		4
        /*000c*/ 	.byte	0x04, 0x0a
        /*000e*/ 	.short	(.L_837 - .L_836)
	.align		4
.L_836:
        /*0010*/ 	.word	index@(.nv.constant0._ZN2at6native18elementwise_kernelILi128ELi4EZNS0_15gpu_kernel_implIZZZNS0_16log2_kernel_cudaERNS_18TensorIteratorBaseEENKUlvE0_clEvENKUlvE2_clEvEUlN3c108BFloat16EE_EEvS4_RKT_EUliE_EEviT1_)
        /*0014*/ 	.short	0x0160
        /*0016*/ 	.short	0x0220


	//----- nvinfo : EIATTR_CBANK_PARAM_SIZE
	.align		4
.L_837:
        /*0018*/ 	.byte	0x03, 0x19
        /*001a*/ 	.short	0x0220


	//----- nvinfo : EIATTR_KPARAM_INFO
	.align		4
        /*001c*/ 	.byte	0x04, 0x17
        /*001e*/ 	.short	(.L_839 - .L_838)
.L_838:
        /*0020*/ 	.word	0x00000000
        /*0024*/ 	.short	0x0001
        /*0026*/ 	.short	0x0008
        /*0028*/ 	.byte	0x00, 0xf0, 0x61, 0x08


	//----- nvinfo : EIATTR_KPARAM_INFO
	.align		4
.L_839:
        /*002c*/ 	.byte	0x04, 0x17
        /*002e*/ 	.short	(.L_841 - .L_840)
.L_840:
        /*0030*/ 	.word	0x00000000
        /*0034*/ 	.short	0x0000
        /*0036*/ 	.short	0x0000
        /*0038*/ 	.byte	0x00, 0xf0, 0x11, 0x00


	//----- nvinfo : EIATTR_MAXREG_COUNT
	.align		4
.L_841:
        /*003c*/ 	.byte	0x03, 0x1b
        /*003e*/ 	.short	0x0080


	//----- nvinfo : EIATTR_EXTERNS
	.align		4
        /*0040*/ 	.byte	0x04, 0x0f
        /*0042*/ 	.short	(.L_843 - .L_842)


	//   ....[0]....
	.align		4
.L_842:
        /*0044*/ 	.word	index@(__assertfail)


	//----- nvinfo : EIATTR_MERCURY_ISA_VERSION
	.align		4
.L_843:
        /*0048*/ 	.byte	0x03, 0x5f
        /*004a*/ 	.short	0x0000


	//----- nvinfo : EIATTR_SYSCALL_OFFSETS
	.align		4
        /*004c*/ 	.byte	0x04, 0x46
        /*004e*/ 	.short	(.L_845 - .L_844)


	//   ....[0]....
.L_844:
        /*0050*/ 	.word	0x00001dd0


	//   ....[1]....
        /*0054*/ 	.word	0x00002d90


	//   ....[2]....
        /*0058*/ 	.word	0x00004bd0


	//   ....[3]....
        /*005c*/ 	.word	0x00005b90


	//   ....[4]....
        /*0060*/ 	.word	0x000079a0


	//   ....[5]....
        /*0064*/ 	.word	0x00008960


	//   ....[6]....
        /*0068*/ 	.word	0x0000a780


	//   ....[7]....
        /*006c*/ 	.word	0x0000b740


	//----- nvinfo : EIATTR_EXIT_INSTR_OFFSETS
	.align		4
.L_845:
        /*0070*/ 	.byte	0x04, 0x1c
        /*0072*/ 	.short	(.L_847 - .L_846)


	//   ....[0]....
.L_846:
        /*0074*/ 	.word	0x00008a20


	//   ....[1]....
        /*0078*/ 	.word	0x0000a940


	//   ....[2]....
        /*007c*/ 	.word	0x0000a980


	//   ....[3]....
        /*0080*/ 	.word	0x0000aa20


	//   ....[4]....
        /*0084*/ 	.word	0x0000aa60


	//   ....[5]....
        /*0088*/ 	.word	0x0000aaa0


	//   ....[6]....
        /*008c*/ 	.word	0x0000ab30


	//   ....[7]....
        /*0090*/ 	.word	0x0000ab70


	//   ....[8]....
        /*0094*/ 	.word	0x0000ac10


	//   ....[9]....
        /*0098*/ 	.word	0x0000ac60


	//   ....[10]....
        /*009c*/ 	.word	0x0000acb0


	//   ....[11]....
        /*00a0*/ 	.word	0x0000ad80


	//   ....[12]....
        /*00a4*/ 	.word	0x0000ade0


	//   ....[13]....
        /*00a8*/ 	.word	0x0000af70


	//   ....[14]....
        /*00ac*/ 	.word	0x0000b0d0


	//   ....[15]....
        /*00b0*/ 	.word	0x0000b0f0


	//   ....[16]....
        /*00b4*/ 	.word	0x0000b1b0


	//   ....[17]....
        /*00b8*/ 	.word	0x0000b330


	//   ....[18]....
        /*00bc*/ 	.word	0x0000b4b0


	//   ....[19]....
        /*00c0*/ 	.word	0x0000b610


	//   ....[20]....
        /*00c4*/ 	.word	0x0000b750


	//   ....[21]....
        /*00c8*/ 	.word	0x0000b790


	//   ....[22]....
        /*00cc*/ 	.word	0x0000b7d0


	//----- nvinfo : EIATTR_MAX_THREADS
	.align		4
.L_847:
        /*00d0*/ 	.byte	0x04, 0x05
        /*00d2*/ 	.short	(.L_849 - .L_848)
.L_848:
        /*00d4*/ 	.word	0x00000080
        /*00d8*/ 	.word	0x00000001
        /*00dc*/ 	.word	0x00000001


	//----- nvinfo : EIATTR_CRS_STACK_SIZE
	.align		4
.L_849:
        /*00e0*/ 	.byte	0x04, 0x1e
        /*00e2*/ 	.short	(.L_851 - .L_850)
.L_850:
        /*00e4*/ 	.word	0x00000000
.L_851:


//--------------------- .nv.info._ZN2at6native27unrolled_elementwise_kernelIZZZNS0_16log2_kernel_cudaERNS_18TensorIteratorBaseEENKUlvE0_clEvENKUlvE2_clEvEUlN3c108BFloat16EE_St5arrayIPcLm2EELi4E23TrivialOffsetCalculatorILi1EjESD_NS0_6memory12LoadWithCastILi1EEENSE_13StoreWithCastILi1EEEEEviT_T0_T2_T3_T4_T5_ --------------------------
	.section	.nv.info._ZN2at6native27unrolled_elementwise_kernelIZZZNS0_16log2_kernel_cudaERNS_18TensorIteratorBaseEENKUlvE0_clEvENKUlvE2_clEvEUlN3c108BFloat16EE_St5arrayIPcLm2EELi4E23TrivialOffsetCalculatorILi1EjESD_NS0_6memory12LoadWithCastILi1EEENSE_13StoreWithCastILi1EEEEEviT_T0_T2_T3_T4_T5_,"",@"SHT_CUDA_INFO"
	.sectionflags	@""
	.align	4


	//----- nvinfo : EIATTR_CUDA_API_VERSION
	.align		4
        /*0000*/ 	.byte	0x04, 0x37
        /*0002*/ 	.short	(.L_853 - .L_852)
.L_852:
        /*0004*/ 	.word	0x00000082


	//----- nvinfo : EIATTR_SW2861232_WAR
	.align		4
.L_853:
        /*0008*/ 	.byte	0x01, 0x35
	.zero		2


	//----- nvinfo : EIATTR_PARAM_CBANK
	.align		4
        /*000c*/ 	.byte	0x04, 0x0a
        /*000e*/ 	.short	(.L_855 - .L_854)
	.align		4
.L_854:
        /*0010*/ 	.word	index@(.nv.constant0._ZN2at6native27unrolled_elementwise_kernelIZZZNS0_16log2_kernel_cudaERNS_18TensorIteratorBaseEENKUlvE0_clEvENKUlvE2_clEvEUlN3c108BFloat16EE_St5arrayIPcLm2EELi4E23TrivialOffsetCalculatorILi1EjESD_NS0_6memory12LoadWithCastILi1EEENSE_13StoreWithCastILi1EEEEEviT_T0_T2_T3_T4_T5_)
        /*0014*/ 	.short	0x0160
        /*0016*/ 	.short	0x002c


	//----- nvinfo : EIATTR_CBANK_PARAM_SIZE
	.align		4
.L_855:
        /*0018*/ 	.byte	0x03, 0x19
        /*001a*/ 	.short	0x002c


	//----- nvinfo : EIATTR_KPARAM_INFO
	.align		4
        /*001c*/ 	.byte	0x04, 0x17
        /*001e*/ 	.short	(.L_857 - .L_856)
.L_856:
        /*0020*/ 	.word	0x00000000
        /*0024*/ 	.short	0x0006
        /*0026*/ 	.short	0x0024
        /*0028*/ 	.byte	0x00, 0xf0, 0x21, 0x00


	//----- nvinfo : EIATTR_KPARAM_INFO
	.align		4
.L_857:
        /*002c*/ 	.byte	0x04, 0x17
        /*002e*/ 	.short	(.L_859 - .L_858)
.L_858:
        /*0030*/ 	.word	0x00000000
        /*0034*/ 	.short	0x0005
        /*0036*/ 	.short	0x001c
        /*0038*/ 	.byte	0x00, 0xf0, 0x21, 0x00


	//----- nvinfo : EIATTR_KPARAM_INFO
	.align		4
.L_859:
        /*003c*/ 	.byte	0x04, 0x17
        /*003e*/ 	.short	(.L_861 - .L_860)
.L_860:
        /*0040*/ 	.word	0x00000000
        /*0044*/ 	.short	0x0004
        /*0046*/ 	.short	0x0019
        /*0048*/ 	.byte	0x00, 0xf0, 0x05, 0x00


	//----- nvinfo : EIATTR_KPARAM_INFO
	.align		4
.L_861:
        /*004c*/ 	.byte	0x04, 0x17
        /*004e*/ 	.short	(.L_863 - .L_862)
.L_862:
        /*0050*/ 	.word	0x00000000
        /*0054*/ 	.short	0x0003
        /*0056*/ 	.short	0x0018
        /*0058*/ 	.byte	0x00, 0xf0, 0x05, 0x00


	//----- nvinfo : EIATTR_KPARAM_INFO
	.align		4
.L_863:
        /*005c*/ 	.byte	0x04, 0x17
        /*005e*/ 	.short	(.L_865 - .L_864)
.L_864:
        /*0060*/ 	.word	0x00000000
        /*0064*/ 	.short	0x0002
        /*0066*/ 	.short	0x0008
        /*0068*/ 	.byte	0x00, 0xf0, 0x41, 0x00


	//----- nvinfo : EIATTR_KPARAM_INFO
	.align		4
.L_865:
        /*006c*/ 	.byte	0x04, 0x17
        /*006e*/ 	.short	(.L_867 - .L_866)
.L_866:
        /*0070*/ 	.word	0x00000000
        /*0074*/ 	.short	0x0001
        /*0076*/ 	.short	0x0004
        /*0078*/ 	.byte	0x00, 0xf0, 0x05, 0x00


	//----- nvinfo : EIATTR_KPARAM_INFO
	.align		4
.L_867:
        /*007c*/ 	.byte	0x04, 0x17
        /*007e*/ 	.short	(.L_869 - .L_868)
.L_868:
        /*0080*/ 	.word	0x00000000
        /*0084*/ 	.short	0x0000
        /*0086*/ 	.short	0x0000
        /*0088*/ 	.byte	0x00, 0xf0, 0x11, 0x00


	//----- nvinfo : EIATTR_MAXREG_COUNT
	.align		4
.L_869:
        /*008c*/ 	.byte	0x03, 0x1b
        /*008e*/ 	.short	0x00ff


	//----- nvinfo : EIATTR_EXTERNS
	.align		4
        /*0090*/ 	.byte	0x04, 0x0f
        /*0092*/ 	.short	(.L_871 - .L_870)


	//   ....[0]....
	.align		4
.L_870:
        /*0094*/ 	.word	index@(__assertfail)


	//----- nvinfo : EIATTR_MERCURY_ISA_VERSION
	.align		4
.L_871:
        /*0098*/ 	.byte	0x03, 0x5f
        /*009a*/ 	.short	0x0000


	//----- nvinfo : EIATTR_SYSCALL_OFFSETS
	.align		4
        /*009c*/ 	.byte	0x04, 0x46
        /*009e*/ 	.short	(.L_873 - .L_872)


	//   ....[0]....
.L_872:
        /*00a0*/ 	.word	0x000010a0


	//   ....[1]....
        /*00a4*/ 	.word	0x000021a0


	//   ....[2]....
        /*00a8*/ 	.word	0x000032b0


	//   ....[3]....
        /*00ac*/ 	.word	0x00004390


	//   ....[4]....
        /*00b0*/ 	.word	0x00005630


	//   ....[5]....
        /*00b4*/ 	.word	0x00006660


	//   ....[6]....
        /*00b8*/ 	.word	0x00007650


	//   ....[7]....
        /*00bc*/ 	.word	0x00008640


	//----- nvinfo : EIATTR_EXIT_INSTR_OFFSETS
	.align		4
.L_873:
        /*00c0*/ 	.byte	0x04, 0x1c
        /*00c2*/ 	.short	(.L_875 - .L_874)


	//   ....[0]....
.L_874:
        /*00c4*/ 	.word	0x00007710


	//   ....[1]....
        /*00c8*/ 	.word	0x00007840


	//   ....[2]....
        /*00cc*/ 	.word	0x00007880


	//   ....[3]....
        /*00d0*/ 	.word	0x00007920


	//   ....[4]....
        /*00d4*/ 	.word	0x00007960


	//   ....[5]....
        /*00d8*/ 	.word	0x000079a0


	//   ....[6]....
        /*00dc*/ 	.word	0x00007a30


	//   ....[7]....
        /*00e0*/ 	.word	0x00007a70


	//   ....[8]....
        /*00e4*/ 	.word	0x00007b10


	//   ....[9]....
        /*00e8*/ 	.word	0x00007b60


	//   ....[10]....
        /*00ec*/ 	.word	0x00007bb0


	//   ....[11]....
        /*00f0*/ 	.word	0x00007c80


	//   ....[12]....
        /*00f4*/ 	.word	0x00007ce0


	//   ....[13]....
        /*00f8*/ 	.word	0x00007e70


	//   ....[14]....
        /*00fc*/ 	.word	0x00007fd0


	//   ....[15]....
        /*0100*/ 	.word	0x00007ff0


	//   ....[16]....
        /*0104*/ 	.word	0x000080b0


	//   ....[17]....
        /*0108*/ 	.word	0x00008230


	//   ....[18]....
        /*010c*/ 	.word	0x000083b0


	//   ....[19]....
        /*0110*/ 	.word	0x00008510


	//   ....[20]....
        /*0114*/ 	.word	0x00008650


	//   ....[21]....
        /*0118*/ 	.word	0x00008690


	//   ....[22]....
        /*011c*/ 	.word	0x000086d0


	//----- nvinfo : EIATTR_MAX_THREADS
	.align		4
.L_875:
        /*0120*/ 	.byte	0x04, 0x05
        /*0122*/ 	.short	(.L_877 - .L_876)
.L_876:
        /*0124*/ 	.word	0x00000080
        /*0128*/ 	.word	0x00000001
        /*012c*/ 	.word	0x00000001


	//----- nvinfo : EIATTR_CRS_STACK_SIZE
	.align		4
.L_877:
        /*0130*/ 	.byte	0x04, 0x1e
        /*0132*/ 	.short	(.L_879 - .L_878)
.L_878:
        /*0134*/ 	.word	0x00000000
.L_879:


//--------------------- .nv.info._ZN2at6native18elementwise_kernelILi128ELi4EZNS0_22gpu_kernel_impl_nocastIZZZNS0_16log2_kernel_cudaERNS_18TensorIteratorBaseEENKUlvE0_clEvENKUlvE2_clEvEUlN3c108BFloat16EE_EEvS4_RKT_EUliE_EEviT1_ --------------------------
	.section	.nv.info._ZN2at6native18elementwise_kernelILi128ELi4EZNS0_22gpu_kernel_impl_nocastIZZZNS0_16log2_kernel_cudaERNS_18TensorIteratorBaseEENKUlvE0_clEvENKUlvE2_clEvEUlN3c108BFloat16EE_EEvS4_RKT_EUliE_EEviT1_,"",@"SHT_CUDA_INFO"
	.sectionflags	@""
	.align	4


	//----- nvinfo : EIATTR_CUDA_API_VERSION
	.align		4
        /*0000*/ 	.byte	0x04, 0x37
        /*0002*/ 	.short	(.L_881 - .L_880)
.L_880:
        /*0004*/ 	.word	0x00000082


	//----- nvinfo : EIATTR_SW2861232_WAR
	.align		4
.L_881:
        /*0008*/ 	.byte	0x01, 0x35
	.zero		2


	//----- nvinfo : EIATTR_PARAM_CBANK
	.align		4
        /*000c*/ 	.byte	0x04, 0x0a
        /*000e*/ 	.short	(.L_883 - .L_882)
	.align		4
.L_882:
        /*0010*/ 	.word	index@(.nv.constant0._ZN2at6native18elementwise_kernelILi128ELi4EZNS0_22gpu_kernel_impl_nocastIZZZNS0_16log2_kernel_cudaERNS_18TensorIteratorBaseEENKUlvE0_clEvENKUlvE2_clEvEUlN3c108BFloat16EE_EEvS4_RKT_EUliE_EEviT1_)
        /*0014*/ 	.short	0x0160
        /*0016*/ 	.short	0x0220


	//----- nvinfo : EIATTR_CBANK_PARAM_SIZE
	.align		4
.L_883:
        /*0018*/ 	.byte	0x03, 0x19
        /*001a*/ 	.short	0x0220


	//----- nvinfo : EIATTR_KPARAM_INFO
	.align		4
        /*001c*/ 	.byte	0x04, 0x17
        /*001e*/ 	.short	(.L_885 - .L_884)
.L_884:
        /*0020*/ 	.word	0x00000000
        /*0024*/ 	.short	0x0001
        /*0026*/ 	.short	0x0008
        /*0028*/ 	.byte	0x00, 0xf0, 0x61, 0x08


	//----- nvinfo : EIATTR_KPARAM_INFO
	.align		4
.L_885:
        /*002c*/ 	.byte	0x04, 0x17
        /*002e*/ 	.short	(.L_887 - .L_886)
.L_886:
        /*0030*/ 	.word	0x00000000
        /*0034*/ 	.short	0x0000
        /*0036*/ 	.short	0x0000
        /*0038*/ 	.byte	0x00, 0xf0, 0x11, 0x00


	//----- nvinfo : EIATTR_MAXREG_COUNT
	.align		4
.L_887:
        /*003c*/ 	.byte	0x03, 0x1b
        /*003e*/ 	.short	0x0080


	//----- nvinfo : EIATTR_MERCURY_ISA_VERSION
	.align		4
        /*0040*/ 	.byte	0x03, 0x5f
        /*0042*/ 	.short	0x0000


	//----- nvinfo : EIATTR_EXIT_INSTR_OFFSETS
	.align		4
        /*0044*/ 	.byte	0x04, 0x1c
        /*0046*/ 	.short	(.L_889 - .L_888)


	//   ....[0]....
.L_888:
        /*0048*/ 	.word	0x00002d70


	//   ....[1]....
        /*004c*/ 	.word	0x00003c40


	//----- nvinfo : EIATTR_MAX_THREADS
	.align		4
.L_889:
        /*0050*/ 	.byte	0x04, 0x05
        /*0052*/ 	.short	(.L_891 - .L_890)
.L_890:
        /*0054*/ 	.word	0x00000080
        /*0058*/ 	.word	0x00000001
        /*005c*/ 	.word	0x00000001


	//----- nvinfo : EIATTR_CRS_STACK_SIZE
	.align		4
.L_891:
        /*0060*/ 	.byte	0x04, 0x1e
        /*0062*/ 	.short	(.L_893 - .L_892)
.L_892:
        /*0064*/ 	.word	0x00000000
.L_893:


//--------------------- .nv.info._ZN2at6native27unrolled_elementwise_kernelIZZZNS0_16log2_kernel_cudaERNS_18TensorIteratorBaseEENKUlvE0_clEvENKUlvE2_clEvEUlN3c108BFloat16EE_St5arrayIPcLm2EELi4E23TrivialOffsetCalculatorILi1EjESD_NS0_6memory15LoadWithoutCastENSE_16StoreWithoutCastEEEviT_T0_T2_T3_T4_T5_ --------------------------
	.section	.nv.info._ZN2at6native27unrolled_elementwise_kernelIZZZNS0_16log2_kernel_cudaERNS_18TensorIteratorBaseEENKUlvE0_clEvENKUlvE2_clEvEUlN3c108BFloat16EE_St5arrayIPcLm2EELi4E23TrivialOffsetCalculatorILi1EjESD_NS0_6memory15LoadWithoutCastENSE_16StoreWithoutCastEEEviT_T0_T2_T3_T4_T5_,"",@"SHT_CUDA_INFO"
	.sectionflags	@""
	.align	4


	//----- nvinfo : EIATTR_CUDA_API_VERSION
	.align		4
        /*0000*/ 	.byte	0x04, 0x37
        /*0002*/ 	.short	(.L_895 - .L_894)
.L_894:
        /*0004*/ 	.word	0x00000082


	//----- nvinfo : EIATTR_SW2861232_WAR
	.align		4
.L_895:
        /*0008*/ 	.byte	0x01, 0x35
	.zero		2


	//----- nvinfo : EIATTR_PARAM_CBANK
	.align		4
        /*000c*/ 	.byte	0x04, 0x0a
        /*000e*/ 	.short	(.L_897 - .L_896)
	.align		4
.L_896:
        /*0010*/ 	.word	index@(.nv.constant0._ZN2at6native27unrolled_elementwise_kernelIZZZNS0_16log2_kernel_cudaERNS_18TensorIteratorBaseEENKUlvE0_clEvENKUlvE2_clEvEUlN3c108BFloat16EE_St5arrayIPcLm2EELi4E23TrivialOffsetCalculatorILi1EjESD_NS0_6memory15LoadWithoutCastENSE_16StoreWithoutCastEEEviT_T0_T2_T3_T4_T5_)
        /*0014*/ 	.short	0x0160
        /*0016*/ 	.short	0x001c


	//----- nvinfo : EIATTR_CBANK_PARAM_SIZE
	.align		4
.L_897:
        /*0018*/ 	.byte	0x03, 0x19
        /*001a*/ 	.short	0x001c


	//----- nvinfo : EIATTR_KPARAM_INFO
	.align		4
        /*001c*/ 	.byte	0x04, 0x17
        /*001e*/ 	.short	(.L_899 - .L_898)
.L_898:
        /*0020*/ 	.word	0x00000000
        /*0024*/ 	.short	0x0006
        /*0026*/ 	.short	0x001b
        /*0028*/ 	.byte	0x00, 0xf0, 0x05, 0x00


	//----- nvinfo : EIATTR_KPARAM_INFO
	.align		4
.L_899:
        /*002c*/ 	.byte	0x04, 0x17
        /*002e*/ 	.short	(.L_901 - .L_900)
.L_900:
        /*0030*/ 	.word	0x00000000
        /*0034*/ 	.short	0x0005
        /*0036*/ 	.short	0x001a
        /*0038*/ 	.byte	0x00, 0xf0, 0x05, 0x00


	//----- nvinfo : EIATTR_KPARAM_INFO
	.align		4
.L_901:
        /*003c*/ 	.byte	0x04, 0x17
        /*003e*/ 	.short	(.L_903 - .L_902)
.L_902:
        /*0040*/ 	.word	0x00000000
        /*0044*/ 	.short	0x0004
        /*0046*/ 	.short	0x0019
        /*0048*/ 	.byte	0x00, 0xf0, 0x05, 0x00


	//----- nvinfo : EIATTR_KPARAM_INFO
	.align		4
.L_903:
        /*004c*/ 	.byte	0x04, 0x17
        /*004e*/ 	.short	(.L_905 - .L_904)
.L_904:
        /*0050*/ 	.word	0x00000000
        /*0054*/ 	.short	0x0003
        /*0056*/ 	.short	0x0018
        /*0058*/ 	.byte	0x00, 0xf0, 0x05, 0x00


	//----- nvinfo : EIATTR_KPARAM_INFO
	.align		4
.L_905:
        /*005c*/ 	.byte	0x04, 0x17
        /*005e*/ 	.short	(.L_907 - .L_906)
.L_906:
        /*0060*/ 	.word	0x00000000
        /*0064*/ 	.short	0x0002
        /*0066*/ 	.short	0x0008
        /*0068*/ 	.byte	0x00, 0xf0, 0x41, 0x00


	//----- nvinfo : EIATTR_KPARAM_INFO
	.align		4
.L_907:
        /*006c*/ 	.byte	0x04, 0x17
        /*006e*/ 	.short	(.L_909 - .L_908)
.L_908:
        /*0070*/ 	.word	0x00000000
        /*0074*/ 	.short	0x0001
        /*0076*/ 	.short	0x0004
        /*0078*/ 	.byte	0x00, 0xf0, 0x05, 0x00


	//----- nvinfo : EIATTR_KPARAM_INFO
	.align		4
.L_909:
        /*007c*/ 	.byte	0x04, 0x17
        /*007e*/ 	.short	(.L_911 - .L_910)
.L_910:
        /*0080*/ 	.word	0x00000000
        /*0084*/ 	.short	0x0000
        /*0086*/ 	.short	0x0000
        /*0088*/ 	.byte	0x00, 0xf0, 0x11, 0x00


	//----- nvinfo : EIATTR_MAXREG_COUNT
	.align		4
.L_911:
        /*008c*/ 	.byte	0x03, 0x1b
        /*008e*/ 	.short	0x00ff


	//----- nvinfo : EIATTR_MERCURY_ISA_VERSION
	.align		4
        /*0090*/ 	.byte	0x03, 0x5f
        /*0092*/ 	.short	0x0000


	//----- nvinfo : EIATTR_EXIT_INSTR_OFFSETS
	.align		4
        /*0094*/ 	.byte	0x04, 0x1c
        /*0096*/ 	.short	(.L_913 - .L_912)


	//   ....[0]....
.L_912:
        /*0098*/ 	.word	0x00000480


	//   ....[1]....
        /*009c*/ 	.word	0x000004d0


	//----- nvinfo : EIATTR_MAX_THREADS
	.align		4
.L_913:
        /*00a0*/ 	.byte	0x04, 0x05
        /*00a2*/ 	.short	(.L_915 - .L_914)
.L_914:
        /*00a4*/ 	.word	0x00000080
        /*00a8*/ 	.word	0x00000001
        /*00ac*/ 	.word	0x00000001


	//----- nvinfo : EIATTR_CRS_STACK_SIZE
	.align		4
.L_915:
        /*00b0*/ 	.byte	0x04, 0x1e
        /*00b2*/ 	.short	(.L_917 - .L_916)
.L_916:
        /*00b4*/ 	.word	0x00000000
.L_917:


//--------------------- .nv.info._ZN2at6native29vectorized_elementwise_kernelILi2EZZZNS0_16log2_kernel_cudaERNS_18TensorIteratorBaseEENKUlvE0_clEvENKUlvE2_clEvEUlN3c108BFloat16EE_St5arrayIPcLm2EEEEviT0_T1_ --------------------------
	.section	.nv.info._ZN2at6native29vectorized_elementwise_kernelILi2EZZZNS0_16log2_kernel_cudaERNS_18TensorIteratorBaseEENKUlvE0_clEvENKUlvE2_clEvEUlN3c108BFloat16EE_St5arrayIPcLm2EEEEviT0_T1_,"",@"SHT_CUDA_INFO"
	.sectionflags	@""
	.align	4


	//----- nvinfo : EIATTR_CUDA_API_VERSION
	.align		4
        /*0000*/ 	.byte	0x04, 0x37
        /*0002*/ 	.short	(.L_919 - .L_918)
.L_918:
        /*0004*/ 	.word	0x00000082


	//----- nvinfo : EIATTR_SW2861232_WAR
	.align		4
.L_919:
        /*0008*/ 	.byte	0x01, 0x35
	.zero		2


	//----- nvinfo : EIATTR_PARAM_CBANK
	.align		4
        /*000c*/ 	.byte	0x04, 0x0a
        /*000e*/ 	.short	(.L_921 - .L_920)
	.align		4
.L_920:
        /*0010*/ 	.word	index@(.nv.constant0._ZN2at6native29vectorized_elementwise_kernelILi2EZZZNS0_16log2_kernel_cudaERNS_18TensorIteratorBaseEENKUlvE0_clEvENKUlvE2_clEvEUlN3c108BFloat16EE_St5arrayIPcLm2EEEEviT0_T1_)
        /*0014*/ 	.short	0x0160
        /*0016*/ 	.short	0x0018


	//----- nvinfo : EIATTR_CBANK_PARAM_SIZE
	.align		4
.L_921:
        /*0018*/ 	.byte	0x03, 0x19
        /*001a*/ 	.short	0x0018


	//----- nvinfo : EIATTR_KPARAM_INFO
	.align		4
        /*001c*/ 	.byte	0x04, 0x17
        /*001e*/ 	.short	(.L_923 - .L_922)
.L_922:
        /*0020*/ 	.word	0x00000000
        /*0024*/ 	.short	0x0002
        /*0026*/ 	.short	0x0008
        /*0028*/ 	.byte	0x00, 0xf0, 0x41, 0x00


	//----- nvinfo : EIATTR_KPARAM_INFO
	.align		4
.L_923:
        /*002c*/ 	.byte	0x04, 0x17
        /*002e*/ 	.short	(.L_925 - .L_924)
.L_924:
        /*0030*/ 	.word	0x00000000
        /*0034*/ 	.short	0x0001
        /*0036*/ 	.short	0x0004
        /*0038*/ 	.byte	0x00, 0xf0, 0x05, 0x00


	//----- nvinfo : EIATTR_KPARAM_INFO
	.align		4
.L_925:
        /*003c*/ 	.byte	0x04, 0x17
        /*003e*/ 	.short	(.L_927 - .L_926)
.L_926:
        /*0040*/ 	.word	0x00000000
        /*0044*/ 	.short	0x0000
        /*0046*/ 	.short	0x0000
        /*0048*/ 	.byte	0x00, 0xf0, 0x11, 0x00


	//----- nvinfo : EIATTR_MAXREG_COUNT
	.align		4
.L_927:
        /*004c*/ 	.byte	0x03, 0x1b
        /*004e*/ 	.short	0x00ff


	//----- nvinfo : EIATTR_MERCURY_ISA_VERSION
	.align		4
        /*0050*/ 	.byte	0x03, 0x5f
        /*0052*/ 	.short	0x0000


	//----- nvinfo : EIATTR_EXIT_INSTR_OFFSETS
	.align		4
        /*0054*/ 	.byte	0x04, 0x1c
        /*0056*/ 	.short	(.L_929 - .L_928)


	//   ....[0]....
.L_928:
        /*0058*/ 	.word	0x00000290


	//   ....[1]....
        /*005c*/ 	.word	0x00000c10


	//   ....[2]....
        /*0060*/ 	.word	0x00000c60


	//----- nvinfo : EIATTR_MAX_THREADS
	.align		4
.L_929:
        /*0064*/ 	.byte	0x04, 0x05
        /*0066*/ 	.short	(.L_931 - .L_930)
.L_930:
        /*0068*/ 	.word	0x00000080
        /*006c*/ 	.word	0x00000001
        /*0070*/ 	.word	0x00000001


	//----- nvinfo : EIATTR_CRS_STACK_SIZE
	.align		4
.L_931:
        /*0074*/ 	.byte	0x04, 0x1e
        /*0076*/ 	.short	(.L_933 - .L_932)
.L_932:
        /*0078*/ 	.word	0x00000000
.L_933:


//--------------------- .nv.info._ZN2at6native29vectorized_elementwise_kernelILi4EZZZNS0_16log2_kernel_cudaERNS_18TensorIteratorBaseEENKUlvE0_clEvENKUlvE2_clEvEUlN3c108BFloat16EE_St5arrayIPcLm2EEEEviT0_T1_ --------------------------
	.section	.nv.info._ZN2at6native29vectorized_elementwise_kernelILi4EZZZNS0_16log2_kernel_cudaERNS_18TensorIteratorBaseEENKUlvE0_clEvENKUlvE2_clEvEUlN3c108BFloat16EE_St5arrayIPcLm2EEEEviT0_T1_,"",@"SHT_CUDA_INFO"
	.sectionflags	@""
	.align	4


	//----- nvinfo : EIATTR_CUDA_API_VERSION
	.align		4
        /*0000*/ 	.byte	0x04, 0x37
        /*0002*/ 	.short	(.L_935 - .L_934)
.L_934:
        /*0004*/ 	.word	0x00000082


	//----- nvinfo : EIATTR_SW2861232_WAR
	.align		4
.L_935:
        /*0008*/ 	.byte	0x01, 0x35
	.zero		2


	//----- nvinfo : EIATTR_PARAM_CBANK
	.align		4
        /*000c*/ 	.byte	0x04, 0x0a
        /*000e*/ 	.short	(.L_937 - .L_936)
	.align		4
.L_936:
        /*0010*/ 	.word	index@(.nv.constant0._ZN2at6native29vectorized_elementwise_kernelILi4EZZZNS0_16log2_kernel_cudaERNS_18TensorIteratorBaseEENKUlvE0_clEvENKUlvE2_clEvEUlN3c108BFloat16EE_St5arrayIPcLm2EEEEviT0_T1_)
        /*0014*/ 	.short	0x0160
        /*0016*/ 	.short	0x0018


	//----- nvinfo : EIATTR_CBANK_PARAM_SIZE
	.align		4
.L_937:
        /*0018*/ 	.byte	0x03, 0x19
        /*001a*/ 	.short	0x0018


	//----- nvinfo : EIATTR_KPARAM_INFO
	.align		4
        /*001c*/ 	.byte	0x04, 0x17
        /*001e*/ 	.short	(.L_939 - .L_938)
.L_938:
        /*0020*/ 	.word	0x00000000
        /*0024*/ 	.short	0x0002
        /*0026*/ 	.short	0x0008
        /*0028*/ 	.byte	0x00, 0xf0, 0x41, 0x00


	//----- nvinfo : EIATTR_KPARAM_INFO
	.align		4
.L_939:
        /*002c*/ 	.byte	0x04, 0x17
        /*002e*/ 	.short	(.L_941 - .L_940)
.L_940:
        /*0030*/ 	.word	0x00000000
        /*0034*/ 	.short	0x0001
        /*0036*/ 	.short	0x0004
        /*0038*/ 	.byte	0x00, 0xf0, 0x05, 0x00


	//----- nvinfo : EIATTR_KPARAM_INFO
	.align		4
.L_941:
        /*003c*/ 	.byte	0x04, 0x17
        /*003e*/ 	.short	(.L_943 - .L_942)
.L_942:
        /*0040*/ 	.word	0x00000000
        /*0044*/ 	.short	0x0000
        /*0046*/ 	.short	0x0000
        /*0048*/ 	.byte	0x00, 0xf0, 0x11, 0x00


	//----- nvinfo : EIATTR_MAXREG_COUNT
	.align		4
.L_943:
        /*004c*/ 	.byte	0x03, 0x1b
        /*004e*/ 	.short	0x00ff


	//----- nvinfo : EIATTR_MERCURY_ISA_VERSION
	.align		4
        /*0050*/ 	.byte	0x03, 0x5f
        /*0052*/ 	.short	0x0000


	//----- nvinfo : EIATTR_EXIT_INSTR_OFFSETS
	.align		4
        /*0054*/ 	.byte	0x04, 0x1c
        /*0056*/ 	.short	(.L_945 - .L_944)


	//   ....[0]....
.L_944:
        /*0058*/ 	.word	0x00000250


	//   ....[1]....
        /*005c*/ 	.word	0x00000bd0


	//   ....[2]....
        /*0060*/ 	.word	0x00000c20


	//----- nvinfo : EIATTR_MAX_THREADS
	.align		4
.L_945:
        /*0064*/ 	.byte	0x04, 0x05
        /*0066*/ 	.short	(.L_947 - .L_946)
.L_946:
        /*0068*/ 	.word	0x00000080
        /*006c*/ 	.word	0x00000001
        /*0070*/ 	.word	0x00000001


	//----- nvinfo : EIATTR_CRS_STACK_SIZE
	.align		4
.L_947:
        /*0074*/ 	.byte	0x04, 0x1e
        /*0076*/ 	.short	(.L_949 - .L_948)
.L_948:
        /*0078*/ 	.word	0x00000000
.L_949:


//--------------------- .nv.info._ZN2at6native29vectorized_elementwise_kernelILi8EZZZNS0_16log2_kernel_cudaERNS_18TensorIteratorBaseEENKUlvE0_clEvENKUlvE2_clEvEUlN3c108BFloat16EE_St5arrayIPcLm2EEEEviT0_T1_ --------------------------
	.section	.nv.info._ZN2at6native29vectorized_elementwise_kernelILi8EZZZNS0_16log2_kernel_cudaERNS_18TensorIteratorBaseEENKUlvE0_clEvENKUlvE2_clEvEUlN3c108BFloat16EE_St5arrayIPcLm2EEEEviT0_T1_,"",@"SHT_CUDA_INFO"
	.sectionflags	@""
	.align	4


	//----- nvinfo : EIATTR_CUDA_API_VERSION
	.align		4
        /*0000*/ 	.byte	0x04, 0x37
        /*0002*/ 	.short	(.L_951 - .L_950)
.L_950:
        /*0004*/ 	.word	0x00000082


	//----- nvinfo : EIATTR_SW2861232_WAR
	.align		4
.L_951:
        /*0008*/ 	.byte	0x01, 0x35
	.zero		2


	//----- nvinfo : EIATTR_PARAM_CBANK
	.align		4
        /*000c*/ 	.byte	0x04, 0x0a
        /*000e*/ 	.short	(.L_953 - .L_952)
	.align		4
.L_952:
        /*0010*/ 	.word	index@(.nv.constant0._ZN2at6native29vectorized_elementwise_kernelILi8EZZZNS0_16log2_kernel_cudaERNS_18TensorIteratorBaseEENKUlvE0_clEvENKUlvE2_clEvEUlN3c108BFloat16EE_St5arrayIPcLm2EEEEviT0_T1_)
        /*0014*/ 	.short	0x0160
        /*0016*/ 	.short	0x0018


	//----- nvinfo : EIATTR_CBANK_PARAM_SIZE
	.align		4
.L_953:
        /*0018*/ 	.byte	0x03, 0x19
        /*001a*/ 	.short	0x0018


	//----- nvinfo : EIATTR_KPARAM_INFO
	.align		4
        /*001c*/ 	.byte	0x04, 0x17
        /*001e*/ 	.short	(.L_955 - .L_954)
.L_954:
        /*0020*/ 	.word	0x00000000
        /*0024*/ 	.short	0x0002
        /*0026*/ 	.short	0x0008
        /*0028*/ 	.byte	0x00, 0xf0, 0x41, 0x00


	//----- nvinfo : EIATTR_KPARAM_INFO
	.align		4
.L_955:
        /*002c*/ 	.byte	0x04, 0x17
        /*002e*/ 	.short	(.L_957 - .L_956)
.L_956:
        /*0030*/ 	.word	0x00000000
        /*0034*/ 	.short	0x0001
        /*0036*/ 	.short	0x0004
        /*0038*/ 	.byte	0x00, 0xf0, 0x05, 0x00


	//----- nvinfo : EIATTR_KPARAM_INFO
	.align		4
.L_957:
        /*003c*/ 	.byte	0x04, 0x17
        /*003e*/ 	.short	(.L_959 - .L_958)
.L_958:
        /*0040*/ 	.word	0x00000000
        /*0044*/ 	.short	0x0000
        /*0046*/ 	.short	0x0000
        /*0048*/ 	.byte	0x00, 0xf0, 0x11, 0x00


	//----- nvinfo : EIATTR_MAXREG_COUNT
	.align		4
.L_959:
        /*004c*/ 	.byte	0x03, 0x1b
        /*004e*/ 	.short	0x00ff


	//----- nvinfo : EIATTR_MERCURY_ISA_VERSION
	.align		4
        /*0050*/ 	.byte	0x03, 0x5f
        /*0052*/ 	.short	0x0000


	//----- nvinfo : EIATTR_EXIT_INSTR_OFFSETS
	.align		4
        /*0054*/ 	.byte	0x04, 0x1c
        /*0056*/ 	.short	(.L_961 - .L_960)


	//   ....[0]....
.L_960:
        /*0058*/ 	.word	0x00000010


	//----- nvinfo : EIATTR_MAX_THREADS
	.align		4
.L_961:
        /*005c*/ 	.byte	0x04, 0x05
        /*005e*/ 	.short	(.L_963 - .L_962)
.L_962:
        /*0060*/ 	.word	0x00000080
        /*0064*/ 	.word	0x00000001
        /*0068*/ 	.word	0x00000001
.L_963:


//--------------------- .nv.info._ZN2at6native18elementwise_kernelILi128ELi4EZNS0_15gpu_kernel_implIZZZNS0_16log2_kernel_cudaERNS_18TensorIteratorBaseEENKUlvE0_clEvENKUlvE1_clEvEUlN3c104HalfEE_EEvS4_RKT_EUliE_EEviT1_ --------------------------
	.section	.nv.info._ZN2at6native18elementwise_kernelILi128ELi4EZNS0_15gpu_kernel_implIZZZNS0_16log2_kernel_cudaERNS_18TensorIteratorBaseEENKUlvE0_clEvENKUlvE1_clEvEUlN3c104HalfEE_EEvS4_RKT_EUliE_EEviT1_,"",@"SHT_CUDA_INFO"
	.sectionflags	@""
	.align	4


	//----- nvinfo : EIATTR_CUDA_API_VERSION
	.align		4
        /*0000*/ 	.byte	0x04, 0x37
        /*0002*/ 	.short	(.L_965 - .L_964)
.L_964:
        /*0004*/ 	.word	0x00000082


	//----- nvinfo : EIATTR_SW2861232_WAR
	.align		4
.L_965:
        /*0008*/ 	.byte	0x01, 0x35
	.zero		2


	//----- nvinfo : EIATTR_PARAM_CBANK
	.align		4
        /*000c*/ 	.byte	0x04, 0x0a
        /*000e*/ 	.short	(.L_967 - .L_966)
	.align		4
.L_966:
        /*0010*/ 	.word	index@(.nv.constant0._ZN2at6native18elementwise_kernelILi128ELi4EZNS0_15gpu_kernel_implIZZZNS0_16log2_kernel_cudaERNS_18TensorIteratorBaseEENKUlvE0_clEvENKUlvE1_clEvEUlN3c104HalfEE_EEvS4_RKT_EUliE_EEviT1_)
        /*0014*/ 	.short	0x0160
        /*0016*/ 	.short	0x0220


	//----- nvinfo : EIATTR_CBANK_PARAM_SIZE
	.align		4
.L_967:
        /*0018*/ 	.byte	0x03, 0x19
        /*001a*/ 	.short	0x0220


	//----- nvinfo : EIATTR_KPARAM_INFO
	.align		4
        /*001c*/ 	.byte	0x04, 0x17
        /*001e*/ 	.short	(.L_969 - .L_968)
.L_968:
        /*0020*/ 	.word	0x00000000
        /*0024*/ 	.short	0x0001
        /*0026*/ 	.short	0x0008
        /*0028*/ 	.byte	0x00, 0xf0, 0x61, 0x08


	//----- nvinfo : EIATTR_KPARAM_INFO
	.align		4
.L_969:
        /*002c*/ 	.byte	0x04, 0x17
        /*002e*/ 	.short	(.L_971 - .L_970)
.L_970:
        /*0030*/ 	.word	0x00000000
        /*0034*/ 	.short	0x0000
        /*0036*/ 	.short	0x0000
        /*0038*/ 	.byte	0x00, 0xf0, 0x11, 0x00


	//----- nvinfo : EIATTR_MAXREG_COUNT
	.align		4
.L_971:
        /*003c*/ 	.byte	0x03, 0x1b
        /*003e*/ 	.short	0x0080


	//----- nvinfo : EIATTR_EXTERNS
	.align		4
        /*0040*/ 	.byte	0x04, 0x0f
        /*0042*/ 	.short	(.L_973 - .L_972)


	//   ....[0]....
	.align		4
.L_972:
        /*0044*/ 	.word	index@(__assertfail)


	//----- nvinfo : EIATTR_MERCURY_ISA_VERSION
	.align		4
.L_973:
        /*0048*/ 	.byte	0x03, 0x5f
        /*004a*/ 	.short	0x0000


	//----- nvinfo : EIATTR_SYSCALL_OFFSETS
	.align		4
        /*004c*/ 	.byte	0x04, 0x46
        /*004e*/ 	.short	(.L_975 - .L_974)


	//   ....[0]....
.L_974:
        /*0050*/ 	.word	0x00001db0


	//   ....[1]....
        /*0054*/ 	.word	0x00002d70


	//   ....[2]....
        /*0058*/ 	.word	0x00004b90


	//   ....[3]....
        /*005c*/ 	.word	0x00005b50


	//   ....[4]....
        /*0060*/ 	.word	0x00007940


	//   ....[5]....
        /*0064*/ 	.word	0x00008900


	//   ....[6]....
        /*0068*/ 	.word	0x0000a700


	//   ....[7]....
        /*006c*/ 	.word	0x0000b6c0


	//----- nvinfo : EIATTR_EXIT_INSTR_OFFSETS
	.align		4
.L_975:
        /*0070*/ 	.byte	0x04, 0x1c
        /*0072*/ 	.short	(.L_977 - .L_976)


	//   ....[0]....
.L_976:
        /*0074*/ 	.word	0x000089c0


	//   ....[1]....
        /*0078*/ 	.word	0x0000a8c0


	//   ....[2]....
        /*007c*/ 	.word	0x0000a900


	//   ....[3]....
        /*0080*/ 	.word	0x0000a9a0


	//   ....[4]....
        /*0084*/ 	.word	0x0000a9e0


	//   ....[5]....
        /*0088*/ 	.word	0x0000aa20


	//   ....[6]....
        /*008c*/ 	.word	0x0000aab0


	//   ....[7]....
        /*0090*/ 	.word	0x0000aad0


	//   ....[8]....
        /*0094*/ 	.word	0x0000ab70


	//   ....[9]....
        /*0098*/ 	.word	0x0000abc0


	//   ....[10]....
        /*009c*/ 	.word	0x0000ac10


	//   ....[11]....
        /*00a0*/ 	.word	0x0000ace0


	//   ....[12]....
        /*00a4*/ 	.word	0x0000ad40


	//   ....[13]....
        /*00a8*/ 	.word	0x0000aed0


	//   ....[14]....
        /*00ac*/ 	.word	0x0000b030


	//   ....[15]....
        /*00b0*/ 	.word	0x0000b070


	//   ....[16]....
        /*00b4*/ 	.word	0x0000b130


	//   ....[17]....
        /*00b8*/ 	.word	0x0000b2b0


	//   ....[18]....
        /*00bc*/ 	.word	0x0000b430


	//   ....[19]....
        /*00c0*/ 	.word	0x0000b590


	//   ....[20]....
        /*00c4*/ 	.word	0x0000b6d0


	//   ....[21]....
        /*00c8*/ 	.word	0x0000b710


	//   ....[22]....
        /*00cc*/ 	.word	0x0000b750


	//----- nvinfo : EIATTR_MAX_THREADS
	.align		4
.L_977:
        /*00d0*/ 	.byte	0x04, 0x05
        /*00d2*/ 	.short	(.L_979 - .L_978)
.L_978:
        /*00d4*/ 	.word	0x00000080
        /*00d8*/ 	.word	0x00000001
        /*00dc*/ 	.word	0x00000001


	//----- nvinfo : EIATTR_CRS_STACK_SIZE
	.align		4
.L_979:
        /*00e0*/ 	.byte	0x04, 0x1e
        /*00e2*/ 	.short	(.L_981 - .L_980)
.L_980:
        /*00e4*/ 	.word	0x00000000
.L_981:


//--------------------- .nv.info._ZN2at6native27unrolled_elementwise_kernelIZZZNS0_16log2_kernel_cudaERNS_18TensorIteratorBaseEENKUlvE0_clEvENKUlvE1_clEvEUlN3c104HalfEE_St5arrayIPcLm2EELi4E23TrivialOffsetCalculatorILi1EjESD_NS0_6memory12LoadWithCastILi1EEENSE_13StoreWithCastILi1EEEEEviT_T0_T2_T3_T4_T5_ --------------------------
	.section	.nv.info._ZN2at6native27unrolled_elementwise_kernelIZZZNS0_16log2_kernel_cudaERNS_18TensorIteratorBaseEENKUlvE0_clEvENKUlvE1_clEvEUlN3c104HalfEE_St5arrayIPcLm2EELi4E23TrivialOffsetCalculatorILi1EjESD_NS0_6memory12LoadWithCastILi1EEENSE_13StoreWithCastILi1EEEEEviT_T0_T2_T3_T4_T5_,"",@"SHT_CUDA_INFO"
	.sectionflags	@""
	.align	4


	//----- nvinfo : EIATTR_CUDA_API_VERSION
	.align		4
        /*0000*/ 	.byte	0x04, 0x37
        /*0002*/ 	.short	(.L_983 - .L_982)
.L_982:
        /*0004*/ 	.word	0x00000082


	//----- nvinfo : EIATTR_SW2861232_WAR
	.align		4
.L_983:
        /*0008*/ 	.byte	0x01, 0x35
	.zero		2


	//----- nvinfo : EIATTR_PARAM_CBANK
	.align		4
        /*000c*/ 	.byte	0x04, 0x0a
        /*000e*/ 	.short	(.L_985 - .L_984)
	.align		4
.L_984:
        /*0010*/ 	.word	index@(.nv.constant0._ZN2at6native27unrolled_elementwise_kernelIZZZNS0_16log2_kernel_cudaERNS_18TensorIteratorBaseEENKUlvE0_clEvENKUlvE1_clEvEUlN3c104HalfEE_St5arrayIPcLm2EELi4E23TrivialOffsetCalculatorILi1EjESD_NS0_6memory12LoadWithCastILi1EEENSE_13StoreWithCastILi1EEEEEviT_T0_T2_T3_T4_T5_)
        /*0014*/ 	.short	0x0160
        /*0016*/ 	.short	0x002c


	//----- nvinfo : EIATTR_CBANK_PARAM_SIZE
	.align		4
.L_985:
        /*0018*/ 	.byte	0x03, 0x19
        /*001a*/ 	.short	0x002c


	//----- nvinfo : EIATTR_KPARAM_INFO
	.align		4
        /*001c*/ 	.byte	0x04, 0x17
        /*001e*/ 	.short	(.L_987 - .L_986)
.L_986:
        /*0020*/ 	.word	0x00000000
        /*0024*/ 	.short	0x0006
        /*0026*/ 	.short	0x0024
        /*0028*/ 	.byte	0x00, 0xf0, 0x21, 0x00


	//----- nvinfo : EIATTR_KPARAM_INFO
	.align		4
.L_987:
        /*002c*/ 	.byte	0x04, 0x17
        /*002e*/ 	.short	(.L_989 - .L_988)
.L_988:
        /*0030*/ 	.word	0x00000000
        /*0034*/ 	.short	0x0005
        /*0036*/ 	.short	0x001c
        /*0038*/ 	.byte	0x00, 0xf0, 0x21, 0x00


	//----- nvinfo : EIATTR_KPARAM_INFO
	.align		4
.L_989:
        /*003c*/ 	.byte	0x04, 0x17
        /*003e*/ 	.short	(.L_991 - .L_990)
.L_990:
        /*0040*/ 	.word	0x00000000
        /*0044*/ 	.short	0x0004
        /*0046*/ 	.short	0x0019
        /*0048*/ 	.byte	0x00, 0xf0, 0x05, 0x00


	//----- nvinfo : EIATTR_KPARAM_INFO
	.align		4
.L_991:
        /*004c*/ 	.byte	0x04, 0x17
        /*004e*/ 	.short	(.L_993 - .L_992)
.L_992:
        /*0050*/ 	.word	0x00000000
        /*0054*/ 	.short	0x0003
        /*0056*/ 	.short	0x0018
        /*0058*/ 	.byte	0x00, 0xf0, 0x05, 0x00


	//----- nvinfo : EIATTR_KPARAM_INFO
	.align		4
.L_993:
        /*005c*/ 	.byte	0x04, 0x17
        /*005e*/ 	.short	(.L_995 - .L_994)
.L_994:
        /*0060*/ 	.word	0x00000000
        /*0064*/ 	.short	0x0002
        /*0066*/ 	.short	0x0008
        /*0068*/ 	.byte	0x00, 0xf0, 0x41, 0x00


	//----- nvinfo : EIATTR_KPARAM_INFO
	.align		4
.L_995:
        /*006c*/ 	.byte	0x04, 0x17
        /*006e*/ 	.short	(.L_997 - .L_996)
.L_996:
        /*0070*/ 	.word	0x00000000
        /*0074*/ 	.short	0x0001
        /*0076*/ 	.short	0x0004
        /*0078*/ 	.byte	0x00, 0xf0, 0x05, 0x00


	//----- nvinfo : EIATTR_KPARAM_INFO
	.align		4
.L_997:
        /*007c*/ 	.byte	0x04, 0x17
        /*007e*/ 	.short	(.L_999 - .L_998)
.L_998:
        /*0080*/ 	.word	0x00000000
        /*0084*/ 	.short	0x0000
        /*0086*/ 	.short	0x0000
        /*0088*/ 	.byte	0x00, 0xf0, 0x11, 0x00


	//----- nvinfo : EIATTR_MAXREG_COUNT
	.align		4
.L_999:
        /*008c*/ 	.byte	0x03, 0x1b
        /*008e*/ 	.short	0x00ff


	//----- nvinfo : EIATTR_EXTERNS
	.align		4
        /*0090*/ 	.byte	0x04, 0x0f
        /*0092*/ 	.short	(.L_1001 - .L_1000)


	//   ....[0]....
	.align		4
.L_1000:
        /*0094*/ 	.word	index@(__assertfail)


	//----- nvinfo : EIATTR_MERCURY_ISA_VERSION
	.align		4
.L_1001:
        /*0098*/ 	.byte	0x03, 0x5f
        /*009a*/ 	.short	0x0000


	//----- nvinfo : EIATTR_SYSCALL_OFFSETS
	.align		4
        /*009c*/ 	.byte	0x04, 0x46
        /*009e*/ 	.short	(.L_1003 - .L_1002)


	//   ....[0]....
.L_1002:
        /*00a0*/ 	.word	0x00001070


	//   ....[1]....
        /*00a4*/ 	.word	0x00002140


	//   ....[2]....
        /*00a8*/ 	.word	0x00003220


	//   ....[3]....
        /*00ac*/ 	.word	0x000042d0


	//   ....[4]....
        /*00b0*/ 	.word	0x00005570


	//   ....[5]....
        /*00b4*/ 	.word	0x000065a0


	//   ....[6]....
        /*00b8*/ 	.word	0x00007590


	//   ....[7]....
        /*00bc*/ 	.word	0x00008580


	//----- nvinfo : EIATTR_EXIT_INSTR_OFFSETS
	.align		4
.L_1003:
        /*00c0*/ 	.byte	0x04, 0x1c
        /*00c2*/ 	.short	(.L_1005 - .L_1004)


	//   ....[0]....
.L_1004:
        /*00c4*/ 	.word	0x00007650


	//   ....[1]....
        /*00c8*/ 	.word	0x00007780


	//   ....[2]....
        /*00cc*/ 	.word	0x000077c0


	//   ....[3]....
        /*00d0*/ 	.word	0x00007860


	//   ....[4]....
        /*00d4*/ 	.word	0x000078a0


	//   ....[5]....
        /*00d8*/ 	.word	0x000078e0


	//   ....[6]....
        /*00dc*/ 	.word	0x00007970


	//   ....[7]....
        /*00e0*/ 	.word	0x00007990


	//   ....[8]....
        /*00e4*/ 	.word	0x00007a30


	//   ....[9]....
        /*00e8*/ 	.word	0x00007a80


	//   ....[10]....
        /*00ec*/ 	.word	0x00007ad0


	//   ....[11]....
        /*00f0*/ 	.word	0x00007ba0


	//   ....[12]....
        /*00f4*/ 	.word	0x00007c00


	//   ....[13]....
        /*00f8*/ 	.word	0x00007d90


	//   ....[14]....
        /*00fc*/ 	.word	0x00007ef0


	//   ....[15]....
        /*0100*/ 	.word	0x00007f30


	//   ....[16]....
        /*0104*/ 	.word	0x00007ff0


	//   ....[17]....
        /*0108*/ 	.word	0x00008170


	//   ....[18]....
        /*010c*/ 	.word	0x000082f0


	//   ....[19]....
        /*0110*/ 	.word	0x00008450


	//   ....[20]....
        /*0114*/ 	.word	0x00008590


	//   ....[21]....
        /*0118*/ 	.word	0x000085d0


	//   ....[22]....
        /*011c*/ 	.word	0x00008610


	//----- nvinfo : EIATTR_MAX_THREADS
	.align		4
.L_1005:
        /*0120*/ 	.byte	0x04, 0x05
        /*0122*/ 	.short	(.L_1007 - .L_1006)
.L_1006:
        /*0124*/ 	.word	0x00000080
        /*0128*/ 	.word	0x00000001
        /*012c*/ 	.word	0x00000001


	//----- nvinfo : EIATTR_CRS_STACK_SIZE
	.align		4
.L_1007:
        /*0130*/ 	.byte	0x04, 0x1e
        /*0132*/ 	.short	(.L_1009 - .L_1008)
.L_1008:
        /*0134*/ 	.word	0x00000000
.L_1009:


//--------------------- .nv.info._ZN2at6native18elementwise_kernelILi128ELi4EZNS0_22gpu_kernel_impl_nocastIZZZNS0_16log2_kernel_cudaERNS_18TensorIteratorBaseEENKUlvE0_clEvENKUlvE1_clEvEUlN3c104HalfEE_EEvS4_RKT_EUliE_EEviT1_ --------------------------
	.section	.nv.info._ZN2at6native18elementwise_kernelILi128ELi4EZNS0_22gpu_kernel_impl_nocastIZZZNS0_16log2_kernel_cudaERNS_18TensorIteratorBaseEENKUlvE0_clEvENKUlvE1_clEvEUlN3c104HalfEE_EEvS4_RKT_EUliE_EEviT1_,"",@"SHT_CUDA_INFO"
	.sectionflags	@""
	.align	4


	//----- nvinfo : EIATTR_CUDA_API_VERSION
	.align		4
        /*0000*/ 	.byte	0x04, 0x37
        /*0002*/ 	.short	(.L_1011 - .L_1010)
.L_1010:
        /*0004*/ 	.word	0x00000082


	//----- nvinfo : EIATTR_SW2861232_WAR
	.align		4
.L_1011:
        /*0008*/ 	.byte	0x01, 0x35
	.zero		2


	//----- nvinfo : EIATTR_PARAM_CBANK
	.align		4
        /*000c*/ 	.byte	0x04, 0x0a
        /*000e*/ 	.short	(.L_1013 - .L_1012)
	.align		4
.L_1012:
        /*0010*/ 	.word	index@(.nv.constant0._ZN2at6native18elementwise_kernelILi128ELi4EZNS0_22gpu_kernel_impl_nocastIZZZNS0_16log2_kernel_cudaERNS_18TensorIteratorBaseEENKUlvE0_clEvENKUlvE1_clEvEUlN3c104HalfEE_EEvS4_RKT_EUliE_EEviT1_)
        /*0014*/ 	.short	0x0160
        /*0016*/ 	.short	0x0220


	//----- nvinfo : EIATTR_CBANK_PARAM_SIZE
	.align		4
.L_1013:
        /*0018*/ 	.byte	0x03, 0x19
        /*001a*/ 	.short	0x0220


	//----- nvinfo : EIATTR_KPARAM_INFO
	.align		4
        /*001c*/ 	.byte	0x04, 0x17
        /*001e*/ 	.short	(.L_1015 - .L_1014)
.L_1014:
        /*0020*/ 	.word	0x00000000
        /*0024*/ 	.short	0x0001
        /*0026*/ 	.short	0x0008
        /*0028*/ 	.byte	0x00, 0xf0, 0x61, 0x08


	//----- nvinfo : EIATTR_KPARAM_INFO
	.align		4
.L_1015:
        /*002c*/ 	.byte	0x04, 0x17
        /*002e*/ 	.short	(.L_1017 - .L_1016)
.L_1016:
        /*0030*/ 	.word	0x00000000
        /*0034*/ 	.short	0x0000
        /*0036*/ 	.short	0x0000
        /*0038*/ 	.byte	0x00, 0xf0, 0x11, 0x00


	//----- nvinfo : EIATTR_MAXREG_COUNT
	.align		4
.L_1017:
        /*003c*/ 	.byte	0x03, 0x1b
        /*003e*/ 	.short	0x0080


	//----- nvinfo : EIATTR_MERCURY_ISA_VERSION
	.align		4
        /*0040*/ 	.byte	0x03, 0x5f
        /*0042*/ 	.short	0x0000


	//----- nvinfo : EIATTR_EXIT_INSTR_OFFSETS
	.align		4
        /*0044*/ 	.byte	0x04, 0x1c
        /*0046*/ 	.short	(.L_1019 - .L_1018)


	//   ....[0]....
.L_1018:
        /*0048*/ 	.word	0x00002d70


	//   ....[1]....
        /*004c*/ 	.word	0x00003c40


	//----- nvinfo : EIATTR_MAX_THREADS
	.align		4
.L_1019:
        /*0050*/ 	.byte	0x04, 0x05
        /*0052*/ 	.short	(.L_1021 - .L_1020)
.L_1020:
        /*0054*/ 	.word	0x00000080
        /*0058*/ 	.word	0x00000001
        /*005c*/ 	.word	0x00000001


	//----- nvinfo : EIATTR_CRS_STACK_SIZE
	.align		4
.L_1021:
        /*0060*/ 	.byte	0x04, 0x1e
        /*0062*/ 	.short	(.L_1023 - .L_1022)
.L_1022:
        /*0064*/ 	.word	0x00000000
.L_1023:


//--------------------- .nv.info._ZN2at6native27unrolled_elementwise_kernelIZZZNS0_16log2_kernel_cudaERNS_18TensorIteratorBaseEENKUlvE0_clEvENKUlvE1_clEvEUlN3c104HalfEE_St5arrayIPcLm2EELi4E23TrivialOffsetCalculatorILi1EjESD_NS0_6memory15LoadWithoutCastENSE_16StoreWithoutCastEEEviT_T0_T2_T3_T4_T5_ --------------------------
	.section	.nv.info._ZN2at6native27unrolled_elementwise_kernelIZZZNS0_16log2_kernel_cudaERNS_18TensorIteratorBaseEENKUlvE0_clEvENKUlvE1_clEvEUlN3c104HalfEE_St5arrayIPcLm2EELi4E23TrivialOffsetCalculatorILi1EjESD_NS0_6memory15LoadWithoutCastENSE_16StoreWithoutCastEEEviT_T0_T2_T3_T4_T5_,"",@"SHT_CUDA_INFO"
	.sectionflags	@""
	.align	4


	//----- nvinfo : EIATTR_CUDA_API_VERSION
	.align		4
        /*0000*/ 	.byte	0x04, 0x37
        /*0002*/ 	.short	(.L_1025 - .L_1024)
.L_1024:
        /*0004*/ 	.word	0x00000082


	//----- nvinfo : EIATTR_SW2861232_WAR
	.align		4
.L_1025:
        /*0008*/ 	.byte	0x01, 0x35
	.zero		2


	//----- nvinfo : EIATTR_PARAM_CBANK
	.align		4
        /*000c*/ 	.byte	0x04, 0x0a
        /*000e*/ 	.short	(.L_1027 - .L_1026)
	.align		4
.L_1026:
        /*0010*/ 	.word	index@(.nv.constant0._ZN2at6native27unrolled_elementwise_kernelIZZZNS0_16log2_kernel_cudaERNS_18TensorIteratorBaseEENKUlvE0_clEvENKUlvE1_clEvEUlN3c104HalfEE_St5arrayIPcLm2EELi4E23TrivialOffsetCalculatorILi1EjESD_NS0_6memory15LoadWithoutCastENSE_16StoreWithoutCastEEEviT_T0_T2_T3_T4_T5_)
        /*0014*/ 	.short	0x0160
        /*0016*/ 	.short	0x001c


	//----- nvinfo : EIATTR_CBANK_PARAM_SIZE
	.align		4
.L_1027:
        /*0018*/ 	.byte	0x03, 0x19
        /*001a*/ 	.short	0x001c


	//----- nvinfo : EIATTR_KPARAM_INFO
	.align		4
        /*001c*/ 	.byte	0x04, 0x17
        /*001e*/ 	.short	(.L_1029 - .L_1028)
.L_1028:
        /*0020*/ 	.word	0x00000000
        /*0024*/ 	.short	0x0006
        /*0026*/ 	.short	0x001b
        /*0028*/ 	.byte	0x00, 0xf0, 0x05, 0x00


	//----- nvinfo : EIATTR_KPARAM_INFO
	.align		4
.L_1029:
        /*002c*/ 	.byte	0x04, 0x17
        /*002e*/ 	.short	(.L_1031 - .L_1030)
.L_1030:
        /*0030*/ 	.word	0x00000000
        /*0034*/ 	.short	0x0005
        /*0036*/ 	.short	0x001a
        /*0038*/ 	.byte	0x00, 0xf0, 0x05, 0x00


	//----- nvinfo : EIATTR_KPARAM_INFO
	.align		4
.L_1031:
        /*003c*/ 	.byte	0x04, 0x17
        /*003e*/ 	.short	(.L_1033 - .L_1032)
.L_1032:
        /*0040*/ 	.word	0x00000000
        /*0044*/ 	.short	0x0004
        /*0046*/ 	.short	0x0019
        /*0048*/ 	.byte	0x00, 0xf0, 0x05, 0x00


	//----- nvinfo : EIATTR_KPARAM_INFO
	.align		4
.L_1033:
        /*004c*/ 	.byte	0x04, 0x17
        /*004e*/ 	.short	(.L_1035 - .L_1034)
.L_1034:
        /*0050*/ 	.word	0x00000000
        /*0054*/ 	.short	0x0003
        /*0056*/ 	.short	0x0018
        /*0058*/ 	.byte	0x00, 0xf0, 0x05, 0x00


	//----- nvinfo : EIATTR_KPARAM_INFO
	.align		4
.L_1035:
        /*005c*/ 	.byte	0x04, 0x17
        /*005e*/ 	.short	(.L_1037 - .L_1036)
.L_1036:
        /*0060*/ 	.word	0x00000000
        /*0064*/ 	.short	0x0002
        /*0066*/ 	.short	0x0008
        /*0068*/ 	.byte	0x00, 0xf0, 0x41, 0x00


	//----- nvinfo : EIATTR_KPARAM_INFO
	.align		4
.L_1037:
        /*006c*/ 	.byte	0x04, 0x17
        /*006e*/ 	.short	(.L_1039 - .L_1038)
.L_1038:
        /*0070*/ 	.word	0x00000000
        /*0074*/ 	.short	0x0001
        /*0076*/ 	.short	0x0004
        /*0078*/ 	.byte	0x00, 0xf0, 0x05, 0x00


	//----- nvinfo : EIATTR_KPARAM_INFO
	.align		4
.L_1039:
        /*007c*/ 	.byte	0x04, 0x17
        /*007e*/ 	.short	(.L_1041 - .L_1040)
.L_1040:
        /*0080*/ 	.word	0x00000000
        /*0084*/ 	.short	0x0000
        /*0086*/ 	.short	0x0000
        /*0088*/ 	.byte	0x00, 0xf0, 0x11, 0x00


	//----- nvinfo : EIATTR_MAXREG_COUNT
	.align		4
.L_1041:
        /*008c*/ 	.byte	0x03, 0x1b
        /*008e*/ 	.short	0x00ff


	//----- nvinfo : EIATTR_MERCURY_ISA_VERSION
	.align		4
        /*0090*/ 	.byte	0x03, 0x5f
        /*0092*/ 	.short	0x0000


	//----- nvinfo : EIATTR_EXIT_INSTR_OFFSETS
	.align		4
        /*0094*/ 	.byte	0x04, 0x1c
        /*0096*/ 	.short	(.L_1043 - .L_1042)


	//   ....[0]....
.L_1042:
        /*0098*/ 	.word	0x00000480


	//   ....[1]....
        /*009c*/ 	.word	0x000004d0


	//----- nvinfo : EIATTR_MAX_THREADS
	.align		4
.L_1043:
        /*00a0*/ 	.byte	0x04, 0x05
        /*00a2*/ 	.short	(.L_1045 - .L_1044)
.L_1044:
        /*00a4*/ 	.word	0x00000080
        /*00a8*/ 	.word	0x00000001
        /*00ac*/ 	.word	0x00000001


	//----- nvinfo : EIATTR_CRS_STACK_SIZE
	.align		4
.L_1045:
        /*00b0*/ 	.byte	0x04, 0x1e
        /*00b2*/ 	.short	(.L_1047 - .L_1046)
.L_1046:
        /*00b4*/ 	.word	0x00000000
.L_1047:


//--------------------- .nv.info._ZN2at6native29vectorized_elementwise_kernelILi2EZZZNS0_16log2_kernel_cudaERNS_18TensorIteratorBaseEENKUlvE0_clEvENKUlvE1_clEvEUlN3c104HalfEE_St5arrayIPcLm2EEEEviT0_T1_ --------------------------
	.section	.nv.info._ZN2at6native29vectorized_elementwise_kernelILi2EZZZNS0_16log2_kernel_cudaERNS_18TensorIteratorBaseEENKUlvE0_clEvENKUlvE1_clEvEUlN3c104HalfEE_St5arrayIPcLm2EEEEviT0_T1_,"",@"SHT_CUDA_INFO"
	.sectionflags	@""
	.align	4


	//----- nvinfo : EIATTR_CUDA_API_VERSION
	.align		4
        /*0000*/ 	.byte	0x04, 0x37
        /*0002*/ 	.short	(.L_1049 - .L_1048)
.L_1048:
        /*0004*/ 	.word	0x00000082


	//----- nvinfo : EIATTR_SW2861232_WAR
	.align		4
.L_1049:
        /*0008*/ 	.byte	0x01, 0x35
	.zero		2


	//----- nvinfo : EIATTR_PARAM_CBANK
	.align		4
        /*000c*/ 	.byte	0x04, 0x0a
        /*000e*/ 	.short	(.L_1051 - .L_1050)
	.align		4
.L_1050:
        /*0010*/ 	.word	index@(.nv.constant0._ZN2at6native29vectorized_elementwise_kernelILi2EZZZNS0_16log2_kernel_cudaERNS_18TensorIteratorBaseEENKUlvE0_clEvENKUlvE1_clEvEUlN3c104HalfEE_St5arrayIPcLm2EEEEviT0_T1_)
        /*0014*/ 	.short	0x0160
        /*0016*/ 	.short	0x0018


	//----- nvinfo : EIATTR_CBANK_PARAM_SIZE
	.align		4
.L_1051:
        /*0018*/ 	.byte	0x03, 0x19
        /*001a*/ 	.short	0x0018


	//----- nvinfo : EIATTR_KPARAM_INFO
	.align		4
        /*001c*/ 	.byte	0x04, 0x17
        /*001e*/ 	.short	(.L_1053 - .L_1052)
.L_1052:
        /*0020*/ 	.word	0x00000000
        /*0024*/ 	.short	0x0002
        /*0026*/ 	.short	0x0008
        /*0028*/ 	.byte	0x00, 0xf0, 0x41, 0x00


	//----- nvinfo : EIATTR_KPARAM_INFO
	.align		4
.L_1053:
        /*002c*/ 	.byte	0x04, 0x17
        /*002e*/ 	.short	(.L_1055 - .L_1054)
.L_1054:
        /*0030*/ 	.word	0x00000000
        /*0034*/ 	.short	0x0001
        /*0036*/ 	.short	0x0004
        /*0038*/ 	.byte	0x00, 0xf0, 0x05, 0x00


	//----- nvinfo : EIATTR_KPARAM_INFO
	.align		4
.L_1055:
        /*003c*/ 	.byte	0x04, 0x17
        /*003e*/ 	.short	(.L_1057 - .L_1056)
.L_1056:
        /*0040*/ 	.word	0x00000000
        /*0044*/ 	.short	0x0000
        /*0046*/ 	.short	0x0000
        /*0048*/ 	.byte	0x00, 0xf0, 0x11, 0x00


	//----- nvinfo : EIATTR_MAXREG_COUNT
	.align		4
.L_1057:
        /*004c*/ 	.byte	0x03, 0x1b
        /*004e*/ 	.short	0x00ff


	//----- nvinfo : EIATTR_MERCURY_ISA_VERSION
	.align		4
        /*0050*/ 	.byte	0x03, 0x5f
        /*0052*/ 	.short	0x0000


	//----- nvinfo : EIATTR_EXIT_INSTR_OFFSETS
	.align		4
        /*0054*/ 	.byte	0x04, 0x1c
        /*0056*/ 	.short	(.L_1059 - .L_1058)


	//   ....[0]....
.L_1058:
        /*0058*/ 	.word	0x00000290


	//   ....[1]....
        /*005c*/ 	.word	0x00000c10


	//   ....[2]....
        /*0060*/ 	.word	0x00000c60


	//----- nvinfo : EIATTR_MAX_THREADS
	.align		4
.L_1059:
        /*0064*/ 	.byte	0x04, 0x05
        /*0066*/ 	.short	(.L_1061 - .L_1060)
.L_1060:
        /*0068*/ 	.word	0x00000080
        /*006c*/ 	.word	0x00000001
        /*0070*/ 	.word	0x00000001


	//----- nvinfo : EIATTR_CRS_STACK_SIZE
	.align		4
.L_1061:
        /*0074*/ 	.byte	0x04, 0x1e
        /*0076*/ 	.short	(.L_1063 - .L_1062)
.L_1062:
        /*0078*/ 	.word	0x00000000
.L_1063:


//--------------------- .nv.info._ZN2at6native29vectorized_elementwise_kernelILi4EZZZNS0_16log2_kernel_cudaERNS_18TensorIteratorBaseEENKUlvE0_clEvENKUlvE1_clEvEUlN3c104HalfEE_St5arrayIPcLm2EEEEviT0_T1_ --------------------------
	.section	.nv.info._ZN2at6native29vectorized_elementwise_kernelILi4EZZZNS0_16log2_kernel_cudaERNS_18TensorIteratorBaseEENKUlvE0_clEvENKUlvE1_clEvEUlN3c104HalfEE_St5arrayIPcLm2EEEEviT0_T1_,"",@"SHT_CUDA_INFO"
	.sectionflags	@""
	.align	4


	//----- nvinfo : EIATTR_CUDA_API_VERSION
	.align		4
        /*0000*/ 	.byte	0x04, 0x37
        /*0002*/ 	.short	(.L_1065 - .L_1064)
.L_1064:
        /*0004*/ 	.word	0x00000082


	//----- nvinfo : EIATTR_SW2861232_WAR
	.align		4
.L_1065:
        /*0008*/ 	.byte	0x01, 0x35
	.zero		2


	//----- nvinfo : EIATTR_PARAM_CBANK
	.align		4
        /*000c*/ 	.byte	0x04, 0x0a
        /*000e*/ 	.short	(.L_1067 - .L_1066)
	.align		4
.L_1066:
        /*0010*/ 	.word	index@(.nv.constant0._ZN2at6native29vectorized_elementwise_kernelILi4EZZZNS0_16log2_kernel_cudaERNS_18TensorIteratorBaseEENKUlvE0_clEvENKUlvE1_clEvEUlN3c104HalfEE_St5arrayIPcLm2EEEEviT0_T1_)
        /*0014*/ 	.short	0x0160
        /*0016*/ 	.short	0x0018


	//----- nvinfo : EIATTR_CBANK_PARAM_SIZE
	.align		4
.L_1067:
        /*0018*/ 	.byte	0x03, 0x19
        /*001a*/ 	.short	0x0018


	//----- nvinfo : EIATTR_KPARAM_INFO
	.align		4
        /*001c*/ 	.byte	0x04, 0x17
        /*001e*/ 	.short	(.L_1069 - .L_1068)
.L_1068:
        /*0020*/ 	.word	0x00000000
        /*0024*/ 	.short	0x0002
        /*0026*/ 	.short	0x0008
        /*0028*/ 	.byte	0x00, 0xf0, 0x41, 0x00


	//----- nvinfo : EIATTR_KPARAM_INFO
	.align		4
.L_1069:
        /*002c*/ 	.byte	0x04, 0x17
        /*002e*/ 	.short	(.L_1071 - .L_1070)
.L_1070:
        /*0030*/ 	.word	0x00000000
        /*0034*/ 	.short	0x0001
        /*0036*/ 	.short	0x0004
        /*0038*/ 	.byte	0x00, 0xf0, 0x05, 0x00


	//----- nvinfo : EIATTR_KPARAM_INFO
	.align		4
.L_1071:
        /*003c*/ 	.byte	0x04, 0x17
        /*003e*/ 	.short	(.L_1073 - .L_1072)
.L_1072:
        /*0040*/ 	.word	0x00000000
        /*0044*/ 	.short	0x0000
        /*0046*/ 	.short	0x0000
        /*0048*/ 	.byte	0x00, 0xf0, 0x11, 0x00


	//----- nvinfo : EIATTR_MAXREG_COUNT
	.align		4
.L_1073:
        /*004c*/ 	.byte	0x03, 0x1b
        /*004e*/ 	.short	0x00ff


	//----- nvinfo : EIATTR_MERCURY_ISA_VERSION
	.align		4
        /*0050*/ 	.byte	0x03, 0x5f
        /*0052*/ 	.short	0x0000


	//----- nvinfo : EIATTR_EXIT_INSTR_OFFSETS
	.align		4
        /*0054*/ 	.byte	0x04, 0x1c
        /*0056*/ 	.short	(.L_1075 - .L_1074)


	//   ....[0]....
.L_1074:
        /*0058*/ 	.word	0x00000250


	//   ....[1]....
        /*005c*/ 	.word	0x00000bd0


	//   ....[2]....
        /*0060*/ 	.word	0x00000c20


	//----- nvinfo : EIATTR_MAX_THREADS
	.align		4
.L_1075:
        /*0064*/ 	.byte	0x04, 0x05
        /*0066*/ 	.short	(.L_1077 - .L_1076)
.L_1076:
        /*0068*/ 	.word	0x00000080
        /*006c*/ 	.word	0x00000001
        /*0070*/ 	.word	0x00000001


	//----- nvinfo : EIATTR_CRS_STACK_SIZE
	.align		4
.L_1077:
        /*0074*/ 	.byte	0x04, 0x1e
        /*0076*/ 	.short	(.L_1079 - .L_1078)
.L_1078:
        /*0078*/ 	.word	0x00000000
.L_1079:


//--------------------- .nv.info._ZN2at6native29vectorized_elementwise_kernelILi8EZZZNS0_16log2_kernel_cudaERNS_18TensorIteratorBaseEENKUlvE0_clEvENKUlvE1_clEvEUlN3c104HalfEE_St5arrayIPcLm2EEEEviT0_T1_ --------------------------
	.section	.nv.info._ZN2at6native29vectorized_elementwise_kernelILi8EZZZNS0_16log2_kernel_cudaERNS_18TensorIteratorBaseEENKUlvE0_clEvENKUlvE1_clEvEUlN3c104HalfEE_St5arrayIPcLm2EEEEviT0_T1_,"",@"SHT_CUDA_INFO"
	.sectionflags	@""
	.align	4


	//----- nvinfo : EIATTR_CUDA_API_VERSION
	.align		4
        /*0000*/ 	.byte	0x04, 0x37
        /*0002*/ 	.short	(.L_1081 - .L_1080)
.L_1080:
        /*0004*/ 	.word	0x00000082


	//----- nvinfo : EIATTR_SW2861232_WAR
	.align		4
.L_1081:
        /*0008*/ 	.byte	0x01, 0x35
	.zero		2


	//----- nvinfo : EIATTR_PARAM_CBANK
	.align		4
        /*000c*/ 	.byte	0x04, 0x0a
        /*000e*/ 	.short	(.L_1083 - .L_1082)
	.align		4
.L_1082:
        /*0010*/ 	.word	index@(.nv.constant0._ZN2at6native29vectorized_elementwise_kernelILi8EZZZNS0_16log2_kernel_cudaERNS_18TensorIteratorBaseEENKUlvE0_clEvENKUlvE1_clEvEUlN3c104HalfEE_St5arrayIPcLm2EEEEviT0_T1_)
        /*0014*/ 	.short	0x0160
        /*0016*/ 	.short	0x0018


	//----- nvinfo : EIATTR_CBANK_PARAM_SIZE
	.align		4
.L_1083:
        /*0018*/ 	.byte	0x03, 0x19
        /*001a*/ 	.short	0x0018


	//----- nvinfo : EIATTR_KPARAM_INFO
	.align		4
        /*001c*/ 	.byte	0x04, 0x17
        /*001e*/ 	.short	(.L_1085 - .L_1084)
.L_1084:
        /*0020*/ 	.word	0x00000000
        /*0024*/ 	.short	0x0002
        /*0026*/ 	.short	0x0008
        /*0028*/ 	.byte	0x00, 0xf0, 0x41, 0x00


	//----- nvinfo : EIATTR_KPARAM_INFO
	.align		4
.L_1085:
        /*002c*/ 	.byte	0x04, 0x17
        /*002e*/ 	.short	(.L_1087 - .L_1086)
.L_1086:
        /*0030*/ 	.word	0x00000000
        /*0034*/ 	.short	0x0001
        /*0036*/ 	.short	0x0004
        /*0038*/ 	.byte	0x00, 0xf0, 0x05, 0x00


	//----- nvinfo : EIATTR_KPARAM_INFO
	.align		4
.L_1087:
        /*003c*/ 	.byte	0x04, 0x17
        /*003e*/ 	.short	(.L_1089 - .L_1088)
.L_1088:
        /*0040*/ 	.word	0x00000000
        /*0044*/ 	.short	0x0000
        /*0046*/ 	.short	0x0000
        /*0048*/ 	.byte	0x00, 0xf0, 0x11, 0x00


	//----- nvinfo : EIATTR_MAXREG_COUNT
	.align		4
.L_1089:
        /*004c*/ 	.byte	0x03, 0x1b
        /*004e*/ 	.short	0x00ff


	//----- nvinfo : EIATTR_MERCURY_ISA_VERSION
	.align		4
        /*0050*/ 	.byte	0x03, 0x5f
        /*0052*/ 	.short	0x0000


	//----- nvinfo : EIATTR_EXIT_INSTR_OFFSETS
	.align		4
        /*0054*/ 	.byte	0x04, 0x1c
        /*0056*/ 	.short	(.L_1091 - .L_1090)


	//   ....[0]....
.L_1090:
        /*0058*/ 	.word	0x00000010


	//----- nvinfo : EIATTR_MAX_THREADS
	.align		4
.L_1091:
        /*005c*/ 	.byte	0x04, 0x05
        /*005e*/ 	.short	(.L_1093 - .L_1092)
.L_1092:
        /*0060*/ 	.word	0x00000080
        /*0064*/ 	.word	0x00000001
        /*0068*/ 	.word	0x00000001
.L_1093:


//--------------------- .nv.info._ZN2at6native18elementwise_kernelILi128ELi4EZNS0_15gpu_kernel_implIZZZNS0_16log2_kernel_cudaERNS_18TensorIteratorBaseEENKUlvE0_clEvENKUlvE0_clEvEUlfE_EEvS4_RKT_EUliE_EEviT1_ --------------------------
	.section	.nv.info._ZN2at6native18elementwise_kernelILi128ELi4EZNS0_15gpu_kernel_implIZZZNS0_16log2_kernel_cudaERNS_18TensorIteratorBaseEENKUlvE0_clEvENKUlvE0_clEvEUlfE_EEvS4_RKT_EUliE_EEviT1_,"",@"SHT_CUDA_INFO"
	.sectionflags	@""
	.align	4


	//----- nvinfo : EIATTR_CUDA_API_VERSION
	.align		4
        /*0000*/ 	.byte	0x04, 0x37
        /*0002*/ 	.short	(.L_1095 - .L_1094)
.L_1094:
        /*0004*/ 	.word	0x00000082


	//----- nvinfo : EIATTR_SW2861232_WAR
	.align		4
.L_1095:
        /*0008*/ 	.byte	0x01, 0x35
	.zero		2


	//----- nvinfo : EIATTR_PARAM_CBANK
	.align		4
        /*000c*/ 	.byte	0x04, 0x0a
        /*000e*/ 	.short	(.L_1097 - .L_1096)
	.align		4
.L_1096:
        /*0010*/ 	.word	index@(.nv.constant0._ZN2at6native18elementwise_kernelILi128ELi4EZNS0_15gpu_kernel_implIZZZNS0_16log2_kernel_cudaERNS_18TensorIteratorBaseEENKUlvE0_clEvENKUlvE0_clEvEUlfE_EEvS4_RKT_EUliE_EEviT1_)
        /*0014*/ 	.short	0x0160
        /*0016*/ 	.short	0x0220


	//----- nvinfo : EIATTR_CBANK_PARAM_SIZE
	.align		4
.L_1097:
        /*0018*/ 	.byte	0x03, 0x19
        /*001a*/ 	.short	0x0220


	//----- nvinfo : EIATTR_KPARAM_INFO
	.align		4
        /*001c*/ 	.byte	0x04, 0x17
        /*001e*/ 	.short	(.L_1099 - .L_1098)
.L_1098:
        /*0020*/ 	.word	0x00000000
        /*0024*/ 	.short	0x0001
        /*0026*/ 	.short	0x0008
        /*0028*/ 	.byte	0x00, 0xf0, 0x61, 0x08


	//----- nvinfo : EIATTR_KPARAM_INFO
	.align		4
.L_1099:
        /*002c*/ 	.byte	0x04, 0x17
        /*002e*/ 	.short	(.L_1101 - .L_1100)
.L_1100:
        /*0030*/ 	.word	0x00000000
        /*0034*/ 	.short	0x0000
        /*0036*/ 	.short	0x0000
        /*0038*/ 	.byte	0x00, 0xf0, 0x11, 0x00


	//----- nvinfo : EIATTR_MAXREG_COUNT
	.align		4
.L_1101:
        /*003c*/ 	.byte	0x03, 0x1b
        /*003e*/ 	.short	0x0080


	//----- nvinfo : EIATTR_EXTERNS
	.align		4
        /*0040*/ 	.byte	0x04, 0x0f
        /*0042*/ 	.short	(.L_1103 - .L_1102)


	//   ....[0]....
	.align		4
.L_1102:
        /*0044*/ 	.word	index@(__assertfail)


	//----- nvinfo : EIATTR_MERCURY_ISA_VERSION
	.align		4
.L_1103:
        /*0048*/ 	.byte	0x03, 0x5f
        /*004a*/ 	.short	0x0000


	//----- nvinfo : EIATTR_SYSCALL_OFFSETS
	.align		4
        /*004c*/ 	.byte	0x04, 0x46
        /*004e*/ 	.short	(.L_1105 - .L_1104)


	//   ....[0]....
.L_1104:
        /*0050*/ 	.word	0x00001c50


	//   ....[1]....
        /*0054*/ 	.word	0x00002ae0


	//   ....[2]....
        /*0058*/ 	.word	0x00004780


	//   ....[3]....
        /*005c*/ 	.word	0x00005610


	//   ....[4]....
        /*0060*/ 	.word	0x00007280


	//   ....[5]....
        /*0064*/ 	.word	0x00008110


	//   ....[6]....
        /*0068*/ 	.word	0x00009d90


	//   ....[7]....
        /*006c*/ 	.word	0x0000ac20


	//----- nvinfo : EIATTR_EXIT_INSTR_OFFSETS
	.align		4
.L_1105:
        /*0070*/ 	.byte	0x04, 0x1c
        /*0072*/ 	.short	(.L_1107 - .L_1106)


	//   ....[0]....
.L_1106:
        /*0074*/ 	.word	0x000081b0


	//   ....[1]....
        /*0078*/ 	.word	0x00009f10


	//   ....[2]....
        /*007c*/ 	.word	0x00009f50


	//   ....[3]....
        /*0080*/ 	.word	0x00009fe0


	//   ....[4]....
        /*0084*/ 	.word	0x0000a010


	//   ....[5]....
        /*0088*/ 	.word	0x0000a040


	//   ....[6]....
        /*008c*/ 	.word	0x0000a0c0


	//   ....[7]....
        /*0090*/ 	.word	0x0000a0f0


	//   ....[8]....
        /*0094*/ 	.word	0x0000a180


	//   ....[9]....
        /*0098*/ 	.word	0x0000a1c0


	//   ....[10]....
        /*009c*/ 	.word	0x0000a200


	//   ....[11]....
        /*00a0*/ 	.word	0x0000a2c0


	//   ....[12]....
        /*00a4*/ 	.word	0x0000a310


	//   ....[13]....
        /*00a8*/ 	.word	0x0000a490


	//   ....[14]....
        /*00ac*/ 	.word	0x0000a5e0


	//   ....[15]....
        /*00b0*/ 	.word	0x0000a610


	//   ....[16]....
        /*00b4*/ 	.word	0x0000a6c0


	//   ....[17]....
        /*00b8*/ 	.word	0x0000a830


	//   ....[18]....
        /*00bc*/ 	.word	0x0000a9a0


	//   ....[19]....
        /*00c0*/ 	.word	0x0000aaf0


	//   ....[20]....
        /*00c4*/ 	.word	0x0000ac30


	//   ....[21]....
        /*00c8*/ 	.word	0x0000ac60


	//   ....[22]....
        /*00cc*/ 	.word	0x0000ac90


	//----- nvinfo : EIATTR_MAX_THREADS
	.align		4
.L_1107:
        /*00d0*/ 	.byte	0x04, 0x05
        /*00d2*/ 	.short	(.L_1109 - .L_1108)
.L_1108:
        /*00d4*/ 	.word	0x00000080
        /*00d8*/ 	.word	0x00000001
        /*00dc*/ 	.word	0x00000001


	//----- nvinfo : EIATTR_CRS_STACK_SIZE
	.align		4
.L_1109:
        /*00e0*/ 	.byte	0x04, 0x1e
        /*00e2*/ 	.short	(.L_1111 - .L_1110)
.L_1110:
        /*00e4*/ 	.word	0x00000000
.L_1111:


//--------------------- .nv.info._ZN2at6native27unrolled_elementwise_kernelIZZZNS0_16log2_kernel_cudaERNS_18TensorIteratorBaseEENKUlvE0_clEvENKUlvE0_clEvEUlfE_St5arrayIPcLm2EELi4E23TrivialOffsetCalculatorILi1EjESB_NS0_6memory12LoadWithCastILi1EEENSC_13StoreWithCastILi1EEEEEviT_T0_T2_T3_T4_T5_ --------------------------
	.section	.nv.info._ZN2at6native27unrolled_elementwise_kernelIZZZNS0_16log2_kernel_cudaERNS_18TensorIteratorBaseEENKUlvE0_clEvENKUlvE0_clEvEUlfE_St5arrayIPcLm2EELi4E23TrivialOffsetCalculatorILi1EjESB_NS0_6memory12LoadWithCastILi1EEENSC_13StoreWithCastILi1EEEEEviT_T0_T2_T3_T4_T5_,"",@"SHT_CUDA_INFO"
	.sectionflags	@""
	.align	4


	//----- nvinfo : EIATTR_CUDA_API_VERSION
	.align		4
        /*0000*/ 	.byte	0x04, 0x37
        /*0002*/ 	.short	(.L_1113 - .L_1112)
.L_1112:
        /*0004*/ 	.word	0x00000082


	//----- nvinfo : EIATTR_SW2861232_WAR
	.align		4
.L_1113:
        /*0008*/ 	.byte	0x01, 0x35
	.zero		2


	//----- nvinfo : EIATTR_PARAM_CBANK
	.align		4
        /*000c*/ 	.byte	0x04, 0x0a
        /*000e*/ 	.short	(.L_1115 - .L_1114)
	.align		4
.L_1114:
        /*0010*/ 	.word	index@(.nv.constant0._ZN2at6native27unrolled_elementwise_kernelIZZZNS0_16log2_kernel_cudaERNS_18TensorIteratorBaseEENKUlvE0_clEvENKUlvE0_clEvEUlfE_St5arrayIPcLm2EELi4E23TrivialOffsetCalculatorILi1EjESB_NS0_6memory12LoadWithCastILi1EEENSC_13StoreWithCastILi1EEEEEviT_T0_T2_T3_T4_T5_)
        /*0014*/ 	.short	0x0160
        /*0016*/ 	.short	0x002c


	//----- nvinfo : EIATTR_CBANK_PARAM_SIZE
	.align		4
.L_1115:
        /*0018*/ 	.byte	0x03, 0x19
        /*001a*/ 	.short	0x002c


	//----- nvinfo : EIATTR_KPARAM_INFO
	.align		4
        /*001c*/ 	.byte	0x04, 0x17
        /*001e*/ 	.short	(.L_1117 - .L_1116)
.L_1116:
        /*0020*/ 	.word	0x00000000
        /*0024*/ 	.short	0x0006
        /*0026*/ 	.short	0x0024
        /*0028*/ 	.byte	0x00, 0xf0, 0x21, 0x00


	//----- nvinfo : EIATTR_KPARAM_INFO
	.align		4
.L_1117:
        /*002c*/ 	.byte	0x04, 0x17
        /*002e*/ 	.short	(.L_1119 - .L_1118)
.L_1118:
        /*0030*/ 	.word	0x00000000
        /*0034*/ 	.short	0x0005
        /*0036*/ 	.short	0x001c
        /*0038*/ 	.byte	0x00, 0xf0, 0x21, 0x00


	//----- nvinfo : EIATTR_KPARAM_INFO
	.align		4
.L_1119:
        /*003c*/ 	.byte	0x04, 0x17
        /*003e*/ 	.short	(.L_1121 - .L_1120)
.L_1120:
        /*0040*/ 	.word	0x00000000
        /*0044*/ 	.short	0x0004
        /*0046*/ 	.short	0x0019
        /*0048*/ 	.byte	0x00, 0xf0, 0x05, 0x00


	//----- nvinfo : EIATTR_KPARAM_INFO
	.align		4
.L_1121:
        /*004c*/ 	.byte	0x04, 0x17
        /*004e*/ 	.short	(.L_1123 - .L_1122)
.L_1122:
        /*0050*/ 	.word	0x00000000
        /*0054*/ 	.short	0x0003
        /*0056*/ 	.short	0x0018
        /*0058*/ 	.byte	0x00, 0xf0, 0x05, 0x00


	//----- nvinfo : EIATTR_KPARAM_INFO
	.align		4
.L_1123:
        /*005c*/ 	.byte	0x04, 0x17
        /*005e*/ 	.short	(.L_1125 - .L_1124)
.L_1124:
        /*0060*/ 	.word	0x00000000
        /*0064*/ 	.short	0x0002
        /*0066*/ 	.short	0x0008
        /*0068*/ 	.byte	0x00, 0xf0, 0x41, 0x00


	//----- nvinfo : EIATTR_KPARAM_INFO
	.align		4
.L_1125:
        /*006c*/ 	.byte	0x04, 0x17
        /*006e*/ 	.short	(.L_1127 - .L_1126)
.L_1126:
        /*0070*/ 	.word	0x00000000
        /*0074*/ 	.short	0x0001
        /*0076*/ 	.short	0x0004
        /*0078*/ 	.byte	0x00, 0xf0, 0x05, 0x00


	//----- nvinfo : EIATTR_KPARAM_INFO
	.align		4
.L_1127:
        /*007c*/ 	.byte	0x04, 0x17
        /*007e*/ 	.short	(.L_1129 - .L_1128)
.L_1128:
        /*0080*/ 	.word	0x00000000
        /*0084*/ 	.short	0x0000
        /*0086*/ 	.short	0x0000
        /*0088*/ 	.byte	0x00, 0xf0, 0x11, 0x00


	//----- nvinfo : EIATTR_MAXREG_COUNT
	.align		4
.L_1129:
        /*008c*/ 	.byte	0x03, 0x1b
        /*008e*/ 	.short	0x00ff


	//----- nvinfo : EIATTR_EXTERNS
	.align		4
        /*0090*/ 	.byte	0x04, 0x0f
        /*0092*/ 	.short	(.L_1131 - .L_1130)


	//   ....[0]....
	.align		4
.L_1130:
        /*0094*/ 	.word	index@(__assertfail)


	//----- nvinfo : EIATTR_MERCURY_ISA_VERSION
	.align		4
.L_1131:
        /*0098*/ 	.byte	0x03, 0x5f
        /*009a*/ 	.short	0x0000


	//----- nvinfo : EIATTR_SYSCALL_OFFSETS
	.align		4
        /*009c*/ 	.byte	0x04, 0x46
        /*009e*/ 	.short	(.L_1133 - .L_1132)


	//   ....[0]....
.L_1132:
        /*00a0*/ 	.word	0x00000e50


	//   ....[1]....
        /*00a4*/ 	.word	0x00001cd0


	//   ....[2]....
        /*00a8*/ 	.word	0x00002b60


	//   ....[3]....
        /*00ac*/ 	.word	0x00003990


	//   ....[4]....
        /*00b0*/ 	.word	0x00004a60


	//   ....[5]....
        /*00b4*/ 	.word	0x00005970


	//   ....[6]....
        /*00b8*/ 	.word	0x00006840


	//   ....[7]....
        /*00bc*/ 	.word	0x00007710


	//----- nvinfo : EIATTR_EXIT_INSTR_OFFSETS
	.align		4
.L_1133:
        /*00c0*/ 	.byte	0x04, 0x1c
        /*00c2*/ 	.short	(.L_1135 - .L_1134)


	//   ....[0]....
.L_1134:
        /*00c4*/ 	.word	0x000068e0


	//   ....[1]....
        /*00c8*/ 	.word	0x00006a00


	//   ....[2]....
        /*00cc*/ 	.word	0x00006a40


	//   ....[3]....
        /*00d0*/ 	.word	0x00006ad0


	//   ....[4]....
        /*00d4*/ 	.word	0x00006b00


	//   ....[5]....
        /*00d8*/ 	.word	0x00006b30


	//   ....[6]....
        /*00dc*/ 	.word	0x00006bb0


	//   ....[7]....
        /*00e0*/ 	.word	0x00006be0


	//   ....[8]....
        /*00e4*/ 	.word	0x00006c70


	//   ....[9]....
        /*00e8*/ 	.word	0x00006cb0


	//   ....[10]....
        /*00ec*/ 	.word	0x00006cf0


	//   ....[11]....
        /*00f0*/ 	.word	0x00006db0


	//   ....[12]....
        /*00f4*/ 	.word	0x00006e00


	//   ....[13]....
        /*00f8*/ 	.word	0x00006f80


	//   ....[14]....
        /*00fc*/ 	.word	0x000070d0


	//   ....[15]....
        /*0100*/ 	.word	0x00007100


	//   ....[16]....
        /*0104*/ 	.word	0x000071b0


	//   ....[17]....
        /*0108*/ 	.word	0x00007320


	//   ....[18]....
        /*010c*/ 	.word	0x00007490


	//   ....[19]....
        /*0110*/ 	.word	0x000075e0


	//   ....[20]....
        /*0114*/ 	.word	0x00007720


	//   ....[21]....
        /*0118*/ 	.word	0x00007750


	//   ....[22]....
        /*011c*/ 	.word	0x00007780


	//----- nvinfo : EIATTR_MAX_THREADS
	.align		4
.L_1135:
        /*0120*/ 	.byte	0x04, 0x05
        /*0122*/ 	.short	(.L_1137 - .L_1136)
.L_1136:
        /*0124*/ 	.word	0x00000080
        /*0128*/ 	.word	0x00000001
        /*012c*/ 	.word	0x00000001


	//----- nvinfo : EIATTR_CRS_STACK_SIZE
	.align		4
.L_1137:
        /*0130*/ 	.byte	0x04, 0x1e
        /*0132*/ 	.short	(.L_1139 - .L_1138)
.L_1138:
        /*0134*/ 	.word	0x00000000
.L_1139:


//--------------------- .nv.info._ZN2at6native18elementwise_kernelILi128ELi2EZNS0_22gpu_kernel_impl_nocastIZZZNS0_16log2_kernel_cudaERNS_18TensorIteratorBaseEENKUlvE0_clEvENKUlvE0_clEvEUlfE_EEvS4_RKT_EUliE_EEviT1_ --------------------------
	.section	.nv.info._ZN2at6native18elementwise_kernelILi128ELi2EZNS0_22gpu_kernel_impl_nocastIZZZNS0_16log2_kernel_cudaERNS_18TensorIteratorBaseEENKUlvE0_clEvENKUlvE0_clEvEUlfE_EEvS4_RKT_EUliE_EEviT1_,"",@"SHT_CUDA_INFO"
	.sectionflags	@""
	.align	4


	//----- nvinfo : EIATTR_CUDA_API_VERSION
	.align		4
        /*0000*/ 	.byte	0x04, 0x37
        /*0002*/ 	.short	(.L_1141 - .L_1140)
.L_1140:
        /*0004*/ 	.word	0x00000082


	//----- nvinfo : EIATTR_SW2861232_WAR
	.align		4
.L_1141:
        /*0008*/ 	.byte	0x01, 0x35
	.zero		2


	//----- nvinfo : EIATTR_PARAM_CBANK
	.align		4
        /*000c*/ 	.byte	0x04, 0x0a
        /*000e*/ 	.short	(.L_1143 - .L_1142)
	.align		4
.L_1142:
        /*0010*/ 	.word	index@(.nv.constant0._ZN2at6native18elementwise_kernelILi128ELi2EZNS0_22gpu_kernel_impl_nocastIZZZNS0_16log2_kernel_cudaERNS_18TensorIteratorBaseEENKUlvE0_clEvENKUlvE0_clEvEUlfE_EEvS4_RKT_EUliE_EEviT1_)
        /*0014*/ 	.short	0x0160
        /*0016*/ 	.short	0x0220


	//----- nvinfo : EIATTR_CBANK_PARAM_SIZE
	.align		4
.L_1143:
        /*0018*/ 	.byte	0x03, 0x19
        /*001a*/ 	.short	0x0220


	//----- nvinfo : EIATTR_KPARAM_INFO
	.align		4
        /*001c*/ 	.byte	0x04, 0x17
        /*001e*/ 	.short	(.L_1145 - .L_1144)
.L_1144:
        /*0020*/ 	.word	0x00000000
        /*0024*/ 	.short	0x0001
        /*0026*/ 	.short	0x0008
        /*0028*/ 	.byte	0x00, 0xf0, 0x61, 0x08


	//----- nvinfo : EIATTR_KPARAM_INFO
	.align		4
.L_1145:
        /*002c*/ 	.byte	0x04, 0x17
        /*002e*/ 	.short	(.L_1147 - .L_1146)
.L_1146:
        /*0030*/ 	.word	0x00000000
        /*0034*/ 	.short	0x0000
        /*0036*/ 	.short	0x0000
        /*0038*/ 	.byte	0x00, 0xf0, 0x11, 0x00


	//----- nvinfo : EIATTR_MAXREG_COUNT
	.align		4
.L_1147:
        /*003c*/ 	.byte	0x03, 0x1b
        /*003e*/ 	.short	0x0080


	//----- nvinfo : EIATTR_MERCURY_ISA_VERSION
	.align		4
        /*0040*/ 	.byte	0x03, 0x5f
        /*0042*/ 	.short	0x0000


	//----- nvinfo : EIATTR_EXIT_INSTR_OFFSETS
	.align		4
        /*0044*/ 	.byte	0x04, 0x1c
        /*0046*/ 	.short	(.L_1149 - .L_1148)


	//   ....[0]....
.L_1148:
        /*0048*/ 	.word	0x00000f60


	//   ....[1]....
        /*004c*/ 	.word	0x00001e20


	//----- nvinfo : EIATTR_MAX_THREADS
	.align		4
.L_1149:
        /*0050*/ 	.byte	0x04, 0x05
        /*0052*/ 	.short	(.L_1151 - .L_1150)
.L_1150:
        /*0054*/ 	.word	0x00000080
        /*0058*/ 	.word	0x00000001
        /*005c*/ 	.word	0x00000001


	//----- nvinfo : EIATTR_CRS_STACK_SIZE
	.align		4
.L_1151:
        /*0060*/ 	.byte	0x04, 0x1e
        /*0062*/ 	.short	(.L_1153 - .L_1152)
.L_1152:
        /*0064*/ 	.word	0x00000000
.L_1153:


//--------------------- .nv.info._ZN2at6native27unrolled_elementwise_kernelIZZZNS0_16log2_kernel_cudaERNS_18TensorIteratorBaseEENKUlvE0_clEvENKUlvE0_clEvEUlfE_St5arrayIPcLm2EELi4E23TrivialOffsetCalculatorILi1EjESB_NS0_6memory15LoadWithoutCastENSC_16StoreWithoutCastEEEviT_T0_T2_T3_T4_T5_ --------------------------
	.section	.nv.info._ZN2at6native27unrolled_elementwise_kernelIZZZNS0_16log2_kernel_cudaERNS_18TensorIteratorBaseEENKUlvE0_clEvENKUlvE0_clEvEUlfE_St5arrayIPcLm2EELi4E23TrivialOffsetCalculatorILi1EjESB_NS0_6memory15LoadWithoutCastENSC_16StoreWithoutCastEEEviT_T0_T2_T3_T4_T5_,"",@"SHT_CUDA_INFO"
	.sectionflags	@""
	.align	4


	//----- nvinfo : EIATTR_CUDA_API_VERSION
	.align		4
        /*0000*/ 	.byte	0x04, 0x37
        /*0002*/ 	.short	(.L_1155 - .L_1154)
.L_1154:
        /*0004*/ 	.word	0x00000082


	//----- nvinfo : EIATTR_SW2861232_WAR
	.align		4
.L_1155:
        /*0008*/ 	.byte	0x01, 0x35
	.zero		2


	//----- nvinfo : EIATTR_PARAM_CBANK
	.align		4
        /*000c*/ 	.byte	0x04, 0x0a
        /*000e*/ 	.short	(.L_1157 - .L_1156)
	.align		4
.L_1156:
        /*0010*/ 	.word	index@(.nv.constant0._ZN2at6native27unrolled_elementwise_kernelIZZZNS0_16log2_kernel_cudaERNS_18TensorIteratorBaseEENKUlvE0_clEvENKUlvE0_clEvEUlfE_St5arrayIPcLm2EELi4E23TrivialOffsetCalculatorILi1EjESB_NS0_6memory15LoadWithoutCastENSC_16StoreWithoutCastEEEviT_T0_T2_T3_T4_T5_)
        /*0014*/ 	.short	0x0160
        /*0016*/ 	.short	0x001c


	//----- nvinfo : EIATTR_CBANK_PARAM_SIZE
	.align		4
.L_1157:
        /*0018*/ 	.byte	0x03, 0x19
        /*001a*/ 	.short	0x001c


	//----- nvinfo : EIATTR_KPARAM_INFO
	.align		4
        /*001c*/ 	.byte	0x04, 0x17
        /*001e*/ 	.short	(.L_1159 - .L_1158)
.L_1158:
        /*0020*/ 	.word	0x00000000
        /*0024*/ 	.short	0x0006
        /*0026*/ 	.short	0x001b
        /*0028*/ 	.byte	0x00, 0xf0, 0x05, 0x00


	//----- nvinfo : EIATTR_KPARAM_INFO
	.align		4
.L_1159:
        /*002c*/ 	.byte	0x04, 0x17
        /*002e*/ 	.short	(.L_1161 - .L_1160)
.L_1160:
        /*0030*/ 	.word	0x00000000
        /*0034*/ 	.short	0x0005
        /*0036*/ 	.short	0x001a
        /*0038*/ 	.byte	0x00, 0xf0, 0x05, 0x00


	//----- nvinfo : EIATTR_KPARAM_INFO
	.align		4
.L_1161:
        /*003c*/ 	.byte	0x04, 0x17
        /*003e*/ 	.short	(.L_1163 - .L_1162)
.L_1162:
        /*0040*/ 	.word	0x00000000
        /*0044*/ 	.short	0x0004
        /*0046*/ 	.short	0x0019
        /*0048*/ 	.byte	0x00, 0xf0, 0x05, 0x00


	//----- nvinfo : EIATTR_KPARAM_INFO
	.align		4
.L_1163:
        /*004c*/ 	.byte	0x04, 0x17
        /*004e*/ 	.short	(.L_1165 - .L_1164)
.L_1164:
        /*0050*/ 	.word	0x00000000
        /*0054*/ 	.short	0x0003
        /*0056*/ 	.short	0x0018
        /*0058*/ 	.byte	0x00, 0xf0, 0x05, 0x00


	//----- nvinfo : EIATTR_KPARAM_INFO
	.align		4
.L_1165:
        /*005c*/ 	.byte	0x04, 0x17
        /*005e*/ 	.short	(.L_1167 - .L_1166)
.L_1166:
        /*0060*/ 	.word	0x00000000
        /*0064*/ 	.short	0x0002
        /*0066*/ 	.short	0x0008
        /*0068*/ 	.byte	0x00, 0xf0, 0x41, 0x00


	//----- nvinfo : EIATTR_KPARAM_INFO
	.align		4
.L_1167:
        /*006c*/ 	.byte	0x04, 0x17
        /*006e*/ 	.short	(.L_1169 - .L_1168)
.L_1168:
        /*0070*/ 	.word	0x00000000
        /*0074*/ 	.short	0x0001
        /*0076*/ 	.short	0x0004
        /*0078*/ 	.byte	0x00, 0xf0, 0x05, 0x00


	//----- nvinfo : EIATTR_KPARAM_INFO
	.align		4
.L_1169:
        /*007c*/ 	.byte	0x04, 0x17
        /*007e*/ 	.short	(.L_1171 - .L_1170)
.L_1170:
        /*0080*/ 	.word	0x00000000
        /*0084*/ 	.short	0x0000
        /*0086*/ 	.short	0x0000
        /*0088*/ 	.byte	0x00, 0xf0, 0x11, 0x00


	//----- nvinfo : EIATTR_MAXREG_COUNT
	.align		4
.L_1171:
        /*008c*/ 	.byte	0x03, 0x1b
        /*008e*/ 	.short	0x00ff


	//----- nvinfo : EIATTR_MERCURY_ISA_VERSION
	.align		4
        /*0090*/ 	.byte	0x03, 0x5f
        /*0092*/ 	.short	0x0000


	//----- nvinfo : EIATTR_EXIT_INSTR_OFFSETS
	.align		4
        /*0094*/ 	.byte	0x04, 0x1c
        /*0096*/ 	.short	(.L_1173 - .L_1172)


	//   ....[0]....
.L_1172:
        /*0098*/ 	.word	0x00000400


	//   ....[1]....
        /*009c*/ 	.word	0x00000450


	//----- nvinfo : EIATTR_MAX_THREADS
	.align		4
.L_1173:
        /*00a0*/ 	.byte	0x04, 0x05
        /*00a2*/ 	.short	(.L_1175 - .L_1174)
.L_1174:
        /*00a4*/ 	.word	0x00000080
        /*00a8*/ 	.word	0x00000001
        /*00ac*/ 	.word	0x00000001


	//----- nvinfo : EIATTR_CRS_STACK_SIZE
	.align		4
.L_1175:
        /*00b0*/ 	.byte	0x04, 0x1e
        /*00b2*/ 	.short	(.L_1177 - .L_1176)
.L_1176:
        /*00b4*/ 	.word	0x00000000
.L_1177:


//--------------------- .nv.info._ZN2at6native29vectorized_elementwise_kernelILi2EZZZNS0_16log2_kernel_cudaERNS_18TensorIteratorBaseEENKUlvE0_clEvENKUlvE0_clEvEUlfE_St5arrayIPcLm2EEEEviT0_T1_ --------------------------
	.section	.nv.info._ZN2at6native29vectorized_elementwise_kernelILi2EZZZNS0_16log2_kernel_cudaERNS_18TensorIteratorBaseEENKUlvE0_clEvENKUlvE0_clEvEUlfE_St5arrayIPcLm2EEEEviT0_T1_,"",@"SHT_CUDA_INFO"
	.sectionflags	@""
	.align	4


	//----- nvinfo : EIATTR_CUDA_API_VERSION
	.align		4
        /*0000*/ 	.byte	0x04, 0x37
        /*0002*/ 	.short	(.L_1179 - .L_1178)
.L_1178:
        /*0004*/ 	.word	0x00000082


	//----- nvinfo : EIATTR_SW2861232_WAR
	.align		4
.L_1179:
        /*0008*/ 	.byte	0x01, 0x35
	.zero		2


	//----- nvinfo : EIATTR_PARAM_CBANK
	.align		4
        /*000c*/ 	.byte	0x04, 0x0a
        /*000e*/ 	.short	(.L_1181 - .L_1180)
	.align		4
.L_1180:
        /*0010*/ 	.word	index@(.nv.constant0._ZN2at6native29vectorized_elementwise_kernelILi2EZZZNS0_16log2_kernel_cudaERNS_18TensorIteratorBaseEENKUlvE0_clEvENKUlvE0_clEvEUlfE_St5arrayIPcLm2EEEEviT0_T1_)
        /*0014*/ 	.short	0x0160
        /*0016*/ 	.short	0x0018


	//----- nvinfo : EIATTR_CBANK_PARAM_SIZE
	.align		4
.L_1181:
        /*0018*/ 	.byte	0x03, 0x19
        /*001a*/ 	.short	0x0018


	//----- nvinfo : EIATTR_KPARAM_INFO
	.align		4
        /*001c*/ 	.byte	0x04, 0x17
        /*001e*/ 	.short	(.L_1183 - .L_1182)
.L_1182:
        /*0020*/ 	.word	0x00000000
        /*0024*/ 	.short	0x0002
        /*0026*/ 	.short	0x0008
        /*0028*/ 	.byte	0x00, 0xf0, 0x41, 0x00


	//----- nvinfo : EIATTR_KPARAM_INFO
	.align		4
.L_1183:
        /*002c*/ 	.byte	0x04, 0x17
        /*002e*/ 	.short	(.L_1185 - .L_1184)
.L_1184:
        /*0030*/ 	.word	0x00000000
        /*0034*/ 	.short	0x0001
        /*0036*/ 	.short	0x0004
        /*0038*/ 	.byte	0x00, 0xf0, 0x05, 0x00


	//----- nvinfo : EIATTR_KPARAM_INFO
	.align		4
.L_1185:
        /*003c*/ 	.byte	0x04, 0x17
        /*003e*/ 	.short	(.L_1187 - .L_1186)
.L_1186:
        /*0040*/ 	.word	0x00000000
        /*0044*/ 	.short	0x0000
        /*0046*/ 	.short	0x0000
        /*0048*/ 	.byte	0x00, 0xf0, 0x11, 0x00


	//----- nvinfo : EIATTR_MAXREG_COUNT
	.align		4
.L_1187:
        /*004c*/ 	.byte	0x03, 0x1b
        /*004e*/ 	.short	0x00ff


	//----- nvinfo : EIATTR_MERCURY_ISA_VERSION
	.align		4
        /*0050*/ 	.byte	0x03, 0x5f
        /*0052*/ 	.short	0x0000


	//----- nvinfo : EIATTR_EXIT_INSTR_OFFSETS
	.align		4
        /*0054*/ 	.byte	0x04, 0x1c
        /*0056*/ 	.short	(.L_1189 - .L_1188)


	//   ....[0]....
.L_1188:
        /*0058*/ 	.word	0x000001d0


	//   ....[1]....
        /*005c*/ 	.word	0x000009e0


	//   ....[2]....
        /*0060*/ 	.word	0x00000a30


	//----- nvinfo : EIATTR_MAX_THREADS
	.align		4
.L_1189:
        /*0064*/ 	.byte	0x04, 0x05
        /*0066*/ 	.short	(.L_1191 - .L_1190)
.L_1190:
        /*0068*/ 	.word	0x00000080
        /*006c*/ 	.word	0x00000001
        /*0070*/ 	.word	0x00000001


	//----- nvinfo : EIATTR_CRS_STACK_SIZE
	.align		4
.L_1191:
        /*0074*/ 	.byte	0x04, 0x1e
        /*0076*/ 	.short	(.L_1193 - .L_1192)
.L_1192:
        /*0078*/ 	.word	0x00000000
.L_1193:


//--------------------- .nv.info._ZN2at6native29vectorized_elementwise_kernelILi4EZZZNS0_16log2_kernel_cudaERNS_18TensorIteratorBaseEENKUlvE0_clEvENKUlvE0_clEvEUlfE_St5arrayIPcLm2EEEEviT0_T1_ --------------------------
	.section	.nv.info._ZN2at6native29vectorized_elementwise_kernelILi4EZZZNS0_16log2_kernel_cudaERNS_18TensorIteratorBaseEENKUlvE0_clEvENKUlvE0_clEvEUlfE_St5arrayIPcLm2EEEEviT0_T1_,"",@"SHT_CUDA_INFO"
	.sectionflags	@""
	.align	4


	//----- nvinfo : EIATTR_CUDA_API_VERSION
	.align		4
        /*0000*/ 	.byte	0x04, 0x37
        /*0002*/ 	.short	(.L_1195 - .L_1194)
.L_1194:
        /*0004*/ 	.word	0x00000082


	//----- nvinfo : EIATTR_SW2861232_WAR
	.align		4
.L_1195:
        /*0008*/ 	.byte	0x01, 0x35
	.zero		2


	//----- nvinfo : EIATTR_PARAM_CBANK
	.align		4
        /*000c*/ 	.byte	0x04, 0x0a
        /*000e*/ 	.short	(.L_1197 - .L_1196)
	.align		4
.L_1196:
        /*0010*/ 	.word	index@(.nv.constant0._ZN2at6native29vectorized_elementwise_kernelILi4EZZZNS0_16log2_kernel_cudaERNS_18TensorIteratorBaseEENKUlvE0_clEvENKUlvE0_clEvEUlfE_St5arrayIPcLm2EEEEviT0_T1_)
        /*0014*/ 	.short	0x0160
        /*0016*/ 	.short	0x0018


	//----- nvinfo : EIATTR_CBANK_PARAM_SIZE
	.align		4
.L_1197:
        /*0018*/ 	.byte	0x03, 0x19
        /*001a*/ 	.short	0x0018


	//----- nvinfo : EIATTR_KPARAM_INFO
	.align		4
        /*001c*/ 	.byte	0x04, 0x17
        /*001e*/ 	.short	(.L_1199 - .L_1198)
.L_1198:
        /*0020*/ 	.word	0x00000000
        /*0024*/ 	.short	0x0002
        /*0026*/ 	.short	0x0008
        /*0028*/ 	.byte	0x00, 0xf0, 0x41, 0x00


	//----- nvinfo : EIATTR_KPARAM_INFO
	.align		4
.L_1199:
        /*002c*/ 	.byte	0x04, 0x17
        /*002e*/ 	.short	(.L_1201 - .L_1200)
.L_1200:
        /*0030*/ 	.word	0x00000000
        /*0034*/ 	.short	0x0001
        /*0036*/ 	.short	0x0004
        /*0038*/ 	.byte	0x00, 0xf0, 0x05, 0x00


	//----- nvinfo : EIATTR_KPARAM_INFO
	.align		4
.L_1201:
        /*003c*/ 	.byte	0x04, 0x17
        /*003e*/ 	.short	(.L_1203 - .L_1202)
.L_1202:
        /*0040*/ 	.word	0x00000000
        /*0044*/ 	.short	0x0000
        /*0046*/ 	.short	0x0000
        /*0048*/ 	.byte	0x00, 0xf0, 0x11, 0x00


	//----- nvinfo : EIATTR_MAXREG_COUNT
	.align		4
.L_1203:
        /*004c*/ 	.byte	0x03, 0x1b
        /*004e*/ 	.short	0x00ff


	//----- nvinfo : EIATTR_MERCURY_ISA_VERSION
	.align		4
        /*0050*/ 	.byte	0x03, 0x5f
        /*0052*/ 	.short	0x0000


	//----- nvinfo : EIATTR_EXIT_INSTR_OFFSETS
	.align		4
        /*0054*/ 	.byte	0x04, 0x1c
        /*0056*/ 	.short	(.L_1205 - .L_1204)


	//   ....[0]....
.L_1204:
        /*0058*/ 	.word	0x00000190


	//   ....[1]....
        /*005c*/ 	.word	0x000009a0


	//   ....[2]....
        /*0060*/ 	.word	0x000009f0


	//----- nvinfo : EIATTR_MAX_THREADS
	.align		4
.L_1205:
        /*0064*/ 	.byte	0x04, 0x05
        /*0066*/ 	.short	(.L_1207 - .L_1206)
.L_1206:
        /*0068*/ 	.word	0x00000080
        /*006c*/ 	.word	0x00000001
        /*0070*/ 	.word	0x00000001


	//----- nvinfo : EIATTR_CRS_STACK_SIZE
	.align		4
.L_1207:
        /*0074*/ 	.byte	0x04, 0x1e
        /*0076*/ 	.short	(.L_1209 - .L_1208)
.L_1208:
        /*0078*/ 	.word	0x00000000
.L_1209:


//--------------------- .nv.info._ZN2at6native29vectorized_elementwise_kernelILi8EZZZNS0_16log2_kernel_cudaERNS_18TensorIteratorBaseEENKUlvE0_clEvENKUlvE0_clEvEUlfE_St5arrayIPcLm2EEEEviT0_T1_ --------------------------
	.section	.nv.info._ZN2at6native29vectorized_elementwise_kernelILi8EZZZNS0_16log2_kernel_cudaERNS_18TensorIteratorBaseEENKUlvE0_clEvENKUlvE0_clEvEUlfE_St5arrayIPcLm2EEEEviT0_T1_,"",@"SHT_CUDA_INFO"
	.sectionflags	@""
	.align	4


	//----- nvinfo : EIATTR_CUDA_API_VERSION
	.align		4
        /*0000*/ 	.byte	0x04, 0x37
        /*0002*/ 	.short	(.L_1211 - .L_1210)
.L_1210:
        /*0004*/ 	.word	0x00000082


	//----- nvinfo : EIATTR_SW2861232_WAR
	.align		4
.L_1211:
        /*0008*/ 	.byte	0x01, 0x35
	.zero		2


	//----- nvinfo : EIATTR_PARAM_CBANK
	.align		4
        /*000c*/ 	.byte	0x04, 0x0a
        /*000e*/ 	.short	(.L_1213 - .L_1212)
	.align		4
.L_1212:
        /*0010*/ 	.word	index@(.nv.constant0._ZN2at6native29vectorized_elementwise_kernelILi8EZZZNS0_16log2_kernel_cudaERNS_18TensorIteratorBaseEENKUlvE0_clEvENKUlvE0_clEvEUlfE_St5arrayIPcLm2EEEEviT0_T1_)
        /*0014*/ 	.short	0x0160
        /*0016*/ 	.short	0x0018


	//----- nvinfo : EIATTR_CBANK_PARAM_SIZE
	.align		4
.L_1213:
        /*0018*/ 	.byte	0x03, 0x19
        /*001a*/ 	.short	0x0018


	//----- nvinfo : EIATTR_KPARAM_INFO
	.align		4
        /*001c*/ 	.byte	0x04, 0x17
        /*001e*/ 	.short	(.L_1215 - .L_1214)
.L_1214:
        /*0020*/ 	.word	0x00000000
        /*0024*/ 	.short	0x0002
        /*0026*/ 	.short	0x0008
        /*0028*/ 	.byte	0x00, 0xf0, 0x41, 0x00


	//----- nvinfo : EIATTR_KPARAM_INFO
	.align		4
.L_1215:
        /*002c*/ 	.byte	0x04, 0x17
        /*002e*/ 	.short	(.L_1217 - .L_1216)
.L_1216:
        /*0030*/ 	.word	0x00000000
        /*0034*/ 	.short	0x0001
        /*0036*/ 	.short	0x0004
        /*0038*/ 	.byte	0x00, 0xf0, 0x05, 0x00


	//----- nvinfo : EIATTR_KPARAM_INFO
	.align		4
.L_1217:
        /*003c*/ 	.byte	0x04, 0x17
        /*003e*/ 	.short	(.L_1219 - .L_1218)
.L_1218:
        /*0040*/ 	.word	0x00000000
        /*0044*/ 	.short	0x0000
        /*0046*/ 	.short	0x0000
        /*0048*/ 	.byte	0x00, 0xf0, 0x11, 0x00


	//----- nvinfo : EIATTR_MAXREG_COUNT
	.align		4
.L_1219:
        /*004c*/ 	.byte	0x03, 0x1b
        /*004e*/ 	.short	0x00ff


	//----- nvinfo : EIATTR_MERCURY_ISA_VERSION
	.align		4
        /*0050*/ 	.byte	0x03, 0x5f
        /*0052*/ 	.short	0x0000


	//----- nvinfo : EIATTR_EXIT_INSTR_OFFSETS
	.align		4
        /*0054*/ 	.byte	0x04, 0x1c
        /*0056*/ 	.short	(.L_1221 - .L_1220)


	//   ....[0]....
.L_1220:
        /*0058*/ 	.word	0x00000010


	//----- nvinfo : EIATTR_MAX_THREADS
	.align		4
.L_1221:
        /*005c*/ 	.byte	0x04, 0x05
        /*005e*/ 	.short	(.L_1223 - .L_1222)
.L_1222:
        /*0060*/ 	.word	0x00000080
        /*0064*/ 	.word	0x00000001
        /*0068*/ 	.word	0x00000001
.L_1223:


//--------------------- .nv.info._ZN2at6native18elementwise_kernelILi128ELi4EZNS0_15gpu_kernel_implIZZZNS0_16log2_kernel_cudaERNS_18TensorIteratorBaseEENKUlvE0_clEvENKUlvE_clEvEUldE_EEvS4_RKT_EUliE_EEviT1_ --------------------------
	.section	.nv.info._ZN2at6native18elementwise_kernelILi128ELi4EZNS0_15gpu_kernel_implIZZZNS0_16log2_kernel_cudaERNS_18TensorIteratorBaseEENKUlvE0_clEvENKUlvE_clEvEUldE_EEvS4_RKT_EUliE_EEviT1_,"",@"SHT_CUDA_INFO"
	.sectionflags	@""
	.align	4


	//----- nvinfo : EIATTR_CUDA_API_VERSION
	.align		4
        /*0000*/ 	.byte	0x04, 0x37
        /*0002*/ 	.short	(.L_1225 - .L_1224)
.L_1224:
        /*0004*/ 	.word	0x00000082


	//----- nvinfo : EIATTR_SW2861232_WAR
	.align		4
.L_1225:
        /*0008*/ 	.byte	0x01, 0x35
	.zero		2


	//----- nvinfo : EIATTR_PARAM_CBANK
	.align		4
        /*000c*/ 	.byte	0x04, 0x0a
        /*000e*/ 	.short	(.L_1227 - .L_1226)
	.align		4
.L_1226:
        /*0010*/ 	.word	index@(.nv.constant0._ZN2at6native18elementwise_kernelILi128ELi4EZNS0_15gpu_kernel_implIZZZNS0_16log2_kernel_cudaERNS_18TensorIteratorBaseEENKUlvE0_clEvENKUlvE_clEvEUldE_EEvS4_RKT_EUliE_EEviT1_)
        /*0014*/ 	.short	0x0160
        /*0016*/ 	.short	0x0220


	//----- nvinfo : EIATTR_CBANK_PARAM_SIZE
	.align		4
.L_1227:
        /*0018*/ 	.byte	0x03, 0x19
        /*001a*/ 	.short	0x0220


	//----- nvinfo : EIATTR_KPARAM_INFO
	.align		4
        /*001c*/ 	.byte	0x04, 0x17
        /*001e*/ 	.short	(.L_1229 - .L_1228)
.L_1228:
        /*0020*/ 	.word	0x00000000
        /*0024*/ 	.short	0x0001
        /*0026*/ 	.short	0x0008
        /*0028*/ 	.byte	0x00, 0xf0, 0x61, 0x08


	//----- nvinfo : EIATTR_KPARAM_INFO
	.align		4
.L_1229:
        /*002c*/ 	.byte	0x04, 0x17
        /*002e*/ 	.short	(.L_1231 - .L_1230)
.L_1230:
        /*0030*/ 	.word	0x00000000
        /*0034*/ 	.short	0x0000
        /*0036*/ 	.short	0x0000
        /*0038*/ 	.byte	0x00, 0xf0, 0x11, 0x00


	//----- nvinfo : EIATTR_MAXREG_COUNT
	.align		4
.L_1231:
        /*003c*/ 	.byte	0x03, 0x1b
        /*003e*/ 	.short	0x0080


	//----- nvinfo : EIATTR_EXTERNS
	.align		4
        /*0040*/ 	.byte	0x04, 0x0f
        /*0042*/ 	.short	(.L_1233 - .L_1232)


	//   ....[0]....
	.align		4
.L_1232:
        /*0044*/ 	.word	index@(__assertfail)


	//----- nvinfo : EIATTR_MERCURY_ISA_VERSION
	.align		4
.L_1233:
        /*0048*/ 	.byte	0x03, 0x5f
        /*004a*/ 	.short	0x0000


	//----- nvinfo : EIATTR_SYSCALL_OFFSETS
	.align		4
        /*004c*/ 	.byte	0x04, 0x46
        /*004e*/ 	.short	(.L_1235 - .L_1234)


	//   ....[0]....
.L_1234:
        /*0050*/ 	.word	0x00001db0


	//   ....[1]....
        /*0054*/ 	.word	0x000031a0


	//   ....[2]....
        /*0058*/ 	.word	0x00004f80


	//   ....[3]....
        /*005c*/ 	.word	0x00006380


	//   ....[4]....
        /*0060*/ 	.word	0x00008130


	//   ....[5]....
        /*0064*/ 	.word	0x00009530


	//   ....[6]....
        /*0068*/ 	.word	0x0000b2f0


	//   ....[7]....
        /*006c*/ 	.word	0x0000c6f0


	//----- nvinfo : EIATTR_EXIT_INSTR_OFFSETS
	.align		4
.L_1235:
        /*0070*/ 	.byte	0x04, 0x1c
        /*0072*/ 	.short	(.L_1237 - .L_1236)


	//   ....[0]....
.L_1236:
        /*0074*/ 	.word	0x000095d0


	//   ....[1]....
        /*0078*/ 	.word	0x0000b840


	//   ....[2]....
        /*007c*/ 	.word	0x0000b880


	//   ....[3]....
        /*0080*/ 	.word	0x0000b910


	//   ....[4]....
        /*0084*/ 	.word	0x0000b940


	//   ....[5]....
        /*0088*/ 	.word	0x0000b970


	//   ....[6]....
        /*008c*/ 	.word	0x0000ba20


	//   ....[7]....
        /*0090*/ 	.word	0x0000ba80


	//   ....[8]....
        /*0094*/ 	.word	0x0000bb40


	//   ....[9]....
        /*0098*/ 	.word	0x0000bbb0


	//   ....[10]....
        /*009c*/ 	.word	0x0000bbd0


	//   ....[11]....
        /*00a0*/ 	.word	0x0000bc90


	//   ....[12]....
        /*00a4*/ 	.word	0x0000bcc0


	//   ....[13]....
        /*00a8*/ 	.word	0x0000be70


	//   ....[14]....
        /*00ac*/ 	.word	0x0000bff0


	//   ....[15]....
        /*00b0*/ 	.word	0x0000c050


	//   ....[16]....
        /*00b4*/ 	.word	0x0000c100


	//   ....[17]....
        /*00b8*/ 	.word	0x0000c2a0


	//   ....[18]....
        /*00bc*/ 	.word	0x0000c440


	//   ....[19]....
        /*00c0*/ 	.word	0x0000c5c0


	//   ....[20]....
        /*00c4*/ 	.word	0x0000c700


	//   ....[21]....
        /*00c8*/ 	.word	0x0000c730


	//   ....[22]....
        /*00cc*/ 	.word	0x0000c760


	//----- nvinfo : EIATTR_MAX_THREADS
	.align		4
.L_1237:
        /*00d0*/ 	.byte	0x04, 0x05
        /*00d2*/ 	.short	(.L_1239 - .L_1238)
.L_1238:
        /*00d4*/ 	.word	0x00000080
        /*00d8*/ 	.word	0x00000001
        /*00dc*/ 	.word	0x00000001


	//----- nvinfo : EIATTR_CRS_STACK_SIZE
	.align		4
.L_1239:
        /*00e0*/ 	.byte	0x04, 0x1e
        /*00e2*/ 	.short	(.L_1241 - .L_1240)
.L_1240:
        /*00e4*/ 	.word	0x00000000
.L_1241:


//--------------------- .nv.info._ZN2at6native27unrolled_elementwise_kernelIZZZNS0_16log2_kernel_cudaERNS_18TensorIteratorBaseEENKUlvE0_clEvENKUlvE_clEvEUldE_St5arrayIPcLm2EELi4E23TrivialOffsetCalculatorILi1EjESB_NS0_6memory12LoadWithCastILi1EEENSC_13StoreWithCastILi1EEEEEviT_T0_T2_T3_T4_T5_ --------------------------
	.section	.nv.info._ZN2at6native27unrolled_elementwise_kernelIZZZNS0_16log2_kernel_cudaERNS_18TensorIteratorBaseEENKUlvE0_clEvENKUlvE_clEvEUldE_St5arrayIPcLm2EELi4E23TrivialOffsetCalculatorILi1EjESB_NS0_6memory12LoadWithCastILi1EEENSC_13StoreWithCastILi1EEEEEviT_T0_T2_T3_T4_T5_,"",@"SHT_CUDA_INFO"
	.sectionflags	@""
	.align	4


	//----- nvinfo : EIATTR_CUDA_API_VERSION
	.align		4
        /*0000*/ 	.byte	0x04, 0x37
        /*0002*/ 	.short	(.L_1243 - .L_1242)
.L_1242:
        /*0004*/ 	.word	0x00000082


	//----- nvinfo : EIATTR_SW2861232_WAR
	.align		4
.L_1243:
        /*0008*/ 	.byte	0x01, 0x35
	.zero		2


	//----- nvinfo : EIATTR_PARAM_CBANK
	.align		4
        /*000c*/ 	.byte	0x04, 0x0a
        /*000e*/ 	.short	(.L_1245 - .L_1244)
	.align		4
.L_1244:
        /*0010*/ 	.word	index@(.nv.constant0._ZN2at6native27unrolled_elementwise_kernelIZZZNS0_16log2_kernel_cudaERNS_18TensorIteratorBaseEENKUlvE0_clEvENKUlvE_clEvEUldE_St5arrayIPcLm2EELi4E23TrivialOffsetCalculatorILi1EjESB_NS0_6memory12LoadWithCastILi1EEENSC_13StoreWithCastILi1EEEEEviT_T0_T2_T3_T4_T5_)
        /*0014*/ 	.short	0x0160
        /*0016*/ 	.short	0x002c


	//----- nvinfo : EIATTR_CBANK_PARAM_SIZE
	.align		4
.L_1245:
        /*0018*/ 	.byte	0x03, 0x19
        /*001a*/ 	.short	0x002c


	//----- nvinfo : EIATTR_KPARAM_INFO
	.align		4
        /*001c*/ 	.byte	0x04, 0x17
        /*001e*/ 	.short	(.L_1247 - .L_1246)
.L_1246:
        /*0020*/ 	.word	0x00000000
        /*0024*/ 	.short	0x0006
        /*0026*/ 	.short	0x0024
        /*0028*/ 	.byte	0x00, 0xf0, 0x21, 0x00


	//----- nvinfo : EIATTR_KPARAM_INFO
	.align		4
.L_1247:
        /*002c*/ 	.byte	0x04, 0x17
        /*002e*/ 	.short	(.L_1249 - .L_1248)
.L_1248:
        /*0030*/ 	.word	0x00000000
        /*0034*/ 	.short	0x0005
        /*0036*/ 	.short	0x001c
        /*0038*/ 	.byte	0x00, 0xf0, 0x21, 0x00


	//----- nvinfo : EIATTR_KPARAM_INFO
	.align		4
.L_1249:
        /*003c*/ 	.byte	0x04, 0x17
        /*003e*/ 	.short	(.L_1251 - .L_1250)
.L_1250:
        /*0040*/ 	.word	0x00000000
        /*0044*/ 	.short	0x0004
        /*0046*/ 	.short	0x0019
        /*0048*/ 	.byte	0x00, 0xf0, 0x05, 0x00


	//----- nvinfo : EIATTR_KPARAM_INFO
	.align		4
.L_1251:
        /*004c*/ 	.byte	0x04, 0x17
        /*004e*/ 	.short	(.L_1253 - .L_1252)
.L_1252:
        /*0050*/ 	.word	0x00000000
        /*0054*/ 	.short	0x0003
        /*0056*/ 	.short	0x0018
        /*0058*/ 	.byte	0x00, 0xf0, 0x05, 0x00


	//----- nvinfo : EIATTR_KPARAM_INFO
	.align		4
.L_1253:
        /*005c*/ 	.byte	0x04, 0x17
        /*005e*/ 	.short	(.L_1255 - .L_1254)
.L_1254:
        /*0060*/ 	.word	0x00000000
        /*0064*/ 	.short	0x0002
        /*0066*/ 	.short	0x0008
        /*0068*/ 	.byte	0x00, 0xf0, 0x41, 0x00


	//----- nvinfo : EIATTR_KPARAM_INFO
	.align		4
.L_1255:
        /*006c*/ 	.byte	0x04, 0x17
        /*006e*/ 	.short	(.L_1257 - .L_1256)
.L_1256:
        /*0070*/ 	.word	0x00000000
        /*0074*/ 	.short	0x0001
        /*0076*/ 	.short	0x0004
        /*0078*/ 	.byte	0x00, 0xf0, 0x05, 0x00


	//----- nvinfo : EIATTR_KPARAM_INFO
	.align		4
.L_1257:
        /*007c*/ 	.byte	0x04, 0x17
        /*007e*/ 	.short	(.L_1259 - .L_1258)
.L_1258:
        /*0080*/ 	.word	0x00000000
        /*0084*/ 	.short	0x0000
        /*0086*/ 	.short	0x0000
        /*0088*/ 	.byte	0x00, 0xf0, 0x11, 0x00


	//----- nvinfo : EIATTR_MAXREG_COUNT
	.align		4
.L_1259:
        /*008c*/ 	.byte	0x03, 0x1b
        /*008e*/ 	.short	0x00ff


	//----- nvinfo : EIATTR_EXTERNS
	.align		4
        /*0090*/ 	.byte	0x04, 0x0f
        /*0092*/ 	.short	(.L_1261 - .L_1260)


	//   ....[0]....
	.align		4
.L_1260:
        /*0094*/ 	.word	index@(__assertfail)


	//----- nvinfo : EIATTR_MERCURY_ISA_VERSION
	.align		4
.L_1261:
        /*0098*/ 	.byte	0x03, 0x5f
        /*009a*/ 	.short	0x0000


	//----- nvinfo : EIATTR_SYSCALL_OFFSETS
	.align		4
        /*009c*/ 	.byte	0x04, 0x46
        /*009e*/ 	.short	(.L_1263 - .L_1262)


	//   ....[0]....
.L_1262:
        /*00a0*/ 	.word	0x00000f90


	//   ....[1]....
        /*00a4*/ 	.word	0x00001f40


	//   ....[2]....
        /*00a8*/ 	.word	0x00002f00


	//   ....[3]....
        /*00ac*/ 	.word	0x00003e90


	//   ....[4]....
        /*00b0*/ 	.word	0x00006100


	//   ....[5]....
        /*00b4*/ 	.word	0x00007190


	//   ....[6]....
        /*00b8*/ 	.word	0x000081e0


	//   ....[7]....
        /*00bc*/ 	.word	0x00009250


	//----- nvinfo : EIATTR_EXIT_INSTR_OFFSETS
	.align		4
.L_1263:
        /*00c0*/ 	.byte	0x04, 0x1c
        /*00c2*/ 	.short	(.L_1265 - .L_1264)


	//   ....[0]....
.L_1264:
        /*00c4*/ 	.word	0x00008280


	//   ....[1]....
        /*00c8*/ 	.word	0x000083a0


	//   ....[2]....
        /*00cc*/ 	.word	0x000083e0


	//   ....[3]....
        /*00d0*/ 	.word	0x00008470


	//   ....[4]....
        /*00d4*/ 	.word	0x000084a0


	//   ....[5]....
        /*00d8*/ 	.word	0x000084d0


	//   ....[6]....
        /*00dc*/ 	.word	0x00008580


	//   ....[7]....
        /*00e0*/ 	.word	0x000085e0


	//   ....[8]....
        /*00e4*/ 	.word	0x000086a0


	//   ....[9]....
        /*00e8*/ 	.word	0x00008710


	//   ....[10]....
        /*00ec*/ 	.word	0x00008730


	//   ....[11]....
        /*00f0*/ 	.word	0x000087f0


	//   ....[12]....
        /*00f4*/ 	.word	0x00008820


	//   ....[13]....
        /*00f8*/ 	.word	0x000089d0


	//   ....[14]....
        /*00fc*/ 	.word	0x00008b50


	//   ....[15]....
        /*0100*/ 	.word	0x00008bb0


	//   ....[16]....
        /*0104*/ 	.word	0x00008c60


	//   ....[17]....
        /*0108*/ 	.word	0x00008e00


	//   ....[18]....
        /*010c*/ 	.word	0x00008fa0


	//   ....[19]....
        /*0110*/ 	.word	0x00009120


	//   ....[20]....
        /*0114*/ 	.word	0x00009260


	//   ....[21]....
        /*0118*/ 	.word	0x00009290


	//   ....[22]....
        /*011c*/ 	.word	0x000092c0


	//----- nvinfo : EIATTR_MAX_THREADS
	.align		4
.L_1265:
        /*0120*/ 	.byte	0x04, 0x05
        /*0122*/ 	.short	(.L_1267 - .L_1266)
.L_1266:
        /*0124*/ 	.word	0x00000080
        /*0128*/ 	.word	0x00000001
        /*012c*/ 	.word	0x00000001


	//----- nvinfo : EIATTR_CRS_STACK_SIZE
	.align		4
.L_1267:
        /*0130*/ 	.byte	0x04, 0x1e
        /*0132*/ 	.short	(.L_1269 - .L_1268)
.L_1268:
        /*0134*/ 	.word	0x00000000
.L_1269:


//--------------------- .nv.info._ZN2at6native18elementwise_kernelILi128ELi2EZNS0_22gpu_kernel_impl_nocastIZZZNS0_16log2_kernel_cudaERNS_18TensorIteratorBaseEENKUlvE0_clEvENKUlvE_clEvEUldE_EEvS4_RKT_EUliE_EEviT1_ --------------------------
	.section	.nv.info._ZN2at6native18elementwise_kernelILi128ELi2EZNS0_22gpu_kernel_impl_nocastIZZZNS0_16log2_kernel_cudaERNS_18TensorIteratorBaseEENKUlvE0_clEvENKUlvE_clEvEUldE_EEvS4_RKT_EUliE_EEviT1_,"",@"SHT_CUDA_INFO"
	.sectionflags	@""
	.align	4


	//----- nvinfo : EIATTR_CUDA_API_VERSION
	.align		4
        /*0000*/ 	.byte	0x04, 0x37
        /*0002*/ 	.short	(.L_1271 - .L_1270)
.L_1270:
        /*0004*/ 	.word	0x00000082


	//----- nvinfo : EIATTR_SW2861232_WAR
	.align		4
.L_1271:
        /*0008*/ 	.byte	0x01, 0x35
	.zero		2


	//----- nvinfo : EIATTR_PARAM_CBANK
	.align		4
        /*000c*/ 	.byte	0x04, 0x0a
        /*000e*/ 	.short	(.L_1273 - .L_1272)
	.align		4
.L_1272:
        /*0010*/ 	.word	index@(.nv.constant0._ZN2at6native18elementwise_kernelILi128ELi2EZNS0_22gpu_kernel_impl_nocastIZZZNS0_16log2_kernel_cudaERNS_18TensorIteratorBaseEENKUlvE0_clEvENKUlvE_clEvEUldE_EEvS4_RKT_EUliE_EEviT1_)
        /*0014*/ 	.short	0x0160
        /*0016*/ 	.short	0x0220


	//----- nvinfo : EIATTR_CBANK_PARAM_SIZE
	.align		4
.L_1273:
        /*0018*/ 	.byte	0x03, 0x19
        /*001a*/ 	.short	0x0220


	//----- nvinfo : EIATTR_KPARAM_INFO
	.align		4
        /*001c*/ 	.byte	0x04, 0x17
        /*001e*/ 	.short	(.L_1275 - .L_1274)
.L_1274:
        /*0020*/ 	.word	0x00000000
        /*0024*/ 	.short	0x0001
        /*0026*/ 	.short	0x0008
        /*0028*/ 	.byte	0x00, 0xf0, 0x61, 0x08


	//----- nvinfo : EIATTR_KPARAM_INFO
	.align		4
.L_1275:
        /*002c*/ 	.byte	0x04, 0x17
        /*002e*/ 	.short	(.L_1277 - .L_1276)
.L_1276:
        /*0030*/ 	.word	0x00000000
        /*0034*/ 	.short	0x0000
        /*0036*/ 	.short	0x0000
        /*0038*/ 	.byte	0x00, 0xf0, 0x11, 0x00


	//----- nvinfo : EIATTR_MAXREG_COUNT
	.align		4
.L_1277:
        /*003c*/ 	.byte	0x03, 0x1b
        /*003e*/ 	.short	0x0080


	//----- nvinfo : EIATTR_MERCURY_ISA_VERSION
	.align		4
        /*0040*/ 	.byte	0x03, 0x5f
        /*0042*/ 	.short	0x0000


	//----- nvinfo : EIATTR_EXIT_INSTR_OFFSETS
	.align		4
        /*0044*/ 	.byte	0x04, 0x1c
        /*0046*/ 	.short	(.L_1279 - .L_1278)


	//   ....[0]....
.L_1278:
        /*0048*/ 	.word	0x00001380


	//   ....[1]....
        /*004c*/ 	.word	0x00002630


	//----- nvinfo : EIATTR_MAX_THREADS
	.align		4
.L_1279:
        /*0050*/ 	.byte	0x04, 0x05
        /*0052*/ 	.short	(.L_1281 - .L_1280)
.L_1280:
        /*0054*/ 	.word	0x00000080
        /*0058*/ 	.word	0x00000001
        /*005c*/ 	.word	0x00000001


	//----- nvinfo : EIATTR_CRS_STACK_SIZE
	.align		4
.L_1281:
        /*0060*/ 	.byte	0x04, 0x1e
        /*0062*/ 	.short	(.L_1283 - .L_1282)
.L_1282:
        /*0064*/ 	.word	0x00000000
.L_1283:


//--------------------- .nv.info._ZN2at6native27unrolled_elementwise_kernelIZZZNS0_16log2_kernel_cudaERNS_18TensorIteratorBaseEENKUlvE0_clEvENKUlvE_clEvEUldE_St5arrayIPcLm2EELi4E23TrivialOffsetCalculatorILi1EjESB_NS0_6memory15LoadWithoutCastENSC_16StoreWithoutCastEEEviT_T0_T2_T3_T4_T5_ --------------------------
	.section	.nv.info._ZN2at6native27unrolled_elementwise_kernelIZZZNS0_16log2_kernel_cudaERNS_18TensorIteratorBaseEENKUlvE0_clEvENKUlvE_clEvEUldE_St5arrayIPcLm2EELi4E23TrivialOffsetCalculatorILi1EjESB_NS0_6memory15LoadWithoutCastENSC_16StoreWithoutCastEEEviT_T0_T2_T3_T4_T5_,"",@"SHT_CUDA_INFO"
	.sectionflags	@""
	.align	4


	//----- nvinfo : EIATTR_CUDA_API_VERSION
	.align		4
        /*0000*/ 	.byte	0x04, 0x37
        /*0002*/ 	.short	(.L_1285 - .L_1284)
.L_1284:
        /*0004*/ 	.word	0x00000082


	//----- nvinfo : EIATTR_SW2861232_WAR
	.align		4
.L_1285:
        /*0008*/ 	.byte	0x01, 0x35
	.zero		2


	//----- nvinfo : EIATTR_PARAM_CBANK
	.align		4
        /*000c*/ 	.byte	0x04, 0x0a
        /*000e*/ 	.short	(.L_1287 - .L_1286)
	.align		4
.L_1286:
        /*0010*/ 	.word	index@(.nv.constant0._ZN2at6native27unrolled_elementwise_kernelIZZZNS0_16log2_kernel_cudaERNS_18TensorIteratorBaseEENKUlvE0_clEvENKUlvE_clEvEUldE_St5arrayIPcLm2EELi4E23TrivialOffsetCalculatorILi1EjESB_NS0_6memory15LoadWithoutCastENSC_16StoreWithoutCastEEEviT_T0_T2_T3_T4_T5_)
        /*0014*/ 	.short	0x0160
        /*0016*/ 	.short	0x001c


	//----- nvinfo : EIATTR_CBANK_PARAM_SIZE
	.align		4
.L_1287:
        /*0018*/ 	.byte	0x03, 0x19
        /*001a*/ 	.short	0x001c


	//----- nvinfo : EIATTR_KPARAM_INFO
	.align		4
        /*001c*/ 	.byte	0x04, 0x17
        /*001e*/ 	.short	(.L_1289 - .L_1288)
.L_1288:
        /*0020*/ 	.word	0x00000000
        /*0024*/ 	.short	0x0006
        /*0026*/ 	.short	0x001b
        /*0028*/ 	.byte	0x00, 0xf0, 0x05, 0x00


	//----- nvinfo : EIATTR_KPARAM_INFO
	.align		4
.L_1289:
        /*002c*/ 	.byte	0x04, 0x17
        /*002e*/ 	.short	(.L_1291 - .L_1290)
.L_1290:
        /*0030*/ 	.word	0x00000000
        /*0034*/ 	.short	0x0005
        /*0036*/ 	.short	0x001a
        /*0038*/ 	.byte	0x00, 0xf0, 0x05, 0x00


	//----- nvinfo : EIATTR_KPARAM_INFO
	.align		4
.L_1291:
        /*003c*/ 	.byte	0x04, 0x17
        /*003e*/ 	.short	(.L_1293 - .L_1292)
.L_1292:
        /*0040*/ 	.word	0x00000000
        /*0044*/ 	.short	0x0004
        /*0046*/ 	.short	0x0019
        /*0048*/ 	.byte	0x00, 0xf0, 0x05, 0x00


	//----- nvinfo : EIATTR_KPARAM_INFO
	.align		4
.L_1293:
        /*004c*/ 	.byte	0x04, 0x17
        /*004e*/ 	.short	(.L_1295 - .L_1294)
.L_1294:
        /*0050*/ 	.word	0x00000000
        /*0054*/ 	.short	0x0003
        /*0056*/ 	.short	0x0018
        /*0058*/ 	.byte	0x00, 0xf0, 0x05, 0x00


	//----- nvinfo : EIATTR_KPARAM_INFO
	.align		4
.L_1295:
        /*005c*/ 	.byte	0x04, 0x17
        /*005e*/ 	.short	(.L_1297 - .L_1296)
.L_1296:
        /*0060*/ 	.word	0x00000000
        /*0064*/ 	.short	0x0002
        /*0066*/ 	.short	0x0008
        /*0068*/ 	.byte	0x00, 0xf0, 0x41, 0x00


	//----- nvinfo : EIATTR_KPARAM_INFO
	.align		4
.L_1297:
        /*006c*/ 	.byte	0x04, 0x17
        /*006e*/ 	.short	(.L_1299 - .L_1298)
.L_1298:
        /*0070*/ 	.word	0x00000000
        /*0074*/ 	.short	0x0001
        /*0076*/ 	.short	0x0004
        /*0078*/ 	.byte	0x00, 0xf0, 0x05, 0x00


	//----- nvinfo : EIATTR_KPARAM_INFO
	.align		4
.L_1299:
        /*007c*/ 	.byte	0x04, 0x17
        /*007e*/ 	.short	(.L_1301 - .L_1300)
.L_1300:
        /*0080*/ 	.word	0x00000000
        /*0084*/ 	.short	0x0000
        /*0086*/ 	.short	0x0000
        /*0088*/ 	.byte	0x00, 0xf0, 0x11, 0x00


	//----- nvinfo : EIATTR_MAXREG_COUNT
	.align		4
.L_1301:
        /*008c*/ 	.byte	0x03, 0x1b
        /*008e*/ 	.short	0x00ff


	//----- nvinfo : EIATTR_MERCURY_ISA_VERSION
	.align		4
        /*0090*/ 	.byte	0x03, 0x5f
        /*0092*/ 	.short	0x0000


	//----- nvinfo : EIATTR_EXIT_INSTR_OFFSETS
	.align		4
        /*0094*/ 	.byte	0x04, 0x1c
        /*0096*/ 	.short	(.L_1303 - .L_1302)


	//   ....[0]....
.L_1302:
        /*0098*/ 	.word	0x00001410


	//   ....[1]....
        /*009c*/ 	.word	0x00001460


	//----- nvinfo : EIATTR_MAX_THREADS
	.align		4
.L_1303:
        /*00a0*/ 	.byte	0x04, 0x05
        /*00a2*/ 	.short	(.L_1305 - .L_1304)
.L_1304:
        /*00a4*/ 	.word	0x00000080
        /*00a8*/ 	.word	0x00000001
        /*00ac*/ 	.word	0x00000001


	//----- nvinfo : EIATTR_CRS_STACK_SIZE
	.align		4
.L_1305:
        /*00b0*/ 	.byte	0x04, 0x1e
        /*00b2*/ 	.short	(.L_1307 - .L_1306)
.L_1306:
        /*00b4*/ 	.word	0x00000000
.L_1307:


//--------------------- .nv.info._ZN2at6native29vectorized_elementwise_kernelILi2EZZZNS0_16log2_kernel_cudaERNS_18TensorIteratorBaseEENKUlvE0_clEvENKUlvE_clEvEUldE_St5arrayIPcLm2EEEEviT0_T1_ --------------------------
	.section	.nv.info._ZN2at6native29vectorized_elementwise_kernelILi2EZZZNS0_16log2_kernel_cudaERNS_18TensorIteratorBaseEENKUlvE0_clEvENKUlvE_clEvEUldE_St5arrayIPcLm2EEEEviT0_T1_,"",@"SHT_CUDA_INFO"
	.sectionflags	@""
	.align	4


	//----- nvinfo : EIATTR_CUDA_API_VERSION
	.align		4
        /*0000*/ 	.byte	0x04, 0x37
        /*0002*/ 	.short	(.L_1309 - .L_1308)
.L_1308:
        /*0004*/ 	.word	0x00000082


	//----- nvinfo : EIATTR_SW2861232_WAR
	.align		4
.L_1309:
        /*0008*/ 	.byte	0x01, 0x35
	.zero		2


	//----- nvinfo : EIATTR_PARAM_CBANK
	.align		4
        /*000c*/ 	.byte	0x04, 0x0a
        /*000e*/ 	.short	(.L_1311 - .L_1310)
	.align		4
.L_1310:
        /*0010*/ 	.word	index@(.nv.constant0._ZN2at6native29vectorized_elementwise_kernelILi2EZZZNS0_16log2_kernel_cudaERNS_18TensorIteratorBaseEENKUlvE0_clEvENKUlvE_clEvEUldE_St5arrayIPcLm2EEEEviT0_T1_)
        /*0014*/ 	.short	0x0160
        /*0016*/ 	.short	0x0018


	//----- nvinfo : EIATTR_CBANK_PARAM_SIZE
	.align		4
.L_1311:
        /*0018*/ 	.byte	0x03, 0x19
        /*001a*/ 	.short	0x0018


	//----- nvinfo : EIATTR_KPARAM_INFO
	.align		4
        /*001c*/ 	.byte	0x04, 0x17
        /*001e*/ 	.short	(.L_1313 - .L_1312)
.L_1312:
        /*0020*/ 	.word	0x00000000
        /*0024*/ 	.short	0x0002
        /*0026*/ 	.short	0x0008
        /*0028*/ 	.byte	0x00, 0xf0, 0x41, 0x00


	//----- nvinfo : EIATTR_KPARAM_INFO
	.align		4
.L_1313:
        /*002c*/ 	.byte	0x04, 0x17
        /*002e*/ 	.short	(.L_1315 - .L_1314)
.L_1314:
        /*0030*/ 	.word	0x00000000
        /*0034*/ 	.short	0x0001
        /*0036*/ 	.short	0x0004
        /*0038*/ 	.byte	0x00, 0xf0, 0x05, 0x00


	//----- nvinfo : EIATTR_KPARAM_INFO
	.align		4
.L_1315:
        /*003c*/ 	.byte	0x04, 0x17
        /*003e*/ 	.short	(.L_1317 - .L_1316)
.L_1316:
        /*0040*/ 	.word	0x00000000
        /*0044*/ 	.short	0x0000
        /*0046*/ 	.short	0x0000
        /*0048*/ 	.byte	0x00, 0xf0, 0x11, 0x00


	//----- nvinfo : EIATTR_MAXREG_COUNT
	.align		4
.L_1317:
        /*004c*/ 	.byte	0x03, 0x1b
        /*004e*/ 	.short	0x00ff


	//----- nvinfo : EIATTR_MERCURY_ISA_VERSION
	.align		4
        /*0050*/ 	.byte	0x03, 0x5f
        /*0052*/ 	.short	0x0000


	//----- nvinfo : EIATTR_EXIT_INSTR_OFFSETS
	.align		4
        /*0054*/ 	.byte	0x04, 0x1c
        /*0056*/ 	.short	(.L_1319 - .L_1318)


	//   ....[0]....
.L_1318:
        /*0058*/ 	.word	0x00002100


	//   ....[1]....
        /*005c*/ 	.word	0x000049a0


	//   ....[2]....
        /*0060*/ 	.word	0x000049f0


	//----- nvinfo : EIATTR_MAX_THREADS
	.align		4
.L_1319:
        /*0064*/ 	.byte	0x04, 0x05
        /*0066*/ 	.short	(.L_1321 - .L_1320)
.L_1320:
        /*0068*/ 	.word	0x00000080
        /*006c*/ 	.word	0x00000001
        /*0070*/ 	.word	0x00000001


	//----- nvinfo : EIATTR_CRS_STACK_SIZE
	.align		4
.L_1321:
        /*0074*/ 	.byte	0x04, 0x1e
        /*0076*/ 	.short	(.L_1323 - .L_1322)
.L_1322:
        /*0078*/ 	.word	0x00000000
.L_1323:


//--------------------- .nv.info._ZN2at6native29vectorized_elementwise_kernelILi4EZZZNS0_16log2_kernel_cudaERNS_18TensorIteratorBaseEENKUlvE0_clEvENKUlvE_clEvEUldE_St5arrayIPcLm2EEEEviT0_T1_ --------------------------
	.section	.nv.info._ZN2at6native29vectorized_elementwise_kernelILi4EZZZNS0_16log2_kernel_cudaERNS_18TensorIteratorBaseEENKUlvE0_clEvENKUlvE_clEvEUldE_St5arrayIPcLm2EEEEviT0_T1_,"",@"SHT_CUDA_INFO"
	.sectionflags	@""
	.align	4


	//----- nvinfo : EIATTR_CUDA_API_VERSION
	.align		4
        /*0000*/ 	.byte	0x04, 0x37
        /*0002*/ 	.short	(.L_1325 - .L_1324)
.L_1324:
        /*0004*/ 	.word	0x00000082


	//----- nvinfo : EIATTR_SW2861232_WAR
	.align		4
.L_1325:
        /*0008*/ 	.byte	0x01, 0x35
	.zero		2


	//----- nvinfo : EIATTR_PARAM_CBANK
	.align		4
        /*000c*/ 	.byte	0x04, 0x0a
        /*000e*/ 	.short	(.L_1327 - .L_1326)
	.align		4
.L_1326:
        /*0010*/ 	.word	index@(.nv.constant0._ZN2at6native29vectorized_elementwise_kernelILi4EZZZNS0_16log2_kernel_cudaERNS_18TensorIteratorBaseEENKUlvE0_clEvENKUlvE_clEvEUldE_St5arrayIPcLm2EEEEviT0_T1_)
        /*0014*/ 	.short	0x0160
        /*0016*/ 	.short	0x0018


	//----- nvinfo : EIATTR_CBANK_PARAM_SIZE
	.align		4
.L_1327:
        /*0018*/ 	.byte	0x03, 0x19
        /*001a*/ 	.short	0x0018


	//----- nvinfo : EIATTR_KPARAM_INFO
	.align		4
        /*001c*/ 	.byte	0x04, 0x17
        /*001e*/ 	.short	(.L_1329 - .L_1328)
.L_1328:
        /*0020*/ 	.word	0x00000000
        /*0024*/ 	.short	0x0002
        /*0026*/ 	.short	0x0008
        /*0028*/ 	.byte	0x00, 0xf0, 0x41, 0x00


	//----- nvinfo : EIATTR_KPARAM_INFO
	.align		4
.L_1329:
        /*002c*/ 	.byte	0x04, 0x17
        /*002e*/ 	.short	(.L_1331 - .L_1330)
.L_1330:
        /*0030*/ 	.word	0x00000000
        /*0034*/ 	.short	0x0001
        /*0036*/ 	.short	0x0004
        /*0038*/ 	.byte	0x00, 0xf0, 0x05, 0x00


	//----- nvinfo : EIATTR_KPARAM_INFO
	.align		4
.L_1331:
        /*003c*/ 	.byte	0x04, 0x17
        /*003e*/ 	.short	(.L_1333 - .L_1332)
.L_1332:
        /*0040*/ 	.word	0x00000000
        /*0044*/ 	.short	0x0000
        /*0046*/ 	.short	0x0000
        /*0048*/ 	.byte	0x00, 0xf0, 0x11, 0x00


	//----- nvinfo : EIATTR_MAXREG_COUNT
	.align		4
.L_1333:
        /*004c*/ 	.byte	0x03, 0x1b
        /*004e*/ 	.short	0x00ff


	//----- nvinfo : EIATTR_MERCURY_ISA_VERSION
	.align		4
        /*0050*/ 	.byte	0x03, 0x5f
        /*0052*/ 	.short	0x0000


	//----- nvinfo : EIATTR_EXIT_INSTR_OFFSETS
	.align		4
        /*0054*/ 	.byte	0x04, 0x1c
        /*0056*/ 	.short	(.L_1335 - .L_1334)


	//   ....[0]....
.L_1334:
        /*0058*/ 	.word	0x00002100


	//   ....[1]....
        /*005c*/ 	.word	0x000049a0


	//   ....[2]....
        /*0060*/ 	.word	0x000049f0


	//----- nvinfo : EIATTR_MAX_THREADS
	.align		4
.L_1335:
        /*0064*/ 	.byte	0x04, 0x05
        /*0066*/ 	.short	(.L_1337 - .L_1336)
.L_1336:
        /*0068*/ 	.word	0x00000080
        /*006c*/ 	.word	0x00000001
        /*0070*/ 	.word	0x00000001


	//----- nvinfo : EIATTR_CRS_STACK_SIZE
	.align		4
.L_1337:
        /*0074*/ 	.byte	0x04, 0x1e
        /*0076*/ 	.short	(.L_1339 - .L_1338)
.L_1338:
        /*0078*/ 	.word	0x00000000
.L_1339:


//--------------------- .nv.info._ZN2at6native29vectorized_elementwise_kernelILi8EZZZNS0_16log2_kernel_cudaERNS_18TensorIteratorBaseEENKUlvE0_clEvENKUlvE_clEvEUldE_St5arrayIPcLm2EEEEviT0_T1_ --------------------------
	.section	.nv.info._ZN2at6native29vectorized_elementwise_kernelILi8EZZZNS0_16log2_kernel_cudaERNS_18TensorIteratorBaseEENKUlvE0_clEvENKUlvE_clEvEUldE_St5arrayIPcLm2EEEEviT0_T1_,"",@"SHT_CUDA_INFO"
	.sectionflags	@""
	.align	4


	//----- nvinfo : EIATTR_CUDA_API_VERSION
	.align		4
        /*0000*/ 	.byte	0x04, 0x37
        /*0002*/ 	.short	(.L_1341 - .L_1340)
.L_1340:
        /*0004*/ 	.word	0x00000082


	//----- nvinfo : EIATTR_SW2861232_WAR
	.align		4
.L_1341:
        /*0008*/ 	.byte	0x01, 0x35
	.zero		2


	//----- nvinfo : EIATTR_PARAM_CBANK
	.align		4
        /*000c*/ 	.byte	0x04, 0x0a
        /*000e*/ 	.short	(.L_1343 - .L_1342)
	.align		4
.L_1342:
        /*0010*/ 	.word	index@(.nv.constant0._ZN2at6native29vectorized_elementwise_kernelILi8EZZZNS0_16log2_kernel_cudaERNS_18TensorIteratorBaseEENKUlvE0_clEvENKUlvE_clEvEUldE_St5arrayIPcLm2EEEEviT0_T1_)
        /*0014*/ 	.short	0x0160
        /*0016*/ 	.short	0x0018


	//----- nvinfo : EIATTR_CBANK_PARAM_SIZE
	.align		4
.L_1343:
        /*0018*/ 	.byte	0x03, 0x19
        /*001a*/ 	.short	0x0018


	//----- nvinfo : EIATTR_KPARAM_INFO
	.align		4
        /*001c*/ 	.byte	0x04, 0x17
        /*001e*/ 	.short	(.L_1345 - .L_1344)
.L_1344:
        /*0020*/ 	.word	0x00000000
        /*0024*/ 	.short	0x0002
        /*0026*/ 	.short	0x0008
        /*0028*/ 	.byte	0x00, 0xf0, 0x41, 0x00


	//----- nvinfo : EIATTR_KPARAM_INFO
	.align		4
.L_1345:
        /*002c*/ 	.byte	0x04, 0x17
        /*002e*/ 	.short	(.L_1347 - .L_1346)
.L_1346:
        /*0030*/ 	.word	0x00000000
        /*0034*/ 	.short	0x0001
        /*0036*/ 	.short	0x0004
        /*0038*/ 	.byte	0x00, 0xf0, 0x05, 0x00


	//----- nvinfo : EIATTR_KPARAM_INFO
	.align		4
.L_1347:
        /*003c*/ 	.byte	0x04, 0x17
        /*003e*/ 	.short	(.L_1349 - .L_1348)
.L_1348:
        /*0040*/ 	.word	0x00000000
        /*0044*/ 	.short	0x0000
        /*0046*/ 	.short	0x0000
        /*0048*/ 	.byte	0x00, 0xf0, 0x11, 0x00


	//----- nvinfo : EIATTR_MAXREG_COUNT
	.align		4
.L_1349:
        /*004c*/ 	.byte	0x03, 0x1b
        /*004e*/ 	.short	0x00ff


	//----- nvinfo : EIATTR_MERCURY_ISA_VERSION
	.align		4
        /*0050*/ 	.byte	0x03, 0x5f
        /*0052*/ 	.short	0x0000


	//----- nvinfo : EIATTR_EXIT_INSTR_OFFSETS
	.align		4
        /*0054*/ 	.byte	0x04, 0x1c
        /*0056*/ 	.short	(.L_1351 - .L_1350)


	//   ....[0]....
.L_1350:
        /*0058*/ 	.word	0x00000010


	//----- nvinfo : EIATTR_MAX_THREADS
	.align		4
.L_1351:
        /*005c*/ 	.byte	0x04, 0x05
        /*005e*/ 	.short	(.L_1353 - .L_1352)
.L_1352:
        /*0060*/ 	.word	0x00000080
        /*0064*/ 	.word	0x00000001
        /*0068*/ 	.word	0x00000001
.L_1353:


//--------------------- .nv.info._ZN2at6native18elementwise_kernelILi128ELi4EZNS0_15gpu_kernel_implIZZZNS0_17log1p_kernel_cudaERNS_18TensorIteratorBaseEENKUlvE_clEvENKUlvE4_clEvEUlN3c108BFloat16EE_EEvS4_RKT_EUliE_EEviT1_ --------------------------
	.section	.nv.info._ZN2at6native18elementwise_kernelILi128ELi4EZNS0_15gpu_kernel_implIZZZNS0_17log1p_kernel_cudaERNS_18TensorIteratorBaseEENKUlvE_clEvENKUlvE4_clEvEUlN3c108BFloat16EE_EEvS4_RKT_EUliE_EEviT1_,"",@"SHT_CUDA_INFO"
	.sectionflags	@""
	.align	4


	//----- nvinfo : EIATTR_CUDA_API_VERSION
	.align		4
        /*0000*/ 	.byte	0x04, 0x37
        /*0002*/ 	.short	(.L_1355 - .L_1354)
.L_1354:
        /*0004*/ 	.word	0x00000082


	//----- nvinfo : EIATTR_SW2861232_WAR
	.align		4
.L_1355:
        /*0008*/ 	.byte	0x01, 0x35
	.zero		2


	//----- nvinfo : EIATTR_PARAM_CBANK
	.align		4
        /*000c*/ 	.byte	0x04, 0x0a
        /*000e*/ 	.short	(.L_1357 - .L_1356)
	.align		4
.L_1356:
        /*0010*/ 	.word	index@(.nv.constant0._ZN2at6native18elementwise_kernelILi128ELi4EZNS0_15gpu_kernel_implIZZZNS0_17log1p_kernel_cudaERNS_18TensorIteratorBaseEENKUlvE_clEvENKUlvE4_clEvEUlN3c108BFloat16EE_EEvS4_RKT_EUliE_EEviT1_)
        /*0014*/ 	.short	0x0160
        /*0016*/ 	.short	0x0220


	//----- nvinfo : EIATTR_CBANK_PARAM_SIZE
	.align		4
.L_1357:
        /*0018*/ 	.byte	0x03, 0x19
        /*001a*/ 	.short	0x0220


	//----- nvinfo : EIATTR_KPARAM_INFO
	.align		4
        /*001c*/ 	.byte	0x04, 0x17
        /*001e*/ 	.short	(.L_1359 - .L_1358)
.L_1358:
        /*0020*/ 	.word	0x00000000
        /*0024*/ 	.short	0x0001
        /*0026*/ 	.short	0x0008
        /*0028*/ 	.byte	0x00, 0xf0, 0x61, 0x08


	//----- nvinfo : EIATTR_KPARAM_INFO
	.align		4
.L_1359:
        /*002c*/ 	.byte	0x04, 0x17
        /*002e*/ 	.short	(.L_1361 - .L_1360)
.L_1360:
        /*0030*/ 	.word	0x00000000
        /*0034*/ 	.short	0x0000
        /*0036*/ 	.short	0x0000
        /*0038*/ 	.byte	0x00, 0xf0, 0x11, 0x00


	//----- nvinfo : EIATTR_MAXREG_COUNT
	.align		4
.L_1361:
        /*003c*/ 	.byte	0x03, 0x1b
        /*003e*/ 	.short	0x0080


	//----- nvinfo : EIATTR_EXTERNS
	.align		4
        /*0040*/ 	.byte	0x04, 0x0f
        /*0042*/ 	.short	(.L_1363 - .L_1362)


	//   ....[0]....
	.align		4
.L_1362:
        /*0044*/ 	.word	index@(__assertfail)


	//----- nvinfo : EIATTR_MERCURY_ISA_VERSION
	.align		4
.L_1363:
        /*0048*/ 	.byte	0x03, 0x5f
        /*004a*/ 	.short	0x0000


	//----- nvinfo : EIATTR_SYSCALL_OFFSETS
	.align		4
        /*004c*/ 	.byte	0x04, 0x46
        /*004e*/ 	.short	(.L_1365 - .L_1364)


	//   ....[0]....
.L_1364:
        /*0050*/ 	.word	0x00001df0


	//   ....[1]....
        /*0054*/ 	.word	0x00002f90


	//   ....[2]....
        /*0058*/ 	.word	0x00004dd0


	//   ....[3]....
        /*005c*/ 	.word	0x00005f70


	//   ....[4]....
        /*0060*/ 	.word	0x00007d80


	//   ....[5]....
        /*0064*/ 	.word	0x00008f20


	//   ....[6]....
        /*0068*/ 	.word	0x0000ad40


	//   ....[7]....
        /*006c*/ 	.word	0x0000bee0


	//----- nvinfo : EIATTR_EXIT_INSTR_OFFSETS
	.align		4
.L_1365:
        /*0070*/ 	.byte	0x04, 0x1c
        /*0072*/ 	.short	(.L_1367 - .L_1366)


	//   ....[0]....
.L_1366:
        /*0074*/ 	.word	0x00008fe0


	//   ....[1]....
        /*0078*/ 	.word	0x0000b0e0


	//   ....[2]....
        /*007c*/ 	.word	0x0000b120


	//   ....[3]....
        /*0080*/ 	.word	0x0000b1c0


	//   ....[4]....
        /*0084*/ 	.word	0x0000b200


	//   ....[5]....
        /*0088*/ 	.word	0x0000b240


	//   ....[6]....
        /*008c*/ 	.word	0x0000b2d0


	//   ....[7]....
        /*0090*/ 	.word	0x0000b310


	//   ....[8]....
        /*0094*/ 	.word	0x0000b3b0


	//   ....[9]....
        /*0098*/ 	.word	0x0000b400


	//   ....[10]....
        /*009c*/ 	.word	0x0000b450


	//   ....[11]....
        /*00a0*/ 	.word	0x0000b520


	//   ....[12]....
        /*00a4*/ 	.word	0x0000b580


	//   ....[13]....
        /*00a8*/ 	.word	0x0000b710


	//   ....[14]....
        /*00ac*/ 	.word	0x0000b870


	//   ....[15]....
        /*00b0*/ 	.word	0x0000b890


	//   ....[16]....
        /*00b4*/ 	.word	0x0000b950


	//   ....[17]....
        /*00b8*/ 	.word	0x0000bad0


	//   ....[18]....
        /*00bc*/ 	.word	0x0000bc50


	//   ....[19]....
        /*00c0*/ 	.word	0x0000bdb0


	//   ....[20]....
        /*00c4*/ 	.word	0x0000bef0


	//   ....[21]....
        /*00c8*/ 	.word	0x0000bf30


	//   ....[22]....
        /*00cc*/ 	.word	0x0000bf70


	//----- nvinfo : EIATTR_MAX_THREADS
	.align		4
.L_1367:
        /*00d0*/ 	.byte	0x04, 0x05
        /*00d2*/ 	.short	(.L_1369 - .L_1368)
.L_1368:
        /*00d4*/ 	.word	0x00000080
        /*00d8*/ 	.word	0x00000001
        /*00dc*/ 	.word	0x00000001


	//----- nvinfo : EIATTR_CRS_STACK_SIZE
	.align		4
.L_1369:
        /*00e0*/ 	.byte	0x04, 0x1e
        /*00e2*/ 	.short	(.L_1371 - .L_1370)
.L_1370:
        /*00e4*/ 	.word	0x00000000
.L_1371:


//--------------------- .nv.info._ZN2at6native27unrolled_elementwise_kernelIZZZNS0_17log1p_kernel_cudaERNS_18TensorIteratorBaseEENKUlvE_clEvENKUlvE4_clEvEUlN3c108BFloat16EE_St5arrayIPcLm2EELi4E23TrivialOffsetCalculatorILi1EjESD_NS0_6memory12LoadWithCastILi1EEENSE_13StoreWithCastILi1EEEEEviT_T0_T2_T3_T4_T5_ --------------------------
	.section	.nv.info._ZN2at6native27unrolled_elementwise_kernelIZZZNS0_17log1p_kernel_cudaERNS_18TensorIteratorBaseEENKUlvE_clEvENKUlvE4_clEvEUlN3c108BFloat16EE_St5arrayIPcLm2EELi4E23TrivialOffsetCalculatorILi1EjESD_NS0_6memory12LoadWithCastILi1EEENSE_13StoreWithCastILi1EEEEEviT_T0_T2_T3_T4_T5_,"",@"SHT_CUDA_INFO"
	.sectionflags	@""
	.align	4


	//----- nvinfo : EIATTR_CUDA_API_VERSION
	.align		4
        /*0000*/ 	.byte	0x04, 0x37
        /*0002*/ 	.short	(.L_1373 - .L_1372)
.L_1372:
        /*0004*/ 	.word	0x00000082


	//----- nvinfo : EIATTR_SW2861232_WAR
	.align		4
.L_1373:
        /*0008*/ 	.byte	0x01, 0x35
	.zero		2


	//----- nvinfo : EIATTR_PARAM_CBANK
	.align		4
        /*000c*/ 	.byte	0x04, 0x0a
        /*000e*/ 	.short	(.L_1375 - .L_1374)
	.align		4
.L_1374:
        /*0010*/ 	.word	index@(.nv.constant0._ZN2at6native27unrolled_elementwise_kernelIZZZNS0_17log1p_kernel_cudaERNS_18TensorIteratorBaseEENKUlvE_clEvENKUlvE4_clEvEUlN3c108BFloat16EE_St5arrayIPcLm2EELi4E23TrivialOffsetCalculatorILi1EjESD_NS0_6memory12LoadWithCastILi1EEENSE_13StoreWithCastILi1EEEEEviT_T0_T2_T3_T4_T5_)
        /*0014*/ 	.short	0x0160
        /*0016*/ 	.short	0x002c


	//----- nvinfo : EIATTR_CBANK_PARAM_SIZE
	.align		4
.L_1375:
        /*0018*/ 	.byte	0x03, 0x19
        /*001a*/ 	.short	0x002c


	//----- nvinfo : EIATTR_KPARAM_INFO
	.align		4
        /*001c*/ 	.byte	0x04, 0x17
        /*001e*/ 	.short	(.L_1377 - .L_1376)
.L_1376:
        /*0020*/ 	.word	0x00000000
        /*0024*/ 	.short	0x0006
        /*0026*/ 	.short	0x0024
        /*0028*/ 	.byte	0x00, 0xf0, 0x21, 0x00


	//----- nvinfo : EIATTR_KPARAM_INFO
	.align		4
.L_1377:
        /*002c*/ 	.byte	0x04, 0x17
        /*002e*/ 	.short	(.L_1379 - .L_1378)
.L_1378:
        /*0030*/ 	.word	0x00000000
        /*0034*/ 	.short	0x0005
        /*0036*/ 	.short	0x001c
        /*0038*/ 	.byte	0x00, 0xf0, 0x21, 0x00


	//----- nvinfo : EIATTR_KPARAM_INFO
	.align		4
.L_1379:
        /*003c*/ 	.byte	0x04, 0x17
        /*003e*/ 	.short	(.L_1381 - .L_1380)
.L_1380:
        /*0040*/ 	.word	0x00000000
        /*0044*/ 	.short	0x0004
        /*0046*/ 	.short	0x0019
        /*0048*/ 	.byte	0x00, 0xf0, 0x05, 0x00


	//----- nvinfo : EIATTR_KPARAM_INFO
	.align		4
.L_1381:
        /*004c*/ 	.byte	0x04, 0x17
        /*004e*/ 	.short	(.L_1383 - .L_1382)
.L_1382:
        /*0050*/ 	.word	0x00000000
        /*0054*/ 	.short	0x0003
        /*0056*/ 	.short	0x0018
        /*0058*/ 	.byte	0x00, 0xf0, 0x05, 0x00


	//----- nvinfo : EIATTR_KPARAM_INFO
	.align		4
.L_1383:
        /*005c*/ 	.byte	0x04, 0x17
        /*005e*/ 	.short	(.L_1385 - .L_1384)
.L_1384:
        /*0060*/ 	.word	0x00000000
        /*0064*/ 	.short	0x0002
        /*0066*/ 	.short	0x0008
        /*0068*/ 	.byte	0x00, 0xf0, 0x41, 0x00


	//----- nvinfo : EIATTR_KPARAM_INFO
	.align		4
.L_1385:
        /*006c*/ 	.byte	0x04, 0x17
        /*006e*/ 	.short	(.L_1387 - .L_1386)
.L_1386:
        /*0070*/ 	.word	0x00000000
        /*0074*/ 	.short	0x0001
        /*0076*/ 	.short	0x0004
        /*0078*/ 	.byte	0x00, 0xf0, 0x05, 0x00


	//----- nvinfo : EIATTR_KPARAM_INFO
	.align		4
.L_1387:
        /*007c*/ 	.byte	0x04, 0x17
        /*007e*/ 	.short	(.L_1389 - .L_1388)
.L_1388:
        /*0080*/ 	.word	0x00000000
        /*0084*/ 	.short	0x0000
        /*0086*/ 	.short	0x0000
        /*0088*/ 	.byte	0x00, 0xf0, 0x11, 0x00


	//----- nvinfo : EIATTR_MAXREG_COUNT
	.align		4
.L_1389:
        /*008c*/ 	.byte	0x03, 0x1b
        /*008e*/ 	.short	0x00ff


	//----- nvinfo : EIATTR_EXTERNS
	.align		4
        /*0090*/ 	.byte	0x04, 0x0f
        /*0092*/ 	.short	(.L_1391 - .L_1390)


	//   ....[0]....
	.align		4
.L_1390:
        /*0094*/ 	.word	index@(__assertfail)


	//----- nvinfo : EIATTR_MERCURY_ISA_VERSION
	.align		4
.L_1391:
        /*0098*/ 	.byte	0x03, 0x5f
        /*009a*/ 	.short	0x0000


	//----- nvinfo : EIATTR_SYSCALL_OFFSETS
	.align		4
        /*009c*/ 	.byte	0x04, 0x46
        /*009e*/ 	.short	(.L_1393 - .L_1392)


	//   ....[0]....
.L_1392:
        /*00a0*/ 	.word	0x000010a0


	//   ....[1]....
        /*00a4*/ 	.word	0x000021a0


	//   ....[2]....
        /*00a8*/ 	.word	0x000032b0


	//   ....[3]....
        /*00ac*/ 	.word	0x00004390


	//   ....[4]....
        /*00b0*/ 	.word	0x00005e60


	//   ....[5]....
        /*00b4*/ 	.word	0x00006e90


	//   ....[6]....
        /*00b8*/ 	.word	0x00007e80


	//   ....[7]....
        /*00bc*/ 	.word	0x00008e70


	//----- nvinfo : EIATTR_EXIT_INSTR_OFFSETS
	.align		4
.L_1393:
        /*00c0*/ 	.byte	0x04, 0x1c
        /*00c2*/ 	.short	(.L_1395 - .L_1394)


	//   ....[0]....
.L_1394:
        /*00c4*/ 	.word	0x00007f40


	//   ....[1]....
        /*00c8*/ 	.word	0x00008070


	//   ....[2]....
        /*00cc*/ 	.word	0x000080b0


	//   ....[3]....
        /*00d0*/ 	.word	0x00008150


	//   ....[4]....
        /*00d4*/ 	.word	0x00008190


	//   ....[5]....
        /*00d8*/ 	.word	0x000081d0


	//   ....[6]....
        /*00dc*/ 	.word	0x00008260


	//   ....[7]....
        /*00e0*/ 	.word	0x000082a0


	//   ....[8]....
        /*00e4*/ 	.word	0x00008340


	//   ....[9]....
        /*00e8*/ 	.word	0x00008390


	//   ....[10]....
        /*00ec*/ 	.word	0x000083e0


	//   ....[11]....
        /*00f0*/ 	.word	0x000084b0


	//   ....[12]....
        /*00f4*/ 	.word	0x00008510


	//   ....[13]....
        /*00f8*/ 	.word	0x000086a0


	//   ....[14]....
        /*00fc*/ 	.word	0x00008800


	//   ....[15]....
        /*0100*/ 	.word	0x00008820


	//   ....[16]....
        /*0104*/ 	.word	0x000088e0


	//   ....[17]....
        /*0108*/ 	.word	0x00008a60


	//   ....[18]....
        /*010c*/ 	.word	0x00008be0


	//   ....[19]....
        /*0110*/ 	.word	0x00008d40


	//   ....[20]....
        /*0114*/ 	.word	0x00008e80


	//   ....[21]....
        /*0118*/ 	.word	0x00008ec0


	//   ....[22]....
        /*011c*/ 	.word	0x00008f00


	//----- nvinfo : EIATTR_MAX_THREADS
	.align		4
.L_1395:
        /*0120*/ 	.byte	0x04, 0x05
        /*0122*/ 	.short	(.L_1397 - .L_1396)
.L_1396:
        /*0124*/ 	.word	0x00000080
        /*0128*/ 	.word	0x00000001
        /*012c*/ 	.word	0x00000001


	//----- nvinfo : EIATTR_CRS_STACK_SIZE
	.align		4
.L_1397:
        /*0130*/ 	.byte	0x04, 0x1e
        /*0132*/ 	.short	(.L_1399 - .L_1398)
.L_1398:
        /*0134*/ 	.word	0x00000000
.L_1399:


//--------------------- .nv.info._ZN2at6native18elementwise_kernelILi128ELi4EZNS0_22gpu_kernel_impl_nocastIZZZNS0_17log1p_kernel_cudaERNS_18TensorIteratorBaseEENKUlvE_clEvENKUlvE4_clEvEUlN3c108BFloat16EE_EEvS4_RKT_EUliE_EEviT1_ --------------------------
	.section	.nv.info._ZN2at6native18elementwise_kernelILi128ELi4EZNS0_22gpu_kernel_impl_nocastIZZZNS0_17log1p_kernel_cudaERNS_18TensorIteratorBaseEENKUlvE_clEvENKUlvE4_clEvEUlN3c108BFloat16EE_EEvS4_RKT_EUliE_EEviT1_,"",@"SHT_CUDA_INFO"
	.sectionflags	@""
	.align	4


	//----- nvinfo : EIATTR_CUDA_API_VERSION
	.align		4
        /*0000*/ 	.byte	0x04, 0x37
        /*0002*/ 	.short	(.L_1401 - .L_1400)
.L_1400:
        /*0004*/ 	.word	0x00000082


	//----- nvinfo : EIATTR_SW2861232_WAR
	.align		4
.L_1401:
        /*0008*/ 	.byte	0x01, 0x35
	.zero		2


	//----- nvinfo : EIATTR_PARAM_CBANK
	.align		4
        /*000c*/ 	.byte	0x04, 0x0a
        /*000e*/ 	.short	(.L_1403 - .L_1402)
	.align		4
.L_1402:
        /*0010*/ 	.word	index@(.nv.constant0._ZN2at6native18elementwise_kernelILi128ELi4EZNS0_22gpu_kernel_impl_nocastIZZZNS0_17log1p_kernel_cudaERNS_18TensorIteratorBaseEENKUlvE_clEvENKUlvE4_clEvEUlN3c108BFloat16EE_EEvS4_RKT_EUliE_EEviT1_)
        /*0014*/ 	.short	0x0160
        /*0016*/ 	.short	0x0220


	//----- nvinfo : EIATTR_CBANK_PARAM_SIZE
	.align		4
.L_1403:
        /*0018*/ 	.byte	0x03, 0x19
        /*001a*/ 	.short	0x0220


	//----- nvinfo : EIATTR_KPARAM_INFO
	.align		4
        /*001c*/ 	.byte	0x04, 0x17
        /*001e*/ 	.short	(.L_1405 - .L_1404)
.L_1404:
        /*0020*/ 	.word	0x00000000
        /*0024*/ 	.short	0x0001
        /*0026*/ 	.short	0x0008
        /*0028*/ 	.byte	0x00, 0xf0, 0x61, 0x08


	//----- nvinfo : EIATTR_KPARAM_INFO
	.align		4
.L_1405:
        /*002c*/ 	.byte	0x04, 0x17
        /*002e*/ 	.short	(.L_1407 - .L_1406)
.L_1406:
        /*0030*/ 	.word	0x00000000
        /*0034*/ 	.short	0x0000
        /*0036*/ 	.short	0x0000
        /*0038*/ 	.byte	0x00, 0xf0, 0x11, 0x00


	//----- nvinfo : EIATTR_MAXREG_COUNT
	.align		4
.L_1407:
        /*003c*/ 	.byte	0x03, 0x1b
        /*003e*/ 	.short	0x0080


	//----- nvinfo : EIATTR_MERCURY_ISA_VERSION
	.align		4
        /*0040*/ 	.byte	0x03, 0x5f
        /*0042*/ 	.short	0x0000


	//----- nvinfo : EIATTR_EXIT_INSTR_OFFSETS
	.align		4
        /*0044*/ 	.byte	0x04, 0x1c
        /*0046*/ 	.short	(.L_1409 - .L_1408)


	//   ....[0]....
.L_1408:
        /*0048*/ 	.word	0x00003310


	//   ....[1]....
        /*004c*/ 	.word	0x000043c0


	//----- nvinfo : EIATTR_MAX_THREADS
	.align		4
.L_1409:
        /*0050*/ 	.byte	0x04, 0x05
        /*0052*/ 	.short	(.L_1411 - .L_1410)
.L_1410:
        /*0054*/ 	.word	0x00000080
        /*0058*/ 	.word	0x00000001
        /*005c*/ 	.word	0x00000001


	//----- nvinfo : EIATTR_CRS_STACK_SIZE
	.align		4
.L_1411:
        /*0060*/ 	.byte	0x04, 0x1e
        /*0062*/ 	.short	(.L_1413 - .L_1412)
.L_1412:
        /*0064*/ 	.word	0x00000000
.L_1413:


//--------------------- .nv.info._ZN2at6native27unrolled_elementwise_kernelIZZZNS0_17log1p_kernel_cudaERNS_18TensorIteratorBaseEENKUlvE_clEvENKUlvE4_clEvEUlN3c108BFloat16EE_St5arrayIPcLm2EELi4E23TrivialOffsetCalculatorILi1EjESD_NS0_6memory15LoadWithoutCastENSE_16StoreWithoutCastEEEviT_T0_T2_T3_T4_T5_ --------------------------
	.section	.nv.info._ZN2at6native27unrolled_elementwise_kernelIZZZNS0_17log1p_kernel_cudaERNS_18TensorIteratorBaseEENKUlvE_clEvENKUlvE4_clEvEUlN3c108BFloat16EE_St5arrayIPcLm2EELi4E23TrivialOffsetCalculatorILi1EjESD_NS0_6memory15LoadWithoutCastENSE_16StoreWithoutCastEEEviT_T0_T2_T3_T4_T5_,"",@"SHT_CUDA_INFO"
	.sectionflags	@""
	.align	4


	//----- nvinfo : EIATTR_CUDA_API_VERSION
	.align		4
        /*0000*/ 	.byte	0x04, 0x37
        /*0002*/ 	.short	(.L_1415 - .L_1414)
.L_1414:
        /*0004*/ 	.word	0x00000082


	//----- nvinfo : EIATTR_SW2861232_WAR
	.align		4
.L_1415:
        /*0008*/ 	.byte	0x01, 0x35
	.zero		2


	//----- nvinfo : EIATTR_PARAM_CBANK
	.align		4
        /*000c*/ 	.byte	0x04, 0x0a
        /*000e*/ 	.short	(.L_1417 - .L_1416)
	.align		4
.L_1416:
        /*0010*/ 	.word	index@(.nv.constant0._ZN2at6native27unrolled_elementwise_kernelIZZZNS0_17log1p_kernel_cudaERNS_18TensorIteratorBaseEENKUlvE_clEvENKUlvE4_clEvEUlN3c108BFloat16EE_St5arrayIPcLm2EELi4E23TrivialOffsetCalculatorILi1EjESD_NS0_6memory15LoadWithoutCastENSE_16StoreWithoutCastEEEviT_T0_T2_T3_T4_T5_)
        /*0014*/ 	.short	0x0160
        /*0016*/ 	.short	0x001c


	//----- nvinfo : EIATTR_CBANK_PARAM_SIZE
	.align		4
.L_1417:
        /*0018*/ 	.byte	0x03, 0x19
        /*001a*/ 	.short	0x001c


	//----- nvinfo : EIATTR_KPARAM_INFO
	.align		4
        /*001c*/ 	.byte	0x04, 0x17
        /*001e*/ 	.short	(.L_1419 - .L_1418)
.L_1418:
        /*0020*/ 	.word	0x00000000
        /*0024*/ 	.short	0x0006
        /*0026*/ 	.short	0x001b
        /*0028*/ 	.byte	0x00, 0xf0, 0x05, 0x00


	//----- nvinfo : EIATTR_KPARAM_INFO
	.align		4
.L_1419:
        /*002c*/ 	.byte	0x04, 0x17
        /*002e*/ 	.short	(.L_1421 - .L_1420)
.L_1420:
        /*0030*/ 	.word	0x00000000
        /*0034*/ 	.short	0x0005
        /*0036*/ 	.short	0x001a
        /*0038*/ 	.byte	0x00, 0xf0, 0x05, 0x00


	//----- nvinfo : EIATTR_KPARAM_INFO
	.align		4
.L_1421:
        /*003c*/ 	.byte	0x04, 0x17
        /*003e*/ 	.short	(.L_1423 - .L_1422)
.L_1422:
        /*0040*/ 	.word	0x00000000
        /*0044*/ 	.short	0x0004
        /*0046*/ 	.short	0x0019
        /*0048*/ 	.byte	0x00, 0xf0, 0x05, 0x00


	//----- nvinfo : EIATTR_KPARAM_INFO
	.align		4
.L_1423:
        /*004c*/ 	.byte	0x04, 0x17
        /*004e*/ 	.short	(.L_1425 - .L_1424)
.L_1424:
        /*0050*/ 	.word	0x00000000
        /*0054*/ 	.short	0x0003
        /*0056*/ 	.short	0x0018
        /*0058*/ 	.byte	0x00, 0xf0, 0x05, 0x00


	//----- nvinfo : EIATTR_KPARAM_INFO
	.align		4
.L_1425:
        /*005c*/ 	.byte	0x04, 0x17
        /*005e*/ 	.short	(.L_1427 - .L_1426)
.L_1426:
        /*0060*/ 	.word	0x00000000
        /*0064*/ 	.short	0x0002
        /*0066*/ 	.short	0x0008
        /*0068*/ 	.byte	0x00, 0xf0, 0x41, 0x00


	//----- nvinfo : EIATTR_KPARAM_INFO
	.align		4
.L_1427:
        /*006c*/ 	.byte	0x04, 0x17
        /*006e*/ 	.short	(.L_1429 - .L_1428)
.L_1428:
        /*0070*/ 	.word	0x00000000
        /*0074*/ 	.short	0x0001
        /*0076*/ 	.short	0x0004
        /*0078*/ 	.byte	0x00, 0xf0, 0x05, 0x00


	//----- nvinfo : EIATTR_KPARAM_INFO
	.align		4
.L_1429:
        /*007c*/ 	.byte	0x04, 0x17
        /*007e*/ 	.short	(.L_1431 - .L_1430)
.L_1430:
        /*0080*/ 	.word	0x00000000
        /*0084*/ 	.short	0x0000
        /*0086*/ 	.short	0x0000
        /*0088*/ 	.byte	0x00, 0xf0, 0x11, 0x00


	//----- nvinfo : EIATTR_MAXREG_COUNT
	.align		4
.L_1431:
        /*008c*/ 	.byte	0x03, 0x1b
        /*008e*/ 	.short	0x00ff


	//----- nvinfo : EIATTR_MERCURY_ISA_VERSION
	.align		4
        /*0090*/ 	.byte	0x03, 0x5f
        /*0092*/ 	.short	0x0000


	//----- nvinfo : EIATTR_EXIT_INSTR_OFFSETS
	.align		4
        /*0094*/ 	.byte	0x04, 0x1c
        /*0096*/ 	.short	(.L_1433 - .L_1432)


	//   ....[0]....
.L_1432:
        /*0098*/ 	.word	0x00000cf0


	//   ....[1]....
        /*009c*/ 	.word	0x00000d40


	//----- nvinfo : EIATTR_MAX_THREADS
	.align		4
.L_1433:
        /*00a0*/ 	.byte	0x04, 0x05
        /*00a2*/ 	.short	(.L_1435 - .L_1434)
.L_1434:
        /*00a4*/ 	.word	0x00000080
        /*00a8*/ 	.word	0x00000001
        /*00ac*/ 	.word	0x00000001


	//----- nvinfo : EIATTR_CRS_STACK_SIZE
	.align		4
.L_1435:
        /*00b0*/ 	.byte	0x04, 0x1e
        /*00b2*/ 	.short	(.L_1437 - .L_1436)
.L_1436:
        /*00b4*/ 	.word	0x00000000
.L_1437:


//--------------------- .nv.info._ZN2at6native29vectorized_elementwise_kernelILi2EZZZNS0_17log1p_kernel_cudaERNS_18TensorIteratorBaseEENKUlvE_clEvENKUlvE4_clEvEUlN3c108BFloat16EE_St5arrayIPcLm2EEEEviT0_T1_ --------------------------
	.section	.nv.info._ZN2at6native29vectorized_elementwise_kernelILi2EZZZNS0_17log1p_kernel_cudaERNS_18TensorIteratorBaseEENKUlvE_clEvENKUlvE4_clEvEUlN3c108BFloat16EE_St5arrayIPcLm2EEEEviT0_T1_,"",@"SHT_CUDA_INFO"
	.sectionflags	@""
	.align	4


	//----- nvinfo : EIATTR_CUDA_API_VERSION
	.align		4
        /*0000*/ 	.byte	0x04, 0x37
        /*0002*/ 	.short	(.L_1439 - .L_1438)
.L_1438:
        /*0004*/ 	.word	0x00000082


	//----- nvinfo : EIATTR_SW2861232_WAR
	.align		4
.L_1439:
        /*0008*/ 	.byte	0x01, 0x35
	.zero		2


	//----- nvinfo : EIATTR_PARAM_CBANK
	.align		4
        /*000c*/ 	.byte	0x04, 0x0a
        /*000e*/ 	.short	(.L_1441 - .L_1440)
	.align		4
.L_1440:
        /*0010*/ 	.word	index@(.nv.constant0._ZN2at6native29vectorized_elementwise_kernelILi2EZZZNS0_17log1p_kernel_cudaERNS_18TensorIteratorBaseEENKUlvE_clEvENKUlvE4_clEvEUlN3c108BFloat16EE_St5arrayIPcLm2EEEEviT0_T1_)
        /*0014*/ 	.short	0x0160
        /*0016*/ 	.short	0x0018


	//----- nvinfo : EIATTR_CBANK_PARAM_SIZE
	.align		4
.L_1441:
        /*0018*/ 	.byte	0x03, 0x19
        /*001a*/ 	.short	0x0018


	//----- nvinfo : EIATTR_KPARAM_INFO
	.align		4
        /*001c*/ 	.byte	0x04, 0x17
        /*001e*/ 	.short	(.L_1443 - .L_1442)
.L_1442:
        /*0020*/ 	.word	0x00000000
        /*0024*/ 	.short	0x0002
        /*0026*/ 	.short	0x0008
        /*0028*/ 	.byte	0x00, 0xf0, 0x41, 0x00


	//----- nvinfo : EIATTR_KPARAM_INFO
	.align		4
.L_1443:
        /*002c*/ 	.byte	0x04, 0x17
        /*002e*/ 	.short	(.L_1445 - .L_1444)
.L_1444:
        /*0030*/ 	.word	0x00000000
        /*0034*/ 	.short	0x0001
        /*0036*/ 	.short	0x0004
        /*0038*/ 	.byte	0x00, 0xf0, 0x05, 0x00


	//----- nvinfo : EIATTR_KPARAM_INFO
	.align		4
.L_1445:
        /*003c*/ 	.byte	0x04, 0x17
        /*003e*/ 	.short	(.L_1447 - .L_1446)
.L_1446:
        /*0040*/ 	.word	0x00000000
        /*0044*/ 	.short	0x0000
        /*0046*/ 	.short	0x0000
        /*0048*/ 	.byte	0x00, 0xf0, 0x11, 0x00


	//----- nvinfo : EIATTR_MAXREG_COUNT
	.align		4
.L_1447:
        /*004c*/ 	.byte	0x03, 0x1b
        /*004e*/ 	.short	0x00ff


	//----- nvinfo : EIATTR_MERCURY_ISA_VERSION
	.align		4
        /*0050*/ 	.byte	0x03, 0x5f
        /*0052*/ 	.short	0x0000


	//----- nvinfo : EIATTR_EXIT_INSTR_OFFSETS
	.align		4
        /*0054*/ 	.byte	0x04, 0x1c
        /*0056*/ 	.short	(.L_1449 - .L_1448)


	//   ....[0]....
.L_1448:
        /*0058*/ 	.word	0x000010b0


	//   ....[1]....
        /*005c*/ 	.word	0x00002a90


	//   ....[2]....
        /*0060*/ 	.word	0x00002ae0


	//----- nvinfo : EIATTR_MAX_THREADS
	.align		4
.L_1449:
        /*0064*/ 	.byte	0x04, 0x05
        /*0066*/ 	.short	(.L_1451 - .L_1450)
.L_1450:
        /*0068*/ 	.word	0x00000080
        /*006c*/ 	.word	0x00000001
        /*0070*/ 	.word	0x00000001


	//----- nvinfo : EIATTR_CRS_STACK_SIZE
	.align		4
.L_1451:
        /*0074*/ 	.byte	0x04, 0x1e
        /*0076*/ 	.short	(.L_1453 - .L_1452)
.L_1452:
        /*0078*/ 	.word	0x00000000
.L_1453:


//--------------------- .nv.info._ZN2at6native29vectorized_elementwise_kernelILi4EZZZNS0_17log1p_kernel_cudaERNS_18TensorIteratorBaseEENKUlvE_clEvENKUlvE4_clEvEUlN3c108BFloat16EE_St5arrayIPcLm2EEEEviT0_T1_ --------------------------
	.section	.nv.info._ZN2at6native29vectorized_elementwise_kernelILi4EZZZNS0_17log1p_kernel_cudaERNS_18TensorIteratorBaseEENKUlvE_clEvENKUlvE4_clEvEUlN3c108BFloat16EE_St5arrayIPcLm2EEEEviT0_T1_,"",@"SHT_CUDA_INFO"
	.sectionflags	@""
	.align	4


	//----- nvinfo : EIATTR_CUDA_API_VERSION
	.align		4
        /*0000*/ 	.byte	0x04, 0x37
        /*0002*/ 	.short	(.L_1455 - .L_1454)
.L_1454:
        /*0004*/ 	.word	0x00000082


	//----- nvinfo : EIATTR_SW2861232_WAR
	.align		4
.L_1455:
        /*0008*/ 	.byte	0x01, 0x35
	.zero		2


	//----- nvinfo : EIATTR_PARAM_CBANK
	.align		4
        /*000c*/ 	.byte	0x04, 0x0a
        /*000e*/ 	.short	(.L_1457 - .L_1456)
	.align		4
.L_1456:
        /*0010*/ 	.word	index@(.nv.constant0._ZN2at6native29vectorized_elementwise_kernelILi4EZZZNS0_17log1p_kernel_cudaERNS_18TensorIteratorBaseEENKUlvE_clEvENKUlvE4_clEvEUlN3c108BFloat16EE_St5arrayIPcLm2EEEEviT0_T1_)
        /*0014*/ 	.short	0x0160
        /*0016*/ 	.short	0x0018


	//----- nvinfo : EIATTR_CBANK_PARAM_SIZE
	.align		4
.L_1457:
        /*0018*/ 	.byte	0x03, 0x19
        /*001a*/ 	.short	0x0018


	//----- nvinfo : EIATTR_KPARAM_INFO
	.align		4
        /*001c*/ 	.byte	0x04, 0x17
        /*001e*/ 	.short	(.L_1459 - .L_1458)
.L_1458:
        /*0020*/ 	.word	0x00000000
        /*0024*/ 	.short	0x0002
        /*0026*/ 	.short	0x0008
        /*0028*/ 	.byte	0x00, 0xf0, 0x41, 0x00


	//----- nvinfo : EIATTR_KPARAM_INFO
	.align		4
.L_1459:
        /*002c*/ 	.byte	0x04, 0x17
        /*002e*/ 	.short	(.L_1461 - .L_1460)
.L_1460:
        /*0030*/ 	.word	0x00000000
        /*0034*/ 	.short	0x0001
        /*0036*/ 	.short	0x0004
        /*0038*/ 	.byte	0x00, 0xf0, 0x05, 0x00


	//----- nvinfo : EIATTR_KPARAM_INFO
	.align		4
.L_1461:
        /*003c*/ 	.byte	0x04, 0x17
        /*003e*/ 	.short	(.L_1463 - .L_1462)
.L_1462:
        /*0040*/ 	.word	0x00000000
        /*0044*/ 	.short	0x0000
        /*0046*/ 	.short	0x0000
        /*0048*/ 	.byte	0x00, 0xf0, 0x11, 0x00


	//----- nvinfo : EIATTR_MAXREG_COUNT
	.align		4
.L_1463:
        /*004c*/ 	.byte	0x03, 0x1b
        /*004e*/ 	.short	0x00ff


	//----- nvinfo : EIATTR_MERCURY_ISA_VERSION
	.align		4
        /*0050*/ 	.byte	0x03, 0x5f
        /*0052*/ 	.short	0x0000


	//----- nvinfo : EIATTR_EXIT_INSTR_OFFSETS
	.align		4
        /*0054*/ 	.byte	0x04, 0x1c
        /*0056*/ 	.short	(.L_1465 - .L_1464)


	//   ....[0]....
.L_1464:
        /*0058*/ 	.word	0x00001070


	//   ....[1]....
        /*005c*/ 	.word	0x00002a50


	//   ....[2]....
        /*0060*/ 	.word	0x00002aa0


	//----- nvinfo : EIATTR_MAX_THREADS
	.align		4
.L_1465:
        /*0064*/ 	.byte	0x04, 0x05
        /*0066*/ 	.short	(.L_1467 - .L_1466)
.L_1466:
        /*0068*/ 	.word	0x00000080
        /*006c*/ 	.word	0x00000001
        /*0070*/ 	.word	0x00000001


	//----- nvinfo : EIATTR_CRS_STACK_SIZE
	.align		4
.L_1467:
        /*0074*/ 	.byte	0x04, 0x1e
        /*0076*/ 	.short	(.L_1469 - .L_1468)
.L_1468:
        /*0078*/ 	.word	0x00000000
.L_1469:


//--------------------- .nv.info._ZN2at6native29vectorized_elementwise_kernelILi8EZZZNS0_17log1p_kernel_cudaERNS_18TensorIteratorBaseEENKUlvE_clEvENKUlvE4_clEvEUlN3c108BFloat16EE_St5arrayIPcLm2EEEEviT0_T1_ --------------------------
	.section	.nv.info._ZN2at6native29vectorized_elementwise_kernelILi8EZZZNS0_17log1p_kernel_cudaERNS_18TensorIteratorBaseEENKUlvE_clEvENKUlvE4_clEvEUlN3c108BFloat16EE_St5arrayIPcLm2EEEEviT0_T1_,"",@"SHT_CUDA_INFO"
	.sectionflags	@""
	.align	4


	//----- nvinfo : EIATTR_CUDA_API_VERSION
	.align		4
        /*0000*/ 	.byte	0x04, 0x37
        /*0002*/ 	.short	(.L_1471 - .L_1470)
.L_1470:
        /*0004*/ 	.word	0x00000082


	//----- nvinfo : EIATTR_SW2861232_WAR
	.align		4
.L_1471:
        /*0008*/ 	.byte	0x01, 0x35
	.zero		2


	//----- nvinfo : EIATTR_PARAM_CBANK
	.align		4
        /*000c*/ 	.byte	0x04, 0x0a
        /*000e*/ 	.short	(.L_1473 - .L_1472)
	.align		4
.L_1472:
        /*0010*/ 	.word	index@(.nv.constant0._ZN2at6native29vectorized_elementwise_kernelILi8EZZZNS0_17log1p_kernel_cudaERNS_18TensorIteratorBaseEENKUlvE_clEvENKUlvE4_clEvEUlN3c108BFloat16EE_St5arrayIPcLm2EEEEviT0_T1_)
        /*0014*/ 	.short	0x0160
        /*0016*/ 	.short	0x0018


	//----- nvinfo : EIATTR_CBANK_PARAM_SIZE
	.align		4
.L_1473:
        /*0018*/ 	.byte	0x03, 0x19
        /*001a*/ 	.short	0x0018


	//----- nvinfo : EIATTR_KPARAM_INFO
	.align		4
        /*001c*/ 	.byte	0x04, 0x17
        /*001e*/ 	.short	(.L_1475 - .L_1474)
.L_1474:
        /*0020*/ 	.word	0x00000000
        /*0024*/ 	.short	0x0002
        /*0026*/ 	.short	0x0008
        /*0028*/ 	.byte	0x00, 0xf0, 0x41, 0x00


	//----- nvinfo : EIATTR_KPARAM_INFO
	.align		4
.L_1475:
        /*002c*/ 	.byte	0x04, 0x17
        /*002e*/ 	.short	(.L_1477 - .L_1476)
.L_1476:
        /*0030*/ 	.word	0x00000000
        /*0034*/ 	.short	0x0001
        /*0036*/ 	.short	0x0004
        /*0038*/ 	.byte	0x00, 0xf0, 0x05, 0x00


	//----- nvinfo : EIATTR_KPARAM_INFO
	.align		4
.L_1477:
        /*003c*/ 	.byte	0x04, 0x17
        /*003e*/ 	.short	(.L_1479 - .L_1478)
.L_1478:
        /*0040*/ 	.word	0x00000000
        /*0044*/ 	.short	0x0000
        /*0046*/ 	.short	0x0000
        /*0048*/ 	.byte	0x00, 0xf0, 0x11, 0x00


	//----- nvinfo : EIATTR_MAXREG_COUNT
	.align		4
.L_1479:
        /*004c*/ 	.byte	0x03, 0x1b
        /*004e*/ 	.short	0x00ff


	//----- nvinfo : EIATTR_MERCURY_ISA_VERSION
	.align		4
        /*0050*/ 	.byte	0x03, 0x5f
        /*0052*/ 	.short	0x0000


	//----- nvinfo : EIATTR_EXIT_INSTR_OFFSETS
	.align		4
        /*0054*/ 	.byte	0x04, 0x1c
        /*0056*/ 	.short	(.L_1481 - .L_1480)


	//   ....[0]....
.L_1480:
        /*0058*/ 	.word	0x00000010


	//----- nvinfo : EIATTR_MAX_THREADS
	.align		4
.L_1481:
        /*005c*/ 	.byte	0x04, 0x05
        /*005e*/ 	.short	(.L_1483 - .L_1482)
.L_1482:
        /*0060*/ 	.word	0x00000080
        /*0064*/ 	.word	0x00000001
        /*0068*/ 	.word	0x00000001
.L_1483:


//--------------------- .nv.info._ZN2at6native18elementwise_kernelILi128ELi4EZNS0_15gpu_kernel_implIZZZNS0_17log1p_kernel_cudaERNS_18TensorIteratorBaseEENKUlvE_clEvENKUlvE3_clEvEUlN3c104HalfEE_EEvS4_RKT_EUliE_EEviT1_ --------------------------
	.section	.nv.info._ZN2at6native18elementwise_kernelILi128ELi4EZNS0_15gpu_kernel_implIZZZNS0_17log1p_kernel_cudaERNS_18TensorIteratorBaseEENKUlvE_clEvENKUlvE3_clEvEUlN3c104HalfEE_EEvS4_RKT_EUliE_EEviT1_,"",@"SHT_CUDA_INFO"
	.sectionflags	@""
	.align	4


	//----- nvinfo : EIATTR_CUDA_API_VERSION
	.align		4
        /*0000*/ 	.byte	0x04, 0x37
        /*0002*/ 	.short	(.L_1485 - .L_1484)
.L_1484:
        /*0004*/ 	.word	0x00000082


	//----- nvinfo : EIATTR_SW2861232_WAR
	.align		4
.L_1485:
        /*0008*/ 	.byte	0x01, 0x35
	.zero		2


	//----- nvinfo : EIATTR_PARAM_CBANK
	.align		4
        /*000c*/ 	.byte	0x04, 0x0a
        /*000e*/ 	.short	(.L_1487 - .L_1486)
	.align		4
.L_1486:
        /*0010*/ 	.word	index@(.nv.constant0._ZN2at6native18elementwise_kernelILi128ELi4EZNS0_15gpu_kernel_implIZZZNS0_17log1p_kernel_cudaERNS_18TensorIteratorBaseEENKUlvE_clEvENKUlvE3_clEvEUlN3c104HalfEE_EEvS4_RKT_EUliE_EEviT1_)
        /*0014*/ 	.short	0x0160
        /*0016*/ 	.short	0x0220


	//----- nvinfo : EIATTR_CBANK_PARAM_SIZE
	.align		4
.L_1487:
        /*0018*/ 	.byte	0x03, 0x19
        /*001a*/ 	.short	0x0220


	//----- nvinfo : EIATTR_KPARAM_INFO
	.align		4
        /*001c*/ 	.byte	0x04, 0x17
        /*001e*/ 	.short	(.L_1489 - .L_1488)
.L_1488:
        /*0020*/ 	.word	0x00000000
        /*0024*/ 	.short	0x0001
        /*0026*/ 	.short	0x0008
        /*0028*/ 	.byte	0x00, 0xf0, 0x61, 0x08


	//----- nvinfo : EIATTR_KPARAM_INFO
	.align		4
.L_1489:
        /*002c*/ 	.byte	0x04, 0x17
        /*002e*/ 	.short	(.L_1491 - .L_1490)
.L_1490:
        /*0030*/ 	.word	0x00000000
        /*0034*/ 	.short	0x0000
        /*0036*/ 	.short	0x0000
        /*0038*/ 	.byte	0x00, 0xf0, 0x11, 0x00


	//----- nvinfo : EIATTR_MAXREG_COUNT
	.align		4
.L_1491:
        /*003c*/ 	.byte	0x03, 0x1b
        /*003e*/ 	.short	0x0080


	//----- nvinfo : EIATTR_EXTERNS
	.align		4
        /*0040*/ 	.byte	0x04, 0x0f
        /*0042*/ 	.short	(.L_1493 - .L_1492)


	//   ....[0]....
	.align		4
.L_1492:
        /*0044*/ 	.word	index@(__assertfail)


	//----- nvinfo : EIATTR_MERCURY_ISA_VERSION
	.align		4
.L_1493:
        /*0048*/ 	.byte	0x03, 0x5f
        /*004a*/ 	.short	0x0000


	//----- nvinfo : EIATTR_SYSCALL_OFFSETS
	.align		4
        /*004c*/ 	.byte	0x04, 0x46
        /*004e*/ 	.short	(.L_1495 - .L_1494)


	//   ....[0]....
.L_1494:
        /*0050*/ 	.word	0x00001dd0


	//   ....[1]....
        /*0054*/ 	.word	0x00002f70


	//   ....[2]....
        /*0058*/ 	.word	0x00004d90


	//   ....[3]....
        /*005c*/ 	.word	0x00005f30


	//   ....[4]....
        /*0060*/ 	.word	0x00007d20


	//   ....[5]....
        /*0064*/ 	.word	0x00008ec0


	//   ....[6]....
        /*0068*/ 	.word	0x0000acc0


	//   ....[7]....
        /*006c*/ 	.word	0x0000be60


	//----- nvinfo : EIATTR_EXIT_INSTR_OFFSETS
	.align		4
.L_1495:
        /*0070*/ 	.byte	0x04, 0x1c
        /*0072*/ 	.short	(.L_1497 - .L_1496)


	//   ....[0]....
.L_1496:
        /*0074*/ 	.word	0x00008f80


	//   ....[1]....
        /*0078*/ 	.word	0x0000b060


	//   ....[2]....
        /*007c*/ 	.word	0x0000b0a0


	//   ....[3]....
        /*0080*/ 	.word	0x0000b140


	//   ....[4]....
        /*0084*/ 	.word	0x0000b180


	//   ....[5]....
        /*0088*/ 	.word	0x0000b1c0


	//   ....[6]....
        /*008c*/ 	.word	0x0000b250


	//   ....[7]....
        /*0090*/ 	.word	0x0000b270


	//   ....[8]....
        /*0094*/ 	.word	0x0000b310


	//   ....[9]....
        /*0098*/ 	.word	0x0000b360


	//   ....[10]....
        /*009c*/ 	.word	0x0000b3b0


	//   ....[11]....
        /*00a0*/ 	.word	0x0000b480


	//   ....[12]....
        /*00a4*/ 	.word	0x0000b4e0


	//   ....[13]....
        /*00a8*/ 	.word	0x0000b670


	//   ....[14]....
        /*00ac*/ 	.word	0x0000b7d0


	//   ....[15]....
        /*00b0*/ 	.word	0x0000b810


	//   ....[16]....
        /*00b4*/ 	.word	0x0000b8d0


	//   ....[17]....
        /*00b8*/ 	.word	0x0000ba50


	//   ....[18]....
        /*00bc*/ 	.word	0x0000bbd0


	//   ....[19]....
        /*00c0*/ 	.word	0x0000bd30


	//   ....[20]....
        /*00c4*/ 	.word	0x0000be70


	//   ....[21]....
        /*00c8*/ 	.word	0x0000beb0


	//   ....[22]....
        /*00cc*/ 	.word	0x0000bef0


	//----- nvinfo : EIATTR_MAX_THREADS
	.align		4
.L_1497:
        /*00d0*/ 	.byte	0x04, 0x05
        /*00d2*/ 	.short	(.L_1499 - .L_1498)
.L_1498:
        /*00d4*/ 	.word	0x00000080
        /*00d8*/ 	.word	0x00000001
        /*00dc*/ 	.word	0x00000001


	//----- nvinfo : EIATTR_CRS_STACK_SIZE
	.align		4
.L_1499:
        /*00e0*/ 	.byte	0x04, 0x1e
        /*00e2*/ 	.short	(.L_1501 - .L_1500)
.L_1500:
        /*00e4*/ 	.word	0x00000000
.L_1501:


//--------------------- .nv.info._ZN2at6native27unrolled_elementwise_kernelIZZZNS0_17log1p_kernel_cudaERNS_18TensorIteratorBaseEENKUlvE_clEvENKUlvE3_clEvEUlN3c104HalfEE_St5arrayIPcLm2EELi4E23TrivialOffsetCalculatorILi1EjESD_NS0_6memory12LoadWithCastILi1EEENSE_13StoreWithCastILi1EEEEEviT_T0_T2_T3_T4_T5_ --------------------------
	.section	.nv.info._ZN2at6native27unrolled_elementwise_kernelIZZZNS0_17log1p_kernel_cudaERNS_18TensorIteratorBaseEENKUlvE_clEvENKUlvE3_clEvEUlN3c104HalfEE_St5arrayIPcLm2EELi4E23TrivialOffsetCalculatorILi1EjESD_NS0_6memory12LoadWithCastILi1EEENSE_13StoreWithCastILi1EEEEEviT_T0_T2_T3_T4_T5_,"",@"SHT_CUDA_INFO"
	.sectionflags	@""
	.align	4


	//----- nvinfo : EIATTR_CUDA_API_VERSION
	.align		4
        /*0000*/ 	.byte	0x04, 0x37
        /*0002*/ 	.short	(.L_1503 - .L_1502)
.L_1502:
        /*0004*/ 	.word	0x00000082


	//----- nvinfo : EIATTR_SW2861232_WAR
	.align		4
.L_1503:
        /*0008*/ 	.byte	0x01, 0x35
	.zero		2


	//----- nvinfo : EIATTR_PARAM_CBANK
	.align		4
        /*000c*/ 	.byte	0x04, 0x0a
        /*000e*/ 	.short	(.L_1505 - .L_1504)
	.align		4
.L_1504:
        /*0010*/ 	.word	index@(.nv.constant0._ZN2at6native27unrolled_elementwise_kernelIZZZNS0_17log1p_kernel_cudaERNS_18TensorIteratorBaseEENKUlvE_clEvENKUlvE3_clEvEUlN3c104HalfEE_St5arrayIPcLm2EELi4E23TrivialOffsetCalculatorILi1EjESD_NS0_6memory12LoadWithCastILi1EEENSE_13StoreWithCastILi1EEEEEviT_T0_T2_T3_T4_T5_)
        /*0014*/ 	.short	0x0160
        /*0016*/ 	.short	0x002c


	//----- nvinfo : EIATTR_CBANK_PARAM_SIZE
	.align		4
.L_1505:
        /*0018*/ 	.byte	0x03, 0x19
        /*001a*/ 	.short	0x002c


	//----- nvinfo : EIATTR_KPARAM_INFO
	.align		4
        /*001c*/ 	.byte	0x04, 0x17
        /*001e*/ 	.short	(.L_1507 - .L_1506)
.L_1506:
        /*0020*/ 	.word	0x00000000
        /*0024*/ 	.short	0x0006
        /*0026*/ 	.short	0x0024
        /*0028*/ 	.byte	0x00, 0xf0, 0x21, 0x00


	//----- nvinfo : EIATTR_KPARAM_INFO
	.align		4
.L_1507:
        /*002c*/ 	.byte	0x04, 0x17
        /*002e*/ 	.short	(.L_1509 - .L_1508)
.L_1508:
        /*0030*/ 	.word	0x00000000
        /*0034*/ 	.short	0x0005
        /*0036*/ 	.short	0x001c
        /*0038*/ 	.byte	0x00, 0xf0, 0x21, 0x00


	//----- nvinfo : EIATTR_KPARAM_INFO
	.align		4
.L_1509:
        /*003c*/ 	.byte	0x04, 0x17
        /*003e*/ 	.short	(.L_1511 - .L_1510)
.L_1510:
        /*0040*/ 	.word	0x00000000
        /*0044*/ 	.short	0x0004
        /*0046*/ 	.short	0x0019
        /*0048*/ 	.byte	0x00, 0xf0, 0x05, 0x00


	//----- nvinfo : EIATTR_KPARAM_INFO
	.align		4
.L_1511:
        /*004c*/ 	.byte	0x04, 0x17
        /*004e*/ 	.short	(.L_1513 - .L_1512)
.L_1512:
        /*0050*/ 	.word	0x00000000
        /*0054*/ 	.short	0x0003
        /*0056*/ 	.short	0x0018
        /*0058*/ 	.byte	0x00, 0xf0, 0x05, 0x00


	//----- nvinfo : EIATTR_KPARAM_INFO
	.align		4
.L_1513:
        /*005c*/ 	.byte	0x04, 0x17
        /*005e*/ 	.short	(.L_1515 - .L_1514)
.L_1514:
        /*0060*/ 	.word	0x00000000
        /*0064*/ 	.short	0x0002
        /*0066*/ 	.short	0x0008
        /*0068*/ 	.byte	0x00, 0xf0, 0x41, 0x00


	//----- nvinfo : EIATTR_KPARAM_INFO
	.align		4
.L_1515:
        /*006c*/ 	.byte	0x04, 0x17
        /*006e*/ 	.short	(.L_1517 - .L_1516)
.L_1516:
        /*0070*/ 	.word	0x00000000
        /*0074*/ 	.short	0x0001
        /*0076*/ 	.short	0x0004
        /*0078*/ 	.byte	0x00, 0xf0, 0x05, 0x00


	//----- nvinfo : EIATTR_KPARAM_INFO
	.align		4
.L_1517:
        /*007c*/ 	.byte	0x04, 0x17
        /*007e*/ 	.short	(.L_1519 - .L_1518)
.L_1518:
        /*0080*/ 	.word	0x00000000
        /*0084*/ 	.short	0x0000
        /*0086*/ 	.short	0x0000
        /*0088*/ 	.byte	0x00, 0xf0, 0x11, 0x00


	//----- nvinfo : EIATTR_MAXREG_COUNT
	.align		4
.L_1519:
        /*008c*/ 	.byte	0x03, 0x1b
        /*008e*/ 	.short	0x00ff


	//----- nvinfo : EIATTR_EXTERNS
	.align		4
        /*0090*/ 	.byte	0x04, 0x0f
        /*0092*/ 	.short	(.L_1521 - .L_1520)


	//   ....[0]....
	.align		4
.L_1520:
        /*0094*/ 	.word	index@(__assertfail)


	//----- nvinfo : EIATTR_MERCURY_ISA_VERSION
	.align		4
.L_1521:
        /*0098*/ 	.byte	0x03, 0x5f
        /*009a*/ 	.short	0x0000


	//----- nvinfo : EIATTR_SYSCALL_OFFSETS
	.align		4
        /*009c*/ 	.byte	0x04, 0x46
        /*009e*/ 	.short	(.L_1523 - .L_1522)


	//   ....[0]....
.L_1522:
        /*00a0*/ 	.word	0x00001070


	//   ....[1]....
        /*00a4*/ 	.word	0x00002140


	//   ....[2]....
        /*00a8*/ 	.word	0x00003220


	//   ....[3]....
        /*00ac*/ 	.word	0x000042d0


	//   ....[4]....
        /*00b0*/ 	.word	0x00005da0


	//   ....[5]....
        /*00b4*/ 	.word	0x00006dd0


	//   ....[6]....
        /*00b8*/ 	.word	0x00007dc0


	//   ....[7]....
        /*00bc*/ 	.word	0x00008db0


	//----- nvinfo : EIATTR_EXIT_INSTR_OFFSETS
	.align		4
.L_1523:
        /*00c0*/ 	.byte	0x04, 0x1c
        /*00c2*/ 	.short	(.L_1525 - .L_1524)


	//   ....[0]....
.L_1524:
        /*00c4*/ 	.word	0x00007e80


	//   ....[1]....
        /*00c8*/ 	.word	0x00007fb0


	//   ....[2]....
        /*00cc*/ 	.word	0x00007ff0


	//   ....[3]....
        /*00d0*/ 	.word	0x00008090


	//   ....[4]....
        /*00d4*/ 	.word	0x000080d0


	//   ....[5]....
        /*00d8*/ 	.word	0x00008110


	//   ....[6]....
        /*00dc*/ 	.word	0x000081a0


	//   ....[7]....
        /*00e0*/ 	.word	0x000081c0


	//   ....[8]....
        /*00e4*/ 	.word	0x00008260


	//   ....[9]....
        /*00e8*/ 	.word	0x000082b0


	//   ....[10]....
        /*00ec*/ 	.word	0x00008300


	//   ....[11]....
        /*00f0*/ 	.word	0x000083d0


	//   ....[12]....
        /*00f4*/ 	.word	0x00008430


	//   ....[13]....
        /*00f8*/ 	.word	0x000085c0


	//   ....[14]....
        /*00fc*/ 	.word	0x00008720


	//   ....[15]....
        /*0100*/ 	.word	0x00008760


	//   ....[16]....
        /*0104*/ 	.word	0x00008820


	//   ....[17]....
        /*0108*/ 	.word	0x000089a0


	//   ....[18]....
        /*010c*/ 	.word	0x00008b20


	//   ....[19]....
        /*0110*/ 	.word	0x00008c80


	//   ....[20]....
        /*0114*/ 	.word	0x00008dc0


	//   ....[21]....
        /*0118*/ 	.word	0x00008e00


	//   ....[22]....
        /*011c*/ 	.word	0x00008e40


	//----- nvinfo : EIATTR_MAX_THREADS
	.align		4
.L_1525:
        /*0120*/ 	.byte	0x04, 0x05
        /*0122*/ 	.short	(.L_1527 - .L_1526)
.L_1526:
        /*0124*/ 	.word	0x00000080
        /*0128*/ 	.word	0x00000001
        /*012c*/ 	.word	0x00000001


	//----- nvinfo : EIATTR_CRS_STACK_SIZE
	.align		4
.L_1527:
        /*0130*/ 	.byte	0x04, 0x1e
        /*0132*/ 	.short	(.L_1529 - .L_1528)
.L_1528:
        /*0134*/ 	.word	0x00000000
.L_1529:


//--------------------- .nv.info._ZN2at6native18elementwise_kernelILi128ELi4EZNS0_22gpu_kernel_impl_nocastIZZZNS0_17log1p_kernel_cudaERNS_18TensorIteratorBaseEENKUlvE_clEvENKUlvE3_clEvEUlN3c104HalfEE_EEvS4_RKT_EUliE_EEviT1_ --------------------------
	.section	.nv.info._ZN2at6native18elementwise_kernelILi128ELi4EZNS0_22gpu_kernel_impl_nocastIZZZNS0_17log1p_kernel_cudaERNS_18TensorIteratorBaseEENKUlvE_clEvENKUlvE3_clEvEUlN3c104HalfEE_EEvS4_RKT_EUliE_EEviT1_,"",@"SHT_CUDA_INFO"
	.sectionflags	@""
	.align	4


	//----- nvinfo : EIATTR_CUDA_API_VERSION
	.align		4
        /*0000*/ 	.byte	0x04, 0x37
        /*0002*/ 	.short	(.L_1531 - .L_1530)
.L_1530:
        /*0004*/ 	.word	0x00000082


	//----- nvinfo : EIATTR_SW2861232_WAR
	.align		4
.L_1531:
        /*0008*/ 	.byte	0x01, 0x35
	.zero		2


	//----- nvinfo : EIATTR_PARAM_CBANK
	.align		4
        /*000c*/ 	.byte	0x04, 0x0a
        /*000e*/ 	.short	(.L_1533 - .L_1532)
	.align		4
.L_1532:
        /*0010*/ 	.word	index@(.nv.constant0._ZN2at6native18elementwise_kernelILi128ELi4EZNS0_22gpu_kernel_impl_nocastIZZZNS0_17log1p_kernel_cudaERNS_18TensorIteratorBaseEENKUlvE_clEvENKUlvE3_clEvEUlN3c104HalfEE_EEvS4_RKT_EUliE_EEviT1_)
        /*0014*/ 	.short	0x0160
        /*0016*/ 	.short	0x0220


	//----- nvinfo : EIATTR_CBANK_PARAM_SIZE
	.align		4
.L_1533:
        /*0018*/ 	.byte	0x03, 0x19
        /*001a*/ 	.short	0x0220


	//----- nvinfo : EIATTR_KPARAM_INFO
	.align		4
        /*001c*/ 	.byte	0x04, 0x17
        /*001e*/ 	.short	(.L_1535 - .L_1534)
.L_1534:
        /*0020*/ 	.word	0x00000000
        /*0024*/ 	.short	0x0001
        /*0026*/ 	.short	0x0008
        /*0028*/ 	.byte	0x00, 0xf0, 0x61, 0x08


	//----- nvinfo : EIATTR_KPARAM_INFO
	.align		4
.L_1535:
        /*002c*/ 	.byte	0x04, 0x17
        /*002e*/ 	.short	(.L_1537 - .L_1536)
.L_1536:
        /*0030*/ 	.word	0x00000000
        /*0034*/ 	.short	0x0000
        /*0036*/ 	.short	0x0000
        /*0038*/ 	.byte	0x00, 0xf0, 0x11, 0x00


	//----- nvinfo : EIATTR_MAXREG_COUNT
	.align		4
.L_1537:
        /*003c*/ 	.byte	0x03, 0x1b
        /*003e*/ 	.short	0x0080


	//----- nvinfo : EIATTR_MERCURY_ISA_VERSION
	.align		4
        /*0040*/ 	.byte	0x03, 0x5f
        /*0042*/ 	.short	0x0000


	//----- nvinfo : EIATTR_EXIT_INSTR_OFFSETS
	.align		4
        /*0044*/ 	.byte	0x04, 0x1c
        /*0046*/ 	.short	(.L_1539 - .L_1538)


	//   ....[0]....
.L_1538:
        /*0048*/ 	.word	0x00003310


	//   ....[1]....
        /*004c*/ 	.word	0x000043c0


	//----- nvinfo : EIATTR_MAX_THREADS
	.align		4
.L_1539:
        /*0050*/ 	.byte	0x04, 0x05
        /*0052*/ 	.short	(.L_1541 - .L_1540)
.L_1540:
        /*0054*/ 	.word	0x00000080
        /*0058*/ 	.word	0x00000001
        /*005c*/ 	.word	0x00000001


	//----- nvinfo : EIATTR_CRS_STACK_SIZE
	.align		4
.L_1541:
        /*0060*/ 	.byte	0x04, 0x1e
        /*0062*/ 	.short	(.L_1543 - .L_1542)
.L_1542:
        /*0064*/ 	.word	0x00000000
.L_1543:


//--------------------- .nv.info._ZN2at6native27unrolled_elementwise_kernelIZZZNS0_17log1p_kernel_cudaERNS_18TensorIteratorBaseEENKUlvE_clEvENKUlvE3_clEvEUlN3c104HalfEE_St5arrayIPcLm2EELi4E23TrivialOffsetCalculatorILi1EjESD_NS0_6memory15LoadWithoutCastENSE_16StoreWithoutCastEEEviT_T0_T2_T3_T4_T5_ --------------------------
	.section	.nv.info._ZN2at6native27unrolled_elementwise_kernelIZZZNS0_17log1p_kernel_cudaERNS_18TensorIteratorBaseEENKUlvE_clEvENKUlvE3_clEvEUlN3c104HalfEE_St5arrayIPcLm2EELi4E23TrivialOffsetCalculatorILi1EjESD_NS0_6memory15LoadWithoutCastENSE_16StoreWithoutCastEEEviT_T0_T2_T3_T4_T5_,"",@"SHT_CUDA_INFO"
	.sectionflags	@""
	.align	4


	//----- nvinfo : EIATTR_CUDA_API_VERSION
	.align		4
        /*0000*/ 	.byte	0x04, 0x37
        /*0002*/ 	.short	(.L_1545 - .L_1544)
.L_1544:
        /*0004*/ 	.word	0x00000082


	//----- nvinfo : EIATTR_SW2861232_WAR
	.align		4
.L_1545:
        /*0008*/ 	.byte	0x01, 0x35
	.zero		2


	//----- nvinfo : EIATTR_PARAM_CBANK
	.align		4
        /*000c*/ 	.byte	0x04, 0x0a
        /*000e*/ 	.short	(.L_1547 - .L_1546)
	.align		4
.L_1546:
        /*0010*/ 	.word	index@(.nv.constant0._ZN2at6native27unrolled_elementwise_kernelIZZZNS0_17log1p_kernel_cudaERNS_18TensorIteratorBaseEENKUlvE_clEvENKUlvE3_clEvEUlN3c104HalfEE_St5arrayIPcLm2EELi4E23TrivialOffsetCalculatorILi1EjESD_NS0_6memory15LoadWithoutCastENSE_16StoreWithoutCastEEEviT_T0_T2_T3_T4_T5_)
        /*0014*/ 	.short	0x0160
        /*0016*/ 	.short	0x001c


	//----- nvinfo : EIATTR_CBANK_PARAM_SIZE
	.align		4
.L_1547:
        /*0018*/ 	.byte	0x03, 0x19
        /*001a*/ 	.short	0x001c


	//----- nvinfo : EIATTR_KPARAM_INFO
	.align		4
        /*001c*/ 	.byte	0x04, 0x17
        /*001e*/ 	.short	(.L_1549 - .L_1548)
.L_1548:
        /*0020*/ 	.word	0x00000000
        /*0024*/ 	.short	0x0006
        /*0026*/ 	.short	0x001b
        /*0028*/ 	.byte	0x00, 0xf0, 0x05, 0x00


	//----- nvinfo : EIATTR_KPARAM_INFO
	.align		4
.L_1549:
        /*002c*/ 	.byte	0x04, 0x17
        /*002e*/ 	.short	(.L_1551 - .L_1550)
.L_1550:
        /*0030*/ 	.word	0x00000000
        /*0034*/ 	.short	0x0005
        /*0036*/ 	.short	0x001a
        /*0038*/ 	.byte	0x00, 0xf0, 0x05, 0x00


	//----- nvinfo : EIATTR_KPARAM_INFO
	.align		4
.L_1551:
        /*003c*/ 	.byte	0x04, 0x17
        /*003e*/ 	.short	(.L_1553 - .L_1552)
.L_1552:
        /*0040*/ 	.word	0x00000000
        /*0044*/ 	.short	0x0004
        /*0046*/ 	.short	0x0019
        /*0048*/ 	.byte	0x00, 0xf0, 0x05, 0x00


	//----- nvinfo : EIATTR_KPARAM_INFO
	.align		4
.L_1553:
        /*004c*/ 	.byte	0x04, 0x17
        /*004e*/ 	.short	(.L_1555 - .L_1554)
.L_1554:
        /*0050*/ 	.word	0x00000000
        /*0054*/ 	.short	0x0003
        /*0056*/ 	.short	0x0018
        /*0058*/ 	.byte	0x00, 0xf0, 0x05, 0x00


	//----- nvinfo : EIATTR_KPARAM_INFO
	.align		4
.L_1555:
        /*005c*/ 	.byte	0x04, 0x17
        /*005e*/ 	.short	(.L_1557 - .L_1556)
.L_1556:
        /*0060*/ 	.word	0x00000000
        /*0064*/ 	.short	0x0002
        /*0066*/ 	.short	0x0008
        /*0068*/ 	.byte	0x00, 0xf0, 0x41, 0x00


	//----- nvinfo : EIATTR_KPARAM_INFO
	.align		4
.L_1557:
        /*006c*/ 	.byte	0x04, 0x17
        /*006e*/ 	.short	(.L_1559 - .L_1558)
.L_1558:
        /*0070*/ 	.word	0x00000000
        /*0074*/ 	.short	0x0001
        /*0076*/ 	.short	0x0004
        /*0078*/ 	.byte	0x00, 0xf0, 0x05, 0x00


	//----- nvinfo : EIATTR_KPARAM_INFO
	.align		4
.L_1559:
        /*007c*/ 	.byte	0x04, 0x17
        /*007e*/ 	.short	(.L_1561 - .L_1560)
.L_1560:
        /*0080*/ 	.word	0x00000000
        /*0084*/ 	.short	0x0000
        /*0086*/ 	.short	0x0000
        /*0088*/ 	.byte	0x00, 0xf0, 0x11, 0x00


	//----- nvinfo : EIATTR_MAXREG_COUNT
	.align		4
.L_1561:
        /*008c*/ 	.byte	0x03, 0x1b
        /*008e*/ 	.short	0x00ff


	//----- nvinfo : EIATTR_MERCURY_ISA_VERSION
	.align		4
        /*0090*/ 	.byte	0x03, 0x5f
        /*0092*/ 	.short	0x0000


	//----- nvinfo : EIATTR_EXIT_INSTR_OFFSETS
	.align		4
        /*0094*/ 	.byte	0x04, 0x1c
        /*0096*/ 	.short	(.L_1563 - .L_1562)


	//   ....[0]....
.L_1562:
        /*0098*/ 	.word	0x00000cf0


	//   ....[1]....
        /*009c*/ 	.word	0x00000d40


	//----- nvinfo : EIATTR_MAX_THREADS
	.align		4
.L_1563:
        /*00a0*/ 	.byte	0x04, 0x05
        /*00a2*/ 	.short	(.L_1565 - .L_1564)
.L_1564:
        /*00a4*/ 	.word	0x00000080
        /*00a8*/ 	.word	0x00000001
        /*00ac*/ 	.word	0x00000001


	//----- nvinfo : EIATTR_CRS_STACK_SIZE
	.align		4
.L_1565:
        /*00b0*/ 	.byte	0x04, 0x1e
        /*00b2*/ 	.short	(.L_1567 - .L_1566)
.L_1566:
        /*00b4*/ 	.word	0x00000000
.L_1567:


//--------------------- .nv.info._ZN2at6native29vectorized_elementwise_kernelILi2EZZZNS0_17log1p_kernel_cudaERNS_18TensorIteratorBaseEENKUlvE_clEvENKUlvE3_clEvEUlN3c104HalfEE_St5arrayIPcLm2EEEEviT0_T1_ --------------------------
	.section	.nv.info._ZN2at6native29vectorized_elementwise_kernelILi2EZZZNS0_17log1p_kernel_cudaERNS_18TensorIteratorBaseEENKUlvE_clEvENKUlvE3_clEvEUlN3c104HalfEE_St5arrayIPcLm2EEEEviT0_T1_,"",@"SHT_CUDA_INFO"
	.sectionflags	@""
	.align	4


	//----- nvinfo : EIATTR_CUDA_API_VERSION
	.align		4
        /*0000*/ 	.byte	0x04, 0x37
        /*0002*/ 	.short	(.L_1569 - .L_1568)
.L_1568:
        /*0004*/ 	.word	0x00000082


	//----- nvinfo : EIATTR_SW2861232_WAR
	.align		4
.L_1569:
        /*0008*/ 	.byte	0x01, 0x35
	.zero		2


	//----- nvinfo : EIATTR_PARAM_CBANK
	.align		4
        /*000c*/ 	.byte	0x04, 0x0a
        /*000e*/ 	.short	(.L_1571 - .L_1570)
	.align		4
.L_1570:
        /*0010*/ 	.word	index@(.nv.constant0._ZN2at6native29vectorized_elementwise_kernelILi2EZZZNS0_17log1p_kernel_cudaERNS_18TensorIteratorBaseEENKUlvE_clEvENKUlvE3_clEvEUlN3c104HalfEE_St5arrayIPcLm2EEEEviT0_T1_)
        /*0014*/ 	.short	0x0160
        /*0016*/ 	.short	0x0018


	//----- nvinfo : EIATTR_CBANK_PARAM_SIZE
	.align		4
.L_1571:
        /*0018*/ 	.byte	0x03, 0x19
        /*001a*/ 	.short	0x0018


	//----- nvinfo : EIATTR_KPARAM_INFO
	.align		4
        /*001c*/ 	.byte	0x04, 0x17
        /*001e*/ 	.short	(.L_1573 - .L_1572)
.L_1572:
        /*0020*/ 	.word	0x00000000
        /*0024*/ 	.short	0x0002
        /*0026*/ 	.short	0x0008
        /*0028*/ 	.byte	0x00, 0xf0, 0x41, 0x00


	//----- nvinfo : EIATTR_KPARAM_INFO
	.align		4
.L_1573:
        /*002c*/ 	.byte	0x04, 0x17
        /*002e*/ 	.short	(.L_1575 - .L_1574)
.L_1574:
        /*0030*/ 	.word	0x00000000
        /*0034*/ 	.short	0x0001
        /*0036*/ 	.short	0x0004
        /*0038*/ 	.byte	0x00, 0xf0, 0x05, 0x00


	//----- nvinfo : EIATTR_KPARAM_INFO
	.align		4
.L_1575:
        /*003c*/ 	.byte	0x04, 0x17
        /*003e*/ 	.short	(.L_1577 - .L_1576)
.L_1576:
        /*0040*/ 	.word	0x00000000
        /*0044*/ 	.short	0x0000
        /*0046*/ 	.short	0x0000
        /*0048*/ 	.byte	0x00, 0xf0, 0x11, 0x00


	//----- nvinfo : EIATTR_MAXREG_COUNT
	.align		4
.L_1577:
        /*004c*/ 	.byte	0x03, 0x1b
        /*004e*/ 	.short	0x00ff


	//----- nvinfo : EIATTR_MERCURY_ISA_VERSION
	.align		4
        /*0050*/ 	.byte	0x03, 0x5f
        /*0052*/ 	.short	0x0000


	//----- nvinfo : EIATTR_EXIT_INSTR_OFFSETS
	.align		4
        /*0054*/ 	.byte	0x04, 0x1c
        /*0056*/ 	.short	(.L_1579 - .L_1578)


	//   ....[0]....
.L_1578:
        /*0058*/ 	.word	0x000010b0


	//   ....[1]....
        /*005c*/ 	.word	0x00002a90


	//   ....[2]....
        /*0060*/ 	.word	0x00002ae0


	//----- nvinfo : EIATTR_MAX_THREADS
	.align		4
.L_1579:
        /*0064*/ 	.byte	0x04, 0x05
        /*0066*/ 	.short	(.L_1581 - .L_1580)
.L_1580:
        /*0068*/ 	.word	0x00000080
        /*006c*/ 	.word	0x00000001
        /*0070*/ 	.word	0x00000001


	//----- nvinfo : EIATTR_CRS_STACK_SIZE
	.align		4
.L_1581:
        /*0074*/ 	.byte	0x04, 0x1e
        /*0076*/ 	.short	(.L_1583 - .L_1582)
.L_1582:
        /*0078*/ 	.word	0x00000000
.L_1583:


//--------------------- .nv.info._ZN2at6native29vectorized_elementwise_kernelILi4EZZZNS0_17log1p_kernel_cudaERNS_18TensorIteratorBaseEENKUlvE_clEvENKUlvE3_clEvEUlN3c104HalfEE_St5arrayIPcLm2EEEEviT0_T1_ --------------------------
	.section	.nv.info._ZN2at6native29vectorized_elementwise_kernelILi4EZZZNS0_17log1p_kernel_cudaERNS_18TensorIteratorBaseEENKUlvE_clEvENKUlvE3_clEvEUlN3c104HalfEE_St5arrayIPcLm2EEEEviT0_T1_,"",@"SHT_CUDA_INFO"
	.sectionflags	@""
	.align	4


	//----- nvinfo : EIATTR_CUDA_API_VERSION
	.align		4
        /*0000*/ 	.byte	0x04, 0x37
        /*0002*/ 	.short	(.L_1585 - .L_1584)
.L_1584:
        /*0004*/ 	.word	0x00000082


	//----- nvinfo : EIATTR_SW2861232_WAR
	.align		4
.L_1585:
        /*0008*/ 	.byte	0x01, 0x35
	.zero		2


	//----- nvinfo : EIATTR_PARAM_CBANK
	.align		4
        /*000c*/ 	.byte	0x04, 0x0a
        /*000e*/ 	.short	(.L_1587 - .L_1586)
	.align		4
.L_1586:
        /*0010*/ 	.word	index@(.nv.constant0._ZN2at6native29vectorized_elementwise_kernelILi4EZZZNS0_17log1p_kernel_cudaERNS_18TensorIteratorBaseEENKUlvE_clEvENKUlvE3_clEvEUlN3c104HalfEE_St5arrayIPcLm2EEEEviT0_T1_)
        /*0014*/ 	.short	0x0160
        /*0016*/ 	.short	0x0018


	//----- nvinfo : EIATTR_CBANK_PARAM_SIZE
	.align		4
.L_1587:
        /*0018*/ 	.byte	0x03, 0x19
        /*001a*/ 	.short	0x0018


	//----- nvinfo : EIATTR_KPARAM_INFO
	.align		4
        /*001c*/ 	.byte	0x04, 0x17
        /*001e*/ 	.short	(.L_1589 - .L_1588)
.L_1588:
        /*0020*/ 	.word	0x00000000
        /*0024*/ 	.short	0x0002
        /*0026*/ 	.short	0x0008
        /*0028*/ 	.byte	0x00, 0xf0, 0x41, 0x00


	//----- nvinfo : EIATTR_KPARAM_INFO
	.align		4
.L_1589:
        /*002c*/ 	.byte	0x04, 0x17
        /*002e*/ 	.short	(.L_1591 - .L_1590)
.L_1590:
        /*0030*/ 	.word	0x00000000
        /*0034*/ 	.short	0x0001
        /*0036*/ 	.short	0x0004
        /*0038*/ 	.byte	0x00, 0xf0, 0x05, 0x00


	//----- nvinfo : EIATTR_KPARAM_INFO
	.align		4
.L_1591:
        /*003c*/ 	.byte	0x04, 0x17
        /*003e*/ 	.short	(.L_1593 - .L_1592)
.L_1592:
        /*0040*/ 	.word	0x00000000
        /*0044*/ 	.short	0x0000
        /*0046*/ 	.short	0x0000
        /*0048*/ 	.byte	0x00, 0xf0, 0x11, 0x00


	//----- nvinfo : EIATTR_MAXREG_COUNT
	.align		4
.L_1593:
        /*004c*/ 	.byte	0x03, 0x1b
        /*004e*/ 	.short	0x00ff


	//----- nvinfo : EIATTR_MERCURY_ISA_VERSION
	.align		4
        /*0050*/ 	.byte	0x03, 0x5f
        /*0052*/ 	.short	0x0000


	//----- nvinfo : EIATTR_EXIT_INSTR_OFFSETS
	.align		4
        /*0054*/ 	.byte	0x04, 0x1c
        /*0056*/ 	.short	(.L_1595 - .L_1594)


	//   ....[0]....
.L_1594:
        /*0058*/ 	.word	0x00001070


	//   ....[1]....
        /*005c*/ 	.word	0x00002a50


	//   ....[2]....
        /*0060*/ 	.word	0x00002aa0


	//----- nvinfo : EIATTR_MAX_THREADS
	.align		4
.L_1595:
        /*0064*/ 	.byte	0x04, 0x05
        /*0066*/ 	.short	(.L_1597 - .L_1596)
.L_1596:
        /*0068*/ 	.word	0x00000080
        /*006c*/ 	.word	0x00000001
        /*0070*/ 	.word	0x00000001


	//----- nvinfo : EIATTR_CRS_STACK_SIZE
	.align		4
.L_1597:
        /*0074*/ 	.byte	0x04, 0x1e
        /*0076*/ 	.short	(.L_1599 - .L_1598)
.L_1598:
        /*0078*/ 	.word	0x00000000
.L_1599:


//--------------------- .nv.info._ZN2at6native29vectorized_elementwise_kernelILi8EZZZNS0_17log1p_kernel_cudaERNS_18TensorIteratorBaseEENKUlvE_clEvENKUlvE3_clEvEUlN3c104HalfEE_St5arrayIPcLm2EEEEviT0_T1_ --------------------------
	.section	.nv.info._ZN2at6native29vectorized_elementwise_kernelILi8EZZZNS0_17log1p_kernel_cudaERNS_18TensorIteratorBaseEENKUlvE_clEvENKUlvE3_clEvEUlN3c104HalfEE_St5arrayIPcLm2EEEEviT0_T1_,"",@"SHT_CUDA_INFO"
	.sectionflags	@""
	.align	4


	//----- nvinfo : EIATTR_CUDA_API_VERSION
	.align		4
        /*0000*/ 	.byte	0x04, 0x37
        /*0002*/ 	.short	(.L_1601 - .L_1600)
.L_1600:
        /*0004*/ 	.word	0x00000082


	//----- nvinfo : EIATTR_SW2861232_WAR
	.align		4
.L_1601:
        /*0008*/ 	.byte	0x01, 0x35
	.zero		2


	//----- nvinfo : EIATTR_PARAM_CBANK
	.align		4
        /*000c*/ 	.byte	0x04, 0x0a
        /*000e*/ 	.short	(.L_1603 - .L_1602)
	.align		4
.L_1602:
        /*0010*/ 	.word	index@(.nv.constant0._ZN2at6native29vectorized_elementwise_kernelILi8EZZZNS0_17log1p_kernel_cudaERNS_18TensorIteratorBaseEENKUlvE_clEvENKUlvE3_clEvEUlN3c104HalfEE_St5arrayIPcLm2EEEEviT0_T1_)
        /*0014*/ 	.short	0x0160
        /*0016*/ 	.short	0x0018


	//----- nvinfo : EIATTR_CBANK_PARAM_SIZE
	.align		4
.L_1603:
        /*0018*/ 	.byte	0x03, 0x19
        /*001a*/ 	.short	0x0018


	//----- nvinfo : EIATTR_KPARAM_INFO
	.align		4
        /*001c*/ 	.byte	0x04, 0x17
        /*001e*/ 	.short	(.L_1605 - .L_1604)
.L_1604:
        /*0020*/ 	.word	0x00000000
        /*0024*/ 	.short	0x0002
        /*0026*/ 	.short	0x0008
        /*0028*/ 	.byte	0x00, 0xf0, 0x41, 0x00


	//----- nvinfo : EIATTR_KPARAM_INFO
	.align		4
.L_1605:
        /*002c*/ 	.byte	0x04, 0x17
        /*002e*/ 	.short	(.L_1607 - .L_1606)
.L_1606:
        /*0030*/ 	.word	0x00000000
        /*0034*/ 	.short	0x0001
        /*0036*/ 	.short	0x0004
        /*0038*/ 	.byte	0x00, 0xf0, 0x05, 0x00


	//----- nvinfo : EIATTR_KPARAM_INFO
	.align		4
.L_1607:
        /*003c*/ 	.byte	0x04, 0x17
        /*003e*/ 	.short	(.L_1609 - .L_1608)
.L_1608:
        /*0040*/ 	.word	0x00000000
        /*0044*/ 	.short	0x0000
        /*0046*/ 	.short	0x0000
        /*0048*/ 	.byte	0x00, 0xf0, 0x11, 0x00


	//----- nvinfo : EIATTR_MAXREG_COUNT
	.align		4
.L_1609:
        /*004c*/ 	.byte	0x03, 0x1b
        /*004e*/ 	.short	0x00ff


	//----- nvinfo : EIATTR_MERCURY_ISA_VERSION
	.align		4
        /*0050*/ 	.byte	0x03, 0x5f
        /*0052*/ 	.short	0x0000


	//----- nvinfo : EIATTR_EXIT_INSTR_OFFSETS
	.align		4
        /*0054*/ 	.byte	0x04, 0x1c
        /*0056*/ 	.short	(.L_1611 - .L_1610)


	//   ....[0]....
.L_1610:
        /*0058*/ 	.word	0x00000010


	//----- nvinfo : EIATTR_MAX_THREADS
	.align		4
.L_1611:
        /*005c*/ 	.byte	0x04, 0x05
        /*005e*/ 	.short	(.L_1613 - .L_1612)
.L_1612:
        /*0060*/ 	.word	0x00000080
        /*0064*/ 	.word	0x00000001
        /*0068*/ 	.word	0x00000001
.L_1613:


//--------------------- .nv.info._ZN2at6native18elementwise_kernelILi128ELi4EZNS0_15gpu_kernel_implIZZZNS0_17log1p_kernel_cudaERNS_18TensorIteratorBaseEENKUlvE_clEvENKUlvE2_clEvEUlN3c107complexIfEEE_EEvS4_RKT_EUliE_EEviT1_ --------------------------
	.section	.nv.info._ZN2at6native18elementwise_kernelILi128ELi4EZNS0_15gpu_kernel_implIZZZNS0_17log1p_kernel_cudaERNS_18TensorIteratorBaseEENKUlvE_clEvENKUlvE2_clEvEUlN3c107complexIfEEE_EEvS4_RKT_EUliE_EEviT1_,"",@"SHT_CUDA_INFO"
	.sectionflags	@""
	.align	4


	//----- nvinfo : EIATTR_CUDA_API_VERSION
	.align		4
        /*0000*/ 	.byte	0x04, 0x37
        /*0002*/ 	.short	(.L_1615 - .L_1614)
.L_1614:
        /*0004*/ 	.word	0x00000082


	//----- nvinfo : EIATTR_SW2861232_WAR
	.align		4
.L_1615:
        /*0008*/ 	.byte	0x01, 0x35
	.zero		2


	//----- nvinfo : EIATTR_PARAM_CBANK
	.align		4
        /*000c*/ 	.byte	0x04, 0x0a
        /*000e*/ 	.short	(.L_1617 - .L_1616)
	.align		4
.L_1616:
        /*0010*/ 	.word	index@(.nv.constant0._ZN2at6native18elementwise_kernelILi128ELi4EZNS0_15gpu_kernel_implIZZZNS0_17log1p_kernel_cudaERNS_18TensorIteratorBaseEENKUlvE_clEvENKUlvE2_clEvEUlN3c107complexIfEEE_EEvS4_RKT_EUliE_EEviT1_)
        /*0014*/ 	.short	0x0160
        /*0016*/ 	.short	0x0220


	//----- nvinfo : EIATTR_CBANK_PARAM_SIZE
	.align		4
.L_1617:
        /*0018*/ 	.byte	0x03, 0x19
        /*001a*/ 	.short	0x0220


	//----- nvinfo : EIATTR_KPARAM_INFO
	.align		4
        /*001c*/ 	.byte	0x04, 0x17
        /*001e*/ 	.short	(.L_1619 - .L_1618)
.L_1618:
        /*0020*/ 	.word	0x00000000
        /*0024*/ 	.short	0x0001
        /*0026*/ 	.short	0x0008
        /*0028*/ 	.byte	0x00, 0xf0, 0x61, 0x08


	//----- nvinfo : EIATTR_KPARAM_INFO
	.align		4
.L_1619:
        /*002c*/ 	.byte	0x04, 0x17
        /*002e*/ 	.short	(.L_1621 - .L_1620)
.L_1620:
        /*0030*/ 	.word	0x00000000
        /*0034*/ 	.short	0x0000
        /*0036*/ 	.short	0x0000
        /*0038*/ 	.byte	0x00, 0xf0, 0x11, 0x00


	//----- nvinfo : EIATTR_MAXREG_COUNT
	.align		4
.L_1621:
        /*003c*/ 	.byte	0x03, 0x1b
        /*003e*/ 	.short	0x0080


	//----- nvinfo : EIATTR_EXTERNS
	.align		4
        /*0040*/ 	.byte	0x04, 0x0f
        /*0042*/ 	.short	(.L_1623 - .L_1622)


	//   ....[0]....
	.align		4
.L_1622:
        /*0044*/ 	.word	index@(__assertfail)


	//----- nvinfo : EIATTR_MERCURY_ISA_VERSION
	.align		4
.L_1623:
        /*0048*/ 	.byte	0x03, 0x5f
        /*004a*/ 	.short	0x0000


	//----- nvinfo : EIATTR_SYSCALL_OFFSETS
	.align		4
        /*004c*/ 	.byte	0x04, 0x46
        /*004e*/ 	.short	(.L_1625 - .L_1624)


	//   ....[0]....
.L_1624:
        /*0050*/ 	.word	0x00001d90


	//   ....[1]....
        /*0054*/ 	.word	0x000033d0


	//   ....[2]....
        /*0058*/ 	.word	0x000051b0


	//   ....[3]....
        /*005c*/ 	.word	0x000067f0


	//   ....[4]....
        /*0060*/ 	.word	0x000085a0


	//   ....[5]....
        /*0064*/ 	.word	0x00009be0


	//   ....[6]....
        /*0068*/ 	.word	0x0000b9a0


	//   ....[7]....
        /*006c*/ 	.word	0x0000cfe0


	//----- nvinfo : EIATTR_EXIT_INSTR_OFFSETS
	.align		4
.L_1625:
        /*0070*/ 	.byte	0x04, 0x1c
        /*0072*/ 	.short	(.L_1627 - .L_1626)


	//   ....[0]....
.L_1626:
        /*0074*/ 	.word	0x00009c80


	//   ....[1]....
        /*0078*/ 	.word	0x0000c2b0


	//   ....[2]....
        /*007c*/ 	.word	0x0000c2f0


	//   ....[3]....
        /*0080*/ 	.word	0x0000c380


	//   ....[4]....
        /*0084*/ 	.word	0x0000c3b0


	//   ....[5]....
        /*0088*/ 	.word	0x0000c3e0


	//   ....[6]....
        /*008c*/ 	.word	0x0000c460


	//   ....[7]....
        /*0090*/ 	.word	0x0000c490


	//   ....[8]....
        /*0094*/ 	.word	0x0000c520


	//   ....[9]....
        /*0098*/ 	.word	0x0000c550


	//   ....[10]....
        /*009c*/ 	.word	0x0000c590


	//   ....[11]....
        /*00a0*/ 	.word	0x0000c670


	//   ....[12]....
        /*00a4*/ 	.word	0x0000c6d0


	//   ....[13]....
        /*00a8*/ 	.word	0x0000c850


	//   ....[14]....
        /*00ac*/ 	.word	0x0000c9a0


	//   ....[15]....
        /*00b0*/ 	.word	0x0000c9d0


	//   ....[16]....
        /*00b4*/ 	.word	0x0000ca80


	//   ....[17]....
        /*00b8*/ 	.word	0x0000cbf0


	//   ....[18]....
        /*00bc*/ 	.word	0x0000cd60


	//   ....[19]....
        /*00c0*/ 	.word	0x0000ceb0


	//   ....[20]....
        /*00c4*/ 	.word	0x0000cff0


	//   ....[21]....
        /*00c8*/ 	.word	0x0000d020


	//   ....[22]....
        /*00cc*/ 	.word	0x0000d050


	//----- nvinfo : EIATTR_MAX_THREADS
	.align		4
.L_1627:
        /*00d0*/ 	.byte	0x04, 0x05
        /*00d2*/ 	.short	(.L_1629 - .L_1628)
.L_1628:
        /*00d4*/ 	.word	0x00000080
        /*00d8*/ 	.word	0x00000001
        /*00dc*/ 	.word	0x00000001


	//----- nvinfo : EIATTR_CRS_STACK_SIZE
	.align		4
.L_1629:
        /*00e0*/ 	.byte	0x04, 0x1e
        /*00e2*/ 	.short	(.L_1631 - .L_1630)
.L_1630:
        /*00e4*/ 	.word	0x00000000
.L_1631:


//--------------------- .nv.info._ZN2at6native27unrolled_elementwise_kernelIZZZNS0_17log1p_kernel_cudaERNS_18TensorIteratorBaseEENKUlvE_clEvENKUlvE2_clEvEUlN3c107complexIfEEE_St5arrayIPcLm2EELi4E23TrivialOffsetCalculatorILi1EjESE_NS0_6memory12LoadWithCastILi1EEENSF_13StoreWithCastILi1EEEEEviT_T0_T2_T3_T4_T5_ --------------------------
	.section	.nv.info._ZN2at6native27unrolled_elementwise_kernelIZZZNS0_17log1p_kernel_cudaERNS_18TensorIteratorBaseEENKUlvE_clEvENKUlvE2_clEvEUlN3c107complexIfEEE_St5arrayIPcLm2EELi4E23TrivialOffsetCalculatorILi1EjESE_NS0_6memory12LoadWithCastILi1EEENSF_13StoreWithCastILi1EEEEEviT_T0_T2_T3_T4_T5_,"",@"SHT_CUDA_INFO"
	.sectionflags	@""
	.align	4


	//----- nvinfo : EIATTR_CUDA_API_VERSION
	.align		4
        /*0000*/ 	.byte	0x04, 0x37
        /*0002*/ 	.short	(.L_1633 - .L_1632)
.L_1632:
        /*0004*/ 	.word	0x00000082


	//----- nvinfo : EIATTR_SW2861232_WAR
	.align		4
.L_1633:
        /*0008*/ 	.byte	0x01, 0x35
	.zero		2


	//----- nvinfo : EIATTR_PARAM_CBANK
	.align		4
        /*000c*/ 	.byte	0x04, 0x0a
        /*000e*/ 	.short	(.L_1635 - .L_1634)
	.align		4
.L_1634:
        /*0010*/ 	.word	index@(.nv.constant0._ZN2at6native27unrolled_elementwise_kernelIZZZNS0_17log1p_kernel_cudaERNS_18TensorIteratorBaseEENKUlvE_clEvENKUlvE2_clEvEUlN3c107complexIfEEE_St5arrayIPcLm2EELi4E23TrivialOffsetCalculatorILi1EjESE_NS0_6memory12LoadWithCastILi1EEENSF_13StoreWithCastILi1EEEEEviT_T0_T2_T3_T4_T5_)
        /*0014*/ 	.short	0x0160
        /*0016*/ 	.short	0x002c


	//----- nvinfo : EIATTR_CBANK_PARAM_SIZE
	.align		4
.L_1635:
        /*0018*/ 	.byte	0x03, 0x19
        /*001a*/ 	.short	0x002c


	//----- nvinfo : EIATTR_KPARAM_INFO
	.align		4
        /*001c*/ 	.byte	0x04, 0x17
        /*001e*/ 	.short	(.L_1637 - .L_1636)
.L_1636:
        /*0020*/ 	.word	0x00000000
        /*0024*/ 	.short	0x0006
        /*0026*/ 	.short	0x0024
        /*0028*/ 	.byte	0x00, 0xf0, 0x21, 0x00


	//----- nvinfo : EIATTR_KPARAM_INFO
	.align		4
.L_1637:
        /*002c*/ 	.byte	0x04, 0x17
        /*002e*/ 	.short	(.L_1639 - .L_1638)
.L_1638:
        /*0030*/ 	.word	0x00000000
        /*0034*/ 	.short	0x0005
        /*0036*/ 	.short	0x001c
        /*0038*/ 	.byte	0x00, 0xf0, 0x21, 0x00


	//----- nvinfo : EIATTR_KPARAM_INFO
	.align		4
.L_1639:
        /*003c*/ 	.byte	0x04, 0x17
        /*003e*/ 	.short	(.L_1641 - .L_1640)
.L_1640:
        /*0040*/ 	.word	0x00000000
        /*0044*/ 	.short	0x0004
        /*0046*/ 	.short	0x0019
        /*0048*/ 	.byte	0x00, 0xf0, 0x05, 0x00


	//----- nvinfo : EIATTR_KPARAM_INFO
	.align		4
.L_1641:
        /*004c*/ 	.byte	0x04, 0x17
        /*004e*/ 	.short	(.L_1643 - .L_1642)
.L_1642:
        /*0050*/ 	.word	0x00000000
        /*0054*/ 	.short	0x0003
        /*0056*/ 	.short	0x0018
        /*0058*/ 	.byte	0x00, 0xf0, 0x05, 0x00


	//----- nvinfo : EIATTR_KPARAM_INFO
	.align		4
.L_1643:
        /*005c*/ 	.byte	0x04, 0x17
        /*005e*/ 	.short	(.L_1645 - .L_1644)
.L_1644:
        /*0060*/ 	.word	0x00000000
        /*0064*/ 	.short	0x0002
        /*0066*/ 	.short	0x0008
        /*0068*/ 	.byte	0x00, 0xf0, 0x41, 0x00


	//----- nvinfo : EIATTR_KPARAM_INFO
	.align		4
.L_1645:
        /*006c*/ 	.byte	0x04, 0x17
        /*006e*/ 	.short	(.L_1647 - .L_1646)
.L_1646:
        /*0070*/ 	.word	0x00000000
        /*0074*/ 	.short	0x0001
        /*0076*/ 	.short	0x0004
        /*0078*/ 	.byte	0x00, 0xf0, 0x05, 0x00


	//----- nvinfo : EIATTR_KPARAM_INFO
	.align		4
.L_1647:
        /*007c*/ 	.byte	0x04, 0x17
        /*007e*/ 	.short	(.L_1649 - .L_1648)
.L_1648:
        /*0080*/ 	.word	0x00000000
        /*0084*/ 	.short	0x0000
        /*0086*/ 	.short	0x0000
        /*0088*/ 	.byte	0x00, 0xf0, 0x11, 0x00


	//----- nvinfo : EIATTR_MAXREG_COUNT
	.align		4
.L_1649:
        /*008c*/ 	.byte	0x03, 0x1b
        /*008e*/ 	.short	0x00ff


	//----- nvinfo : EIATTR_EXTERNS
	.align		4
        /*0090*/ 	.byte	0x04, 0x0f
        /*0092*/ 	.short	(.L_1651 - .L_1650)


	//   ....[0]....
	.align		4
.L_1650:
        /*0094*/ 	.word	index@(__assertfail)


	//----- nvinfo : EIATTR_MERCURY_ISA_VERSION
	.align		4
.L_1651:
        /*0098*/ 	.byte	0x03, 0x5f
        /*009a*/ 	.short	0x0000


	//----- nvinfo : EIATTR_SYSCALL_OFFSETS
	.align		4
        /*009c*/ 	.byte	0x04, 0x46
        /*009e*/ 	.short	(.L_1653 - .L_1652)


	//   ....[0]....
.L_1652:
        /*00a0*/ 	.word	0x00000fa0


	//   ....[1]....
        /*00a4*/ 	.word	0x00001f80


	//   ....[2]....
        /*00a8*/ 	.word	0x00002f70


	//   ....[3]....
        /*00ac*/ 	.word	0x00003f30


	//   ....[4]....
        /*00b0*/ 	.word	0x00006f00


	//   ....[5]....
        /*00b4*/ 	.word	0x00007e10


	//   ....[6]....
        /*00b8*/ 	.word	0x00008d10


	//   ....[7]....
        /*00bc*/ 	.word	0x00009bf0


	//----- nvinfo : EIATTR_EXIT_INSTR_OFFSETS
	.align		4
.L_1653:
        /*00c0*/ 	.byte	0x04, 0x1c
        /*00c2*/ 	.short	(.L_1655 - .L_1654)


	//   ....[0]....
.L_1654:
        /*00c4*/ 	.word	0x00008db0


	//   ....[1]....
        /*00c8*/ 	.word	0x00008ed0


	//   ....[2]....
        /*00cc*/ 	.word	0x00008f10


	//   ....[3]....
        /*00d0*/ 	.word	0x00008fa0


	//   ....[4]....
        /*00d4*/ 	.word	0x00008fd0


	//   ....[5]....
        /*00d8*/ 	.word	0x00009000


	//   ....[6]....
        /*00dc*/ 	.word	0x00009080


	//   ....[7]....
        /*00e0*/ 	.word	0x000090b0


	//   ....[8]....
        /*00e4*/ 	.word	0x00009130


	//   ....[9]....
        /*00e8*/ 	.word	0x00009160


	//   ....[10]....
        /*00ec*/ 	.word	0x000091a0


	//   ....[11]....
        /*00f0*/ 	.word	0x00009280


	//   ....[12]....
        /*00f4*/ 	.word	0x000092e0


	//   ....[13]....
        /*00f8*/ 	.word	0x00009460


	//   ....[14]....
        /*00fc*/ 	.word	0x000095b0


	//   ....[15]....
        /*0100*/ 	.word	0x000095e0


	//   ....[16]....
        /*0104*/ 	.word	0x00009690


	//   ....[17]....
        /*0108*/ 	.word	0x00009800


	//   ....[18]....
        /*010c*/ 	.word	0x00009970


	//   ....[19]....
        /*0110*/ 	.word	0x00009ac0


	//   ....[20]....
        /*0114*/ 	.word	0x00009c00


	//   ....[21]....
        /*0118*/ 	.word	0x00009c30


	//   ....[22]....
        /*011c*/ 	.word	0x00009c60


	//----- nvinfo : EIATTR_MAX_THREADS
	.align		4
.L_1655:
        /*0120*/ 	.byte	0x04, 0x05
        /*0122*/ 	.short	(.L_1657 - .L_1656)
.L_1656:
        /*0124*/ 	.word	0x00000080
        /*0128*/ 	.word	0x00000001
        /*012c*/ 	.word	0x00000001


	//----- nvinfo : EIATTR_CRS_STACK_SIZE
	.align		4
.L_1657:
        /*0130*/ 	.byte	0x04, 0x1e
        /*0132*/ 	.short	(.L_1659 - .L_1658)
.L_1658:
        /*0134*/ 	.word	0x00000000
.L_1659:


//--------------------- .nv.info._ZN2at6native18elementwise_kernelILi128ELi2EZNS0_22gpu_kernel_impl_nocastIZZZNS0_17log1p_kernel_cudaERNS_18TensorIteratorBaseEENKUlvE_clEvENKUlvE2_clEvEUlN3c107complexIfEEE_EEvS4_RKT_EUliE_EEviT1_ --------------------------
	.section	.nv.info._ZN2at6native18elementwise_kernelILi128ELi2EZNS0_22gpu_kernel_impl_nocastIZZZNS0_17log1p_kernel_cudaERNS_18TensorIteratorBaseEENKUlvE_clEvENKUlvE2_clEvEUlN3c107complexIfEEE_EEvS4_RKT_EUliE_EEviT1_,"",@"SHT_CUDA_INFO"
	.sectionflags	@""
	.align	4


	//----- nvinfo : EIATTR_CUDA_API_VERSION
	.align		4
        /*0000*/ 	.byte	0x04, 0x37
        /*0002*/ 	.short	(.L_1661 - .L_1660)
.L_1660:
        /*0004*/ 	.word	0x00000082


	//----- nvinfo : EIATTR_SW2861232_WAR
	.align		4
.L_1661:
        /*0008*/ 	.byte	0x01, 0x35
	.zero		2


	//----- nvinfo : EIATTR_PARAM_CBANK
	.align		4
        /*000c*/ 	.byte	0x04, 0x0a
        /*000e*/ 	.short	(.L_1663 - .L_1662)
	.align		4
.L_1662:
        /*0010*/ 	.word	index@(.nv.constant0._ZN2at6native18elementwise_kernelILi128ELi2EZNS0_22gpu_kernel_impl_nocastIZZZNS0_17log1p_kernel_cudaERNS_18TensorIteratorBaseEENKUlvE_clEvENKUlvE2_clEvEUlN3c107complexIfEEE_EEvS4_RKT_EUliE_EEviT1_)
        /*0014*/ 	.short	0x0160
        /*0016*/ 	.short	0x0220


	//----- nvinfo : EIATTR_CBANK_PARAM_SIZE
	.align		4
.L_1663:
        /*0018*/ 	.byte	0x03, 0x19
        /*001a*/ 	.short	0x0220


	//----- nvinfo : EIATTR_KPARAM_INFO
	.align		4
        /*001c*/ 	.byte	0x04, 0x17
        /*001e*/ 	.short	(.L_1665 - .L_1664)
.L_1664:
        /*0020*/ 	.word	0x00000000
        /*0024*/ 	.short	0x0001
        /*0026*/ 	.short	0x0008
        /*0028*/ 	.byte	0x00, 0xf0, 0x61, 0x08


	//----- nvinfo : EIATTR_KPARAM_INFO
	.align		4
.L_1665:
        /*002c*/ 	.byte	0x04, 0x17
        /*002e*/ 	.short	(.L_1667 - .L_1666)
.L_1666:
        /*0030*/ 	.word	0x00000000
        /*0034*/ 	.short	0x0000
        /*0036*/ 	.short	0x0000
        /*0038*/ 	.byte	0x00, 0xf0, 0x11, 0x00


	//----- nvinfo : EIATTR_MAXREG_COUNT
	.align		4
.L_1667:
        /*003c*/ 	.byte	0x03, 0x1b
        /*003e*/ 	.short	0x0080


	//----- nvinfo : EIATTR_MERCURY_ISA_VERSION
	.align		4
        /*0040*/ 	.byte	0x03, 0x5f
        /*0042*/ 	.short	0x0000


	//----- nvinfo : EIATTR_EXIT_INSTR_OFFSETS
	.align		4
        /*0044*/ 	.byte	0x04, 0x1c
        /*0046*/ 	.short	(.L_1669 - .L_1668)


	//   ....[0]....
.L_1668:
        /*0048*/ 	.word	0x000016f0


	//   ....[1]....
        /*004c*/ 	.word	0x00002d40


	//----- nvinfo : EIATTR_MAX_THREADS
	.align		4
.L_1669:
        /*0050*/ 	.byte	0x04, 0x05
        /*0052*/ 	.short	(.L_1671 - .L_1670)
.L_1670:
        /*0054*/ 	.word	0x00000080
        /*0058*/ 	.word	0x00000001
        /*005c*/ 	.word	0x00000001


	//----- nvinfo : EIATTR_CRS_STACK_SIZE
	.align		4
.L_1671:
        /*0060*/ 	.byte	0x04, 0x1e
        /*0062*/ 	.short	(.L_1673 - .L_1672)
.L_1672:
        /*0064*/ 	.word	0x00000000
.L_1673:


//--------------------- .nv.info._ZN2at6native27unrolled_elementwise_kernelIZZZNS0_17log1p_kernel_cudaERNS_18TensorIteratorBaseEENKUlvE_clEvENKUlvE2_clEvEUlN3c107complexIfEEE_St5arrayIPcLm2EELi4E23TrivialOffsetCalculatorILi1EjESE_NS0_6memory15LoadWithoutCastENSF_16StoreWithoutCastEEEviT_T0_T2_T3_T4_T5_ --------------------------
	.section	.nv.info._ZN2at6native27unrolled_elementwise_kernelIZZZNS0_17log1p_kernel_cudaERNS_18TensorIteratorBaseEENKUlvE_clEvENKUlvE2_clEvEUlN3c107complexIfEEE_St5arrayIPcLm2EELi4E23TrivialOffsetCalculatorILi1EjESE_NS0_6memory15LoadWithoutCastENSF_16StoreWithoutCastEEEviT_T0_T2_T3_T4_T5_,"",@"SHT_CUDA_INFO"
	.sectionflags	@""
	.align	4


	//----- nvinfo : EIATTR_CUDA_API_VERSION
	.align		4
        /*0000*/ 	.byte	0x04, 0x37
        /*0002*/ 	.short	(.L_1675 - .L_1674)
.L_1674:
        /*0004*/ 	.word	0x00000082


	//----- nvinfo : EIATTR_SW2861232_WAR
	.align		4
.L_1675:
        /*0008*/ 	.byte	0x01, 0x35
	.zero		2


	//----- nvinfo : EIATTR_PARAM_CBANK
	.align		4
        /*000c*/ 	.byte	0x04, 0x0a
        /*000e*/ 	.short	(.L_1677 - .L_1676)
	.align		4
.L_1676:
        /*0010*/ 	.word	index@(.nv.constant0._ZN2at6native27unrolled_elementwise_kernelIZZZNS0_17log1p_kernel_cudaERNS_18TensorIteratorBaseEENKUlvE_clEvENKUlvE2_clEvEUlN3c107complexIfEEE_St5arrayIPcLm2EELi4E23TrivialOffsetCalculatorILi1EjESE_NS0_6memory15LoadWithoutCastENSF_16StoreWithoutCastEEEviT_T0_T2_T3_T4_T5_)
        /*0014*/ 	.short	0x0160
        /*0016*/ 	.short	0x001c


	//----- nvinfo : EIATTR_CBANK_PARAM_SIZE
	.align		4
.L_1677:
        /*0018*/ 	.byte	0x03, 0x19
        /*001a*/ 	.short	0x001c


	//----- nvinfo : EIATTR_KPARAM_INFO
	.align		4
        /*001c*/ 	.byte	0x04, 0x17
        /*001e*/ 	.short	(.L_1679 - .L_1678)
.L_1678:
        /*0020*/ 	.word	0x00000000
        /*0024*/ 	.short	0x0006
        /*0026*/ 	.short	0x001b
        /*0028*/ 	.byte	0x00, 0xf0, 0x05, 0x00


	//----- nvinfo : EIATTR_KPARAM_INFO
	.align		4
.L_1679:
        /*002c*/ 	.byte	0x04, 0x17
        /*002e*/ 	.short	(.L_1681 - .L_1680)
.L_1680:
        /*0030*/ 	.word	0x00000000
        /*0034*/ 	.short	0x0005
        /*0036*/ 	.short	0x001a
        /*0038*/ 	.byte	0x00, 0xf0, 0x05, 0x00


	//----- nvinfo : EIATTR_KPARAM_INFO
	.align		4
.L_1681:
        /*003c*/ 	.byte	0x04, 0x17
        /*003e*/ 	.short	(.L_1683 - .L_1682)
.L_1682:
        /*0040*/ 	.word	0x00000000
        /*0044*/ 	.short	0x0004
        /*0046*/ 	.short	0x0019
        /*0048*/ 	.byte	0x00, 0xf0, 0x05, 0x00


	//----- nvinfo : EIATTR_KPARAM_INFO
	.align		4
.L_1683:
        /*004c*/ 	.byte	0x04, 0x17
        /*004e*/ 	.short	(.L_1685 - .L_1684)
.L_1684:
        /*0050*/ 	.word	0x00000000
        /*0054*/ 	.short	0x0003
        /*0056*/ 	.short	0x0018
        /*0058*/ 	.byte	0x00, 0xf0, 0x05, 0x00


	//----- nvinfo : EIATTR_KPARAM_INFO
	.align		4
.L_1685:
        /*005c*/ 	.byte	0x04, 0x17
        /*005e*/ 	.short	(.L_1687 - .L_1686)
.L_1686:
        /*0060*/ 	.word	0x00000000
        /*0064*/ 	.short	0x0002
        /*0066*/ 	.short	0x0008
        /*0068*/ 	.byte	0x00, 0xf0, 0x41, 0x00


	//----- nvinfo : EIATTR_KPARAM_INFO
	.align		4
.L_1687:
        /*006c*/ 	.byte	0x04, 0x17
        /*006e*/ 	.short	(.L_1689 - .L_1688)
.L_1688:
        /*0070*/ 	.word	0x00000000
        /*0074*/ 	.short	0x0001
        /*0076*/ 	.short	0x0004
        /*0078*/ 	.byte	0x00, 0xf0, 0x05, 0x00


	//----- nvinfo : EIATTR_KPARAM_INFO
	.align		4
.L_1689:
        /*007c*/ 	.byte	0x04, 0x17
        /*007e*/ 	.short	(.L_1691 - .L_1690)
.L_1690:
        /*0080*/ 	.word	0x00000000
        /*0084*/ 	.short	0x0000
        /*0086*/ 	.short	0x0000
        /*0088*/ 	.byte	0x00, 0xf0, 0x11, 0x00


	//----- nvinfo : EIATTR_MAXREG_COUNT
	.align		4
.L_1691:
        /*008c*/ 	.byte	0x03, 0x1b
        /*008e*/ 	.short	0x00ff


	//----- nvinfo : EIATTR_MERCURY_ISA_VERSION
	.align		4
        /*0090*/ 	.byte	0x03, 0x5f
        /*0092*/ 	.short	0x0000


	//----- nvinfo : EIATTR_EXIT_INSTR_OFFSETS
	.align		4
        /*0094*/ 	.byte	0x04, 0x1c
        /*0096*/ 	.short	(.L_1693 - .L_1692)


	//   ....[0]....
.L_1692:
        /*0098*/ 	.word	0x00002320


	//   ....[1]....
        /*009c*/ 	.word	0x00002370


	//----- nvinfo : EIATTR_MAX_THREADS
	.align		4
.L_1693:
        /*00a0*/ 	.byte	0x04, 0x05
        /*00a2*/ 	.short	(.L_1695 - .L_1694)
.L_1694:
        /*00a4*/ 	.word	0x00000080
        /*00a8*/ 	.word	0x00000001
        /*00ac*/ 	.word	0x00000001


	//----- nvinfo : EIATTR_CRS_STACK_SIZE
	.align		4
.L_1695:
        /*00b0*/ 	.byte	0x04, 0x1e
        /*00b2*/ 	.short	(.L_1697 - .L_1696)
.L_1696:
        /*00b4*/ 	.word	0x00000000
.L_1697:


//--------------------- .nv.info._ZN2at6native29vectorized_elementwise_kernelILi2EZZZNS0_17log1p_kernel_cudaERNS_18TensorIteratorBaseEENKUlvE_clEvENKUlvE2_clEvEUlN3c107complexIfEEE_St5arrayIPcLm2EEEEviT0_T1_ --------------------------
	.section	.nv.info._ZN2at6native29vectorized_elementwise_kernelILi2EZZZNS0_17log1p_kernel_cudaERNS_18TensorIteratorBaseEENKUlvE_clEvENKUlvE2_clEvEUlN3c107complexIfEEE_St5arrayIPcLm2EEEEviT0_T1_,"",@"SHT_CUDA_INFO"
	.sectionflags	@""
	.align	4


	//----- nvinfo : EIATTR_CUDA_API_VERSION
	.align		4
        /*0000*/ 	.byte	0x04, 0x37
        /*0002*/ 	.short	(.L_1699 - .L_1698)
.L_1698:
        /*0004*/ 	.word	0x00000082


	//----- nvinfo : EIATTR_SW2861232_WAR
	.align		4
.L_1699:
        /*0008*/ 	.byte	0x01, 0x35
	.zero		2


	//----- nvinfo : EIATTR_PARAM_CBANK
	.align		4
        /*000c*/ 	.byte	0x04, 0x0a
        /*000e*/ 	.short	(.L_1701 - .L_1700)
	.align		4
.L_1700:
        /*0010*/ 	.word	index@(.nv.constant0._ZN2at6native29vectorized_elementwise_kernelILi2EZZZNS0_17log1p_kernel_cudaERNS_18TensorIteratorBaseEENKUlvE_clEvENKUlvE2_clEvEUlN3c107complexIfEEE_St5arrayIPcLm2EEEEviT0_T1_)
        /*0014*/ 	.short	0x0160
        /*0016*/ 	.short	0x0018


	//----- nvinfo : EIATTR_CBANK_PARAM_SIZE
	.align		4
.L_1701:
        /*0018*/ 	.byte	0x03, 0x19
        /*001a*/ 	.short	0x0018


	//----- nvinfo : EIATTR_KPARAM_INFO
	.align		4
        /*001c*/ 	.byte	0x04, 0x17
        /*001e*/ 	.short	(.L_1703 - .L_1702)
.L_1702:
        /*0020*/ 	.word	0x00000000
        /*0024*/ 	.short	0x0002
        /*0026*/ 	.short	0x0008
        /*0028*/ 	.byte	0x00, 0xf0, 0x41, 0x00


	//----- nvinfo : EIATTR_KPARAM_INFO
	.align		4
.L_1703:
        /*002c*/ 	.byte	0x04, 0x17
        /*002e*/ 	.short	(.L_1705 - .L_1704)
.L_1704:
        /*0030*/ 	.word	0x00000000
        /*0034*/ 	.short	0x0001
        /*0036*/ 	.short	0x0004
        /*0038*/ 	.byte	0x00, 0xf0, 0x05, 0x00


	//----- nvinfo : EIATTR_KPARAM_INFO
	.align		4
.L_1705:
        /*003c*/ 	.byte	0x04, 0x17
        /*003e*/ 	.short	(.L_1707 - .L_1706)
.L_1706:
        /*0040*/ 	.word	0x00000000
        /*0044*/ 	.short	0x0000
        /*0046*/ 	.short	0x0000
        /*0048*/ 	.byte	0x00, 0xf0, 0x11, 0x00


	//----- nvinfo : EIATTR_MAXREG_COUNT
	.align		4
.L_1707:
        /*004c*/ 	.byte	0x03, 0x1b
        /*004e*/ 	.short	0x00ff


	//----- nvinfo : EIATTR_MERCURY_ISA_VERSION
	.align		4
        /*0050*/ 	.byte	0x03, 0x5f
        /*0052*/ 	.short	0x0000


	//----- nvinfo : EIATTR_EXIT_INSTR_OFFSETS
	.align		4
        /*0054*/ 	.byte	0x04, 0x1c
        /*0056*/ 	.short	(.L_1709 - .L_1708)


	//   ....[0]....
.L_1708:
        /*0058*/ 	.word	0x00003ee0


	//   ....[1]....
        /*005c*/ 	.word	0x00008520


	//   ....[2]....
        /*0060*/ 	.word	0x00008570


	//----- nvinfo : EIATTR_MAX_THREADS
	.align		4
.L_1709:
        /*0064*/ 	.byte	0x04, 0x05
        /*0066*/ 	.short	(.L_1711 - .L_1710)
.L_1710:
        /*0068*/ 	.word	0x00000080
        /*006c*/ 	.word	0x00000001
        /*0070*/ 	.word	0x00000001


	//----- nvinfo : EIATTR_CRS_STACK_SIZE
	.align		4
.L_1711:
        /*0074*/ 	.byte	0x04, 0x1e
        /*0076*/ 	.short	(.L_1713 - .L_1712)
.L_1712:
        /*0078*/ 	.word	0x00000000
.L_1713:


//--------------------- .nv.info._ZN2at6native29vectorized_elementwise_kernelILi4EZZZNS0_17log1p_kernel_cudaERNS_18TensorIteratorBaseEENKUlvE_clEvENKUlvE2_clEvEUlN3c107complexIfEEE_St5arrayIPcLm2EEEEviT0_T1_ --------------------------
	.section	.nv.info._ZN2at6native29vectorized_elementwise_kernelILi4EZZZNS0_17log1p_kernel_cudaERNS_18TensorIteratorBaseEENKUlvE_clEvENKUlvE2_clEvEUlN3c107complexIfEEE_St5arrayIPcLm2EEEEviT0_T1_,"",@"SHT_CUDA_INFO"
	.sectionflags	@""
	.align	4


	//----- nvinfo : EIATTR_CUDA_API_VERSION
	.align		4
        /*0000*/ 	.byte	0x04, 0x37
        /*0002*/ 	.short	(.L_1715 - .L_1714)
.L_1714:
        /*0004*/ 	.word	0x00000082


	//----- nvinfo : EIATTR_SW2861232_WAR
	.align		4
.L_1715:
        /*0008*/ 	.byte	0x01, 0x35
	.zero		2


	//----- nvinfo : EIATTR_PARAM_CBANK
	.align		4
        /*000c*/ 	.byte	0x04, 0x0a
        /*000e*/ 	.short	(.L_1717 - .L_1716)
	.align		4
.L_1716:
        /*0010*/ 	.word	index@(.nv.constant0._ZN2at6native29vectorized_elementwise_kernelILi4EZZZNS0_17log1p_kernel_cudaERNS_18TensorIteratorBaseEENKUlvE_clEvENKUlvE2_clEvEUlN3c107complexIfEEE_St5arrayIPcLm2EEEEviT0_T1_)
        /*0014*/ 	.short	0x0160
        /*0016*/ 	.short	0x0018


	//----- nvinfo : EIATTR_CBANK_PARAM_SIZE
	.align		4
.L_1717:
        /*0018*/ 	.byte	0x03, 0x19
        /*001a*/ 	.short	0x0018


	//----- nvinfo : EIATTR_KPARAM_INFO
	.align		4
        /*001c*/ 	.byte	0x04, 0x17
        /*001e*/ 	.short	(.L_1719 - .L_1718)
.L_1718:
        /*0020*/ 	.word	0x00000000
        /*0024*/ 	.short	0x0002
        /*0026*/ 	.short	0x0008
        /*0028*/ 	.byte	0x00, 0xf0, 0x41, 0x00


	//----- nvinfo : EIATTR_KPARAM_INFO
	.align		4
.L_1719:
        /*002c*/ 	.byte	0x04, 0x17
        /*002e*/ 	.short	(.L_1721 - .L_1720)
.L_1720:
        /*0030*/ 	.word	0x00000000
        /*0034*/ 	.short	0x0001
        /*0036*/ 	.short	0x0004
        /*0038*/ 	.byte	0x00, 0xf0, 0x05, 0x00


	//----- nvinfo : EIATTR_KPARAM_INFO
	.align		4
.L_1721:
        /*003c*/ 	.byte	0x04, 0x17
        /*003e*/ 	.short	(.L_1723 - .L_1722)
.L_1722:
        /*0040*/ 	.word	0x00000000
        /*0044*/ 	.short	0x0000
        /*0046*/ 	.short	0x0000
        /*0048*/ 	.byte	0x00, 0xf0, 0x11, 0x00


	//----- nvinfo : EIATTR_MAXREG_COUNT
	.align		4
.L_1723:
        /*004c*/ 	.byte	0x03, 0x1b
        /*004e*/ 	.short	0x00ff


	//----- nvinfo : EIATTR_MERCURY_ISA_VERSION
	.align		4
        /*0050*/ 	.byte	0x03, 0x5f
        /*0052*/ 	.short	0x0000


	//----- nvinfo : EIATTR_EXIT_INSTR_OFFSETS
	.align		4
        /*0054*/ 	.byte	0x04, 0x1c
        /*0056*/ 	.short	(.L_1725 - .L_1724)


	//   ....[0]....
.L_1724:
        /*0058*/ 	.word	0x00003ee0


	//   ....[1]....
        /*005c*/ 	.word	0x00008520


	//   ....[2]....
        /*0060*/ 	.word	0x00008570


	//----- nvinfo : EIATTR_MAX_THREADS
	.align		4
.L_1725:
        /*0064*/ 	.byte	0x04, 0x05
        /*0066*/ 	.short	(.L_1727 - .L_1726)
.L_1726:
        /*0068*/ 	.word	0x00000080
        /*006c*/ 	.word	0x00000001
        /*0070*/ 	.word	0x00000001


	//----- nvinfo : EIATTR_CRS_STACK_SIZE
	.align		4
.L_1727:
        /*0074*/ 	.byte	0x04, 0x1e
        /*0076*/ 	.short	(.L_1729 - .L_1728)
.L_1728:
        /*0078*/ 	.word	0x00000000
.L_1729:


//--------------------- .nv.info._ZN2at6native29vectorized_elementwise_kernelILi8EZZZNS0_17log1p_kernel_cudaERNS_18TensorIteratorBaseEENKUlvE_clEvENKUlvE2_clEvEUlN3c107complexIfEEE_St5arrayIPcLm2EEEEviT0_T1_ --------------------------
	.section	.nv.info._ZN2at6native29vectorized_elementwise_kernelILi8EZZZNS0_17log1p_kernel_cudaERNS_18TensorIteratorBaseEENKUlvE_clEvENKUlvE2_clEvEUlN3c107complexIfEEE_St5arrayIPcLm2EEEEviT0_T1_,"",@"SHT_CUDA_INFO"
	.sectionflags	@""
	.align	4


	//----- nvinfo : EIATTR_CUDA_API_VERSION
	.align		4
        /*0000*/ 	.byte	0x04, 0x37
        /*0002*/ 	.short	(.L_1731 - .L_1730)
.L_1730:
        /*0004*/ 	.word	0x00000082


	//----- nvinfo : EIATTR_SW2861232_WAR
	.align		4
.L_1731:
        /*0008*/ 	.byte	0x01, 0x35
	.zero		2


	//----- nvinfo : EIATTR_PARAM_CBANK
	.align		4
        /*000c*/ 	.byte	0x04, 0x0a
        /*000e*/ 	.short	(.L_1733 - .L_1732)
	.align		4
.L_1732:
        /*0010*/ 	.word	index@(.nv.constant0._ZN2at6native29vectorized_elementwise_kernelILi8EZZZNS0_17log1p_kernel_cudaERNS_18TensorIteratorBaseEENKUlvE_clEvENKUlvE2_clEvEUlN3c107complexIfEEE_St5arrayIPcLm2EEEEviT0_T1_)
        /*0014*/ 	.short	0x0160
        /*0016*/ 	.short	0x0018


	//----- nvinfo : EIATTR_CBANK_PARAM_SIZE
	.align		4
.L_1733:
        /*0018*/ 	.byte	0x03, 0x19
        /*001a*/ 	.short	0x0018


	//----- nvinfo : EIATTR_KPARAM_INFO
	.align		4
        /*001c*/ 	.byte	0x04, 0x17
        /*001e*/ 	.short	(.L_1735 - .L_1734)
.L_1734:
        /*0020*/ 	.word	0x00000000
        /*0024*/ 	.short	0x0002
        /*0026*/ 	.short	0x0008
        /*0028*/ 	.byte	0x00, 0xf0, 0x41, 0x00


	//----- nvinfo : EIATTR_KPARAM_INFO
	.align		4
.L_1735:
        /*002c*/ 	.byte	0x04, 0x17
        /*002e*/ 	.short	(.L_1737 - .L_1736)
.L_1736:
        /*0030*/ 	.word	0x00000000
        /*0034*/ 	.short	0x0001
        /*0036*/ 	.short	0x0004
        /*0038*/ 	.byte	0x00, 0xf0, 0x05, 0x00


	//----- nvinfo : EIATTR_KPARAM_INFO
	.align		4
.L_1737:
        /*003c*/ 	.byte	0x04, 0x17
        /*003e*/ 	.short	(.L_1739 - .L_1738)
.L_1738:
        /*0040*/ 	.word	0x00000000
        /*0044*/ 	.short	0x0000
        /*0046*/ 	.short	0x0000
        /*0048*/ 	.byte	0x00, 0xf0, 0x11, 0x00


	//----- nvinfo : EIATTR_MAXREG_COUNT
	.align		4
.L_1739:
        /*004c*/ 	.byte	0x03, 0x1b
        /*004e*/ 	.short	0x00ff


	//----- nvinfo : EIATTR_MERCURY_ISA_VERSION
	.align		4
        /*0050*/ 	.byte	0x03, 0x5f
        /*0052*/ 	.short	0x0000


	//----- nvinfo : EIATTR_EXIT_INSTR_OFFSETS
	.align		4
        /*0054*/ 	.byte	0x04, 0x1c
        /*0056*/ 	.short	(.L_1741 - .L_1740)


	//   ....[0]....
.L_1740:
        /*0058*/ 	.word	0x00000010


	//----- nvinfo : EIATTR_MAX_THREADS
	.align		4
.L_1741:
        /*005c*/ 	.byte	0x04, 0x05
        /*005e*/ 	.short	(.L_1743 - .L_1742)
.L_1742:
        /*0060*/ 	.word	0x00000080
        /*0064*/ 	.word	0x00000001
        /*0068*/ 	.word	0x00000001
.L_1743:


//--------------------- .nv.info._ZN2at6native18elementwise_kernelILi128ELi4EZNS0_15gpu_kernel_implIZZZNS0_17log1p_kernel_cudaERNS_18TensorIteratorBaseEENKUlvE_clEvENKUlvE1_clEvEUlN3c107complexIdEEE_EEvS4_RKT_EUliE_EEviT1_ --------------------------
	.section	.nv.info._ZN2at6native18elementwise_kernelILi128ELi4EZNS0_15gpu_kernel_implIZZZNS0_17log1p_kernel_cudaERNS_18TensorIteratorBaseEENKUlvE_clEvENKUlvE1_clEvEUlN3c107complexIdEEE_EEvS4_RKT_EUliE_EEviT1_,"",@"SHT_CUDA_INFO"
	.sectionflags	@""
	.align	4


	//----- nvinfo : EIATTR_CUDA_API_VERSION
	.align		4
        /*0000*/ 	.byte	0x04, 0x37
        /*0002*/ 	.short	(.L_1745 - .L_1744)
.L_1744:
        /*0004*/ 	.word	0x00000082


	//----- nvinfo : EIATTR_SW2861232_WAR
	.align		4
.L_1745:
        /*0008*/ 	.byte	0x01, 0x35
	.zero		2


	//----- nvinfo : EIATTR_PARAM_CBANK
	.align		4
        /*000c*/ 	.byte	0x04, 0x0a
        /*000e*/ 	.short	(.L_1747 - .L_1746)
	.align		4
.L_1746:
        /*0010*/ 	.word	index@(.nv.constant0._ZN2at6native18elementwise_kernelILi128ELi4EZNS0_15gpu_kernel_implIZZZNS0_17log1p_kernel_cudaERNS_18TensorIteratorBaseEENKUlvE_clEvENKUlvE1_clEvEUlN3c107complexIdEEE_EEvS4_RKT_EUliE_EEviT1_)
        /*0014*/ 	.short	0x0160
        /*0016*/ 	.short	0x0220


	//----- nvinfo : EIATTR_CBANK_PARAM_SIZE
	.align		4
.L_1747:
        /*0018*/ 	.byte	0x03, 0x19
        /*001a*/ 	.short	0x0220


	//----- nvinfo : EIATTR_KPARAM_INFO
	.align		4
        /*001c*/ 	.byte	0x04, 0x17
        /*001e*/ 	.short	(.L_1749 - .L_1748)
.L_1748:
        /*0020*/ 	.word	0x00000000
        /*0024*/ 	.short	0x0001
        /*0026*/ 	.short	0x0008
        /*0028*/ 	.byte	0x00, 0xf0, 0x61, 0x08


	//----- nvinfo : EIATTR_KPARAM_INFO
	.align		4
.L_1749:
        /*002c*/ 	.byte	0x04, 0x17
        /*002e*/ 	.short	(.L_1751 - .L_1750)
.L_1750:
        /*0030*/ 	.word	0x00000000
        /*0034*/ 	.short	0x0000
        /*0036*/ 	.short	0x0000
        /*0038*/ 	.byte	0x00, 0xf0, 0x11, 0x00


	//----- nvinfo : EIATTR_MAXREG_COUNT
	.align		4
.L_1751:
        /*003c*/ 	.byte	0x03, 0x1b
        /*003e*/ 	.short	0x0080


	//----- nvinfo : EIATTR_EXTERNS
	.align		4
        /*0040*/ 	.byte	0x04, 0x0f
        /*0042*/ 	.short	(.L_1753 - .L_1752)


	//   ....[0]....
	.align		4
.L_1752:
        /*0044*/ 	.word	index@(__assertfail)


	//----- nvinfo : EIATTR_MERCURY_ISA_VERSION
	.align		4
.L_1753:
        /*0048*/ 	.byte	0x03, 0x5f
        /*004a*/ 	.short	0x0000


	//----- nvinfo : EIATTR_SYSCALL_OFFSETS
	.align		4
        /*004c*/ 	.byte	0x04, 0x46
        /*004e*/ 	.short	(.L_1755 - .L_1754)


	//   ....[0]....
.L_1754:
        /*0050*/ 	.word	0x00001ed0


	//   ....[1]....
        /*0054*/ 	.word	0x000044b0


	//   ....[2]....
        /*0058*/ 	.word	0x00006400


	//   ....[3]....
        /*005c*/ 	.word	0x000089e0


	//   ....[4]....
        /*0060*/ 	.word	0x0000a8e0


	//   ....[5]....
        /*0064*/ 	.word	0x0000cec0


	//   ....[6]....
        /*0068*/ 	.word	0x0000edd0


	//   ....[7]....
        /*006c*/ 	.word	0x000113b0


	//----- nvinfo : EIATTR_EXIT_INSTR_OFFSETS
	.align		4
.L_1755:
        /*0070*/ 	.byte	0x04, 0x1c
        /*0072*/ 	.short	(.L_1757 - .L_1756)


	//   ....[0]....
.L_1756:
        /*0074*/ 	.word	0x0000cf60


	//   ....[1]....
        /*0078*/ 	.word	0x000104a0


	//   ....[2]....
        /*007c*/ 	.word	0x000104e0


	//   ....[3]....
        /*0080*/ 	.word	0x00010570


	//   ....[4]....
        /*0084*/ 	.word	0x000105a0


	//   ....[5]....
        /*0088*/ 	.word	0x000105d0


	//   ....[6]....
        /*008c*/ 	.word	0x00010680


	//   ....[7]....
        /*0090*/ 	.word	0x000106e0


	//   ....[8]....
        /*0094*/ 	.word	0x000107c0


	//   ....[9]....
        /*0098*/ 	.word	0x00010850


	//   ....[10]....
        /*009c*/ 	.word	0x00010870


	//   ....[11]....
        /*00a0*/ 	.word	0x00010940


	//   ....[12]....
        /*00a4*/ 	.word	0x00010980


	//   ....[13]....
        /*00a8*/ 	.word	0x00010b30


	//   ....[14]....
        /*00ac*/ 	.word	0x00010cb0


	//   ....[15]....
        /*00b0*/ 	.word	0x00010d10


	//   ....[16]....
        /*00b4*/ 	.word	0x00010dc0


	//   ....[17]....
        /*00b8*/ 	.word	0x00010f60


	//   ....[18]....
        /*00bc*/ 	.word	0x00011100


	//   ....[19]....
        /*00c0*/ 	.word	0x00011280


	//   ....[20]....
        /*00c4*/ 	.word	0x000113c0


	//   ....[21]....
        /*00c8*/ 	.word	0x000113f0


	//   ....[22]....
        /*00cc*/ 	.word	0x00011420


	//----- nvinfo : EIATTR_MAX_THREADS
	.align		4
.L_1757:
        /*00d0*/ 	.byte	0x04, 0x05
        /*00d2*/ 	.short	(.L_1759 - .L_1758)
.L_1758:
        /*00d4*/ 	.word	0x00000080
        /*00d8*/ 	.word	0x00000001
        /*00dc*/ 	.word	0x00000001


	//----- nvinfo : EIATTR_CRS_STACK_SIZE
	.align		4
.L_1759:
        /*00e0*/ 	.byte	0x04, 0x1e
        /*00e2*/ 	.short	(.L_1761 - .L_1760)
.L_1760:
        /*00e4*/ 	.word	0x00000000
.L_1761:


//--------------------- .nv.info._ZN2at6native27unrolled_elementwise_kernelIZZZNS0_17log1p_kernel_cudaERNS_18TensorIteratorBaseEENKUlvE_clEvENKUlvE1_clEvEUlN3c107complexIdEEE_St5arrayIPcLm2EELi4E23TrivialOffsetCalculatorILi1EjESE_NS0_6memory12LoadWithCastILi1EEENSF_13StoreWithCastILi1EEEEEviT_T0_T2_T3_T4_T5_ --------------------------
	.section	.nv.info._ZN2at6native27unrolled_elementwise_kernelIZZZNS0_17log1p_kernel_cudaERNS_18TensorIteratorBaseEENKUlvE_clEvENKUlvE1_clEvEUlN3c107complexIdEEE_St5arrayIPcLm2EELi4E23TrivialOffsetCalculatorILi1EjESE_NS0_6memory12LoadWithCastILi1EEENSF_13StoreWithCastILi1EEEEEviT_T0_T2_T3_T4_T5_,"",@"SHT_CUDA_INFO"
	.sectionflags	@""
	.align	4


	//----- nvinfo : EIATTR_CUDA_API_VERSION
	.align		4
        /*0000*/ 	.byte	0x04, 0x37
        /*0002*/ 	.short	(.L_1763 - .L_1762)
.L_1762:
        /*0004*/ 	.word	0x00000082


	//----- nvinfo : EIATTR_SW2861232_WAR
	.align		4
.L_1763:
        /*0008*/ 	.byte	0x01, 0x35
	.zero		2


	//----- nvinfo : EIATTR_PARAM_CBANK
	.align		4
        /*000c*/ 	.byte	0x04, 0x0a
        /*000e*/ 	.short	(.L_1765 - .L_1764)
	.align		4
.L_1764:
        /*0010*/ 	.word	index@(.nv.constant0._ZN2at6native27unrolled_elementwise_kernelIZZZNS0_17log1p_kernel_cudaERNS_18TensorIteratorBaseEENKUlvE_clEvENKUlvE1_clEvEUlN3c107complexIdEEE_St5arrayIPcLm2EELi4E23TrivialOffsetCalculatorILi1EjESE_NS0_6memory12LoadWithCastILi1EEENSF_13StoreWithCastILi1EEEEEviT_T0_T2_T3_T4_T5_)
        /*0014*/ 	.short	0x0160
        /*0016*/ 	.short	0x002c


	//----- nvinfo : EIATTR_CBANK_PARAM_SIZE
	.align		4
.L_1765:
        /*0018*/ 	.byte	0x03, 0x19
        /*001a*/ 	.short	0x002c


	//----- nvinfo : EIATTR_KPARAM_INFO
	.align		4
        /*001c*/ 	.byte	0x04, 0x17
        /*001e*/ 	.short	(.L_1767 - .L_1766)
.L_1766:
        /*0020*/ 	.word	0x00000000
        /*0024*/ 	.short	0x0006
        /*0026*/ 	.short	0x0024
        /*0028*/ 	.byte	0x00, 0xf0, 0x21, 0x00


	//----- nvinfo : EIATTR_KPARAM_INFO
	.align		4
.L_1767:
        /*002c*/ 	.byte	0x04, 0x17
        /*002e*/ 	.short	(.L_1769 - .L_1768)
.L_1768:
        /*0030*/ 	.word	0x00000000
        /*0034*/ 	.short	0x0005
        /*0036*/ 	.short	0x001c
        /*0038*/ 	.byte	0x00, 0xf0, 0x21, 0x00


	//----- nvinfo : EIATTR_KPARAM_INFO
	.align		4
.L_1769:
        /*003c*/ 	.byte	0x04, 0x17
        /*003e*/ 	.short	(.L_1771 - .L_1770)
.L_1770:
        /*0040*/ 	.word	0x00000000
        /*0044*/ 	.short	0x0004
        /*0046*/ 	.short	0x0019
        /*0048*/ 	.byte	0x00, 0xf0, 0x05, 0x00


	//----- nvinfo : EIATTR_KPARAM_INFO
	.align		4
.L_1771:
        /*004c*/ 	.byte	0x04, 0x17
        /*004e*/ 	.short	(.L_1773 - .L_1772)
.L_1772:
        /*0050*/ 	.word	0x00000000
        /*0054*/ 	.short	0x0003
        /*0056*/ 	.short	0x0018
        /*0058*/ 	.byte	0x00, 0xf0, 0x05, 0x00


	//----- nvinfo : EIATTR_KPARAM_INFO
	.align		4
.L_1773:
        /*005c*/ 	.byte	0x04, 0x17
        /*005e*/ 	.short	(.L_1775 - .L_1774)
.L_1774:
        /*0060*/ 	.word	0x00000000
        /*0064*/ 	.short	0x0002
        /*0066*/ 	.short	0x0008
        /*0068*/ 	.byte	0x00, 0xf0, 0x41, 0x00


	//----- nvinfo : EIATTR_KPARAM_INFO
	.align		4
.L_1775:
        /*006c*/ 	.byte	0x04, 0x17
        /*006e*/ 	.short	(.L_1777 - .L_1776)
.L_1776:
        /*0070*/ 	.word	0x00000000
        /*0074*/ 	.short	0x0001
        /*0076*/ 	.short	0x0004
        /*0078*/ 	.byte	0x00, 0xf0, 0x05, 0x00


	//----- nvinfo : EIATTR_KPARAM_INFO
	.align		4
.L_1777:
        /*007c*/ 	.byte	0x04, 0x17
        /*007e*/ 	.short	(.L_1779 - .L_1778)
.L_1778:
        /*0080*/ 	.word	0x00000000
        /*0084*/ 	.short	0x0000
        /*0086*/ 	.short	0x0000
        /*0088*/ 	.byte	0x00, 0xf0, 0x11, 0x00


	//----- nvinfo : EIATTR_MAXREG_COUNT
	.align		4
.L_1779:
        /*008c*/ 	.byte	0x03, 0x1b
        /*008e*/ 	.short	0x00ff


	//----- nvinfo : EIATTR_EXTERNS
	.align		4
        /*0090*/ 	.byte	0x04, 0x0f
        /*0092*/ 	.short	(.L_1781 - .L_1780)


	//   ....[0]....
	.align		4
.L_1780:
        /*0094*/ 	.word	index@(__assertfail)


	//----- nvinfo : EIATTR_MERCURY_ISA_VERSION
	.align		4
.L_1781:
        /*0098*/ 	.byte	0x03, 0x5f
        /*009a*/ 	.short	0x0000


	//----- nvinfo : EIATTR_SYSCALL_OFFSETS
	.align		4
        /*009c*/ 	.byte	0x04, 0x46
        /*009e*/ 	.short	(.L_1783 - .L_1782)


	//   ....[0]....
.L_1782:
        /*00a0*/ 	.word	0x00001100


	//   ....[1]....
        /*00a4*/ 	.word	0x00002230


	//   ....[2]....
        /*00a8*/ 	.word	0x00003380


	//   ....[3]....
        /*00ac*/ 	.word	0x000044a0


	//   ....[4]....
        /*00b0*/ 	.word	0x0000aec0


	//   ....[5]....
        /*00b4*/ 	.word	0x0000bfa0


	//   ....[6]....
        /*00b8*/ 	.word	0x0000d040


	//   ....[7]....
        /*00bc*/ 	.word	0x0000e100


	//----- nvinfo : EIATTR_EXIT_INSTR_OFFSETS
	.align		4
.L_1783:
        /*00c0*/ 	.byte	0x04, 0x1c
        /*00c2*/ 	.short	(.L_1785 - .L_1784)


	//   ....[0]....
.L_1784:
        /*00c4*/ 	.word	0x0000d0e0


	//   ....[1]....
        /*00c8*/ 	.word	0x0000d210


	//   ....[2]....
        /*00cc*/ 	.word	0x0000d250


	//   ....[3]....
        /*00d0*/ 	.word	0x0000d2e0


	//   ....[4]....
        /*00d4*/ 	.word	0x0000d310


	//   ....[5]....
        /*00d8*/ 	.word	0x0000d340


	//   ....[6]....
        /*00dc*/ 	.word	0x0000d3f0


	//   ....[7]....
        /*00e0*/ 	.word	0x0000d450


	//   ....[8]....
        /*00e4*/ 	.word	0x0000d530


	//   ....[9]....
        /*00e8*/ 	.word	0x0000d5c0


	//   ....[10]....
        /*00ec*/ 	.word	0x0000d5e0


	//   ....[11]....
        /*00f0*/ 	.word	0x0000d6b0


	//   ....[12]....
        /*00f4*/ 	.word	0x0000d6d0


	//   ....[13]....
        /*00f8*/ 	.word	0x0000d880


	//   ....[14]....
        /*00fc*/ 	.word	0x0000da00


	//   ....[15]....
        /*0100*/ 	.word	0x0000da60


	//   ....[16]....
        /*0104*/ 	.word	0x0000db10


	//   ....[17]....
        /*0108*/ 	.word	0x0000dcb0


	//   ....[18]....
        /*010c*/ 	.word	0x0000de50


	//   ....[19]....
        /*0110*/ 	.word	0x0000dfd0


	//   ....[20]....
        /*0114*/ 	.word	0x0000e110


	//   ....[21]....
        /*0118*/ 	.word	0x0000e140


	//   ....[22]....
        /*011c*/ 	.word	0x0000e170


	//----- nvinfo : EIATTR_MAX_THREADS
	.align		4
.L_1785:
        /*0120*/ 	.byte	0x04, 0x05
        /*0122*/ 	.short	(.L_1787 - .L_1786)
.L_1786:
        /*0124*/ 	.word	0x00000080
        /*0128*/ 	.word	0x00000001
        /*012c*/ 	.word	0x00000001


	//----- nvinfo : EIATTR_CRS_STACK_SIZE
	.align		4
.L_1787:
        /*0130*/ 	.byte	0x04, 0x1e
        /*0132*/ 	.short	(.L_1789 - .L_1788)
.L_1788:
        /*0134*/ 	.word	0x00000000
.L_1789:


//--------------------- .nv.info._ZN2at6native18elementwise_kernelILi128ELi2EZNS0_22gpu_kernel_impl_nocastIZZZNS0_17log1p_kernel_cudaERNS_18TensorIteratorBaseEENKUlvE_clEvENKUlvE1_clEvEUlN3c107complexIdEEE_EEvS4_RKT_EUliE_EEviT1_ --------------------------
	.section	.nv.info._ZN2at6native18elementwise_kernelILi128ELi2EZNS0_22gpu_kernel_impl_nocastIZZZNS0_17log1p_kernel_cudaERNS_18TensorIteratorBaseEENKUlvE_clEvENKUlvE1_clEvEUlN3c107complexIdEEE_EEvS4_RKT_EUliE_EEviT1_,"",@"SHT_CUDA_INFO"
	.sectionflags	@""
	.align	4


	//----- nvinfo : EIATTR_CUDA_API_VERSION
	.align		4
        /*0000*/ 	.byte	0x04, 0x37
        /*0002*/ 	.short	(.L_1791 - .L_1790)
.L_1790:
        /*0004*/ 	.word	0x00000082


	//----- nvinfo : EIATTR_SW2861232_WAR
	.align		4
.L_1791:
        /*0008*/ 	.byte	0x01, 0x35
	.zero		2


	//----- nvinfo : EIATTR_PARAM_CBANK
	.align		4
        /*000c*/ 	.byte	0x04, 0x0a
        /*000e*/ 	.short	(.L_1793 - .L_1792)
	.align		4
.L_1792:
        /*0010*/ 	.word	index@(.nv.constant0._ZN2at6native18elementwise_kernelILi128ELi2EZNS0_22gpu_kernel_impl_nocastIZZZNS0_17log1p_kernel_cudaERNS_18TensorIteratorBaseEENKUlvE_clEvENKUlvE1_clEvEUlN3c107complexIdEEE_EEvS4_RKT_EUliE_EEviT1_)
        /*0014*/ 	.short	0x0160
        /*0016*/ 	.short	0x0220


	//----- nvinfo : EIATTR_CBANK_PARAM_SIZE
	.align		4
.L_1793:
        /*0018*/ 	.byte	0x03, 0x19
        /*001a*/ 	.short	0x0220


	//----- nvinfo : EIATTR_KPARAM_INFO
	.align		4
        /*001c*/ 	.byte	0x04, 0x17
        /*001e*/ 	.short	(.L_1795 - .L_1794)
.L_1794:
        /*0020*/ 	.word	0x00000000
        /*0024*/ 	.short	0x0001
        /*0026*/ 	.short	0x0008
        /*0028*/ 	.byte	0x00, 0xf0, 0x61, 0x08


	//----- nvinfo : EIATTR_KPARAM_INFO
	.align		4
.L_1795:
        /*002c*/ 	.byte	0x04, 0x17
        /*002e*/ 	.short	(.L_1797 - .L_1796)
.L_1796:
        /*0030*/ 	.word	0x00000000
        /*0034*/ 	.short	0x0000
        /*0036*/ 	.short	0x0000
        /*0038*/ 	.byte	0x00, 0xf0, 0x11, 0x00


	//----- nvinfo : EIATTR_MAXREG_COUNT
	.align		4
.L_1797:
        /*003c*/ 	.byte	0x03, 0x1b
        /*003e*/ 	.short	0x0080


	//----- nvinfo : EIATTR_MERCURY_ISA_VERSION
	.align		4
        /*0040*/ 	.byte	0x03, 0x5f
        /*0042*/ 	.short	0x0000


	//----- nvinfo : EIATTR_EXIT_INSTR_OFFSETS
	.align		4
        /*0044*/ 	.byte	0x04, 0x1c
        /*0046*/ 	.short	(.L_1799 - .L_1798)


	//   ....[0]....
.L_1798:
        /*0048*/ 	.word	0x00002440


	//   ....[1]....
        /*004c*/ 	.word	0x000047b0


	//----- nvinfo : EIATTR_MAX_THREADS
	.align		4
.L_1799:
        /*0050*/ 	.byte	0x04, 0x05
        /*0052*/ 	.short	(.L_1801 - .L_1800)
.L_1800:
        /*0054*/ 	.word	0x00000080
        /*0058*/ 	.word	0x00000001
        /*005c*/ 	.word	0x00000001


	//----- nvinfo : EIATTR_CRS_STACK_SIZE
	.align		4
.L_1801:
        /*0060*/ 	.byte	0x04, 0x1e
        /*0062*/ 	.short	(.L_1803 - .L_1802)
.L_1802:
        /*0064*/ 	.word	0x00000000
.L_1803:


//--------------------- .nv.info._ZN2at6native27unrolled_elementwise_kernelIZZZNS0_17log1p_kernel_cudaERNS_18TensorIteratorBaseEENKUlvE_clEvENKUlvE1_clEvEUlN3c107complexIdEEE_St5arrayIPcLm2EELi4E23TrivialOffsetCalculatorILi1EjESE_NS0_6memory15LoadWithoutCastENSF_16StoreWithoutCastEEEviT_T0_T2_T3_T4_T5_ --------------------------
	.section	.nv.info._ZN2at6native27unrolled_elementwise_kernelIZZZNS0_17log1p_kernel_cudaERNS_18TensorIteratorBaseEENKUlvE_clEvENKUlvE1_clEvEUlN3c107complexIdEEE_St5arrayIPcLm2EELi4E23TrivialOffsetCalculatorILi1EjESE_NS0_6memory15LoadWithoutCastENSF_16StoreWithoutCastEEEviT_T0_T2_T3_T4_T5_,"",@"SHT_CUDA_INFO"
	.sectionflags	@""
	.align	4


	//----- nvinfo : EIATTR_CUDA_API_VERSION
	.align		4
        /*0000*/ 	.byte	0x04, 0x37
        /*0002*/ 	.short	(.L_1805 - .L_1804)
.L_1804:
        /*0004*/ 	.word	0x00000082


	//----- nvinfo : EIATTR_SW2861232_WAR
	.align		4
.L_1805:
        /*0008*/ 	.byte	0x01, 0x35
	.zero		2


	//----- nvinfo : EIATTR_PARAM_CBANK
	.align		4
        /*000c*/ 	.byte	0x04, 0x0a
        /*000e*/ 	.short	(.L_1807 - .L_1806)
	.align		4
.L_1806:
        /*0010*/ 	.word	index@(.nv.constant0._ZN2at6native27unrolled_elementwise_kernelIZZZNS0_17log1p_kernel_cudaERNS_18TensorIteratorBaseEENKUlvE_clEvENKUlvE1_clEvEUlN3c107complexIdEEE_St5arrayIPcLm2EELi4E23TrivialOffsetCalculatorILi1EjESE_NS0_6memory15LoadWithoutCastENSF_16StoreWithoutCastEEEviT_T0_T2_T3_T4_T5_)
        /*0014*/ 	.short	0x0160
        /*0016*/ 	.short	0x001c


	//----- nvinfo : EIATTR_CBANK_PARAM_SIZE
	.align		4
.L_1807:
        /*0018*/ 	.byte	0x03, 0x19
        /*001a*/ 	.short	0x001c


	//----- nvinfo : EIATTR_KPARAM_INFO
	.align		4
        /*001c*/ 	.byte	0x04, 0x17
        /*001e*/ 	.short	(.L_1809 - .L_1808)
.L_1808:
        /*0020*/ 	.word	0x00000000
        /*0024*/ 	.short	0x0006
        /*0026*/ 	.short	0x001b
        /*0028*/ 	.byte	0x00, 0xf0, 0x05, 0x00


	//----- nvinfo : EIATTR_KPARAM_INFO
	.align		4
.L_1809:
        /*002c*/ 	.byte	0x04, 0x17
        /*002e*/ 	.short	(.L_1811 - .L_1810)
.L_1810:
        /*0030*/ 	.word	0x00000000
        /*0034*/ 	.short	0x0005
        /*0036*/ 	.short	0x001a
        /*0038*/ 	.byte	0x00, 0xf0, 0x05, 0x00


	//----- nvinfo : EIATTR_KPARAM_INFO
	.align		4
.L_1811:
        /*003c*/ 	.byte	0x04, 0x17
        /*003e*/ 	.short	(.L_1813 - .L_1812)
.L_1812:
        /*0040*/ 	.word	0x00000000
        /*0044*/ 	.short	0x0004
        /*0046*/ 	.short	0x0019
        /*0048*/ 	.byte	0x00, 0xf0, 0x05, 0x00


	//----- nvinfo : EIATTR_KPARAM_INFO
	.align		4
.L_1813:
        /*004c*/ 	.byte	0x04, 0x17
        /*004e*/ 	.short	(.L_1815 - .L_1814)
.L_1814:
        /*0050*/ 	.word	0x00000000
        /*0054*/ 	.short	0x0003
        /*0056*/ 	.short	0x0018
        /*0058*/ 	.byte	0x00, 0xf0, 0x05, 0x00


	//----- nvinfo : EIATTR_KPARAM_INFO
	.align		4
.L_1815:
        /*005c*/ 	.byte	0x04, 0x17
        /*005e*/ 	.short	(.L_1817 - .L_1816)
.L_1816:
        /*0060*/ 	.word	0x00000000
        /*0064*/ 	.short	0x0002
        /*0066*/ 	.short	0x0008
        /*0068*/ 	.byte	0x00, 0xf0, 0x41, 0x00


	//----- nvinfo : EIATTR_KPARAM_INFO
	.align		4
.L_1817:
        /*006c*/ 	.byte	0x04, 0x17
        /*006e*/ 	.short	(.L_1819 - .L_1818)
.L_1818:
        /*0070*/ 	.word	0x00000000
        /*0074*/ 	.short	0x0001
        /*0076*/ 	.short	0x0004
        /*0078*/ 	.byte	0x00, 0xf0, 0x05, 0x00


	//----- nvinfo : EIATTR_KPARAM_INFO
	.align		4
.L_1819:
        /*007c*/ 	.byte	0x04, 0x17
        /*007e*/ 	.short	(.L_1821 - .L_1820)
.L_1820:
        /*0080*/ 	.word	0x00000000
        /*0084*/ 	.short	0x0000
        /*0086*/ 	.short	0x0000
        /*0088*/ 	.byte	0x00, 0xf0, 0x11, 0x00


	//----- nvinfo : EIATTR_MAXREG_COUNT
	.align		4
.L_1821:
        /*008c*/ 	.byte	0x03, 0x1b
        /*008e*/ 	.short	0x00ff


	//----- nvinfo : EIATTR_MERCURY_ISA_VERSION
	.align		4
        /*0090*/ 	.byte	0x03, 0x5f
        /*0092*/ 	.short	0x0000


	//----- nvinfo : EIATTR_EXIT_INSTR_OFFSETS
	.align		4
        /*0094*/ 	.byte	0x04, 0x1c
        /*0096*/ 	.short	(.L_1823 - .L_1822)


	//   ....[0]....
.L_1822:
        /*0098*/ 	.word	0x000059a0


	//   ....[1]....
        /*009c*/ 	.word	0x00005a00


	//----- nvinfo : EIATTR_MAX_THREADS
	.align		4
.L_1823:
        /*00a0*/ 	.byte	0x04, 0x05
        /*00a2*/ 	.short	(.L_1825 - .L_1824)
.L_1824:
        /*00a4*/ 	.word	0x00000080
        /*00a8*/ 	.word	0x00000001
        /*00ac*/ 	.word	0x00000001


	//----- nvinfo : EIATTR_CRS_STACK_SIZE
	.align		4
.L_1825:
        /*00b0*/ 	.byte	0x04, 0x1e
        /*00b2*/ 	.short	(.L_1827 - .L_1826)
.L_1826:
        /*00b4*/ 	.word	0x00000000
.L_1827:


//--------------------- .nv.info._ZN2at6native29vectorized_elementwise_kernelILi2EZZZNS0_17log1p_kernel_cudaERNS_18TensorIteratorBaseEENKUlvE_clEvENKUlvE1_clEvEUlN3c107complexIdEEE_St5arrayIPcLm2EEEEviT0_T1_ --------------------------
	.section	.nv.info._ZN2at6native29vectorized_elementwise_kernelILi2EZZZNS0_17log1p_kernel_cudaERNS_18TensorIteratorBaseEENKUlvE_clEvENKUlvE1_clEvEUlN3c107complexIdEEE_St5arrayIPcLm2EEEEviT0_T1_,"",@"SHT_CUDA_INFO"
	.sectionflags	@""
	.align	4


	//----- nvinfo : EIATTR_CUDA_API_VERSION
	.align		4
        /*0000*/ 	.byte	0x04, 0x37
        /*0002*/ 	.short	(.L_1829 - .L_1828)
.L_1828:
        /*0004*/ 	.word	0x00000082


	//----- nvinfo : EIATTR_SW2861232_WAR
	.align		4
.L_1829:
        /*0008*/ 	.byte	0x01, 0x35
	.zero		2


	//----- nvinfo : EIATTR_PARAM_CBANK
	.align		4
        /*000c*/ 	.byte	0x04, 0x0a
        /*000e*/ 	.short	(.L_1831 - .L_1830)
	.align		4
.L_1830:
        /*0010*/ 	.word	index@(.nv.constant0._ZN2at6native29vectorized_elementwise_kernelILi2EZZZNS0_17log1p_kernel_cudaERNS_18TensorIteratorBaseEENKUlvE_clEvENKUlvE1_clEvEUlN3c107complexIdEEE_St5arrayIPcLm2EEEEviT0_T1_)
        /*0014*/ 	.short	0x0160
        /*0016*/ 	.short	0x0018


	//----- nvinfo : EIATTR_CBANK_PARAM_SIZE
	.align		4
.L_1831:
        /*0018*/ 	.byte	0x03, 0x19
        /*001a*/ 	.short	0x0018


	//----- nvinfo : EIATTR_KPARAM_INFO
	.align		4
        /*001c*/ 	.byte	0x04, 0x17
        /*001e*/ 	.short	(.L_1833 - .L_1832)
.L_1832:
        /*0020*/ 	.word	0x00000000
        /*0024*/ 	.short	0x0002
        /*0026*/ 	.short	0x0008
        /*0028*/ 	.byte	0x00, 0xf0, 0x41, 0x00


	//----- nvinfo : EIATTR_KPARAM_INFO
	.align		4
.L_1833:
        /*002c*/ 	.byte	0x04, 0x17
        /*002e*/ 	.short	(.L_1835 - .L_1834)
.L_1834:
        /*0030*/ 	.word	0x00000000
        /*0034*/ 	.short	0x0001
        /*0036*/ 	.short	0x0004
        /*0038*/ 	.byte	0x00, 0xf0, 0x05, 0x00


	//----- nvinfo : EIATTR_KPARAM_INFO
	.align		4
.L_1835:
        /*003c*/ 	.byte	0x04, 0x17
        /*003e*/ 	.short	(.L_1837 - .L_1836)
.L_1836:
        /*0040*/ 	.word	0x00000000
        /*0044*/ 	.short	0x0000
        /*0046*/ 	.short	0x0000
        /*0048*/ 	.byte	0x00, 0xf0, 0x11, 0x00


	//----- nvinfo : EIATTR_MAXREG_COUNT
	.align		4
.L_1837:
        /*004c*/ 	.byte	0x03, 0x1b
        /*004e*/ 	.short	0x00ff


	//----- nvinfo : EIATTR_MERCURY_ISA_VERSION
	.align		4
        /*0050*/ 	.byte	0x03, 0x5f
        /*0052*/ 	.short	0x0000


	//----- nvinfo : EIATTR_EXIT_INSTR_OFFSETS
	.align		4
        /*0054*/ 	.byte	0x04, 0x1c
        /*0056*/ 	.short	(.L_1839 - .L_1838)


	//   ....[0]....
.L_1838:
        /*0058*/ 	.word	0x0000a990


	//   ....[1]....
        /*005c*/ 	.word	0x00015d10


	//   ....[2]....
        /*0060*/ 	.word	0x00015d60


	//----- nvinfo : EIATTR_MAX_THREADS
	.align		4
.L_1839:
        /*0064*/ 	.byte	0x04, 0x05
        /*0066*/ 	.short	(.L_1841 - .L_1840)
.L_1840:
        /*0068*/ 	.word	0x00000080
        /*006c*/ 	.word	0x00000001
        /*0070*/ 	.word	0x00000001


	//----- nvinfo : EIATTR_CRS_STACK_SIZE
	.align		4
.L_1841:
        /*0074*/ 	.byte	0x04, 0x1e
        /*0076*/ 	.short	(.L_1843 - .L_1842)
.L_1842:
        /*0078*/ 	.word	0x00000000
.L_1843:


//--------------------- .nv.info._ZN2at6native29vectorized_elementwise_kernelILi4EZZZNS0_17log1p_kernel_cudaERNS_18TensorIteratorBaseEENKUlvE_clEvENKUlvE1_clEvEUlN3c107complexIdEEE_St5arrayIPcLm2EEEEviT0_T1_ --------------------------
	.section	.nv.info._ZN2at6native29vectorized_elementwise_kernelILi4EZZZNS0_17log1p_kernel_cudaERNS_18TensorIteratorBaseEENKUlvE_clEvENKUlvE1_clEvEUlN3c107complexIdEEE_St5arrayIPcLm2EEEEviT0_T1_,"",@"SHT_CUDA_INFO"
	.sectionflags	@""
	.align	4


	//----- nvinfo : EIATTR_CUDA_API_VERSION
	.align		4
        /*0000*/ 	.byte	0x04, 0x37
        /*0002*/ 	.short	(.L_1845 - .L_1844)
.L_1844:
        /*0004*/ 	.word	0x00000082


	//----- nvinfo : EIATTR_SW2861232_WAR
	.align		4
.L_1845:
        /*0008*/ 	.byte	0x01, 0x35
	.zero		2


	//----- nvinfo : EIATTR_PARAM_CBANK
	.align		4
        /*000c*/ 	.byte	0x04, 0x0a
        /*000e*/ 	.short	(.L_1847 - .L_1846)
	.align		4
.L_1846:
        /*0010*/ 	.word	index@(.nv.constant0._ZN2at6native29vectorized_elementwise_kernelILi4EZZZNS0_17log1p_kernel_cudaERNS_18TensorIteratorBaseEENKUlvE_clEvENKUlvE1_clEvEUlN3c107complexIdEEE_St5arrayIPcLm2EEEEviT0_T1_)
        /*0014*/ 	.short	0x0160
        /*0016*/ 	.short	0x0018


	//----- nvinfo : EIATTR_CBANK_PARAM_SIZE
	.align		4
.L_1847:
        /*0018*/ 	.byte	0x03, 0x19
        /*001a*/ 	.short	0x0018


	//----- nvinfo : EIATTR_KPARAM_INFO
	.align		4
        /*001c*/ 	.byte	0x04, 0x17
        /*001e*/ 	.short	(.L_1849 - .L_1848)
.L_1848:
        /*0020*/ 	.word	0x00000000
        /*0024*/ 	.short	0x0002
        /*0026*/ 	.short	0x0008
        /*0028*/ 	.byte	0x00, 0xf0, 0x41, 0x00


	//----- nvinfo : EIATTR_KPARAM_INFO
	.align		4
.L_1849:
        /*002c*/ 	.byte	0x04, 0x17
        /*002e*/ 	.short	(.L_1851 - .L_1850)
.L_1850:
        /*0030*/ 	.word	0x00000000
        /*0034*/ 	.short	0x0001
        /*0036*/ 	.short	0x0004
        /*0038*/ 	.byte	0x00, 0xf0, 0x05, 0x00


	//----- nvinfo : EIATTR_KPARAM_INFO
	.align		4
.L_1851:
        /*003c*/ 	.byte	0x04, 0x17
        /*003e*/ 	.short	(.L_1853 - .L_1852)
.L_1852:
        /*0040*/ 	.word	0x00000000
        /*0044*/ 	.short	0x0000
        /*0046*/ 	.short	0x0000
        /*0048*/ 	.byte	0x00, 0xf0, 0x11, 0x00


	//----- nvinfo : EIATTR_MAXREG_COUNT
	.align		4
.L_1853:
        /*004c*/ 	.byte	0x03, 0x1b
        /*004e*/ 	.short	0x00ff


	//----- nvinfo : EIATTR_MERCURY_ISA_VERSION
	.align		4
        /*0050*/ 	.byte	0x03, 0x5f
        /*0052*/ 	.short	0x0000


	//----- nvinfo : EIATTR_EXIT_INSTR_OFFSETS
	.align		4
        /*0054*/ 	.byte	0x04, 0x1c
        /*0056*/ 	.short	(.L_1855 - .L_1854)


	//   ....[0]....
.L_1854:
        /*0058*/ 	.word	0x0000a990


	//   ....[1]....
        /*005c*/ 	.word	0x00015d10


	//   ....[2]....
        /*0060*/ 	.word	0x00015d60


	//----- nvinfo : EIATTR_MAX_THREADS
	.align		4
.L_1855:
        /*0064*/ 	.byte	0x04, 0x05
        /*0066*/ 	.short	(.L_1857 - .L_1856)
.L_1856:
        /*0068*/ 	.word	0x00000080
        /*006c*/ 	.word	0x00000001
        /*0070*/ 	.word	0x00000001


	//----- nvinfo : EIATTR_CRS_STACK_SIZE
	.align		4
.L_1857:
        /*0074*/ 	.byte	0x04, 0x1e
        /*0076*/ 	.short	(.L_1859 - .L_1858)
.L_1858:
        /*0078*/ 	.word	0x00000000
.L_1859:


//--------------------- .nv.info._ZN2at6native29vectorized_elementwise_kernelILi8EZZZNS0_17log1p_kernel_cudaERNS_18TensorIteratorBaseEENKUlvE_clEvENKUlvE1_clEvEUlN3c107complexIdEEE_St5arrayIPcLm2EEEEviT0_T1_ --------------------------
	.section	.nv.info._ZN2at6native29vectorized_elementwise_kernelILi8EZZZNS0_17log1p_kernel_cudaERNS_18TensorIteratorBaseEENKUlvE_clEvENKUlvE1_clEvEUlN3c107complexIdEEE_St5arrayIPcLm2EEEEviT0_T1_,"",@"SHT_CUDA_INFO"
	.sectionflags	@""
	.align	4


	//----- nvinfo : EIATTR_CUDA_API_VERSION
	.align		4
        /*0000*/ 	.byte	0x04, 0x37
        /*0002*/ 	.short	(.L_1861 - .L_1860)
.L_1860:
        /*0004*/ 	.word	0x00000082


	//----- nvinfo : EIATTR_SW2861232_WAR
	.align		4
.L_1861:
        /*0008*/ 	.byte	0x01, 0x35
	.zero		2


	//----- nvinfo : EIATTR_PARAM_CBANK
	.align		4
        /*000c*/ 	.byte	0x04, 0x0a
        /*000e*/ 	.short	(.L_1863 - .L_1862)
	.align		4
.L_1862:
        /*0010*/ 	.word	index@(.nv.constant0._ZN2at6native29vectorized_elementwise_kernelILi8EZZZNS0_17log1p_kernel_cudaERNS_18TensorIteratorBaseEENKUlvE_clEvENKUlvE1_clEvEUlN3c107complexIdEEE_St5arrayIPcLm2EEEEviT0_T1_)
        /*0014*/ 	.short	0x0160
        /*0016*/ 	.short	0x0018


	//----- nvinfo : EIATTR_CBANK_PARAM_SIZE
	.align		4
.L_1863:
        /*0018*/ 	.byte	0x03, 0x19
        /*001a*/ 	.short	0x0018


	//----- nvinfo : EIATTR_KPARAM_INFO
	.align		4
        /*001c*/ 	.byte	0x04, 0x17
        /*001e*/ 	.short	(.L_1865 - .L_1864)
.L_1864:
        /*0020*/ 	.word	0x00000000
        /*0024*/ 	.short	0x0002
        /*0026*/ 	.short	0x0008
        /*0028*/ 	.byte	0x00, 0xf0, 0x41, 0x00


	//----- nvinfo : EIATTR_KPARAM_INFO
	.align		4
.L_1865:
        /*002c*/ 	.byte	0x04, 0x17
        /*002e*/ 	.short	(.L_1867 - .L_1866)
.L_1866:
        /*0030*/ 	.word	0x00000000
        /*0034*/ 	.short	0x0001
        /*0036*/ 	.short	0x0004
        /*0038*/ 	.byte	0x00, 0xf0, 0x05, 0x00


	//----- nvinfo : EIATTR_KPARAM_INFO
	.align		4
.L_1867:
        /*003c*/ 	.byte	0x04, 0x17
        /*003e*/ 	.short	(.L_1869 - .L_1868)
.L_1868:
        /*0040*/ 	.word	0x00000000
        /*0044*/ 	.short	0x0000
        /*0046*/ 	.short	0x0000
        /*0048*/ 	.byte	0x00, 0xf0, 0x11, 0x00


	//----- nvinfo : EIATTR_MAXREG_COUNT
	.align		4
.L_1869:
        /*004c*/ 	.byte	0x03, 0x1b
        /*004e*/ 	.short	0x00ff


	//----- nvinfo : EIATTR_MERCURY_ISA_VERSION
	.align		4
        /*0050*/ 	.byte	0x03, 0x5f
        /*0052*/ 	.short	0x0000


	//----- nvinfo : EIATTR_EXIT_INSTR_OFFSETS
	.align		4
        /*0054*/ 	.byte	0x04, 0x1c
        /*0056*/ 	.short	(.L_1871 - .L_1870)


	//   ....[0]....
.L_1870:
        /*0058*/ 	.word	0x00000010


	//----- nvinfo : EIATTR_MAX_THREADS
	.align		4
.L_1871:
        /*005c*/ 	.byte	0x04, 0x05
        /*005e*/ 	.short	(.L_1873 - .L_1872)
.L_1872:
        /*0060*/ 	.word	0x00000080
        /*0064*/ 	.word	0x00000001
        /*0068*/ 	.word	0x00000001
.L_1873:


//--------------------- .nv.info._ZN2at6native18elementwise_kernelILi128ELi4EZNS0_15gpu_kernel_implIZZZNS0_17log1p_kernel_cudaERNS_18TensorIteratorBaseEENKUlvE_clEvENKUlvE0_clEvEUlfE_EEvS4_RKT_EUliE_EEviT1_ --------------------------
	.section	.nv.info._ZN2at6native18elementwise_kernelILi128ELi4EZNS0_15gpu_kernel_implIZZZNS0_17log1p_kernel_cudaERNS_18TensorIteratorBaseEENKUlvE_clEvENKUlvE0_clEvEUlfE_EEvS4_RKT_EUliE_EEviT1_,"",@"SHT_CUDA_INFO"
	.sectionflags	@""
	.align	4


	//----- nvinfo : EIATTR_CUDA_API_VERSION
	.align		4
        /*0000*/ 	.byte	0x04, 0x37
        /*0002*/ 	.short	(.L_1875 - .L_1874)
.L_1874:
        /*0004*/ 	.word	0x00000082


	//----- nvinfo : EIATTR_SW2861232_WAR
	.align		4
.L_1875:
        /*0008*/ 	.byte	0x01, 0x35
	.zero		2


	//----- nvinfo : EIATTR_PARAM_CBANK
	.align		4
        /*000c*/ 	.byte	0x04, 0x0a
        /*000e*/ 	.short	(.L_1877 - .L_1876)
	.align		4
.L_1876:
        /*0010*/ 	.word	index@(.nv.constant0._ZN2at6native18elementwise_kernelILi128ELi4EZNS0_15gpu_kernel_implIZZZNS0_17log1p_kernel_cudaERNS_18TensorIteratorBaseEENKUlvE_clEvENKUlvE0_clEvEUlfE_EEvS4_RKT_EUliE_EEviT1_)
        /*0014*/ 	.short	0x0160
        /*0016*/ 	.short	0x0220


	//----- nvinfo : EIATTR_CBANK_PARAM_SIZE
	.align		4
.L_1877:
        /*0018*/ 	.byte	0x03, 0x19
        /*001a*/ 	.short	0x0220


	//----- nvinfo : EIATTR_KPARAM_INFO
	.align		4
        /*001c*/ 	.byte	0x04, 0x17
        /*001e*/ 	.short	(.L_1879 - .L_1878)
.L_1878:
        /*0020*/ 	.word	0x00000000
        /*0024*/ 	.short	0x0001
        /*0026*/ 	.short	0x0008
        /*0028*/ 	.byte	0x00, 0xf0, 0x61, 0x08


	//----- nvinfo : EIATTR_KPARAM_INFO
	.align		4
.L_1879:
        /*002c*/ 	.byte	0x04, 0x17
        /*002e*/ 	.short	(.L_1881 - .L_1880)
.L_1880:
        /*0030*/ 	.word	0x00000000
        /*0034*/ 	.short	0x0000
        /*0036*/ 	.short	0x0000
        /*0038*/ 	.byte	0x00, 0xf0, 0x11, 0x00


	//----- nvinfo : EIATTR_MAXREG_COUNT
	.align		4
.L_1881:
        /*003c*/ 	.byte	0x03, 0x1b
        /*003e*/ 	.short	0x0080


	//----- nvinfo : EIATTR_EXTERNS
	.align		4
        /*0040*/ 	.byte	0x04, 0x0f
        /*0042*/ 	.short	(.L_1883 - .L_1882)


	//   ....[0]....
	.align		4
.L_1882:
        /*0044*/ 	.word	index@(__assertfail)


	//----- nvinfo : EIATTR_MERCURY_ISA_VERSION
	.align		4
.L_1883:
        /*0048*/ 	.byte	0x03, 0x5f
        /*004a*/ 	.short	0x0000


	//----- nvinfo : EIATTR_SYSCALL_OFFSETS
	.align		4
        /*004c*/ 	.byte	0x04, 0x46
        /*004e*/ 	.short	(.L_1885 - .L_1884)


	//   ....[0]....
.L_1884:
        /*0050*/ 	.word	0x00001c70


	//   ....[1]....
        /*0054*/ 	.word	0x00002ce0


	//   ....[2]....
        /*0058*/ 	.word	0x00004980


	//   ....[3]....
        /*005c*/ 	.word	0x000059f0


	//   ....[4]....
        /*0060*/ 	.word	0x00007660


	//   ....[5]....
        /*0064*/ 	.word	0x000086d0


	//   ....[6]....
        /*0068*/ 	.word	0x0000a350


	//   ....[7]....
        /*006c*/ 	.word	0x0000b3c0


	//----- nvinfo : EIATTR_EXIT_INSTR_OFFSETS
	.align		4
.L_1885:
        /*0070*/ 	.byte	0x04, 0x1c
        /*0072*/ 	.short	(.L_1887 - .L_1886)


	//   ....[0]....
.L_1886:
        /*0074*/ 	.word	0x00008770


	//   ....[1]....
        /*0078*/ 	.word	0x0000a6b0


	//   ....[2]....
        /*007c*/ 	.word	0x0000a6f0


	//   ....[3]....
        /*0080*/ 	.word	0x0000a780


	//   ....[4]....
        /*0084*/ 	.word	0x0000a7b0


	//   ....[5]....
        /*0088*/ 	.word	0x0000a7e0


	//   ....[6]....
        /*008c*/ 	.word	0x0000a860


	//   ....[7]....
        /*0090*/ 	.word	0x0000a890


	//   ....[8]....
        /*0094*/ 	.word	0x0000a920


	//   ....[9]....
        /*0098*/ 	.word	0x0000a960


	//   ....[10]....
        /*009c*/ 	.word	0x0000a9a0


	//   ....[11]....
        /*00a0*/ 	.word	0x0000aa60


	//   ....[12]....
        /*00a4*/ 	.word	0x0000aab0


	//   ....[13]....
        /*00a8*/ 	.word	0x0000ac30


	//   ....[14]....
        /*00ac*/ 	.word	0x0000ad80


	//   ....[15]....
        /*00b0*/ 	.word	0x0000adb0


	//   ....[16]....
        /*00b4*/ 	.word	0x0000ae60


	//   ....[17]....
        /*00b8*/ 	.word	0x0000afd0


	//   ....[18]....
        /*00bc*/ 	.word	0x0000b140


	//   ....[19]....
        /*00c0*/ 	.word	0x0000b290


	//   ....[20]....
        /*00c4*/ 	.word	0x0000b3d0


	//   ....[21]....
        /*00c8*/ 	.word	0x0000b400


	//   ....[22]....
        /*00cc*/ 	.word	0x0000b430


	//----- nvinfo : EIATTR_MAX_THREADS
	.align		4
.L_1887:
        /*00d0*/ 	.byte	0x04, 0x05
        /*00d2*/ 	.short	(.L_1889 - .L_1888)
.L_1888:
        /*00d4*/ 	.word	0x00000080
        /*00d8*/ 	.word	0x00000001
        /*00dc*/ 	.word	0x00000001


	//----- nvinfo : EIATTR_CRS_STACK_SIZE
	.align		4
.L_1889:
        /*00e0*/ 	.byte	0x04, 0x1e
        /*00e2*/ 	.short	(.L_1891 - .L_1890)
.L_1890:
        /*00e4*/ 	.word	0x00000000
.L_1891:


//--------------------- .nv.info._ZN2at6native27unrolled_elementwise_kernelIZZZNS0_17log1p_kernel_cudaERNS_18TensorIteratorBaseEENKUlvE_clEvENKUlvE0_clEvEUlfE_St5arrayIPcLm2EELi4E23TrivialOffsetCalculatorILi1EjESB_NS0_6memory12LoadWithCastILi1EEENSC_13StoreWithCastILi1EEEEEviT_T0_T2_T3_T4_T5_ --------------------------
	.section	.nv.info._ZN2at6native27unrolled_elementwise_kernelIZZZNS0_17log1p_kernel_cudaERNS_18TensorIteratorBaseEENKUlvE_clEvENKUlvE0_clEvEUlfE_St5arrayIPcLm2EELi4E23TrivialOffsetCalculatorILi1EjESB_NS0_6memory12LoadWithCastILi1EEENSC_13StoreWithCastILi1EEEEEviT_T0_T2_T3_T4_T5_,"",@"SHT_CUDA_INFO"
	.sectionflags	@""
	.align	4


	//----- nvinfo : EIATTR_CUDA_API_VERSION
	.align		4
        /*0000*/ 	.byte	0x04, 0x37
        /*0002*/ 	.short	(.L_1893 - .L_1892)
.L_1892:
        /*0004*/ 	.word	0x00000082


	//----- nvinfo : EIATTR_SW2861232_WAR
	.align		4
.L_1893:
        /*0008*/ 	.byte	0x01, 0x35
	.zero		2


	//----- nvinfo : EIATTR_PARAM_CBANK
	.align		4
        /*000c*/ 	.byte	0x04, 0x0a
        /*000e*/ 	.short	(.L_1895 - .L_1894)
	.align		4
.L_1894:
        /*0010*/ 	.word	index@(.nv.constant0._ZN2at6native27unrolled_elementwise_kernelIZZZNS0_17log1p_kernel_cudaERNS_18TensorIteratorBaseEENKUlvE_clEvENKUlvE0_clEvEUlfE_St5arrayIPcLm2EELi4E23TrivialOffsetCalculatorILi1EjESB_NS0_6memory12LoadWithCastILi1EEENSC_13StoreWithCastILi1EEEEEviT_T0_T2_T3_T4_T5_)
        /*0014*/ 	.short	0x0160
        /*0016*/ 	.short	0x002c


	//----- nvinfo : EIATTR_CBANK_PARAM_SIZE
	.align		4
.L_1895:
        /*0018*/ 	.byte	0x03, 0x19
        /*001a*/ 	.short	0x002c


	//----- nvinfo : EIATTR_KPARAM_INFO
	.align		4
        /*001c*/ 	.byte	0x04, 0x17
        /*001e*/ 	.short	(.L_1897 - .L_1896)
.L_1896:
        /*0020*/ 	.word	0x00000000
        /*0024*/ 	.short	0x0006
        /*0026*/ 	.short	0x0024
        /*0028*/ 	.byte	0x00, 0xf0, 0x21, 0x00


	//----- nvinfo : EIATTR_KPARAM_INFO
	.align		4
.L_1897:
        /*002c*/ 	.byte	0x04, 0x17
        /*002e*/ 	.short	(.L_1899 - .L_1898)
.L_1898:
        /*0030*/ 	.word	0x00000000
        /*0034*/ 	.short	0x0005
        /*0036*/ 	.short	0x001c
        /*0038*/ 	.byte	0x00, 0xf0, 0x21, 0x00


	//----- nvinfo : EIATTR_KPARAM_INFO
	.align		4
.L_1899:
        /*003c*/ 	.byte	0x04, 0x17
        /*003e*/ 	.short	(.L_1901 - .L_1900)
.L_1900:
        /*0040*/ 	.word	0x00000000
        /*0044*/ 	.short	0x0004
        /*0046*/ 	.short	0x0019
        /*0048*/ 	.byte	0x00, 0xf0, 0x05, 0x00


	//----- nvinfo : EIATTR_KPARAM_INFO
	.align		4
.L_1901:
        /*004c*/ 	.byte	0x04, 0x17
        /*004e*/ 	.short	(.L_1903 - .L_1902)
.L_1902:
        /*0050*/ 	.word	0x00000000
        /*0054*/ 	.short	0x0003
        /*0056*/ 	.short	0x0018
        /*0058*/ 	.byte	0x00, 0xf0, 0x05, 0x00


	//----- nvinfo : EIATTR_KPARAM_INFO
	.align		4
.L_1903:
        /*005c*/ 	.byte	0x04, 0x17
        /*005e*/ 	.short	(.L_1905 - .L_1904)
.L_1904:
        /*0060*/ 	.word	0x00000000
        /*0064*/ 	.short	0x0002
        /*0066*/ 	.short	0x0008
        /*0068*/ 	.byte	0x00, 0xf0, 0x41, 0x00


	//----- nvinfo : EIATTR_KPARAM_INFO
	.align		4
.L_1905:
        /*006c*/ 	.byte	0x04, 0x17
        /*006e*/ 	.short	(.L_1907 - .L_1906)
.L_1906:
        /*0070*/ 	.word	0x00000000
        /*0074*/ 	.short	0x0001
        /*0076*/ 	.short	0x0004
        /*0078*/ 	.byte	0x00, 0xf0, 0x05, 0x00


	//----- nvinfo : EIATTR_KPARAM_INFO
	.align		4
.L_1907:
        /*007c*/ 	.byte	0x04, 0x17
        /*007e*/ 	.short	(.L_1909 - .L_1908)
.L_1908:
        /*0080*/ 	.word	0x00000000
        /*0084*/ 	.short	0x0000
        /*0086*/ 	.short	0x0000
        /*0088*/ 	.byte	0x00, 0xf0, 0x11, 0x00


	//----- nvinfo : EIATTR_MAXREG_COUNT
	.align		4
.L_1909:
        /*008c*/ 	.byte	0x03, 0x1b
        /*008e*/ 	.short	0x00ff


	//----- nvinfo : EIATTR_EXTERNS
	.align		4
        /*0090*/ 	.byte	0x04, 0x0f
        /*0092*/ 	.short	(.L_1911 - .L_1910)


	//   ....[0]....
	.align		4
.L_1910:
        /*0094*/ 	.word	index@(__assertfail)


	//----- nvinfo : EIATTR_MERCURY_ISA_VERSION
	.align		4
.L_1911:
        /*0098*/ 	.byte	0x03, 0x5f
        /*009a*/ 	.short	0x0000


	//----- nvinfo : EIATTR_SYSCALL_OFFSETS
	.align		4
        /*009c*/ 	.byte	0x04, 0x46
        /*009e*/ 	.short	(.L_1913 - .L_1912)


	//   ....[0]....
.L_1912:
        /*00a0*/ 	.word	0x00000e50


	//   ....[1]....
        /*00a4*/ 	.word	0x00001cd0


	//   ....[2]....
        /*00a8*/ 	.word	0x00002b60


	//   ....[3]....
        /*00ac*/ 	.word	0x00003990


	//   ....[4]....
        /*00b0*/ 	.word	0x00005210


	//   ....[5]....
        /*00b4*/ 	.word	0x00006120


	//   ....[6]....
        /*00b8*/ 	.word	0x00006ff0


	//   ....[7]....
        /*00bc*/ 	.word	0x00007ec0


	//----- nvinfo : EIATTR_EXIT_INSTR_OFFSETS
	.align		4
.L_1913:
        /*00c0*/ 	.byte	0x04, 0x1c
        /*00c2*/ 	.short	(.L_1915 - .L_1914)


	//   ....[0]....
.L_1914:
        /*00c4*/ 	.word	0x00007090


	//   ....[1]....
        /*00c8*/ 	.word	0x000071b0


	//   ....[2]....
        /*00cc*/ 	.word	0x000071f0


	//   ....[3]....
        /*00d0*/ 	.word	0x00007280


	//   ....[4]....
        /*00d4*/ 	.word	0x000072b0


	//   ....[5]....
        /*00d8*/ 	.word	0x000072e0


	//   ....[6]....
        /*00dc*/ 	.word	0x00007360


	//   ....[7]....
        /*00e0*/ 	.word	0x00007390


	//   ....[8]....
        /*00e4*/ 	.word	0x00007420


	//   ....[9]....
        /*00e8*/ 	.word	0x00007460


	//   ....[10]....
        /*00ec*/ 	.word	0x000074a0


	//   ....[11]....
        /*00f0*/ 	.word	0x00007560


	//   ....[12]....
        /*00f4*/ 	.word	0x000075b0


	//   ....[13]....
        /*00f8*/ 	.word	0x00007730


	//   ....[14]....
        /*00fc*/ 	.word	0x00007880


	//   ....[15]....
        /*0100*/ 	.word	0x000078b0


	//   ....[16]....
        /*0104*/ 	.word	0x00007960


	//   ....[17]....
        /*0108*/ 	.word	0x00007ad0


	//   ....[18]....
        /*010c*/ 	.word	0x00007c40


	//   ....[19]....
        /*0110*/ 	.word	0x00007d90


	//   ....[20]....
        /*0114*/ 	.word	0x00007ed0


	//   ....[21]....
        /*0118*/ 	.word	0x00007f00


	//   ....[22]....
        /*011c*/ 	.word	0x00007f30


	//----- nvinfo : EIATTR_MAX_THREADS
	.align		4
.L_1915:
        /*0120*/ 	.byte	0x04, 0x05
        /*0122*/ 	.short	(.L_1917 - .L_1916)
.L_1916:
        /*0124*/ 	.word	0x00000080
        /*0128*/ 	.word	0x00000001
        /*012c*/ 	.word	0x00000001


	//----- nvinfo : EIATTR_CRS_STACK_SIZE
	.align		4
.L_1917:
        /*0130*/ 	.byte	0x04, 0x1e
        /*0132*/ 	.short	(.L_1919 - .L_1918)
.L_1918:
        /*0134*/ 	.word	0x00000000
.L_1919:


//--------------------- .nv.info._ZN2at6native18elementwise_kernelILi128ELi2EZNS0_22gpu_kernel_impl_nocastIZZZNS0_17log1p_kernel_cudaERNS_18TensorIteratorBaseEENKUlvE_clEvENKUlvE0_clEvEUlfE_EEvS4_RKT_EUliE_EEviT1_ --------------------------
	.section	.nv.info._ZN2at6native18elementwise_kernelILi128ELi2EZNS0_22gpu_kernel_impl_nocastIZZZNS0_17log1p_kernel_cudaERNS_18TensorIteratorBaseEENKUlvE_clEvENKUlvE0_clEvEUlfE_EEvS4_RKT_EUliE_EEviT1_,"",@"SHT_CUDA_INFO"
	.sectionflags	@""
	.align	4


	//----- nvinfo : EIATTR_CUDA_API_VERSION
	.align		4
        /*0000*/ 	.byte	0x04, 0x37
        /*0002*/ 	.short	(.L_1921 - .L_1920)
.L_1920:
        /*0004*/ 	.word	0x00000082


	//----- nvinfo : EIATTR_SW2861232_WAR
	.align		4
.L_1921:
        /*0008*/ 	.byte	0x01, 0x35
	.zero		2


	//----- nvinfo : EIATTR_PARAM_CBANK
	.align		4
        /*000c*/ 	.byte	0x04, 0x0a
        /*000e*/ 	.short	(.L_1923 - .L_1922)
	.align		4
.L_1922:
        /*0010*/ 	.word	index@(.nv.constant0._ZN2at6native18elementwise_kernelILi128ELi2EZNS0_22gpu_kernel_impl_nocastIZZZNS0_17log1p_kernel_cudaERNS_18TensorIteratorBaseEENKUlvE_clEvENKUlvE0_clEvEUlfE_EEvS4_RKT_EUliE_EEviT1_)
        /*0014*/ 	.short	0x0160
        /*0016*/ 	.short	0x0220


	//----- nvinfo : EIATTR_CBANK_PARAM_SIZE
	.align		4
.L_1923:
        /*0018*/ 	.byte	0x03, 0x19
        /*001a*/ 	.short	0x0220


	//----- nvinfo : EIATTR_KPARAM_INFO
	.align		4
        /*001c*/ 	.byte	0x04, 0x17
        /*001e*/ 	.short	(.L_1925 - .L_1924)
.L_1924:
        /*0020*/ 	.word	0x00000000
        /*0024*/ 	.short	0x0001
        /*0026*/ 	.short	0x0008
        /*0028*/ 	.byte	0x00, 0xf0, 0x61, 0x08


	//----- nvinfo : EIATTR_KPARAM_INFO
	.align		4
.L_1925:
        /*002c*/ 	.byte	0x04, 0x17
        /*002e*/ 	.short	(.L_1927 - .L_1926)
.L_1926:
        /*0030*/ 	.word	0x00000000
        /*0034*/ 	.short	0x0000
        /*0036*/ 	.short	0x0000
        /*0038*/ 	.byte	0x00, 0xf0, 0x11, 0x00


	//----- nvinfo : EIATTR_MAXREG_COUNT
	.align		4
.L_1927:
        /*003c*/ 	.byte	0x03, 0x1b
        /*003e*/ 	.short	0x0080


	//----- nvinfo : EIATTR_MERCURY_ISA_VERSION
	.align		4
        /*0040*/ 	.byte	0x03, 0x5f
        /*0042*/ 	.short	0x0000


	//----- nvinfo : EIATTR_EXIT_INSTR_OFFSETS
	.align		4
        /*0044*/ 	.byte	0x04, 0x1c
        /*0046*/ 	.short	(.L_1929 - .L_1928)


	//   ....[0]....
.L_1928:
        /*0048*/ 	.word	0x00001160


	//   ....[1]....
        /*004c*/ 	.word	0x00002200


	//----- nvinfo : EIATTR_MAX_THREADS
	.align		4
.L_1929:
        /*0050*/ 	.byte	0x04, 0x05
        /*0052*/ 	.short	(.L_1931 - .L_1930)
.L_1930:
        /*0054*/ 	.word	0x00000080
        /*0058*/ 	.word	0x00000001
        /*005c*/ 	.word	0x00000001


	//----- nvinfo : EIATTR_CRS_STACK_SIZE
	.align		4
.L_1931:
        /*0060*/ 	.byte	0x04, 0x1e
        /*0062*/ 	.short	(.L_1933 - .L_1932)
.L_1932:
        /*0064*/ 	.word	0x00000000
.L_1933:


//--------------------- .nv.info._ZN2at6native27unrolled_elementwise_kernelIZZZNS0_17log1p_kernel_cudaERNS_18TensorIteratorBaseEENKUlvE_clEvENKUlvE0_clEvEUlfE_St5arrayIPcLm2EELi4E23TrivialOffsetCalculatorILi1EjESB_NS0_6memory15LoadWithoutCastENSC_16StoreWithoutCastEEEviT_T0_T2_T3_T4_T5_ --------------------------
	.section	.nv.info._ZN2at6native27unrolled_elementwise_kernelIZZZNS0_17log1p_kernel_cudaERNS_18TensorIteratorBaseEENKUlvE_clEvENKUlvE0_clEvEUlfE_St5arrayIPcLm2EELi4E23TrivialOffsetCalculatorILi1EjESB_NS0_6memory15LoadWithoutCastENSC_16StoreWithoutCastEEEviT_T0_T2_T3_T4_T5_,"",@"SHT_CUDA_INFO"
	.sectionflags	@""
	.align	4


	//----- nvinfo : EIATTR_CUDA_API_VERSION
	.align		4
        /*0000*/ 	.byte	0x04, 0x37
        /*0002*/ 	.short	(.L_1935 - .L_1934)
.L_1934:
        /*0004*/ 	.word	0x00000082


	//----- nvinfo : EIATTR_SW2861232_WAR
	.align		4
.L_1935:
        /*0008*/ 	.byte	0x01, 0x35
	.zero		2


	//----- nvinfo : EIATTR_PARAM_CBANK
	.align		4
        /*000c*/ 	.byte	0x04, 0x0a
        /*000e*/ 	.short	(.L_1937 - .L_1936)
	.align		4
.L_1936:
        /*0010*/ 	.word	index@(.nv.constant0._ZN2at6native27unrolled_elementwise_kernelIZZZNS0_17log1p_kernel_cudaERNS_18TensorIteratorBaseEENKUlvE_clEvENKUlvE0_clEvEUlfE_St5arrayIPcLm2EELi4E23TrivialOffsetCalculatorILi1EjESB_NS0_6memory15LoadWithoutCastENSC_16StoreWithoutCastEEEviT_T0_T2_T3_T4_T5_)
        /*0014*/ 	.short	0x0160
        /*0016*/ 	.short	0x001c


	//----- nvinfo : EIATTR_CBANK_PARAM_SIZE
	.align		4
.L_1937:
        /*0018*/ 	.byte	0x03, 0x19
        /*001a*/ 	.short	0x001c


	//----- nvinfo : EIATTR_KPARAM_INFO
	.align		4
        /*001c*/ 	.byte	0x04, 0x17
        /*001e*/ 	.short	(.L_1939 - .L_1938)
.L_1938:
        /*0020*/ 	.word	0x00000000
        /*0024*/ 	.short	0x0006
        /*0026*/ 	.short	0x001b
        /*0028*/ 	.byte	0x00, 0xf0, 0x05, 0x00


	//----- nvinfo : EIATTR_KPARAM_INFO
	.align		4
.L_1939:
        /*002c*/ 	.byte	0x04, 0x17
        /*002e*/ 	.short	(.L_1941 - .L_1940)
.L_1940:
        /*0030*/ 	.word	0x00000000
        /*0034*/ 	.short	0x0005
        /*0036*/ 	.short	0x001a
        /*0038*/ 	.byte	0x00, 0xf0, 0x05, 0x00


	//----- nvinfo : EIATTR_KPARAM_INFO
	.align		4
.L_1941:
        /*003c*/ 	.byte	0x04, 0x17
        /*003e*/ 	.short	(.L_1943 - .L_1942)
.L_1942:
        /*0040*/ 	.word	0x00000000
        /*0044*/ 	.short	0x0004
        /*0046*/ 	.short	0x0019
        /*0048*/ 	.byte	0x00, 0xf0, 0x05, 0x00


	//----- nvinfo : EIATTR_KPARAM_INFO
	.align		4
.L_1943:
        /*004c*/ 	.byte	0x04, 0x17
        /*004e*/ 	.short	(.L_1945 - .L_1944)
.L_1944:
        /*0050*/ 	.word	0x00000000
        /*0054*/ 	.short	0x0003
        /*0056*/ 	.short	0x0018
        /*0058*/ 	.byte	0x00, 0xf0, 0x05, 0x00


	//----- nvinfo : EIATTR_KPARAM_INFO
	.align		4
.L_1945:
        /*005c*/ 	.byte	0x04, 0x17
        /*005e*/ 	.short	(.L_1947 - .L_1946)
.L_1946:
        /*0060*/ 	.word	0x00000000
        /*0064*/ 	.short	0x0002
        /*0066*/ 	.short	0x0008
        /*0068*/ 	.byte	0x00, 0xf0, 0x41, 0x00


	//----- nvinfo : EIATTR_KPARAM_INFO
	.align		4
.L_1947:
        /*006c*/ 	.byte	0x04, 0x17
        /*006e*/ 	.short	(.L_1949 - .L_1948)
.L_1948:
        /*0070*/ 	.word	0x00000000
        /*0074*/ 	.short	0x0001
        /*0076*/ 	.short	0x0004
        /*0078*/ 	.byte	0x00, 0xf0, 0x05, 0x00


	//----- nvinfo : EIATTR_KPARAM_INFO
	.align		4
.L_1949:
        /*007c*/ 	.byte	0x04, 0x17
        /*007e*/ 	.short	(.L_1951 - .L_1950)
.L_1950:
        /*0080*/ 	.word	0x00000000
        /*0084*/ 	.short	0x0000
        /*0086*/ 	.short	0x0000
        /*0088*/ 	.byte	0x00, 0xf0, 0x11, 0x00


	//----- nvinfo : EIATTR_MAXREG_COUNT
	.align		4
.L_1951:
        /*008c*/ 	.byte	0x03, 0x1b
        /*008e*/ 	.short	0x00ff


	//----- nvinfo : EIATTR_MERCURY_ISA_VERSION
	.align		4
        /*0090*/ 	.byte	0x03, 0x5f
        /*0092*/ 	.short	0x0000


	//----- nvinfo : EIATTR_EXIT_INSTR_OFFSETS
	.align		4
        /*0094*/ 	.byte	0x04, 0x1c
        /*0096*/ 	.short	(.L_1953 - .L_1952)


	//   ....[0]....
.L_1952:
        /*0098*/ 	.word	0x00000bc0


	//   ....[1]....
        /*009c*/ 	.word	0x00000c10


	//----- nvinfo : EIATTR_MAX_THREADS
	.align		4
.L_1953:
        /*00a0*/ 	.byte	0x04, 0x05
        /*00a2*/ 	.short	(.L_1955 - .L_1954)
.L_1954:
        /*00a4*/ 	.word	0x00000080
        /*00a8*/ 	.word	0x00000001
        /*00ac*/ 	.word	0x00000001


	//----- nvinfo : EIATTR_CRS_STACK_SIZE
	.align		4
.L_1955:
        /*00b0*/ 	.byte	0x04, 0x1e
        /*00b2*/ 	.short	(.L_1957 - .L_1956)
.L_1956:
        /*00b4*/ 	.word	0x00000000
.L_1957:


//--------------------- .nv.info._ZN2at6native29vectorized_elementwise_kernelILi2EZZZNS0_17log1p_kernel_cudaERNS_18TensorIteratorBaseEENKUlvE_clEvENKUlvE0_clEvEUlfE_St5arrayIPcLm2EEEEviT0_T1_ --------------------------
	.section	.nv.info._ZN2at6native29vectorized_elementwise_kernelILi2EZZZNS0_17log1p_kernel_cudaERNS_18TensorIteratorBaseEENKUlvE_clEvENKUlvE0_clEvEUlfE_St5arrayIPcLm2EEEEviT0_T1_,"",@"SHT_CUDA_INFO"
	.sectionflags	@""
	.align	4


	//----- nvinfo : EIATTR_CUDA_API_VERSION
	.align		4
        /*0000*/ 	.byte	0x04, 0x37
        /*0002*/ 	.short	(.L_1959 - .L_1958)
.L_1958:
        /*0004*/ 	.word	0x00000082


	//----- nvinfo : EIATTR_SW2861232_WAR
	.align		4
.L_1959:
        /*0008*/ 	.byte	0x01, 0x35
	.zero		2


	//----- nvinfo : EIATTR_PARAM_CBANK
	.align		4
        /*000c*/ 	.byte	0x04, 0x0a
        /*000e*/ 	.short	(.L_1961 - .L_1960)
	.align		4
.L_1960:
        /*0010*/ 	.word	index@(.nv.constant0._ZN2at6native29vectorized_elementwise_kernelILi2EZZZNS0_17log1p_kernel_cudaERNS_18TensorIteratorBaseEENKUlvE_clEvENKUlvE0_clEvEUlfE_St5arrayIPcLm2EEEEviT0_T1_)
        /*0014*/ 	.short	0x0160
        /*0016*/ 	.short	0x0018


	//----- nvinfo : EIATTR_CBANK_PARAM_SIZE
	.align		4
.L_1961:
        /*0018*/ 	.byte	0x03, 0x19
        /*001a*/ 	.short	0x0018


	//----- nvinfo : EIATTR_KPARAM_INFO
	.align		4
        /*001c*/ 	.byte	0x04, 0x17
        /*001e*/ 	.short	(.L_1963 - .L_1962)
.L_1962:
        /*0020*/ 	.word	0x00000000
        /*0024*/ 	.short	0x0002
        /*0026*/ 	.short	0x0008
        /*0028*/ 	.byte	0x00, 0xf0, 0x41, 0x00


	//----- nvinfo : EIATTR_KPARAM_INFO
	.align		4
.L_1963:
        /*002c*/ 	.byte	0x04, 0x17
        /*002e*/ 	.short	(.L_1965 - .L_1964)
.L_1964:
        /*0030*/ 	.word	0x00000000
        /*0034*/ 	.short	0x0001
        /*0036*/ 	.short	0x0004
        /*0038*/ 	.byte	0x00, 0xf0, 0x05, 0x00


	//----- nvinfo : EIATTR_KPARAM_INFO
	.align		4
.L_1965:
        /*003c*/ 	.byte	0x04, 0x17
        /*003e*/ 	.short	(.L_1967 - .L_1966)
.L_1966:
        /*0040*/ 	.word	0x00000000
        /*0044*/ 	.short	0x0000
        /*0046*/ 	.short	0x0000
        /*0048*/ 	.byte	0x00, 0xf0, 0x11, 0x00


	//----- nvinfo : EIATTR_MAXREG_COUNT
	.align		4
.L_1967:
        /*004c*/ 	.byte	0x03, 0x1b
        /*004e*/ 	.short	0x00ff


	//----- nvinfo : EIATTR_MERCURY_ISA_VERSION
	.align		4
        /*0050*/ 	.byte	0x03, 0x5f
        /*0052*/ 	.short	0x0000


	//----- nvinfo : EIATTR_EXIT_INSTR_OFFSETS
	.align		4
        /*0054*/ 	.byte	0x04, 0x1c
        /*0056*/ 	.short	(.L_1969 - .L_1968)


	//   ....[0]....
.L_1968:
        /*0058*/ 	.word	0x00000ff0


	//   ....[1]....
        /*005c*/ 	.word	0x00002790


	//   ....[2]....
        /*0060*/ 	.word	0x000027e0


	//----- nvinfo : EIATTR_MAX_THREADS
	.align		4
.L_1969:
        /*0064*/ 	.byte	0x04, 0x05
        /*0066*/ 	.short	(.L_1971 - .L_1970)
.L_1970:
        /*0068*/ 	.word	0x00000080
        /*006c*/ 	.word	0x00000001
        /*0070*/ 	.word	0x00000001


	//----- nvinfo : EIATTR_CRS_STACK_SIZE
	.align		4
.L_1971:
        /*0074*/ 	.byte	0x04, 0x1e
        /*0076*/ 	.short	(.L_1973 - .L_1972)
.L_1972:
        /*0078*/ 	.word	0x00000000
.L_1973:


//--------------------- .nv.info._ZN2at6native29vectorized_elementwise_kernelILi4EZZZNS0_17log1p_kernel_cudaERNS_18TensorIteratorBaseEENKUlvE_clEvENKUlvE0_clEvEUlfE_St5arrayIPcLm2EEEEviT0_T1_ --------------------------
	.section	.nv.info._ZN2at6native29vectorized_elementwise_kernelILi4EZZZNS0_17log1p_kernel_cudaERNS_18TensorIteratorBaseEENKUlvE_clEvENKUlvE0_clEvEUlfE_St5arrayIPcLm2EEEEviT0_T1_,"",@"SHT_CUDA_INFO"
	.sectionflags	@""
	.align	4


	//----- nvinfo : EIATTR_CUDA_API_VERSION
	.align		4
        /*0000*/ 	.byte	0x04, 0x37
        /*0002*/ 	.short	(.L_1975 - .L_1974)
.L_1974:
        /*0004*/ 	.word	0x00000082


	//----- nvinfo : EIATTR_SW2861232_WAR
	.align		4
.L_1975:
        /*0008*/ 	.byte	0x01, 0x35
	.zero		2


	//----- nvinfo : EIATTR_PARAM_CBANK
	.align		4
        /*000c*/ 	.byte	0x04, 0x0a
        /*000e*/ 	.short	(.L_1977 - .L_1976)
	.align		4
.L_1976:
        /*0010*/ 	.word	index@(.nv.constant0._ZN2at6native29vectorized_elementwise_kernelILi4EZZZNS0_17log1p_kernel_cudaERNS_18TensorIteratorBaseEENKUlvE_clEvENKUlvE0_clEvEUlfE_St5arrayIPcLm2EEEEviT0_T1_)
        /*0014*/ 	.short	0x0160
        /*0016*/ 	.short	0x0018


	//----- nvinfo : EIATTR_CBANK_PARAM_SIZE
	.align		4
.L_1977:
        /*0018*/ 	.byte	0x03, 0x19
        /*001a*/ 	.short	0x0018


	//----- nvinfo : EIATTR_KPARAM_INFO
	.align		4
        /*001c*/ 	.byte	0x04, 0x17
        /*001e*/ 	.short	(.L_1979 - .L_1978)
.L_1978:
        /*0020*/ 	.word	0x00000000
        /*0024*/ 	.short	0x0002
        /*0026*/ 	.short	0x0008
        /*0028*/ 	.byte	0x00, 0xf0, 0x41, 0x00


	//----- nvinfo : EIATTR_KPARAM_INFO
	.align		4
.L_1979:
        /*002c*/ 	.byte	0x04, 0x17
        /*002e*/ 	.short	(.L_1981 - .L_1980)
.L_1980:
        /*0030*/ 	.word	0x00000000
        /*0034*/ 	.short	0x0001
        /*0036*/ 	.short	0x0004
        /*0038*/ 	.byte	0x00, 0xf0, 0x05, 0x00


	//----- nvinfo : EIATTR_KPARAM_INFO
	.align		4
.L_1981:
        /*003c*/ 	.byte	0x04, 0x17
        /*003e*/ 	.short	(.L_1983 - .L_1982)
.L_1982:
        /*0040*/ 	.word	0x00000000
        /*0044*/ 	.short	0x0000
        /*0046*/ 	.short	0x0000
        /*0048*/ 	.byte	0x00, 0xf0, 0x11, 0x00


	//----- nvinfo : EIATTR_MAXREG_COUNT
	.align		4
.L_1983:
        /*004c*/ 	.byte	0x03, 0x1b
        /*004e*/ 	.short	0x00ff


	//----- nvinfo : EIATTR_MERCURY_ISA_VERSION
	.align		4
        /*0050*/ 	.byte	0x03, 0x5f
        /*0052*/ 	.short	0x0000


	//----- nvinfo : EIATTR_EXIT_INSTR_OFFSETS
	.align		4
        /*0054*/ 	.byte	0x04, 0x1c
        /*0056*/ 	.short	(.L_1985 - .L_1984)


	//   ....[0]....
.L_1984:
        /*0058*/ 	.word	0x00000fb0


	//   ....[1]....
        /*005c*/ 	.word	0x00002750


	//   ....[2]....
        /*0060*/ 	.word	0x000027a0


	//----- nvinfo : EIATTR_MAX_THREADS
	.align		4
.L_1985:
        /*0064*/ 	.byte	0x04, 0x05
        /*0066*/ 	.short	(.L_1987 - .L_1986)
.L_1986:
        /*0068*/ 	.word	0x00000080
        /*006c*/ 	.word	0x00000001
        /*0070*/ 	.word	0x00000001


	//----- nvinfo : EIATTR_CRS_STACK_SIZE
	.align		4
.L_1987:
        /*0074*/ 	.byte	0x04, 0x1e
        /*0076*/ 	.short	(.L_1989 - .L_1988)
.L_1988:
        /*0078*/ 	.word	0x00000000
.L_1989:


//--------------------- .nv.info._ZN2at6native29vectorized_elementwise_kernelILi8EZZZNS0_17log1p_kernel_cudaERNS_18TensorIteratorBaseEENKUlvE_clEvENKUlvE0_clEvEUlfE_St5arrayIPcLm2EEEEviT0_T1_ --------------------------
	.section	.nv.info._ZN2at6native29vectorized_elementwise_kernelILi8EZZZNS0_17log1p_kernel_cudaERNS_18TensorIteratorBaseEENKUlvE_clEvENKUlvE0_clEvEUlfE_St5arrayIPcLm2EEEEviT0_T1_,"",@"SHT_CUDA_INFO"
	.sectionflags	@""
	.align	4


	//----- nvinfo : EIATTR_CUDA_API_VERSION
	.align		4
        /*0000*/ 	.byte	0x04, 0x37
        /*0002*/ 	.short	(.L_1991 - .L_1990)
.L_1990:
        /*0004*/ 	.word	0x00000082


	//----- nvinfo : EIATTR_SW2861232_WAR
	.align		4
.L_1991:
        /*0008*/ 	.byte	0x01, 0x35
	.zero		2


	//----- nvinfo : EIATTR_PARAM_CBANK
	.align		4
        /*000c*/ 	.byte	0x04, 0x0a
        /*000e*/ 	.short	(.L_1993 - .L_1992)
	.align		4
.L_1992:
        /*0010*/ 	.word	index@(.nv.constant0._ZN2at6native29vectorized_elementwise_kernelILi8EZZZNS0_17log1p_kernel_cudaERNS_18TensorIteratorBaseEENKUlvE_clEvENKUlvE0_clEvEUlfE_St5arrayIPcLm2EEEEviT0_T1_)
        /*0014*/ 	.short	0x0160
        /*0016*/ 	.short	0x0018


	//----- nvinfo : EIATTR_CBANK_PARAM_SIZE
	.align		4
.L_1993:
        /*0018*/ 	.byte	0x03, 0x19
        /*001a*/ 	.short	0x0018


	//----- nvinfo : EIATTR_KPARAM_INFO
	.align		4
        /*001c*/ 	.byte	0x04, 0x17
        /*001e*/ 	.short	(.L_1995 - .L_1994)
.L_1994:
        /*0020*/ 	.word	0x00000000
        /*0024*/ 	.short	0x0002
        /*0026*/ 	.short	0x0008
        /*0028*/ 	.byte	0x00, 0xf0, 0x41, 0x00


	//----- nvinfo : EIATTR_KPARAM_INFO
	.align		4
.L_1995:
        /*002c*/ 	.byte	0x04, 0x17
        /*002e*/ 	.short	(.L_1997 - .L_1996)
.L_1996:
        /*0030*/ 	.word	0x00000000
        /*0034*/ 	.short	0x0001
        /*0036*/ 	.short	0x0004
        /*0038*/ 	.byte	0x00, 0xf0, 0x05, 0x00


	//----- nvinfo : EIATTR_KPARAM_INFO
	.align		4
.L_1997:
        /*003c*/ 	.byte	0x04, 0x17
        /*003e*/ 	.short	(.L_1999 - .L_1998)
.L_1998:
        /*0040*/ 	.word	0x00000000
        /*0044*/ 	.short	0x0000
        /*0046*/ 	.short	0x0000
        /*0048*/ 	.byte	0x00, 0xf0, 0x11, 0x00


	//----- nvinfo : EIATTR_MAXREG_COUNT
	.align		4
.L_1999:
        /*004c*/ 	.byte	0x03, 0x1b
        /*004e*/ 	.short	0x00ff


	//----- nvinfo : EIATTR_MERCURY_ISA_VERSION
	.align		4
        /*0050*/ 	.byte	0x03, 0x5f
        /*0052*/ 	.short	0x0000


	//----- nvinfo : EIATTR_EXIT_INSTR_OFFSETS
	.align		4
        /*0054*/ 	.byte	0x04, 0x1c
        /*0056*/ 	.short	(.L_2001 - .L_2000)


	//   ....[0]....
.L_2000:
        /*0058*/ 	.word	0x00000010


	//----- nvinfo : EIATTR_MAX_THREADS
	.align		4
.L_2001:
        /*005c*/ 	.byte	0x04, 0x05
        /*005e*/ 	.short	(.L_2003 - .L_2002)
.L_2002:
        /*0060*/ 	.word	0x00000080
        /*0064*/ 	.word	0x00000001
        /*0068*/ 	.word	0x00000001
.L_2003:


//--------------------- .nv.info._ZN2at6native18elementwise_kernelILi128ELi4EZNS0_15gpu_kernel_implIZZZNS0_17log1p_kernel_cudaERNS_18TensorIteratorBaseEENKUlvE_clEvENKUlvE_clEvEUldE_EEvS4_RKT_EUliE_EEviT1_ --------------------------
	.section	.nv.info._ZN2at6native18elementwise_kernelILi128ELi4EZNS0_15gpu_kernel_implIZZZNS0_17log1p_kernel_cudaERNS_18TensorIteratorBaseEENKUlvE_clEvENKUlvE_clEvEUldE_EEvS4_RKT_EUliE_EEviT1_,"",@"SHT_CUDA_INFO"
	.sectionflags	@""
	.align	4


	//----- nvinfo : EIATTR_CUDA_API_VERSION
	.align		4
        /*0000*/ 	.byte	0x04, 0x37
        /*0002*/ 	.short	(.L_2005 - .L_2004)
.L_2004:
        /*0004*/ 	.word	0x00000082


	//----- nvinfo : EIATTR_SW2861232_WAR
	.align		4
.L_2005:
        /*0008*/ 	.byte	0x01, 0x35
	.zero		2


	//----- nvinfo : EIATTR_PARAM_CBANK
	.align		4
        /*000c*/ 	.byte	0x04, 0x0a
        /*000e*/ 	.short	(.L_2007 - .L_2006)
	.align		4
.L_2006:
        /*0010*/ 	.word	index@(.nv.constant0._ZN2at6native18elementwise_kernelILi128ELi4EZNS0_15gpu_kernel_implIZZZNS0_17log1p_kernel_cudaERNS_18TensorIteratorBaseEENKUlvE_clEvENKUlvE_clEvEUldE_EEvS4_RKT_EUliE_EEviT1_)
        /*0014*/ 	.short	0x0160
        /*0016*/ 	.short	0x0220


	//----- nvinfo : EIATTR_CBANK_PARAM_SIZE
	.align		4
.L_2007:
        /*0018*/ 	.byte	0x03, 0x19
        /*001a*/ 	.short	0x0220


	//----- nvinfo : EIATTR_KPARAM_INFO
	.align		4
        /*001c*/ 	.byte	0x04, 0x17
        /*001e*/ 	.short	(.L_2009 - .L_2008)
.L_2008:
        /*0020*/ 	.word	0x00000000
        /*0024*/ 	.short	0x0001
        /*0026*/ 	.short	0x0008
        /*0028*/ 	.byte	0x00, 0xf0, 0x61, 0x08


	//----- nvinfo : EIATTR_KPARAM_INFO
	.align		4
.L_2009:
        /*002c*/ 	.byte	0x04, 0x17
        /*002e*/ 	.short	(.L_2011 - .L_2010)
.L_2010:
        /*0030*/ 	.word	0x00000000
        /*0034*/ 	.short	0x0000
        /*0036*/ 	.short	0x0000
        /*0038*/ 	.byte	0x00, 0xf0, 0x11, 0x00


	//----- nvinfo : EIATTR_MAXREG_COUNT
	.align		4
.L_2011:
        /*003c*/ 	.byte	0x03, 0x1b
        /*003e*/ 	.short	0x0080


	//----- nvinfo : EIATTR_EXTERNS
	.align		4
        /*0040*/ 	.byte	0x04, 0x0f
        /*0042*/ 	.short	(.L_2013 - .L_2012)


	//   ....[0]....
	.align		4
.L_2012:
        /*0044*/ 	.word	index@(__assertfail)


	//----- nvinfo : EIATTR_MERCURY_ISA_VERSION
	.align		4
.L_2013:
        /*0048*/ 	.byte	0x03, 0x5f
        /*004a*/ 	.short	0x0000


	//----- nvinfo : EIATTR_SYSCALL_OFFSETS
	.align		4
        /*004c*/ 	.byte	0x04, 0x46
        /*004e*/ 	.short	(.L_2015 - .L_2014)


	//   ....[0]....
.L_2014:
        /*0050*/ 	.word	0x00001da0


	//   ....[1]....
        /*0054*/ 	.word	0x00003450


	//   ....[2]....
        /*0058*/ 	.word	0x00005230


	//   ....[3]....
        /*005c*/ 	.word	0x000068c0


	//   ....[4]....
        /*0060*/ 	.word	0x00008670


	//   ....[5]....
        /*0064*/ 	.word	0x00009d00


	//   ....[6]....
        /*0068*/ 	.word	0x0000bac0


	//   ....[7]....
        /*006c*/ 	.word	0x0000d170


	//----- nvinfo : EIATTR_EXIT_INSTR_OFFSETS
	.align		4
.L_2015:
        /*0070*/ 	.byte	0x04, 0x1c
        /*0072*/ 	.short	(.L_2017 - .L_2016)


	//   ....[0]....
.L_2016:
        /*0074*/ 	.word	0x00009da0


	//   ....[1]....
        /*0078*/ 	.word	0x0000c2c0


	//   ....[2]....
        /*007c*/ 	.word	0x0000c300


	//   ....[3]....
        /*0080*/ 	.word	0x0000c390


	//   ....[4]....
        /*0084*/ 	.word	0x0000c3c0


	//   ....[5]....
        /*0088*/ 	.word	0x0000c3f0


	//   ....[6]....
        /*008c*/ 	.word	0x0000c4a0


	//   ....[7]....
        /*0090*/ 	.word	0x0000c500


	//   ....[8]....
        /*0094*/ 	.word	0x0000c5c0


	//   ....[9]....
        /*0098*/ 	.word	0x0000c630


	//   ....[10]....
        /*009c*/ 	.word	0x0000c650


	//   ....[11]....
        /*00a0*/ 	.word	0x0000c710


	//   ....[12]....
        /*00a4*/ 	.word	0x0000c740


	//   ....[13]....
        /*00a8*/ 	.word	0x0000c8f0


	//   ....[14]....
        /*00ac*/ 	.word	0x0000ca70


	//   ....[15]....
        /*00b0*/ 	.word	0x0000cad0


	//   ....[16]....
        /*00b4*/ 	.word	0x0000cb80


	//   ....[17]....
        /*00b8*/ 	.word	0x0000cd20


	//   ....[18]....
        /*00bc*/ 	.word	0x0000cec0


	//   ....[19]....
        /*00c0*/ 	.word	0x0000d040


	//   ....[20]....
        /*00c4*/ 	.word	0x0000d180


	//   ....[21]....
        /*00c8*/ 	.word	0x0000d1b0


	//   ....[22]....
        /*00cc*/ 	.word	0x0000d1e0


	//----- nvinfo : EIATTR_MAX_THREADS
	.align		4
.L_2017:
        /*00d0*/ 	.byte	0x04, 0x05
        /*00d2*/ 	.short	(.L_2019 - .L_2018)
.L_2018:
        /*00d4*/ 	.word	0x00000080
        /*00d8*/ 	.word	0x00000001
        /*00dc*/ 	.word	0x00000001


	//----- nvinfo : EIATTR_CRS_STACK_SIZE
	.align		4
.L_2019:
        /*00e0*/ 	.byte	0x04, 0x1e
        /*00e2*/ 	.short	(.L_2021 - .L_2020)
.L_2020:
        /*00e4*/ 	.word	0x00000000
.L_2021:


//--------------------- .nv.info._ZN2at6native27unrolled_elementwise_kernelIZZZNS0_17log1p_kernel_cudaERNS_18TensorIteratorBaseEENKUlvE_clEvENKUlvE_clEvEUldE_St5arrayIPcLm2EELi4E23TrivialOffsetCalculatorILi1EjESB_NS0_6memory12LoadWithCastILi1EEENSC_13StoreWithCastILi1EEEEEviT_T0_T2_T3_T4_T5_ --------------------------
	.section	.nv.info._ZN2at6native27unrolled_elementwise_kernelIZZZNS0_17log1p_kernel_cudaERNS_18TensorIteratorBaseEENKUlvE_clEvENKUlvE_clEvEUldE_St5arrayIPcLm2EELi4E23TrivialOffsetCalculatorILi1EjESB_NS0_6memory12LoadWithCastILi1EEENSC_13StoreWithCastILi1EEEEEviT_T0_T2_T3_T4_T5_,"",@"SHT_CUDA_INFO"
	.sectionflags	@""
	.align	4


	//----- nvinfo : EIATTR_CUDA_API_VERSION
	.align		4
        /*0000*/ 	.byte	0x04, 0x37
        /*0002*/ 	.short	(.L_2023 - .L_2022)
.L_2022:
        /*0004*/ 	.word	0x00000082


	//----- nvinfo : EIATTR_SW2861232_WAR
	.align		4
.L_2023:
        /*0008*/ 	.byte	0x01, 0x35
	.zero		2


	//----- nvinfo : EIATTR_PARAM_CBANK
	.align		4
        /*000c*/ 	.byte	0x04, 0x0a
        /*000e*/ 	.short	(.L_2025 - .L_2024)
	.align		4
.L_2024:
        /*0010*/ 	.word	index@(.nv.constant0._ZN2at6native27unrolled_elementwise_kernelIZZZNS0_17log1p_kernel_cudaERNS_18TensorIteratorBaseEENKUlvE_clEvENKUlvE_clEvEUldE_St5arrayIPcLm2EELi4E23TrivialOffsetCalculatorILi1EjESB_NS0_6memory12LoadWithCastILi1EEENSC_13StoreWithCastILi1EEEEEviT_T0_T2_T3_T4_T5_)
        /*0014*/ 	.short	0x0160
        /*0016*/ 	.short	0x002c


	//----- nvinfo : EIATTR_CBANK_PARAM_SIZE
	.align		4
.L_2025:
        /*0018*/ 	.byte	0x03, 0x19
        /*001a*/ 	.short	0x002c


	//----- nvinfo : EIATTR_KPARAM_INFO
	.align		4
        /*001c*/ 	.byte	0x04, 0x17
        /*001e*/ 	.short	(.L_2027 - .L_2026)
.L_2026:
        /*0020*/ 	.word	0x00000000
        /*0024*/ 	.short	0x0006
        /*0026*/ 	.short	0x0024
        /*0028*/ 	.byte	0x00, 0xf0, 0x21, 0x00


	//----- nvinfo : EIATTR_KPARAM_INFO
	.align		4
.L_2027:
        /*002c*/ 	.byte	0x04, 0x17
        /*002e*/ 	.short	(.L_2029 - .L_2028)
.L_2028:
        /*0030*/ 	.word	0x00000000
        /*0034*/ 	.short	0x0005
        /*0036*/ 	.short	0x001c
        /*0038*/ 	.byte	0x00, 0xf0, 0x21, 0x00


	//----- nvinfo : EIATTR_KPARAM_INFO
	.align		4
.L_2029:
        /*003c*/ 	.byte	0x04, 0x17
        /*003e*/ 	.short	(.L_2031 - .L_2030)
.L_2030:
        /*0040*/ 	.word	0x00000000
        /*0044*/ 	.short	0x0004
        /*0046*/ 	.short	0x0019
        /*0048*/ 	.byte	0x00, 0xf0, 0x05, 0x00


	//----- nvinfo : EIATTR_KPARAM_INFO
	.align		4
.L_2031:
        /*004c*/ 	.byte	0x04, 0x17
        /*004e*/ 	.short	(.L_2033 - .L_2032)
.L_2032:
        /*0050*/ 	.word	0x00000000
        /*0054*/ 	.short	0x0003
        /*0056*/ 	.short	0x0018
        /*0058*/ 	.byte	0x00, 0xf0, 0x05, 0x00


	//----- nvinfo : EIATTR_KPARAM_INFO
	.align		4
.L_2033:
        /*005c*/ 	.byte	0x04, 0x17
        /*005e*/ 	.short	(.L_2035 - .L_2034)
.L_2034:
        /*0060*/ 	.word	0x00000000
        /*0064*/ 	.short	0x0002
        /*0066*/ 	.short	0x0008
        /*0068*/ 	.byte	0x00, 0xf0, 0x41, 0x00


	//----- nvinfo : EIATTR_KPARAM_INFO
	.align		4
.L_2035:
        /*006c*/ 	.byte	0x04, 0x17
        /*006e*/ 	.short	(.L_2037 - .L_2036)
.L_2036:
        /*0070*/ 	.word	0x00000000
        /*0074*/ 	.short	0x0001
        /*0076*/ 	.short	0x0004
        /*0078*/ 	.byte	0x00, 0xf0, 0x05, 0x00


	//----- nvinfo : EIATTR_KPARAM_INFO
	.align		4
.L_2037:
        /*007c*/ 	.byte	0x04, 0x17
        /*007e*/ 	.short	(.L_2039 - .L_2038)
.L_2038:
        /*0080*/ 	.word	0x00000000
        /*0084*/ 	.short	0x0000
        /*0086*/ 	.short	0x0000
        /*0088*/ 	.byte	0x00, 0xf0, 0x11, 0x00


	//----- nvinfo : EIATTR_MAXREG_COUNT
	.align		4
.L_2039:
        /*008c*/ 	.byte	0x03, 0x1b
        /*008e*/ 	.short	0x00ff


	//----- nvinfo : EIATTR_EXTERNS
	.align		4
        /*0090*/ 	.byte	0x04, 0x0f
        /*0092*/ 	.short	(.L_2041 - .L_2040)


	//   ....[0]....
	.align		4
.L_2040:
        /*0094*/ 	.word	index@(__assertfail)


	//----- nvinfo : EIATTR_MERCURY_ISA_VERSION
	.align		4
.L_2041:
        /*0098*/ 	.byte	0x03, 0x5f
        /*009a*/ 	.short	0x0000


	//----- nvinfo : EIATTR_SYSCALL_OFFSETS
	.align		4
        /*009c*/ 	.byte	0x04, 0x46
        /*009e*/ 	.short	(.L_2043 - .L_2042)


	//   ....[0]....
.L_2042:
        /*00a0*/ 	.word	0x00000f90


	//   ....[1]....
        /*00a4*/ 	.word	0x00001f40


	//   ....[2]....
        /*00a8*/ 	.word	0x00002f00


	//   ....[3]....
        /*00ac*/ 	.word	0x00003e90


	//   ....[4]....
        /*00b0*/ 	.word	0x00006b90


	//   ....[5]....
        /*00b4*/ 	.word	0x00007c20


	//   ....[6]....
        /*00b8*/ 	.word	0x00008c70


	//   ....[7]....
        /*00bc*/ 	.word	0x00009ce0


	//----- nvinfo : EIATTR_EXIT_INSTR_OFFSETS
	.align		4
.L_2043:
        /*00c0*/ 	.byte	0x04, 0x1c
        /*00c2*/ 	.short	(.L_2045 - .L_2044)


	//   ....[0]....
.L_2044:
        /*00c4*/ 	.word	0x00008d10


	//   ....[1]....
        /*00c8*/ 	.word	0x00008e30


	//   ....[2]....
        /*00cc*/ 	.word	0x00008e70


	//   ....[3]....
        /*00d0*/ 	.word	0x00008f00


	//   ....[4]....
        /*00d4*/ 	.word	0x00008f30


	//   ....[5]....
        /*00d8*/ 	.word	0x00008f60


	//   ....[6]....
        /*00dc*/ 	.word	0x00009010


	//   ....[7]....
        /*00e0*/ 	.word	0x00009070


	//   ....[8]....
        /*00e4*/ 	.word	0x00009130


	//   ....[9]....
        /*00e8*/ 	.word	0x000091a0


	//   ....[10]....
        /*00ec*/ 	.word	0x000091c0


	//   ....[11]....
        /*00f0*/ 	.word	0x00009280


	//   ....[12]....
        /*00f4*/ 	.word	0x000092b0


	//   ....[13]....
        /*00f8*/ 	.word	0x00009460


	//   ....[14]....
        /*00fc*/ 	.word	0x000095e0


	//   ....[15]....
        /*0100*/ 	.word	0x00009640


	//   ....[16]....
        /*0104*/ 	.word	0x000096f0


	//   ....[17]....
        /*0108*/ 	.word	0x00009890


	//   ....[18]....
        /*010c*/ 	.word	0x00009a30


	//   ....[19]....
        /*0110*/ 	.word	0x00009bb0


	//   ....[20]....
        /*0114*/ 	.word	0x00009cf0


	//   ....[21]....
        /*0118*/ 	.word	0x00009d20


	//   ....[22]....
        /*011c*/ 	.word	0x00009d50


	//----- nvinfo : EIATTR_MAX_THREADS
	.align		4
.L_2045:
        /*0120*/ 	.byte	0x04, 0x05
        /*0122*/ 	.short	(.L_2047 - .L_2046)
.L_2046:
        /*0124*/ 	.word	0x00000080
        /*0128*/ 	.word	0x00000001
        /*012c*/ 	.word	0x00000001


	//----- nvinfo : EIATTR_CRS_STACK_SIZE
	.align		4
.L_2047:
        /*0130*/ 	.byte	0x04, 0x1e
        /*0132*/ 	.short	(.L_2049 - .L_2048)
.L_2048:
        /*0134*/ 	.word	0x00000000
.L_2049:


//--------------------- .nv.info._ZN2at6native18elementwise_kernelILi128ELi2EZNS0_22gpu_kernel_impl_nocastIZZZNS0_17log1p_kernel_cudaERNS_18TensorIteratorBaseEENKUlvE_clEvENKUlvE_clEvEUldE_EEvS4_RKT_EUliE_EEviT1_ --------------------------
	.section	.nv.info._ZN2at6native18elementwise_kernelILi128ELi2EZNS0_22gpu_kernel_impl_nocastIZZZNS0_17log1p_kernel_cudaERNS_18TensorIteratorBaseEENKUlvE_clEvENKUlvE_clEvEUldE_EEvS4_RKT_EUliE_EEviT1_,"",@"SHT_CUDA_INFO"
	.sectionflags	@""
	.align	4


	//----- nvinfo : EIATTR_CUDA_API_VERSION
	.align		4
        /*0000*/ 	.byte	0x04, 0x37
        /*0002*/ 	.short	(.L_2051 - .L_2050)
.L_2050:
        /*0004*/ 	.word	0x00000082


	//----- nvinfo : EIATTR_SW2861232_WAR
	.align		4
.L_2051:
        /*0008*/ 	.byte	0x01, 0x35
	.zero		2


	//----- nvinfo : EIATTR_PARAM_CBANK
	.align		4
        /*000c*/ 	.byte	0x04, 0x0a
        /*000e*/ 	.short	(.L_2053 - .L_2052)
	.align		4
.L_2052:
        /*0010*/ 	.word	index@(.nv.constant0._ZN2at6native18elementwise_kernelILi128ELi2EZNS0_22gpu_kernel_impl_nocastIZZZNS0_17log1p_kernel_cudaERNS_18TensorIteratorBaseEENKUlvE_clEvENKUlvE_clEvEUldE_EEvS4_RKT_EUliE_EEviT1_)
        /*0014*/ 	.short	0x0160
        /*0016*/ 	.short	0x0220


	//----- nvinfo : EIATTR_CBANK_PARAM_SIZE
	.align		4
.L_2053:
        /*0018*/ 	.byte	0x03, 0x19
        /*001a*/ 	.short	0x0220


	//----- nvinfo : EIATTR_KPARAM_INFO
	.align		4
        /*001c*/ 	.byte	0x04, 0x17
        /*001e*/ 	.short	(.L_2055 - .L_2054)
.L_2054:
        /*0020*/ 	.word	0x00000000
        /*0024*/ 	.short	0x0001
        /*0026*/ 	.short	0x0008
        /*0028*/ 	.byte	0x00, 0xf0, 0x61, 0x08


	//----- nvinfo : EIATTR_KPARAM_INFO
	.align		4
.L_2055:
        /*002c*/ 	.byte	0x04, 0x17
        /*002e*/ 	.short	(.L_2057 - .L_2056)
.L_2056:
        /*0030*/ 	.word	0x00000000
        /*0034*/ 	.short	0x0000
        /*0036*/ 	.short	0x0000
        /*0038*/ 	.byte	0x00, 0xf0, 0x11, 0x00


	//----- nvinfo : EIATTR_MAXREG_COUNT
	.align		4
.L_2057:
        /*003c*/ 	.byte	0x03, 0x1b
        /*003e*/ 	.short	0x0080


	//----- nvinfo : EIATTR_MERCURY_ISA_VERSION
	.align		4
        /*0040*/ 	.byte	0x03, 0x5f
        /*0042*/ 	.short	0x0000


	//----- nvinfo : EIATTR_EXIT_INSTR_OFFSETS
	.align		4
        /*0044*/ 	.byte	0x04, 0x1c
        /*0046*/ 	.short	(.L_2059 - .L_2058)


	//   ....[0]....
.L_2058:
        /*0048*/ 	.word	0x00001600


	//   ....[1]....
        /*004c*/ 	.word	0x00002b30


	//----- nvinfo : EIATTR_MAX_THREADS
	.align		4
.L_2059:
        /*0050*/ 	.byte	0x04, 0x05
        /*0052*/ 	.short	(.L_2061 - .L_2060)
.L_2060:
        /*0054*/ 	.word	0x00000080
        /*0058*/ 	.word	0x00000001
        /*005c*/ 	.word	0x00000001


	//----- nvinfo : EIATTR_CRS_STACK_SIZE
	.align		4
.L_2061:
        /*0060*/ 	.byte	0x04, 0x1e
        /*0062*/ 	.short	(.L_2063 - .L_2062)
.L_2062:
        /*0064*/ 	.word	0x00000000
.L_2063:


//--------------------- .nv.info._ZN2at6native27unrolled_elementwise_kernelIZZZNS0_17log1p_kernel_cudaERNS_18TensorIteratorBaseEENKUlvE_clEvENKUlvE_clEvEUldE_St5arrayIPcLm2EELi4E23TrivialOffsetCalculatorILi1EjESB_NS0_6memory15LoadWithoutCastENSC_16StoreWithoutCastEEEviT_T0_T2_T3_T4_T5_ --------------------------
	.section	.nv.info._ZN2at6native27unrolled_elementwise_kernelIZZZNS0_17log1p_kernel_cudaERNS_18TensorIteratorBaseEENKUlvE_clEvENKUlvE_clEvEUldE_St5arrayIPcLm2EELi4E23TrivialOffsetCalculatorILi1EjESB_NS0_6memory15LoadWithoutCastENSC_16StoreWithoutCastEEEviT_T0_T2_T3_T4_T5_,"",@"SHT_CUDA_INFO"
	.sectionflags	@""
	.align	4


	//----- nvinfo : EIATTR_CUDA_API_VERSION
	.align		4
        /*0000*/ 	.byte	0x04, 0x37
        /*0002*/ 	.short	(.L_2065 - .L_2064)
.L_2064:
        /*0004*/ 	.word	0x00000082


	//----- nvinfo : EIATTR_SW2861232_WAR
	.align		4
.L_2065:
        /*0008*/ 	.byte	0x01, 0x35
	.zero		2


	//----- nvinfo : EIATTR_PARAM_CBANK
	.align		4
        /*000c*/ 	.byte	0x04, 0x0a
        /*000e*/ 	.short	(.L_2067 - .L_2066)
	.align		4
.L_2066:
        /*0010*/ 	.word	index@(.nv.constant0._ZN2at6native27unrolled_elementwise_kernelIZZZNS0_17log1p_kernel_cudaERNS_18TensorIteratorBaseEENKUlvE_clEvENKUlvE_clEvEUldE_St5arrayIPcLm2EELi4E23TrivialOffsetCalculatorILi1EjESB_NS0_6memory15LoadWithoutCastENSC_16StoreWithoutCastEEEviT_T0_T2_T3_T4_T5_)
        /*0014*/ 	.short	0x0160
        /*0016*/ 	.short	0x001c


	//----- nvinfo : EIATTR_CBANK_PARAM_SIZE
	.align		4
.L_2067:
        /*0018*/ 	.byte	0x03, 0x19
        /*001a*/ 	.short	0x001c


	//----- nvinfo : EIATTR_KPARAM_INFO
	.align		4
        /*001c*/ 	.byte	0x04, 0x17
        /*001e*/ 	.short	(.L_2069 - .L_2068)
.L_2068:
        /*0020*/ 	.word	0x00000000
        /*0024*/ 	.short	0x0006
        /*0026*/ 	.short	0x001b
        /*0028*/ 	.byte	0x00, 0xf0, 0x05, 0x00


	//----- nvinfo : EIATTR_KPARAM_INFO
	.align		4
.L_2069:
        /*002c*/ 	.byte	0x04, 0x17
        /*002e*/ 	.short	(.L_2071 - .L_2070)
.L_2070:
        /*0030*/ 	.word	0x00000000
        /*0034*/ 	.short	0x0005
        /*0036*/ 	.short	0x001a
        /*0038*/ 	.byte	0x00, 0xf0, 0x05, 0x00


	//----- nvinfo : EIATTR_KPARAM_INFO
	.align		4
.L_2071:
        /*003c*/ 	.byte	0x04, 0x17
        /*003e*/ 	.short	(.L_2073 - .L_2072)
.L_2072:
        /*0040*/ 	.word	0x00000000
        /*0044*/ 	.short	0x0004
        /*0046*/ 	.short	0x0019
        /*0048*/ 	.byte	0x00, 0xf0, 0x05, 0x00


	//----- nvinfo : EIATTR_KPARAM_INFO
	.align		4
.L_2073:
        /*004c*/ 	.byte	0x04, 0x17
        /*004e*/ 	.short	(.L_2075 - .L_2074)
.L_2074:
        /*0050*/ 	.word	0x00000000
        /*0054*/ 	.short	0x0003
        /*0056*/ 	.short	0x0018
        /*0058*/ 	.byte	0x00, 0xf0, 0x05, 0x00


	//----- nvinfo : EIATTR_KPARAM_INFO
	.align		4
.L_2075:
        /*005c*/ 	.byte	0x04, 0x17
        /*005e*/ 	.short	(.L_2077 - .L_2076)
.L_2076:
        /*0060*/ 	.word	0x00000000
        /*0064*/ 	.short	0x0002
        /*0066*/ 	.short	0x0008
        /*0068*/ 	.byte	0x00, 0xf0, 0x41, 0x00


	//----- nvinfo : EIATTR_KPARAM_INFO
	.align		4
.L_2077:
        /*006c*/ 	.byte	0x04, 0x17
        /*006e*/ 	.short	(.L_2079 - .L_2078)
.L_2078:
        /*0070*/ 	.word	0x00000000
        /*0074*/ 	.short	0x0001
        /*0076*/ 	.short	0x0004
        /*0078*/ 	.byte	0x00, 0xf0, 0x05, 0x00


	//----- nvinfo : EIATTR_KPARAM_INFO
	.align		4
.L_2079:
        /*007c*/ 	.byte	0x04, 0x17
        /*007e*/ 	.short	(.L_2081 - .L_2080)
.L_2080:
        /*0080*/ 	.word	0x00000000
        /*0084*/ 	.short	0x0000
        /*0086*/ 	.short	0x0000
        /*0088*/ 	.byte	0x00, 0xf0, 0x11, 0x00


	//----- nvinfo : EIATTR_MAXREG_COUNT
	.align		4
.L_2081:
        /*008c*/ 	.byte	0x03, 0x1b
        /*008e*/ 	.short	0x00ff


	//----- nvinfo : EIATTR_MERCURY_ISA_VERSION
	.align		4
        /*0090*/ 	.byte	0x03, 0x5f
        /*0092*/ 	.short	0x0000


	//----- nvinfo : EIATTR_EXIT_INSTR_OFFSETS
	.align		4
        /*0094*/ 	.byte	0x04, 0x1c
        /*0096*/ 	.short	(.L_2083 - .L_2082)


	//   ....[0]....
.L_2082:
        /*0098*/ 	.word	0x00001e10


	//   ....[1]....
        /*009c*/ 	.word	0x00001e60


	//----- nvinfo : EIATTR_MAX_THREADS
	.align		4
.L_2083:
        /*00a0*/ 	.byte	0x04, 0x05
        /*00a2*/ 	.short	(.L_2085 - .L_2084)
.L_2084:
        /*00a4*/ 	.word	0x00000080
        /*00a8*/ 	.word	0x00000001
        /*00ac*/ 	.word	0x00000001


	//----- nvinfo : EIATTR_CRS_STACK_SIZE
	.align		4
.L_2085:
        /*00b0*/ 	.byte	0x04, 0x1e
        /*00b2*/ 	.short	(.L_2087 - .L_2086)
.L_2086:
        /*00b4*/ 	.word	0x00000000
.L_2087:


//--------------------- .nv.info._ZN2at6native29vectorized_elementwise_kernelILi2EZZZNS0_17log1p_kernel_cudaERNS_18TensorIteratorBaseEENKUlvE_clEvENKUlvE_clEvEUldE_St5arrayIPcLm2EEEEviT0_T1_ --------------------------
	.section	.nv.info._ZN2at6native29vectorized_elementwise_kernelILi2EZZZNS0_17log1p_kernel_cudaERNS_18TensorIteratorBaseEENKUlvE_clEvENKUlvE_clEvEUldE_St5arrayIPcLm2EEEEviT0_T1_,"",@"SHT_CUDA_INFO"
	.sectionflags	@""
	.align	4


	//----- nvinfo : EIATTR_CUDA_API_VERSION
	.align		4
        /*0000*/ 	.byte	0x04, 0x37
        /*0002*/ 	.short	(.L_2089 - .L_2088)
.L_2088:
        /*0004*/ 	.word	0x00000082


	//----- nvinfo : EIATTR_SW2861232_WAR
	.align		4
.L_2089:
        /*0008*/ 	.byte	0x01, 0x35
	.zero		2


	//----- nvinfo : EIATTR_PARAM_CBANK
	.align		4
        /*000c*/ 	.byte	0x04, 0x0a
        /*000e*/ 	.short	(.L_2091 - .L_2090)
	.align		4
.L_2090:
        /*0010*/ 	.word	index@(.nv.constant0._ZN2at6native29vectorized_elementwise_kernelILi2EZZZNS0_17log1p_kernel_cudaERNS_18TensorIteratorBaseEENKUlvE_clEvENKUlvE_clEvEUldE_St5arrayIPcLm2EEEEviT0_T1_)
        /*0014*/ 	.short	0x0160
        /*0016*/ 	.short	0x0018


	//----- nvinfo : EIATTR_CBANK_PARAM_SIZE
	.align		4
.L_2091:
        /*0018*/ 	.byte	0x03, 0x19
        /*001a*/ 	.short	0x0018


	//----- nvinfo : EIATTR_KPARAM_INFO
	.align		4
        /*001c*/ 	.byte	0x04, 0x17
        /*001e*/ 	.short	(.L_2093 - .L_2092)
.L_2092:
        /*0020*/ 	.word	0x00000000
        /*0024*/ 	.short	0x0002
        /*0026*/ 	.short	0x0008
        /*0028*/ 	.byte	0x00, 0xf0, 0x41, 0x00


	//----- nvinfo : EIATTR_KPARAM_INFO
	.align		4
.L_2093:
        /*002c*/ 	.byte	0x04, 0x17
        /*002e*/ 	.short	(.L_2095 - .L_2094)
.L_2094:
        /*0030*/ 	.word	0x00000000
        /*0034*/ 	.short	0x0001
        /*0036*/ 	.short	0x0004
        /*0038*/ 	.byte	0x00, 0xf0, 0x05, 0x00


	//----- nvinfo : EIATTR_KPARAM_INFO
	.align		4
.L_2095:
        /*003c*/ 	.byte	0x04, 0x17
        /*003e*/ 	.short	(.L_2097 - .L_2096)
.L_2096:
        /*0040*/ 	.word	0x00000000
        /*0044*/ 	.short	0x0000
        /*0046*/ 	.short	0x0000
        /*0048*/ 	.byte	0x00, 0xf0, 0x11, 0x00


	//----- nvinfo : EIATTR_MAXREG_COUNT
	.align		4
.L_2097:
        /*004c*/ 	.byte	0x03, 0x1b
        /*004e*/ 	.short	0x00ff


	//----- nvinfo : EIATTR_MERCURY_ISA_VERSION
	.align		4
        /*0050*/ 	.byte	0x03, 0x5f
        /*0052*/ 	.short	0x0000


	//----- nvinfo : EIATTR_EXIT_INSTR_OFFSETS
	.align		4
        /*0054*/ 	.byte	0x04, 0x1c
        /*0056*/ 	.short	(.L_2099 - .L_2098)


	//   ....[0]....
.L_2098:
        /*0058*/ 	.word	0x000035e0


	//   ....[1]....
        /*005c*/ 	.word	0x00007330


	//   ....[2]....
        /*0060*/ 	.word	0x00007380


	//----- nvinfo : EIATTR_MAX_THREADS
	.align		4
.L_2099:
        /*0064*/ 	.byte	0x04, 0x05
        /*0066*/ 	.short	(.L_2101 - .L_2100)
.L_2100:
        /*0068*/ 	.word	0x00000080
        /*006c*/ 	.word	0x00000001
        /*0070*/ 	.word	0x00000001


	//----- nvinfo : EIATTR_CRS_STACK_SIZE
	.align		4
.L_2101:
        /*0074*/ 	.byte	0x04, 0x1e
        /*0076*/ 	.short	(.L_2103 - .L_2102)
.L_2102:
        /*0078*/ 	.word	0x00000000
.L_2103:


//--------------------- .nv.info._ZN2at6native29vectorized_elementwise_kernelILi4EZZZNS0_17log1p_kernel_cudaERNS_18TensorIteratorBaseEENKUlvE_clEvENKUlvE_clEvEUldE_St5arrayIPcLm2EEEEviT0_T1_ --------------------------
	.section	.nv.info._ZN2at6native29vectorized_elementwise_kernelILi4EZZZNS0_17log1p_kernel_cudaERNS_18TensorIteratorBaseEENKUlvE_clEvENKUlvE_clEvEUldE_St5arrayIPcLm2EEEEviT0_T1_,"",@"SHT_CUDA_INFO"
	.sectionflags	@""
	.align	4


	//----- nvinfo : EIATTR_CUDA_API_VERSION
	.align		4
        /*0000*/ 	.byte	0x04, 0x37
        /*0002*/ 	.short	(.L_2105 - .L_2104)
.L_2104:
        /*0004*/ 	.word	0x00000082


	//----- nvinfo : EIATTR_SW2861232_WAR
	.align		4
.L_2105:
        /*0008*/ 	.byte	0x01, 0x35
	.zero		2


	//----- nvinfo : EIATTR_PARAM_CBANK
	.align		4
        /*000c*/ 	.byte	0x04, 0x0a
        /*000e*/ 	.short	(.L_2107 - .L_2106)
	.align		4
.L_2106:
        /*0010*/ 	.word	index@(.nv.constant0._ZN2at6native29vectorized_elementwise_kernelILi4EZZZNS0_17log1p_kernel_cudaERNS_18TensorIteratorBaseEENKUlvE_clEvENKUlvE_clEvEUldE_St5arrayIPcLm2EEEEviT0_T1_)
        /*0014*/ 	.short	0x0160
        /*0016*/ 	.short	0x0018


	//----- nvinfo : EIATTR_CBANK_PARAM_SIZE
	.align		4
.L_2107:
        /*0018*/ 	.byte	0x03, 0x19
        /*001a*/ 	.short	0x0018


	//----- nvinfo : EIATTR_KPARAM_INFO
	.align		4
        /*001c*/ 	.byte	0x04, 0x17
        /*001e*/ 	.short	(.L_2109 - .L_2108)
.L_2108:
        /*0020*/ 	.word	0x00000000
        /*0024*/ 	.short	0x0002
        /*0026*/ 	.short	0x0008
        /*0028*/ 	.byte	0x00, 0xf0, 0x41, 0x00


	//----- nvinfo : EIATTR_KPARAM_INFO
	.align		4
.L_2109:
        /*002c*/ 	.byte	0x04, 0x17
        /*002e*/ 	.short	(.L_2111 - .L_2110)
.L_2110:
        /*0030*/ 	.word	0x00000000
        /*0034*/ 	.short	0x0001
        /*0036*/ 	.short	0x0004
        /*0038*/ 	.byte	0x00, 0xf0, 0x05, 0x00


	//----- nvinfo : EIATTR_KPARAM_INFO
	.align		4
.L_2111:
        /*003c*/ 	.byte	0x04, 0x17
        /*003e*/ 	.short	(.L_2113 - .L_2112)
.L_2112:
        /*0040*/ 	.word	0x00000000
        /*0044*/ 	.short	0x0000
        /*0046*/ 	.short	0x0000
        /*0048*/ 	.byte	0x00, 0xf0, 0x11, 0x00


	//----- nvinfo : EIATTR_MAXREG_COUNT
	.align		4
.L_2113:
        /*004c*/ 	.byte	0x03, 0x1b
        /*004e*/ 	.short	0x00ff


	//----- nvinfo : EIATTR_MERCURY_ISA_VERSION
	.align		4
        /*0050*/ 	.byte	0x03, 0x5f
        /*0052*/ 	.short	0x0000


	//----- nvinfo : EIATTR_EXIT_INSTR_OFFSETS
	.align		4
        /*0054*/ 	.byte	0x04, 0x1c
        /*0056*/ 	.short	(.L_2115 - .L_2114)


	//   ....[0]....
.L_2114:
        /*0058*/ 	.word	0x000035e0


	//   ....[1]....
        /*005c*/ 	.word	0x00007330


	//   ....[2]....
        /*0060*/ 	.word	0x00007380


	//----- nvinfo : EIATTR_MAX_THREADS
	.align		4
.L_2115:
        /*0064*/ 	.byte	0x04, 0x05
        /*0066*/ 	.short	(.L_2117 - .L_2116)
.L_2116:
        /*0068*/ 	.word	0x00000080
        /*006c*/ 	.word	0x00000001
        /*0070*/ 	.word	0x00000001


	//----- nvinfo : EIATTR_CRS_STACK_SIZE
	.align		4
.L_2117:
        /*0074*/ 	.byte	0x04, 0x1e
        /*0076*/ 	.short	(.L_2119 - .L_2118)
.L_2118:
        /*0078*/ 	.word	0x00000000
.L_2119:


//--------------------- .nv.info._ZN2at6native29vectorized_elementwise_kernelILi8EZZZNS0_17log1p_kernel_cudaERNS_18TensorIteratorBaseEENKUlvE_clEvENKUlvE_clEvEUldE_St5arrayIPcLm2EEEEviT0_T1_ --------------------------
	.section	.nv.info._ZN2at6native29vectorized_elementwise_kernelILi8EZZZNS0_17log1p_kernel_cudaERNS_18TensorIteratorBaseEENKUlvE_clEvENKUlvE_clEvEUldE_St5arrayIPcLm2EEEEviT0_T1_,"",@"SHT_CUDA_INFO"
	.sectionflags	@""
	.align	4


	//----- nvinfo : EIATTR_CUDA_API_VERSION
	.align		4
        /*0000*/ 	.byte	0x04, 0x37
        /*0002*/ 	.short	(.L_2121 - .L_2120)
.L_2120:
        /*0004*/ 	.word	0x00000082


	//----- nvinfo : EIATTR_SW2861232_WAR
	.align		4
.L_2121:
        /*0008*/ 	.byte	0x01, 0x35
	.zero		2


	//----- nvinfo : EIATTR_PARAM_CBANK
	.align		4
        /*000c*/ 	.byte	0x04, 0x0a
        /*000e*/ 	.short	(.L_2123 - .L_2122)
	.align		4
.L_2122:
        /*0010*/ 	.word	index@(.nv.constant0._ZN2at6native29vectorized_elementwise_kernelILi8EZZZNS0_17log1p_kernel_cudaERNS_18TensorIteratorBaseEENKUlvE_clEvENKUlvE_clEvEUldE_St5arrayIPcLm2EEEEviT0_T1_)
        /*0014*/ 	.short	0x0160
        /*0016*/ 	.short	0x0018


	//----- nvinfo : EIATTR_CBANK_PARAM_SIZE
	.align		4
.L_2123:
        /*0018*/ 	.byte	0x03, 0x19
        /*001a*/ 	.short	0x0018


	//----- nvinfo : EIATTR_KPARAM_INFO
	.align		4
        /*001c*/ 	.byte	0x04, 0x17
        /*001e*/ 	.short	(.L_2125 - .L_2124)
.L_2124:
        /*0020*/ 	.word	0x00000000
        /*0024*/ 	.short	0x0002
        /*0026*/ 	.short	0x0008
        /*0028*/ 	.byte	0x00, 0xf0, 0x41, 0x00


	//----- nvinfo : EIATTR_KPARAM_INFO
	.align		4
.L_2125:
        /*002c*/ 	.byte	0x04, 0x17
        /*002e*/ 	.short	(.L_2127 - .L_2126)
.L_2126:
        /*0030*/ 	.word	0x00000000
        /*0034*/ 	.short	0x0001
        /*0036*/ 	.short	0x0004
        /*0038*/ 	.byte	0x00, 0xf0, 0x05, 0x00


	//----- nvinfo : EIATTR_KPARAM_INFO
	.align		4
.L_2127:
        /*003c*/ 	.byte	0x04, 0x17
        /*003e*/ 	.short	(.L_2129 - .L_2128)
.L_2128:
        /*0040*/ 	.word	0x00000000
        /*0044*/ 	.short	0x0000
        /*0046*/ 	.short	0x0000
        /*0048*/ 	.byte	0x00, 0xf0, 0x11, 0x00


	//----- nvinfo : EIATTR_MAXREG_COUNT
	.align		4
.L_2129:
        /*004c*/ 	.byte	0x03, 0x1b
        /*004e*/ 	.short	0x00ff


	//----- nvinfo : EIATTR_MERCURY_ISA_VERSION
	.align		4
        /*0050*/ 	.byte	0x03, 0x5f
        /*0052*/ 	.short	0x0000


	//----- nvinfo : EIATTR_EXIT_INSTR_OFFSETS
	.align		4
        /*0054*/ 	.byte	0x04, 0x1c
        /*0056*/ 	.short	(.L_2131 - .L_2130)


	//   ....[0]....
.L_2130:
        /*0058*/ 	.word	0x00000010


	//----- nvinfo : EIATTR_MAX_THREADS
	.align		4
.L_2131:
        /*005c*/ 	.byte	0x04, 0x05
        /*005e*/ 	.short	(.L_2133 - .L_2132)
.L_2132:
        /*0060*/ 	.word	0x00000080
        /*0064*/ 	.word	0x00000001
        /*0068*/ 	.word	0x00000001
.L_2133:


//--------------------- .nv.info._ZN2at6native18elementwise_kernelILi128ELi4EZNS0_15gpu_kernel_implIZZZNS0_17log10_kernel_cudaERNS_18TensorIteratorBaseEENKUlvE0_clEvENKUlvE2_clEvEUlN3c108BFloat16EE_EEvS4_RKT_EUliE_EEviT1_ --------------------------
	.section	.nv.info._ZN2at6native18elementwise_kernelILi128ELi4EZNS0_15gpu_kernel_implIZZZNS0_17log10_kernel_cudaERNS_18TensorIteratorBaseEENKUlvE0_clEvENKUlvE2_clEvEUlN3c108BFloat16EE_EEvS4_RKT_EUliE_EEviT1_,"",@"SHT_CUDA_INFO"
	.sectionflags	@""
	.align	4


	//----- nvinfo : EIATTR_CUDA_API_VERSION
	.align		4
        /*0000*/ 	.byte	0x04, 0x37
        /*0002*/ 	.short	(.L_2135 - .L_2134)
.L_2134:
        /*0004*/ 	.word	0x00000082


	//----- nvinfo : EIATTR_SW2861232_WAR
	.align		4
.L_2135:
        /*0008*/ 	.byte	0x01, 0x35
	.zero		2


	//----- nvinfo : EIATTR_PARAM_CBANK
	.align		4
        /*000c*/ 	.byte	0x04, 0x0a
        /*000e*/ 	.short	(.L_2137 - .L_2136)
	.align		4
.L_2136:
        /*0010*/ 	.word	index@(.nv.constant0._ZN2at6native18elementwise_kernelILi128ELi4EZNS0_15gpu_kernel_implIZZZNS0_17log10_kernel_cudaERNS_18TensorIteratorBaseEENKUlvE0_clEvENKUlvE2_clEvEUlN3c108BFloat16EE_EEvS4_RKT_EUliE_EEviT1_)
        /*0014*/ 	.short	0x0160
        /*0016*/ 	.short	0x0220


	//----- nvinfo : EIATTR_CBANK_PARAM_SIZE
	.align		4
.L_2137:
        /*0018*/ 	.byte	0x03, 0x19
        /*001a*/ 	.short	0x0220


	//----- nvinfo : EIATTR_KPARAM_INFO
	.align		4
        /*001c*/ 	.byte	0x04, 0x17
        /*001e*/ 	.short	(.L_2139 - .L_2138)
.L_2138:
        /*0020*/ 	.word	0x00000000
        /*0024*/ 	.short	0x0001
        /*0026*/ 	.short	0x0008
        /*0028*/ 	.byte	0x00, 0xf0, 0x61, 0x08


	//----- nvinfo : EIATTR_KPARAM_INFO
	.align		4
.L_2139:
        /*002c*/ 	.byte	0x04, 0x17
        /*002e*/ 	.short	(.L_2141 - .L_2140)
.L_2140:
        /*0030*/ 	.word	0x00000000
        /*0034*/ 	.short	0x0000
        /*0036*/ 	.short	0x0000
        /*0038*/ 	.byte	0x00, 0xf0, 0x11, 0x00


	//----- nvinfo : EIATTR_MAXREG_COUNT
	.align		4
.L_2141:
        /*003c*/ 	.byte	0x03, 0x1b
        /*003e*/ 	.short	0x0080


	//----- nvinfo : EIATTR_EXTERNS
	.align		4
        /*0040*/ 	.byte	0x04, 0x0f
        /*0042*/ 	.short	(.L_2143 - .L_2142)


	//   ....[0]....
	.align		4
.L_2142:
        /*0044*/ 	.word	index@(__assertfail)


	//----- nvinfo : EIATTR_MERCURY_ISA_VERSION
	.align		4
.L_2143:
        /*0048*/ 	.byte	0x03, 0x5f
        /*004a*/ 	.short	0x0000


	//----- nvinfo : EIATTR_SYSCALL_OFFSETS
	.align		4
        /*004c*/ 	.byte	0x04, 0x46
        /*004e*/ 	.short	(.L_2145 - .L_2144)


	//   ....[0]....
.L_2144:
        /*0050*/ 	.word	0x00001dd0


	//   ....[1]....
        /*0054*/ 	.word	0x00002da0


	//   ....[2]....
        /*0058*/ 	.word	0x00004be0


	//   ....[3]....
        /*005c*/ 	.word	0x00005bb0


	//   ....[4]....
        /*0060*/ 	.word	0x000079c0


	//   ....[5]....
        /*0064*/ 	.word	0x00008990


	//   ....[6]....
        /*0068*/ 	.word	0x0000a7b0


	//   ....[7]....
        /*006c*/ 	.word	0x0000b780


	//----- nvinfo : EIATTR_EXIT_INSTR_OFFSETS
	.align		4
.L_2145:
        /*0070*/ 	.byte	0x04, 0x1c
        /*0072*/ 	.short	(.L_2147 - .L_2146)


	//   ....[0]....
.L_2146:
        /*0074*/ 	.word	0x00008a50


	//   ....[1]....
        /*0078*/ 	.word	0x0000a980


	//   ....[2]....
        /*007c*/ 	.word	0x0000a9c0


	//   ....[3]....
        /*0080*/ 	.word	0x0000aa60


	//   ....[4]....
        /*0084*/ 	.word	0x0000aaa0


	//   ....[5]....
        /*0088*/ 	.word	0x0000aae0


	//   ....[6]....
        /*008c*/ 	.word	0x0000ab70


	//   ....[7]....
        /*0090*/ 	.word	0x0000abb0


	//   ....[8]....
        /*0094*/ 	.word	0x0000ac50


	//   ....[9]....
        /*0098*/ 	.word	0x0000aca0


	//   ....[10]....
        /*009c*/ 	.word	0x0000acf0


	//   ....[11]....
        /*00a0*/ 	.word	0x0000adc0


	//   ....[12]....
        /*00a4*/ 	.word	0x0000ae20


	//   ....[13]....
        /*00a8*/ 	.word	0x0000afb0


	//   ....[14]....
        /*00ac*/ 	.word	0x0000b110


	//   ....[15]....
        /*00b0*/ 	.word	0x0000b130


	//   ....[16]....
        /*00b4*/ 	.word	0x0000b1f0


	//   ....[17]....
        /*00b8*/ 	.word	0x0000b370


	//   ....[18]....
        /*00bc*/ 	.word	0x0000b4f0


	//   ....[19]....
        /*00c0*/ 	.word	0x0000b650


	//   ....[20]....
        /*00c4*/ 	.word	0x0000b790


	//   ....[21]....
        /*00c8*/ 	.word	0x0000b7d0


	//   ....[22]....
        /*00cc*/ 	.word	0x0000b810


	//----- nvinfo : EIATTR_MAX_THREADS
	.align		4
.L_2147:
        /*00d0*/ 	.byte	0x04, 0x05
        /*00d2*/ 	.short	(.L_2149 - .L_2148)
.L_2148:
        /*00d4*/ 	.word	0x00000080
        /*00d8*/ 	.word	0x00000001
        /*00dc*/ 	.word	0x00000001


	//----- nvinfo : EIATTR_CRS_STACK_SIZE
	.align		4
.L_2149:
        /*00e0*/ 	.byte	0x04, 0x1e
        /*00e2*/ 	.short	(.L_2151 - .L_2150)
.L_2150:
        /*00e4*/ 	.word	0x00000000
.L_2151:


//--------------------- .nv.info._ZN2at6native27unrolled_elementwise_kernelIZZZNS0_17log10_kernel_cudaERNS_18TensorIteratorBaseEENKUlvE0_clEvENKUlvE2_clEvEUlN3c108BFloat16EE_St5arrayIPcLm2EELi4E23TrivialOffsetCalculatorILi1EjESD_NS0_6memory12LoadWithCastILi1EEENSE_13StoreWithCastILi1EEEEEviT_T0_T2_T3_T4_T5_ --------------------------
	.section	.nv.info._ZN2at6native27unrolled_elementwise_kernelIZZZNS0_17log10_kernel_cudaERNS_18TensorIteratorBaseEENKUlvE0_clEvENKUlvE2_clEvEUlN3c108BFloat16EE_St5arrayIPcLm2EELi4E23TrivialOffsetCalculatorILi1EjESD_NS0_6memory12LoadWithCastILi1EEENSE_13StoreWithCastILi1EEEEEviT_T0_T2_T3_T4_T5_,"",@"SHT_CUDA_INFO"
	.sectionflags	@""
	.align	4


	//----- nvinfo : EIATTR_CUDA_API_VERSION
	.align		4
        /*0000*/ 	.byte	0x04, 0x37
        /*0002*/ 	.short	(.L_2153 - .L_2152)
.L_2152:
        /*0004*/ 	.word	0x00000082


	//----- nvinfo : EIATTR_SW2861232_WAR
	.align		4
.L_2153:
        /*0008*/ 	.byte	0x01, 0x35
	.zero		2


	//----- nvinfo : EIATTR_PARAM_CBANK
	.align		4
        /*000c*/ 	.byte	0x04, 0x0a
        /*000e*/ 	.short	(.L_2155 - .L_2154)
	.align		4
.L_2154:
        /*0010*/ 	.word	index@(.nv.constant0._ZN2at6native27unrolled_elementwise_kernelIZZZNS0_17log10_kernel_cudaERNS_18TensorIteratorBaseEENKUlvE0_clEvENKUlvE2_clEvEUlN3c108BFloat16EE_St5arrayIPcLm2EELi4E23TrivialOffsetCalculatorILi1EjESD_NS0_6memory12LoadWithCastILi1EEENSE_13StoreWithCastILi1EEEEEviT_T0_T2_T3_T4_T5_)
        /*0014*/ 	.short	0x0160
        /*0016*/ 	.short	0x002c


	//----- nvinfo : EIATTR_CBANK_PARAM_SIZE
	.align		4
.L_2155:
        /*0018*/ 	.byte	0x03, 0x19
        /*001a*/ 	.short	0x002c


	//----- nvinfo : EIATTR_KPARAM_INFO
	.align		4
        /*001c*/ 	.byte	0x04, 0x17
        /*001e*/ 	.short	(.L_2157 - .L_2156)
.L_2156:
        /*0020*/ 	.word	0x00000000
        /*0024*/ 	.short	0x0006
        /*0026*/ 	.short	0x0024
        /*0028*/ 	.byte	0x00, 0xf0, 0x21, 0x00


	//----- nvinfo : EIATTR_KPARAM_INFO
	.align		4
.L_2157:
        /*002c*/ 	.byte	0x04, 0x17
        /*002e*/ 	.short	(.L_2159 - .L_2158)
.L_2158:
        /*0030*/ 	.word	0x00000000
        /*0034*/ 	.short	0x0005
        /*0036*/ 	.short	0x001c
        /*0038*/ 	.byte	0x00, 0xf0, 0x21, 0x00


	//----- nvinfo : EIATTR_KPARAM_INFO
	.align		4
.L_2159:
        /*003c*/ 	.byte	0x04, 0x17
        /*003e*/ 	.short	(.L_2161 - .L_2160)
.L_2160:
        /*0040*/ 	.word	0x00000000
        /*0044*/ 	.short	0x0004
        /*0046*/ 	.short	0x0019
        /*0048*/ 	.byte	0x00, 0xf0, 0x05, 0x00


	//----- nvinfo : EIATTR_KPARAM_INFO
	.align		4
.L_2161:
        /*004c*/ 	.byte	0x04, 0x17
        /*004e*/ 	.short	(.L_2163 - .L_2162)
.L_2162:
        /*0050*/ 	.word	0x00000000
        /*0054*/ 	.short	0x0003
        /*0056*/ 	.short	0x0018
        /*0058*/ 	.byte	0x00, 0xf0, 0x05, 0x00


	//----- nvinfo : EIATTR_KPARAM_INFO
	.align		4
.L_2163:
        /*005c*/ 	.byte	0x04, 0x17
        /*005e*/ 	.short	(.L_2165 - .L_2164)
.L_2164:
        /*0060*/ 	.word	0x00000000
        /*0064*/ 	.short	0x0002
        /*0066*/ 	.short	0x0008
        /*0068*/ 	.byte	0x00, 0xf0, 0x41, 0x00


	//----- nvinfo : EIATTR_KPARAM_INFO
	.align		4
.L_2165:
        /*006c*/ 	.byte	0x04, 0x17
        /*006e*/ 	.short	(.L_2167 - .L_2166)
.L_2166:
        /*0070*/ 	.word	0x00000000
        /*0074*/ 	.short	0x0001
        /*0076*/ 	.short	0x0004
        /*0078*/ 	.byte	0x00, 0xf0, 0x05, 0x00


	//----- nvinfo : EIATTR_KPARAM_INFO
	.align		4
.L_2167:
        /*007c*/ 	.byte	0x04, 0x17
        /*007e*/ 	.short	(.L_2169 - .L_2168)
.L_2168:
        /*0080*/ 	.word	0x00000000
        /*0084*/ 	.short	0x0000
        /*0086*/ 	.short	0x0000
        /*0088*/ 	.byte	0x00, 0xf0, 0x11, 0x00


	//----- nvinfo : EIATTR_MAXREG_COUNT
	.align		4
.L_2169:
        /*008c*/ 	.byte	0x03, 0x1b
        /*008e*/ 	.short	0x00ff


	//----- nvinfo : EIATTR_EXTERNS
	.align		4
        /*0090*/ 	.byte	0x04, 0x0f
        /*0092*/ 	.short	(.L_2171 - .L_2170)


	//   ....[0]....
	.align		4
.L_2170:
        /*0094*/ 	.word	index@(__assertfail)


	//----- nvinfo : EIATTR_MERCURY_ISA_VERSION
	.align		4
.L_2171:
        /*0098*/ 	.byte	0x03, 0x5f
        /*009a*/ 	.short	0x0000


	//----- nvinfo : EIATTR_SYSCALL_OFFSETS
	.align		4
        /*009c*/ 	.byte	0x04, 0x46
        /*009e*/ 	.short	(.L_2173 - .L_2172)


	//   ....[0]....
.L_2172:
        /*00a0*/ 	.word	0x000010a0


	//   ....[1]....
        /*00a4*/ 	.word	0x000021a0


	//   ....[2]....
        /*00a8*/ 	.word	0x000032b0


	//   ....[3]....
        /*00ac*/ 	.word	0x00004390


	//   ....[4]....
        /*00b0*/ 	.word	0x00005670


	//   ....[5]....
        /*00b4*/ 	.word	0x000066a0


	//   ....[6]....
        /*00b8*/ 	.word	0x00007690


	//   ....[7]....
        /*00bc*/ 	.word	0x00008680


	//----- nvinfo : EIATTR_EXIT_INSTR_OFFSETS
	.align		4
.L_2173:
        /*00c0*/ 	.byte	0x04, 0x1c
        /*00c2*/ 	.short	(.L_2175 - .L_2174)


	//   ....[0]....
.L_2174:
        /*00c4*/ 	.word	0x00007750


	//   ....[1]....
        /*00c8*/ 	.word	0x00007880


	//   ....[2]....
        /*00cc*/ 	.word	0x000078c0


	//   ....[3]....
        /*00d0*/ 	.word	0x00007960


	//   ....[4]....
        /*00d4*/ 	.word	0x000079a0


	//   ....[5]....
        /*00d8*/ 	.word	0x000079e0


	//   ....[6]....
        /*00dc*/ 	.word	0x00007a70


	//   ....[7]....
        /*00e0*/ 	.word	0x00007ab0


	//   ....[8]....
        /*00e4*/ 	.word	0x00007b50


	//   ....[9]....
        /*00e8*/ 	.word	0x00007ba0


	//   ....[10]....
        /*00ec*/ 	.word	0x00007bf0


	//   ....[11]....
        /*00f0*/ 	.word	0x00007cc0


	//   ....[12]....
        /*00f4*/ 	.word	0x00007d20


	//   ....[13]....
        /*00f8*/ 	.word	0x00007eb0


	//   ....[14]....
        /*00fc*/ 	.word	0x00008010


	//   ....[15]....
        /*0100*/ 	.word	0x00008030


	//   ....[16]....
        /*0104*/ 	.word	0x000080f0


	//   ....[17]....
        /*0108*/ 	.word	0x00008270


	//   ....[18]....
        /*010c*/ 	.word	0x000083f0


	//   ....[19]....
        /*0110*/ 	.word	0x00008550


	//   ....[20]....
        /*0114*/ 	.word	0x00008690


	//   ....[21]....
        /*0118*/ 	.word	0x000086d0


	//   ....[22]....
        /*011c*/ 	.word	0x00008710


	//----- nvinfo : EIATTR_MAX_THREADS
	.align		4
.L_2175:
        /*0120*/ 	.byte	0x04, 0x05
        /*0122*/ 	.short	(.L_2177 - .L_2176)
.L_2176:
        /*0124*/ 	.word	0x00000080
        /*0128*/ 	.word	0x00000001
        /*012c*/ 	.word	0x00000001


	//----- nvinfo : EIATTR_CRS_STACK_SIZE
	.align		4
.L_2177:
        /*0130*/ 	.byte	0x04, 0x1e
        /*0132*/ 	.short	(.L_2179 - .L_2178)
.L_2178:
        /*0134*/ 	.word	0x00000000
.L_2179:


//--------------------- .nv.info._ZN2at6native18elementwise_kernelILi128ELi4EZNS0_22gpu_kernel_impl_nocastIZZZNS0_17log10_kernel_cudaERNS_18TensorIteratorBaseEENKUlvE0_clEvENKUlvE2_clEvEUlN3c108BFloat16EE_EEvS4_RKT_EUliE_EEviT1_ --------------------------
	.section	.nv.info._ZN2at6native18elementwise_kernelILi128ELi4EZNS0_22gpu_kernel_impl_nocastIZZZNS0_17log10_kernel_cudaERNS_18TensorIteratorBaseEENKUlvE0_clEvENKUlvE2_clEvEUlN3c108BFloat16EE_EEvS4_RKT_EUliE_EEviT1_,"",@"SHT_CUDA_INFO"
	.sectionflags	@""
	.align	4


	//----- nvinfo : EIATTR_CUDA_API_VERSION
	.align		4
        /*0000*/ 	.byte	0x04, 0x37
        /*0002*/ 	.short	(.L_2181 - .L_2180)
.L_2180:
        /*0004*/ 	.word	0x00000082


	//----- nvinfo : EIATTR_SW2861232_WAR
	.align		4
.L_2181:
        /*0008*/ 	.byte	0x01, 0x35
	.zero		2


	//----- nvinfo : EIATTR_PARAM_CBANK
	.align		4
        /*000c*/ 	.byte	0x04, 0x0a
        /*000e*/ 	.short	(.L_2183 - .L_2182)
	.align		4
.L_2182:
        /*0010*/ 	.word	index@(.nv.constant0._ZN2at6native18elementwise_kernelILi128ELi4EZNS0_22gpu_kernel_impl_nocastIZZZNS0_17log10_kernel_cudaERNS_18TensorIteratorBaseEENKUlvE0_clEvENKUlvE2_clEvEUlN3c108BFloat16EE_EEvS4_RKT_EUliE_EEviT1_)
        /*0014*/ 	.short	0x0160
        /*0016*/ 	.short	0x0220


	//----- nvinfo : EIATTR_CBANK_PARAM_SIZE
	.align		4
.L_2183:
        /*0018*/ 	.byte	0x03, 0x19
        /*001a*/ 	.short	0x0220


	//----- nvinfo : EIATTR_KPARAM_INFO
	.align		4
        /*001c*/ 	.byte	0x04, 0x17
        /*001e*/ 	.short	(.L_2185 - .L_2184)
.L_2184:
        /*0020*/ 	.word	0x00000000
        /*0024*/ 	.short	0x0001
        /*0026*/ 	.short	0x0008
        /*0028*/ 	.byte	0x00, 0xf0, 0x61, 0x08


	//----- nvinfo : EIATTR_KPARAM_INFO
	.align		4
.L_2185:
        /*002c*/ 	.byte	0x04, 0x17
        /*002e*/ 	.short	(.L_2187 - .L_2186)
.L_2186:
        /*0030*/ 	.word	0x00000000
        /*0034*/ 	.short	0x0000
        /*0036*/ 	.short	0x0000
        /*0038*/ 	.byte	0x00, 0xf0, 0x11, 0x00


	//----- nvinfo : EIATTR_MAXREG_COUNT
	.align		4
.L_2187:
        /*003c*/ 	.byte	0x03, 0x1b
        /*003e*/ 	.short	0x0080


	//----- nvinfo : EIATTR_MERCURY_ISA_VERSION
	.align		4
        /*0040*/ 	.byte	0x03, 0x5f
        /*0042*/ 	.short	0x0000


	//----- nvinfo : EIATTR_EXIT_INSTR_OFFSETS
	.align		4
        /*0044*/ 	.byte	0x04, 0x1c
        /*0046*/ 	.short	(.L_2189 - .L_2188)


	//   ....[0]....
.L_2188:
        /*0048*/ 	.word	0x00002da0


	//   ....[1]....
        /*004c*/ 	.word	0x00003c80


	//----- nvinfo : EIATTR_MAX_THREADS
	.align		4
.L_2189:
        /*0050*/ 	.byte	0x04, 0x05
        /*0052*/ 	.short	(.L_2191 - .L_2190)
.L_2190:
        /*0054*/ 	.word	0x00000080
        /*0058*/ 	.word	0x00000001
        /*005c*/ 	.word	0x00000001


	//----- nvinfo : EIATTR_CRS_STACK_SIZE
	.align		4
.L_2191:
        /*0060*/ 	.byte	0x04, 0x1e
        /*0062*/ 	.short	(.L_2193 - .L_2192)
.L_2192:
        /*0064*/ 	.word	0x00000000
.L_2193:


//--------------------- .nv.info._ZN2at6native27unrolled_elementwise_kernelIZZZNS0_17log10_kernel_cudaERNS_18TensorIteratorBaseEENKUlvE0_clEvENKUlvE2_clEvEUlN3c108BFloat16EE_St5arrayIPcLm2EELi4E23TrivialOffsetCalculatorILi1EjESD_NS0_6memory15LoadWithoutCastENSE_16StoreWithoutCastEEEviT_T0_T2_T3_T4_T5_ --------------------------
	.section	.nv.info._ZN2at6native27unrolled_elementwise_kernelIZZZNS0_17log10_kernel_cudaERNS_18TensorIteratorBaseEENKUlvE0_clEvENKUlvE2_clEvEUlN3c108BFloat16EE_St5arrayIPcLm2EELi4E23TrivialOffsetCalculatorILi1EjESD_NS0_6memory15LoadWithoutCastENSE_16StoreWithoutCastEEEviT_T0_T2_T3_T4_T5_,"",@"SHT_CUDA_INFO"
	.sectionflags	@""
	.align	4


	//----- nvinfo : EIATTR_CUDA_API_VERSION
	.align		4
        /*0000*/ 	.byte	0x04, 0x37
        /*0002*/ 	.short	(.L_2195 - .L_2194)
.L_2194:
        /*0004*/ 	.word	0x00000082


	//----- nvinfo : EIATTR_SW2861232_WAR
	.align		4
.L_2195:
        /*0008*/ 	.byte	0x01, 0x35
	.zero		2


	//----- nvinfo : EIATTR_PARAM_CBANK
	.align		4
        /*000c*/ 	.byte	0x04, 0x0a
        /*000e*/ 	.short	(.L_2197 - .L_2196)
	.align		4
.L_2196:
        /*0010*/ 	.word	index@(.nv.constant0._ZN2at6native27unrolled_elementwise_kernelIZZZNS0_17log10_kernel_cudaERNS_18TensorIteratorBaseEENKUlvE0_clEvENKUlvE2_clEvEUlN3c108BFloat16EE_St5arrayIPcLm2EELi4E23TrivialOffsetCalculatorILi1EjESD_NS0_6memory15LoadWithoutCastENSE_16StoreWithoutCastEEEviT_T0_T2_T3_T4_T5_)
        /*0014*/ 	.short	0x0160
        /*0016*/ 	.short	0x001c


	//----- nvinfo : EIATTR_CBANK_PARAM_SIZE
	.align		4
.L_2197:
        /*0018*/ 	.byte	0x03, 0x19
        /*001a*/ 	.short	0x001c


	//----- nvinfo : EIATTR_KPARAM_INFO
	.align		4
        /*001c*/ 	.byte	0x04, 0x17
        /*001e*/ 	.short	(.L_2199 - .L_2198)
.L_2198:
        /*0020*/ 	.word	0x00000000
        /*0024*/ 	.short	0x0006
        /*0026*/ 	.short	0x001b
        /*0028*/ 	.byte	0x00, 0xf0, 0x05, 0x00


	//----- nvinfo : EIATTR_KPARAM_INFO
	.align		4
.L_2199:
        /*002c*/ 	.byte	0x04, 0x17
        /*002e*/ 	.short	(.L_2201 - .L_2200)
.L_2200:
        /*0030*/ 	.word	0x00000000
        /*0034*/ 	.short	0x0005
        /*0036*/ 	.short	0x001a
        /*0038*/ 	.byte	0x00, 0xf0, 0x05, 0x00


	//----- nvinfo : EIATTR_KPARAM_INFO
	.align		4
.L_2201:
        /*003c*/ 	.byte	0x04, 0x17
        /*003e*/ 	.short	(.L_2203 - .L_2202)
.L_2202:
        /*0040*/ 	.word	0x00000000
        /*0044*/ 	.short	0x0004
        /*0046*/ 	.short	0x0019
        /*0048*/ 	.byte	0x00, 0xf0, 0x05, 0x00


	//----- nvinfo : EIATTR_KPARAM_INFO
	.align		4
.L_2203:
        /*004c*/ 	.byte	0x04, 0x17
        /*004e*/ 	.short	(.L_2205 - .L_2204)
.L_2204:
        /*0050*/ 	.word	0x00000000
        /*0054*/ 	.short	0x0003
        /*0056*/ 	.short	0x0018
        /*0058*/ 	.byte	0x00, 0xf0, 0x05, 0x00


	//----- nvinfo : EIATTR_KPARAM_INFO
	.align		4
.L_2205:
        /*005c*/ 	.byte	0x04, 0x17
        /*005e*/ 	.short	(.L_2207 - .L_2206)
.L_2206:
        /*0060*/ 	.word	0x00000000
        /*0064*/ 	.short	0x0002
        /*0066*/ 	.short	0x0008
        /*0068*/ 	.byte	0x00, 0xf0, 0x41, 0x00


	//----- nvinfo : EIATTR_KPARAM_INFO
	.align		4
.L_2207:
        /*006c*/ 	.byte	0x04, 0x17
        /*006e*/ 	.short	(.L_2209 - .L_2208)
.L_2208:
        /*0070*/ 	.word	0x00000000
        /*0074*/ 	.short	0x0001
        /*0076*/ 	.short	0x0004
        /*0078*/ 	.byte	0x00, 0xf0, 0x05, 0x00


	//----- nvinfo : EIATTR_KPARAM_INFO
	.align		4
.L_2209:
        /*007c*/ 	.byte	0x04, 0x17
        /*007e*/ 	.short	(.L_2211 - .L_2210)
.L_2210:
        /*0080*/ 	.word	0x00000000
        /*0084*/ 	.short	0x0000
        /*0086*/ 	.short	0x0000
        /*0088*/ 	.byte	0x00, 0xf0, 0x11, 0x00


	//----- nvinfo : EIATTR_MAXREG_COUNT
	.align		4
.L_2211:
        /*008c*/ 	.byte	0x03, 0x1b
        /*008e*/ 	.short	0x00ff


	//----- nvinfo : EIATTR_MERCURY_ISA_VERSION
	.align		4
        /*0090*/ 	.byte	0x03, 0x5f
        /*0092*/ 	.short	0x0000


	//----- nvinfo : EIATTR_EXIT_INSTR_OFFSETS
	.align		4
        /*0094*/ 	.byte	0x04, 0x1c
        /*0096*/ 	.short	(.L_2213 - .L_2212)


	//   ....[0]....
.L_2212:
        /*0098*/ 	.word	0x000004c0


	//   ....[1]....
        /*009c*/ 	.word	0x00000510


	//----- nvinfo : EIATTR_MAX_THREADS
	.align		4
.L_2213:
        /*00a0*/ 	.byte	0x04, 0x05
        /*00a2*/ 	.short	(.L_2215 - .L_2214)
.L_2214:
        /*00a4*/ 	.word	0x00000080
        /*00a8*/ 	.word	0x00000001
        /*00ac*/ 	.word	0x00000001


	//----- nvinfo : EIATTR_CRS_STACK_SIZE
	.align		4
.L_2215:
        /*00b0*/ 	.byte	0x04, 0x1e
        /*00b2*/ 	.short	(.L_2217 - .L_2216)
.L_2216:
        /*00b4*/ 	.word	0x00000000
.L_2217:


//--------------------- .nv.info._ZN2at6native29vectorized_elementwise_kernelILi2EZZZNS0_17log10_kernel_cudaERNS_18TensorIteratorBaseEENKUlvE0_clEvENKUlvE2_clEvEUlN3c108BFloat16EE_St5arrayIPcLm2EEEEviT0_T1_ --------------------------
	.section	.nv.info._ZN2at6native29vectorized_elementwise_kernelILi2EZZZNS0_17log10_kernel_cudaERNS_18TensorIteratorBaseEENKUlvE0_clEvENKUlvE2_clEvEUlN3c108BFloat16EE_St5arrayIPcLm2EEEEviT0_T1_,"",@"SHT_CUDA_INFO"
	.sectionflags	@""
	.align	4


	//----- nvinfo : EIATTR_CUDA_API_VERSION
	.align		4
        /*0000*/ 	.byte	0x04, 0x37
        /*0002*/ 	.short	(.L_2219 - .L_2218)
.L_2218:
        /*0004*/ 	.word	0x00000082


	//----- nvinfo : EIATTR_SW2861232_WAR
	.align		4
.L_2219:
        /*0008*/ 	.byte	0x01, 0x35
	.zero		2


	//----- nvinfo : EIATTR_PARAM_CBANK
	.align		4
        /*000c*/ 	.byte	0x04, 0x0a
        /*000e*/ 	.short	(.L_2221 - .L_2220)
	.align		4
.L_2220:
        /*0010*/ 	.word	index@(.nv.constant0._ZN2at6native29vectorized_elementwise_kernelILi2EZZZNS0_17log10_kernel_cudaERNS_18TensorIteratorBaseEENKUlvE0_clEvENKUlvE2_clEvEUlN3c108BFloat16EE_St5arrayIPcLm2EEEEviT0_T1_)
        /*0014*/ 	.short	0x0160
        /*0016*/ 	.short	0x0018


	//----- nvinfo : EIATTR_CBANK_PARAM_SIZE
	.align		4
.L_2221:
        /*0018*/ 	.byte	0x03, 0x19
        /*001a*/ 	.short	0x0018


	//----- nvinfo : EIATTR_KPARAM_INFO
	.align		4
        /*001c*/ 	.byte	0x04, 0x17
        /*001e*/ 	.short	(.L_2223 - .L_2222)
.L_2222:
        /*0020*/ 	.word	0x00000000
        /*0024*/ 	.short	0x0002
        /*0026*/ 	.short	0x0008
        /*0028*/ 	.byte	0x00, 0xf0, 0x41, 0x00


	//----- nvinfo : EIATTR_KPARAM_INFO
	.align		4
.L_2223:
        /*002c*/ 	.byte	0x04, 0x17
        /*002e*/ 	.short	(.L_2225 - .L_2224)
.L_2224:
        /*0030*/ 	.word	0x00000000
        /*0034*/ 	.short	0x0001
        /*0036*/ 	.short	0x0004
        /*0038*/ 	.byte	0x00, 0xf0, 0x05, 0x00


	//----- nvinfo : EIATTR_KPARAM_INFO
	.align		4
.L_2225:
        /*003c*/ 	.byte	0x04, 0x17
        /*003e*/ 	.short	(.L_2227 - .L_2226)
.L_2226:
        /*0040*/ 	.word	0x00000000
        /*0044*/ 	.short	0x0000
        /*0046*/ 	.short	0x0000
        /*0048*/ 	.byte	0x00, 0xf0, 0x11, 0x00


	//----- nvinfo : EIATTR_MAXREG_COUNT
	.align		4
.L_2227:
        /*004c*/ 	.byte	0x03, 0x1b
        /*004e*/ 	.short	0x00ff


	//----- nvinfo : EIATTR_MERCURY_ISA_VERSION
	.align		4
        /*0050*/ 	.byte	0x03, 0x5f
        /*0052*/ 	.short	0x0000


	//----- nvinfo : EIATTR_EXIT_INSTR_OFFSETS
	.align		4
        /*0054*/ 	.byte	0x04, 0x1c
        /*0056*/ 	.short	(.L_2229 - .L_2228)


	//   ....[0]....
.L_2228:
        /*0058*/ 	.word	0x00000310


	//   ....[1]....
        /*005c*/ 	.word	0x00000d00


	//   ....[2]....
        /*0060*/ 	.word	0x00000d50


	//----- nvinfo : EIATTR_MAX_THREADS
	.align		4
.L_2229:
        /*0064*/ 	.byte	0x04, 0x05
        /*0066*/ 	.short	(.L_2231 - .L_2230)
.L_2230:
        /*0068*/ 	.word	0x00000080
        /*006c*/ 	.word	0x00000001
        /*0070*/ 	.word	0x00000001


	//----- nvinfo : EIATTR_CRS_STACK_SIZE
	.align		4
.L_2231:
        /*0074*/ 	.byte	0x04, 0x1e
        /*0076*/ 	.short	(.L_2233 - .L_2232)
.L_2232:
        /*0078*/ 	.word	0x00000000
.L_2233:


//--------------------- .nv.info._ZN2at6native29vectorized_elementwise_kernelILi4EZZZNS0_17log10_kernel_cudaERNS_18TensorIteratorBaseEENKUlvE0_clEvENKUlvE2_clEvEUlN3c108BFloat16EE_St5arrayIPcLm2EEEEviT0_T1_ --------------------------
	.section	.nv.info._ZN2at6native29vectorized_elementwise_kernelILi4EZZZNS0_17log10_kernel_cudaERNS_18TensorIteratorBaseEENKUlvE0_clEvENKUlvE2_clEvEUlN3c108BFloat16EE_St5arrayIPcLm2EEEEviT0_T1_,"",@"SHT_CUDA_INFO"
	.sectionflags	@""
	.align	4


	//----- nvinfo : EIATTR_CUDA_API_VERSION
	.align		4
        /*0000*/ 	.byte	0x04, 0x37
        /*0002*/ 	.short	(.L_2235 - .L_2234)
.L_2234:
        /*0004*/ 	.word	0x00000082


	//----- nvinfo : EIATTR_SW2861232_WAR
	.align		4
.L_2235:
        /*0008*/ 	.byte	0x01, 0x35
	.zero		2


	//----- nvinfo : EIATTR_PARAM_CBANK
	.align		4
        /*000c*/ 	.byte	0x04, 0x0a
        /*000e*/ 	.short	(.L_2237 - .L_2236)
	.align		4
.L_2236:
        /*0010*/ 	.word	index@(.nv.constant0._ZN2at6native29vectorized_elementwise_kernelILi4EZZZNS0_17log10_kernel_cudaERNS_18TensorIteratorBaseEENKUlvE0_clEvENKUlvE2_clEvEUlN3c108BFloat16EE_St5arrayIPcLm2EEEEviT0_T1_)
        /*0014*/ 	.short	0x0160
        /*0016*/ 	.short	0x0018


	//----- nvinfo : EIATTR_CBANK_PARAM_SIZE
	.align		4
.L_2237:
        /*0018*/ 	.byte	0x03, 0x19
        /*001a*/ 	.short	0x0018


	//----- nvinfo : EIATTR_KPARAM_INFO
	.align		4
        /*001c*/ 	.byte	0x04, 0x17
        /*001e*/ 	.short	(.L_2239 - .L_2238)
.L_2238:
        /*0020*/ 	.word	0x00000000
        /*0024*/ 	.short	0x0002
        /*0026*/ 	.short	0x0008
        /*0028*/ 	.byte	0x00, 0xf0, 0x41, 0x00


	//----- nvinfo : EIATTR_KPARAM_INFO
	.align		4
.L_2239:
        /*002c*/ 	.byte	0x04, 0x17
        /*002e*/ 	.short	(.L_2241 - .L_2240)
.L_2240:
        /*0030*/ 	.word	0x00000000
        /*0034*/ 	.short	0x0001
        /*0036*/ 	.short	0x0004
        /*0038*/ 	.byte	0x00, 0xf0, 0x05, 0x00


	//----- nvinfo : EIATTR_KPARAM_INFO
	.align		4
.L_2241:
        /*003c*/ 	.byte	0x04, 0x17
        /*003e*/ 	.short	(.L_2243 - .L_2242)
.L_2242:
        /*0040*/ 	.word	0x00000000
        /*0044*/ 	.short	0x0000
        /*0046*/ 	.short	0x0000
        /*0048*/ 	.byte	0x00, 0xf0, 0x11, 0x00


	//----- nvinfo : EIATTR_MAXREG_COUNT
	.align		4
.L_2243:
        /*004c*/ 	.byte	0x03, 0x1b
        /*004e*/ 	.short	0x00ff


	//----- nvinfo : EIATTR_MERCURY_ISA_VERSION
	.align		4
        /*0050*/ 	.byte	0x03, 0x5f
        /*0052*/ 	.short	0x0000


	//----- nvinfo : EIATTR_EXIT_INSTR_OFFSETS
	.align		4
        /*0054*/ 	.byte	0x04, 0x1c
        /*0056*/ 	.short	(.L_2245 - .L_2244)


	//   ....[0]....
.L_2244:
        /*0058*/ 	.word	0x000002d0


	//   ....[1]....
        /*005c*/ 	.word	0x00000cc0


	//   ....[2]....
        /*0060*/ 	.word	0x00000d10


	//----- nvinfo : EIATTR_MAX_THREADS
	.align		4
.L_2245:
        /*0064*/ 	.byte	0x04, 0x05
        /*0066*/ 	.short	(.L_2247 - .L_2246)
.L_2246:
        /*0068*/ 	.word	0x00000080
        /*006c*/ 	.word	0x00000001
        /*0070*/ 	.word	0x00000001


	//----- nvinfo : EIATTR_CRS_STACK_SIZE
	.align		4
.L_2247:
        /*0074*/ 	.byte	0x04, 0x1e
        /*0076*/ 	.short	(.L_2249 - .L_2248)
.L_2248:
        /*0078*/ 	.word	0x00000000
.L_2249:


//--------------------- .nv.info._ZN2at6native29vectorized_elementwise_kernelILi8EZZZNS0_17log10_kernel_cudaERNS_18TensorIteratorBaseEENKUlvE0_clEvENKUlvE2_clEvEUlN3c108BFloat16EE_St5arrayIPcLm2EEEEviT0_T1_ --------------------------
	.section	.nv.info._ZN2at6native29vectorized_elementwise_kernelILi8EZZZNS0_17log10_kernel_cudaERNS_18TensorIteratorBaseEENKUlvE0_clEvENKUlvE2_clEvEUlN3c108BFloat16EE_St5arrayIPcLm2EEEEviT0_T1_,"",@"SHT_CUDA_INFO"
	.sectionflags	@""
	.align	4


	//----- nvinfo : EIATTR_CUDA_API_VERSION
	.align		4
        /*0000*/ 	.byte	0x04, 0x37
        /*0002*/ 	.short	(.L_2251 - .L_2250)
.L_2250:
        /*0004*/ 	.word	0x00000082


	//----- nvinfo : EIATTR_SW2861232_WAR
	.align		4
.L_2251:
        /*0008*/ 	.byte	0x01, 0x35
	.zero		2


	//----- nvinfo : EIATTR_PARAM_CBANK
	.align		4
        /*000c*/ 	.byte	0x04, 0x0a
        /*000e*/ 	.short	(.L_2253 - .L_2252)
	.align		4
.L_2252:
        /*0010*/ 	.word	index@(.nv.constant0._ZN2at6native29vectorized_elementwise_kernelILi8EZZZNS0_17log10_kernel_cudaERNS_18TensorIteratorBaseEENKUlvE0_clEvENKUlvE2_clEvEUlN3c108BFloat16EE_St5arrayIPcLm2EEEEviT0_T1_)
        /*0014*/ 	.short	0x0160
        /*0016*/ 	.short	0x0018


	//----- nvinfo : EIATTR_CBANK_PARAM_SIZE
	.align		4
.L_2253:
        /*0018*/ 	.byte	0x03, 0x19
        /*001a*/ 	.short	0x0018


	//----- nvinfo : EIATTR_KPARAM_INFO
	.align		4
        /*001c*/ 	.byte	0x04, 0x17
        /*001e*/ 	.short	(.L_2255 - .L_2254)
.L_2254:
        /*0020*/ 	.word	0x00000000
        /*0024*/ 	.short	0x0002
        /*0026*/ 	.short	0x0008
        /*0028*/ 	.byte	0x00, 0xf0, 0x41, 0x00


	//----- nvinfo : EIATTR_KPARAM_INFO
	.align		4
.L_2255:
        /*002c*/ 	.byte	0x04, 0x17
        /*002e*/ 	.short	(.L_2257 - .L_2256)
.L_2256:
        /*0030*/ 	.word	0x00000000
        /*0034*/ 	.short	0x0001
        /*0036*/ 	.short	0x0004
        /*0038*/ 	.byte	0x00, 0xf0, 0x05, 0x00


	//----- nvinfo : EIATTR_KPARAM_INFO
	.align		4
.L_2257:
        /*003c*/ 	.byte	0x04, 0x17
        /*003e*/ 	.short	(.L_2259 - .L_2258)
.L_2258:
        /*0040*/ 	.word	0x00000000
        /*0044*/ 	.short	0x0000
        /*0046*/ 	.short	0x0000
        /*0048*/ 	.byte	0x00, 0xf0, 0x11, 0x00


	//----- nvinfo : EIATTR_MAXREG_COUNT
	.align		4
.L_2259:
        /*004c*/ 	.byte	0x03, 0x1b
        /*004e*/ 	.short	0x00ff


	//----- nvinfo : EIATTR_MERCURY_ISA_VERSION
	.align		4
        /*0050*/ 	.byte	0x03, 0x5f
        /*0052*/ 	.short	0x0000


	//----- nvinfo : EIATTR_EXIT_INSTR_OFFSETS
	.align		4
        /*0054*/ 	.byte	0x04, 0x1c
        /*0056*/ 	.short	(.L_2261 - .L_2260)


	//   ....[0]....
.L_2260:
        /*0058*/ 	.word	0x00000010


	//----- nvinfo : EIATTR_MAX_THREADS
	.align		4
.L_2261:
        /*005c*/ 	.byte	0x04, 0x05
        /*005e*/ 	.short	(.L_2263 - .L_2262)
.L_2262:
        /*0060*/ 	.word	0x00000080
        /*0064*/ 	.word	0x00000001
        /*0068*/ 	.word	0x00000001
.L_2263:


//--------------------- .nv.info._ZN2at6native18elementwise_kernelILi128ELi4EZNS0_15gpu_kernel_implIZZZNS0_17log10_kernel_cudaERNS_18TensorIteratorBaseEENKUlvE0_clEvENKUlvE1_clEvEUlN3c104HalfEE_EEvS4_RKT_EUliE_EEviT1_ --------------------------
	.section	.nv.info._ZN2at6native18elementwise_kernelILi128ELi4EZNS0_15gpu_kernel_implIZZZNS0_17log10_kernel_cudaERNS_18TensorIteratorBaseEENKUlvE0_clEvENKUlvE1_clEvEUlN3c104HalfEE_EEvS4_RKT_EUliE_EEviT1_,"",@"SHT_CUDA_INFO"
	.sectionflags	@""
	.align	4


	//----- nvinfo : EIATTR_CUDA_API_VERSION
	.align		4
        /*0000*/ 	.byte	0x04, 0x37
        /*0002*/ 	.short	(.L_2265 - .L_2264)
.L_2264:
        /*0004*/ 	.word	0x00000082


	//----- nvinfo : EIATTR_SW2861232_WAR
	.align		4
.L_2265:
        /*0008*/ 	.byte	0x01, 0x35
	.zero		2


	//----- nvinfo : EIATTR_PARAM_CBANK
	.align		4
        /*000c*/ 	.byte	0x04, 0x0a
        /*000e*/ 	.short	(.L_2267 - .L_2266)
	.align		4
.L_2266:
        /*0010*/ 	.word	index@(.nv.constant0._ZN2at6native18elementwise_kernelILi128ELi4EZNS0_15gpu_kernel_implIZZZNS0_17log10_kernel_cudaERNS_18TensorIteratorBaseEENKUlvE0_clEvENKUlvE1_clEvEUlN3c104HalfEE_EEvS4_RKT_EUliE_EEviT1_)
        /*0014*/ 	.short	0x0160
        /*0016*/ 	.short	0x0220


	//----- nvinfo : EIATTR_CBANK_PARAM_SIZE
	.align		4
.L_2267:
        /*0018*/ 	.byte	0x03, 0x19
        /*001a*/ 	.short	0x0220


	//----- nvinfo : EIATTR_KPARAM_INFO
	.align		4
        /*001c*/ 	.byte	0x04, 0x17
        /*001e*/ 	.short	(.L_2269 - .L_2268)
.L_2268:
        /*0020*/ 	.word	0x00000000
        /*0024*/ 	.short	0x0001
        /*0026*/ 	.short	0x0008
        /*0028*/ 	.byte	0x00, 0xf0, 0x61, 0x08


	//----- nvinfo : EIATTR_KPARAM_INFO
	.align		4
.L_2269:
        /*002c*/ 	.byte	0x04, 0x17
        /*002e*/ 	.short	(.L_2271 - .L_2270)
.L_2270:
        /*0030*/ 	.word	0x00000000
        /*0034*/ 	.short	0x0000
        /*0036*/ 	.short	0x0000
        /*0038*/ 	.byte	0x00, 0xf0, 0x11, 0x00


	//----- nvinfo : EIATTR_MAXREG_COUNT
	.align		4
.L_2271:
        /*003c*/ 	.byte	0x03, 0x1b
        /*003e*/ 	.short	0x0080


	//----- nvinfo : EIATTR_EXTERNS
	.align		4
        /*0040*/ 	.byte	0x04, 0x0f
        /*0042*/ 	.short	(.L_2273 - .L_2272)


	//   ....[0]....
	.align		4
.L_2272:
        /*0044*/ 	.word	index@(__assertfail)


	//----- nvinfo : EIATTR_MERCURY_ISA_VERSION
	.align		4
.L_2273:
        /*0048*/ 	.byte	0x03, 0x5f
        /*004a*/ 	.short	0x0000


	//----- nvinfo : EIATTR_SYSCALL_OFFSETS
	.align		4
        /*004c*/ 	.byte	0x04, 0x46
        /*004e*/ 	.short	(.L_2275 - .L_2274)


	//   ....[0]....
.L_2274:
        /*0050*/ 	.word	0x00001db0


	//   ....[1]....
        /*0054*/ 	.word	0x00002d80


	//   ....[2]....
        /*0058*/ 	.word	0x00004ba0


	//   ....[3]....
        /*005c*/ 	.word	0x00005b70


	//   ....[4]....
        /*0060*/ 	.word	0x00007960


	//   ....[5]....
        /*0064*/ 	.word	0x00008930


	//   ....[6]....
        /*0068*/ 	.word	0x0000a730


	//   ....[7]....
        /*006c*/ 	.word	0x0000b700


	//----- nvinfo : EIATTR_EXIT_INSTR_OFFSETS
	.align		4
.L_2275:
        /*0070*/ 	.byte	0x04, 0x1c
        /*0072*/ 	.short	(.L_2277 - .L_2276)


	//   ....[0]....
.L_2276:
        /*0074*/ 	.word	0x000089f0


	//   ....[1]....
        /*0078*/ 	.word	0x0000a900


	//   ....[2]....
        /*007c*/ 	.word	0x0000a940


	//   ....[3]....
        /*0080*/ 	.word	0x0000a9e0


	//   ....[4]....
        /*0084*/ 	.word	0x0000aa20


	//   ....[5]....
        /*0088*/ 	.word	0x0000aa60


	//   ....[6]....
        /*008c*/ 	.word	0x0000aaf0


	//   ....[7]....
        /*0090*/ 	.word	0x0000ab10


	//   ....[8]....
        /*0094*/ 	.word	0x0000abb0


	//   ....[9]....
        /*0098*/ 	.word	0x0000ac00


	//   ....[10]....
        /*009c*/ 	.word	0x0000ac50


	//   ....[11]....
        /*00a0*/ 	.word	0x0000ad20


	//   ....[12]....
        /*00a4*/ 	.word	0x0000ad80


	//   ....[13]....
        /*00a8*/ 	.word	0x0000af10


	//   ....[14]....
        /*00ac*/ 	.word	0x0000b070


	//   ....[15]....
        /*00b0*/ 	.word	0x0000b0b0


	//   ....[16]....
        /*00b4*/ 	.word	0x0000b170


	//   ....[17]....
        /*00b8*/ 	.word	0x0000b2f0


	//   ....[18]....
        /*00bc*/ 	.word	0x0000b470


	//   ....[19]....
        /*00c0*/ 	.word	0x0000b5d0


	//   ....[20]....
        /*00c4*/ 	.word	0x0000b710


	//   ....[21]....
        /*00c8*/ 	.word	0x0000b750


	//   ....[22]....
        /*00cc*/ 	.word	0x0000b790


	//----- nvinfo : EIATTR_MAX_THREADS
	.align		4
.L_2277:
        /*00d0*/ 	.byte	0x04, 0x05
        /*00d2*/ 	.short	(.L_2279 - .L_2278)
.L_2278:
        /*00d4*/ 	.word	0x00000080
        /*00d8*/ 	.word	0x00000001
        /*00dc*/ 	.word	0x00000001


	//----- nvinfo : EIATTR_CRS_STACK_SIZE
	.align		4
.L_2279:
        /*00e0*/ 	.byte	0x04, 0x1e
        /*00e2*/ 	.short	(.L_2281 - .L_2280)
.L_2280:
        /*00e4*/ 	.word	0x00000000
.L_2281:


//--------------------- .nv.info._ZN2at6native27unrolled_elementwise_kernelIZZZNS0_17log10_kernel_cudaERNS_18TensorIteratorBaseEENKUlvE0_clEvENKUlvE1_clEvEUlN3c104HalfEE_St5arrayIPcLm2EELi4E23TrivialOffsetCalculatorILi1EjESD_NS0_6memory12LoadWithCastILi1EEENSE_13StoreWithCastILi1EEEEEviT_T0_T2_T3_T4_T5_ --------------------------
	.section	.nv.info._ZN2at6native27unrolled_elementwise_kernelIZZZNS0_17log10_kernel_cudaERNS_18TensorIteratorBaseEENKUlvE0_clEvENKUlvE1_clEvEUlN3c104HalfEE_St5arrayIPcLm2EELi4E23TrivialOffsetCalculatorILi1EjESD_NS0_6memory12LoadWithCastILi1EEENSE_13StoreWithCastILi1EEEEEviT_T0_T2_T3_T4_T5_,"",@"SHT_CUDA_INFO"
	.sectionflags	@""
	.align	4


	//----- nvinfo : EIATTR_CUDA_API_VERSION
	.align		4
        /*0000*/ 	.byte	0x04, 0x37
        /*0002*/ 	.short	(.L_2283 - .L_2282)
.L_2282:
        /*0004*/ 	.word	0x00000082


	//----- nvinfo : EIATTR_SW2861232_WAR
	.align		4
.L_2283:
        /*0008*/ 	.byte	0x01, 0x35
	.zero		2


	//----- nvinfo : EIATTR_PARAM_CBANK
	.align		4
        /*000c*/ 	.byte	0x04, 0x0a
        /*000e*/ 	.short	(.L_2285 - .L_2284)
	.align		4
.L_2284:
        /*0010*/ 	.word	index@(.nv.constant0._ZN2at6native27unrolled_elementwise_kernelIZZZNS0_17log10_kernel_cudaERNS_18TensorIteratorBaseEENKUlvE0_clEvENKUlvE1_clEvEUlN3c104HalfEE_St5arrayIPcLm2EELi4E23TrivialOffsetCalculatorILi1EjESD_NS0_6memory12LoadWithCastILi1EEENSE_13StoreWithCastILi1EEEEEviT_T0_T2_T3_T4_T5_)
        /*0014*/ 	.short	0x0160
        /*0016*/ 	.short	0x002c


	//----- nvinfo : EIATTR_CBANK_PARAM_SIZE
	.align		4
.L_2285:
        /*0018*/ 	.byte	0x03, 0x19
        /*001a*/ 	.short	0x002c


	//----- nvinfo : EIATTR_KPARAM_INFO
	.align		4
        /*001c*/ 	.byte	0x04, 0x17
        /*001e*/ 	.short	(.L_2287 - .L_2286)
.L_2286:
        /*0020*/ 	.word	0x00000000
        /*0024*/ 	.short	0x0006
        /*0026*/ 	.short	0x0024
        /*0028*/ 	.byte	0x00, 0xf0, 0x21, 0x00


	//----- nvinfo : EIATTR_KPARAM_INFO
	.align		4
.L_2287:
        /*002c*/ 	.byte	0x04, 0x17
        /*002e*/ 	.short	(.L_2289 - .L_2288)
.L_2288:
        /*0030*/ 	.word	0x00000000
        /*0034*/ 	.short	0x0005
        /*0036*/ 	.short	0x001c
        /*0038*/ 	.byte	0x00, 0xf0, 0x21, 0x00


	//----- nvinfo : EIATTR_KPARAM_INFO
	.align		4
.L_2289:
        /*003c*/ 	.byte	0x04, 0x17
        /*003e*/ 	.short	(.L_2291 - .L_2290)
.L_2290:
        /*0040*/ 	.word	0x00000000
        /*0044*/ 	.short	0x0004
        /*0046*/ 	.short	0x0019
        /*0048*/ 	.byte	0x00, 0xf0, 0x05, 0x00


	//----- nvinfo : EIATTR_KPARAM_INFO
	.align		4
.L_2291:
        /*004c*/ 	.byte	0x04, 0x17
        /*004e*/ 	.short	(.L_2293 - .L_2292)
.L_2292:
        /*0050*/ 	.word	0x00000000
        /*0054*/ 	.short	0x0003
        /*0056*/ 	.short	0x0018
        /*0058*/ 	.byte	0x00, 0xf0, 0x05, 0x00


	//----- nvinfo : EIATTR_KPARAM_INFO
	.align		4
.L_2293:
        /*005c*/ 	.byte	0x04, 0x17
        /*005e*/ 	.short	(.L_2295 - .L_2294)
.L_2294:
        /*0060*/ 	.word	0x00000000
        /*0064*/ 	.short	0x0002
        /*0066*/ 	.short	0x0008
        /*0068*/ 	.byte	0x00, 0xf0, 0x41, 0x00


	//----- nvinfo : EIATTR_KPARAM_INFO
	.align		4
.L_2295:
        /*006c*/ 	.byte	0x04, 0x17
        /*006e*/ 	.short	(.L_2297 - .L_2296)
.L_2296:
        /*0070*/ 	.word	0x00000000
        /*0074*/ 	.short	0x0001
        /*0076*/ 	.short	0x0004
        /*0078*/ 	.byte	0x00, 0xf0, 0x05, 0x00


	//----- nvinfo : EIATTR_KPARAM_INFO
	.align		4
.L_2297:
        /*007c*/ 	.byte	0x04, 0x17
        /*007e*/ 	.short	(.L_2299 - .L_2298)
.L_2298:
        /*0080*/ 	.word	0x00000000
        /*0084*/ 	.short	0x0000
        /*0086*/ 	.short	0x0000
        /*0088*/ 	.byte	0x00, 0xf0, 0x11, 0x00


	//----- nvinfo : EIATTR_MAXREG_COUNT
	.align		4
.L_2299:
        /*008c*/ 	.byte	0x03, 0x1b
        /*008e*/ 	.short	0x00ff


	//----- nvinfo : EIATTR_EXTERNS
	.align		4
        /*0090*/ 	.byte	0x04, 0x0f
        /*0092*/ 	.short	(.L_2301 - .L_2300)


	//   ....[0]....
	.align		4
.L_2300:
        /*0094*/ 	.word	index@(__assertfail)


	//----- nvinfo : EIATTR_MERCURY_ISA_VERSION
	.align		4
.L_2301:
        /*0098*/ 	.byte	0x03, 0x5f
        /*009a*/ 	.short	0x0000


	//----- nvinfo : EIATTR_SYSCALL_OFFSETS
	.align		4
        /*009c*/ 	.byte	0x04, 0x46
        /*009e*/ 	.short	(.L_2303 - .L_2302)


	//   ....[0]....
.L_2302:
        /*00a0*/ 	.word	0x00001070


	//   ....[1]....
        /*00a4*/ 	.word	0x00002140


	//   ....[2]....
        /*00a8*/ 	.word	0x00003220


	//   ....[3]....
        /*00ac*/ 	.word	0x000042d0


	//   ....[4]....
        /*00b0*/ 	.word	0x000055b0


	//   ....[5]....
        /*00b4*/ 	.word	0x000065e0


	//   ....[6]....
        /*00b8*/ 	.word	0x000075d0


	//   ....[7]....
        /*00bc*/ 	.word	0x000085c0


	//----- nvinfo : EIATTR_EXIT_INSTR_OFFSETS
	.align		4
.L_2303:
        /*00c0*/ 	.byte	0x04, 0x1c
        /*00c2*/ 	.short	(.L_2305 - .L_2304)


	//   ....[0]....
.L_2304:
        /*00c4*/ 	.word	0x00007690


	//   ....[1]....
        /*00c8*/ 	.word	0x000077c0


	//   ....[2]....
        /*00cc*/ 	.word	0x00007800


	//   ....[3]....
        /*00d0*/ 	.word	0x000078a0


	//   ....[4]....
        /*00d4*/ 	.word	0x000078e0


	//   ....[5]....
        /*00d8*/ 	.word	0x00007920


	//   ....[6]....
        /*00dc*/ 	.word	0x000079b0


	//   ....[7]....
        /*00e0*/ 	.word	0x000079d0


	//   ....[8]....
        /*00e4*/ 	.word	0x00007a70


	//   ....[9]....
        /*00e8*/ 	.word	0x00007ac0


	//   ....[10]....
        /*00ec*/ 	.word	0x00007b10


	//   ....[11]....
        /*00f0*/ 	.word	0x00007be0


	//   ....[12]....
        /*00f4*/ 	.word	0x00007c40


	//   ....[13]....
        /*00f8*/ 	.word	0x00007dd0


	//   ....[14]....
        /*00fc*/ 	.word	0x00007f30


	//   ....[15]....
        /*0100*/ 	.word	0x00007f70


	//   ....[16]....
        /*0104*/ 	.word	0x00008030


	//   ....[17]....
        /*0108*/ 	.word	0x000081b0


	//   ....[18]....
        /*010c*/ 	.word	0x00008330


	//   ....[19]....
        /*0110*/ 	.word	0x00008490


	//   ....[20]....
        /*0114*/ 	.word	0x000085d0


	//   ....[21]....
        /*0118*/ 	.word	0x00008610


	//   ....[22]....
        /*011c*/ 	.word	0x00008650


	//----- nvinfo : EIATTR_MAX_THREADS
	.align		4
.L_2305:
        /*0120*/ 	.byte	0x04, 0x05
        /*0122*/ 	.short	(.L_2307 - .L_2306)
.L_2306:
        /*0124*/ 	.word	0x00000080
        /*0128*/ 	.word	0x00000001
        /*012c*/ 	.word	0x00000001


	//----- nvinfo : EIATTR_CRS_STACK_SIZE
	.align		4
.L_2307:
        /*0130*/ 	.byte	0x04, 0x1e
        /*0132*/ 	.short	(.L_2309 - .L_2308)
.L_2308:
        /*0134*/ 	.word	0x00000000
.L_2309:


//--------------------- .nv.info._ZN2at6native18elementwise_kernelILi128ELi4EZNS0_22gpu_kernel_impl_nocastIZZZNS0_17log10_kernel_cudaERNS_18TensorIteratorBaseEENKUlvE0_clEvENKUlvE1_clEvEUlN3c104HalfEE_EEvS4_RKT_EUliE_EEviT1_ --------------------------
	.section	.nv.info._ZN2at6native18elementwise_kernelILi128ELi4EZNS0_22gpu_kernel_impl_nocastIZZZNS0_17log10_kernel_cudaERNS_18TensorIteratorBaseEENKUlvE0_clEvENKUlvE1_clEvEUlN3c104HalfEE_EEvS4_RKT_EUliE_EEviT1_,"",@"SHT_CUDA_INFO"
	.sectionflags	@""
	.align	4


	//----- nvinfo : EIATTR_CUDA_API_VERSION
	.align		4
        /*0000*/ 	.byte	0x04, 0x37
        /*0002*/ 	.short	(.L_2311 - .L_2310)
.L_2310:
        /*0004*/ 	.word	0x00000082


	//----- nvinfo : EIATTR_SW2861232_WAR
	.align		4
.L_2311:
        /*0008*/ 	.byte	0x01, 0x35
	.zero		2


	//----- nvinfo : EIATTR_PARAM_CBANK
	.align		4
        /*000c*/ 	.byte	0x04, 0x0a
        /*000e*/ 	.short	(.L_2313 - .L_2312)
	.align		4
.L_2312:
        /*0010*/ 	.word	index@(.nv.constant0._ZN2at6native18elementwise_kernelILi128ELi4EZNS0_22gpu_kernel_impl_nocastIZZZNS0_17log10_kernel_cudaERNS_18TensorIteratorBaseEENKUlvE0_clEvENKUlvE1_clEvEUlN3c104HalfEE_EEvS4_RKT_EUliE_EEviT1_)
        /*0014*/ 	.short	0x0160
        /*0016*/ 	.short	0x0220


	//----- nvinfo : EIATTR_CBANK_PARAM_SIZE
	.align		4
.L_2313:
        /*0018*/ 	.byte	0x03, 0x19
        /*001a*/ 	.short	0x0220


	//----- nvinfo : EIATTR_KPARAM_INFO
	.align		4
        /*001c*/ 	.byte	0x04, 0x17
        /*001e*/ 	.short	(.L_2315 - .L_2314)
.L_2314:
        /*0020*/ 	.word	0x00000000
        /*0024*/ 	.short	0x0001
        /*0026*/ 	.short	0x0008
        /*0028*/ 	.byte	0x00, 0xf0, 0x61, 0x08


	//----- nvinfo : EIATTR_KPARAM_INFO
	.align		4
.L_2315:
        /*002c*/ 	.byte	0x04, 0x17
        /*002e*/ 	.short	(.L_2317 - .L_2316)
.L_2316:
        /*0030*/ 	.word	0x00000000
        /*0034*/ 	.short	0x0000
        /*0036*/ 	.short	0x0000
        /*0038*/ 	.byte	0x00, 0xf0, 0x11, 0x00


	//----- nvinfo : EIATTR_MAXREG_COUNT
	.align		4
.L_2317:
        /*003c*/ 	.byte	0x03, 0x1b
        /*003e*/ 	.short	0x0080


	//----- nvinfo : EIATTR_MERCURY_ISA_VERSION
	.align		4
        /*0040*/ 	.byte	0x03, 0x5f
        /*0042*/ 	.short	0x0000


	//----- nvinfo : EIATTR_EXIT_INSTR_OFFSETS
	.align		4
        /*0044*/ 	.byte	0x04, 0x1c
        /*0046*/ 	.short	(.L_2319 - .L_2318)


	//   ....[0]....
.L_2318:
        /*0048*/ 	.word	0x00002da0


	//   ....[1]....
        /*004c*/ 	.word	0x00003c80


	//----- nvinfo : EIATTR_MAX_THREADS
	.align		4
.L_2319:
        /*0050*/ 	.byte	0x04, 0x05
        /*0052*/ 	.short	(.L_2321 - .L_2320)
.L_2320:
        /*0054*/ 	.word	0x00000080
        /*0058*/ 	.word	0x00000001
        /*005c*/ 	.word	0x00000001


	//----- nvinfo : EIATTR_CRS_STACK_SIZE
	.align		4
.L_2321:
        /*0060*/ 	.byte	0x04, 0x1e
        /*0062*/ 	.short	(.L_2323 - .L_2322)
.L_2322:
        /*0064*/ 	.word	0x00000000
.L_2323:


//--------------------- .nv.info._ZN2at6native27unrolled_elementwise_kernelIZZZNS0_17log10_kernel_cudaERNS_18TensorIteratorBaseEENKUlvE0_clEvENKUlvE1_clEvEUlN3c104HalfEE_St5arrayIPcLm2EELi4E23TrivialOffsetCalculatorILi1EjESD_NS0_6memory15LoadWithoutCastENSE_16StoreWithoutCastEEEviT_T0_T2_T3_T4_T5_ --------------------------
	.section	.nv.info._ZN2at6native27unrolled_elementwise_kernelIZZZNS0_17log10_kernel_cudaERNS_18TensorIteratorBaseEENKUlvE0_clEvENKUlvE1_clEvEUlN3c104HalfEE_St5arrayIPcLm2EELi4E23TrivialOffsetCalculatorILi1EjESD_NS0_6memory15LoadWithoutCastENSE_16StoreWithoutCastEEEviT_T0_T2_T3_T4_T5_,"",@"SHT_CUDA_INFO"
	.sectionflags	@""
	.align	4


	//----- nvinfo : EIATTR_CUDA_API_VERSION
	.align		4
        /*0000*/ 	.byte	0x04, 0x37
        /*0002*/ 	.short	(.L_2325 - .L_2324)
.L_2324:
        /*0004*/ 	.word	0x00000082


	//----- nvinfo : EIATTR_SW2861232_WAR
	.align		4
.L_2325:
        /*0008*/ 	.byte	0x01, 0x35
	.zero		2


	//----- nvinfo : EIATTR_PARAM_CBANK
	.align		4
        /*000c*/ 	.byte	0x04, 0x0a
        /*000e*/ 	.short	(.L_2327 - .L_2326)
	.align		4
.L_2326:
        /*0010*/ 	.word	index@(.nv.constant0._ZN2at6native27unrolled_elementwise_kernelIZZZNS0_17log10_kernel_cudaERNS_18TensorIteratorBaseEENKUlvE0_clEvENKUlvE1_clEvEUlN3c104HalfEE_St5arrayIPcLm2EELi4E23TrivialOffsetCalculatorILi1EjESD_NS0_6memory15LoadWithoutCastENSE_16StoreWithoutCastEEEviT_T0_T2_T3_T4_T5_)
        /*0014*/ 	.short	0x0160
        /*0016*/ 	.short	0x001c


	//----- nvinfo : EIATTR_CBANK_PARAM_SIZE
	.align		4
.L_2327:
        /*0018*/ 	.byte	0x03, 0x19
        /*001a*/ 	.short	0x001c


	//----- nvinfo : EIATTR_KPARAM_INFO
	.align		4
        /*001c*/ 	.byte	0x04, 0x17
        /*001e*/ 	.short	(.L_2329 - .L_2328)
.L_2328:
        /*0020*/ 	.word	0x00000000
        /*0024*/ 	.short	0x0006
        /*0026*/ 	.short	0x001b
        /*0028*/ 	.byte	0x00, 0xf0, 0x05, 0x00


	//----- nvinfo : EIATTR_KPARAM_INFO
	.align		4
.L_2329:
        /*002c*/ 	.byte	0x04, 0x17
        /*002e*/ 	.short	(.L_2331 - .L_2330)
.L_2330:
        /*0030*/ 	.word	0x00000000
        /*0034*/ 	.short	0x0005
        /*0036*/ 	.short	0x001a
        /*0038*/ 	.byte	0x00, 0xf0, 0x05, 0x00


	//----- nvinfo : EIATTR_KPARAM_INFO
	.align		4
.L_2331:
        /*003c*/ 	.byte	0x04, 0x17
        /*003e*/ 	.short	(.L_2333 - .L_2332)
.L_2332:
        /*0040*/ 	.word	0x00000000
        /*0044*/ 	.short	0x0004
        /*0046*/ 	.short	0x0019
        /*0048*/ 	.byte	0x00, 0xf0, 0x05, 0x00


	//----- nvinfo : EIATTR_KPARAM_INFO
	.align		4
.L_2333:
        /*004c*/ 	.byte	0x04, 0x17
        /*004e*/ 	.short	(.L_2335 - .L_2334)
.L_2334:
        /*0050*/ 	.word	0x00000000
        /*0054*/ 	.short	0x0003
        /*0056*/ 	.short	0x0018
        /*0058*/ 	.byte	0x00, 0xf0, 0x05, 0x00


	//----- nvinfo : EIATTR_KPARAM_INFO
	.align		4
.L_2335:
        /*005c*/ 	.byte	0x04, 0x17
        /*005e*/ 	.short	(.L_2337 - .L_2336)
.L_2336:
        /*0060*/ 	.word	0x00000000
        /*0064*/ 	.short	0x0002
        /*0066*/ 	.short	0x0008
        /*0068*/ 	.byte	0x00, 0xf0, 0x41, 0x00


	//----- nvinfo : EIATTR_KPARAM_INFO
	.align		4
.L_2337:
        /*006c*/ 	.byte	0x04, 0x17
        /*006e*/ 	.short	(.L_2339 - .L_2338)
.L_2338:
        /*0070*/ 	.word	0x00000000
        /*0074*/ 	.short	0x0001
        /*0076*/ 	.short	0x0004
        /*0078*/ 	.byte	0x00, 0xf0, 0x05, 0x00


	//----- nvinfo : EIATTR_KPARAM_INFO
	.align		4
.L_2339:
        /*007c*/ 	.byte	0x04, 0x17
        /*007e*/ 	.short	(.L_2341 - .L_2340)
.L_2340:
        /*0080*/ 	.word	0x00000000
        /*0084*/ 	.short	0x0000
        /*0086*/ 	.short	0x0000
        /*0088*/ 	.byte	0x00, 0xf0, 0x11, 0x00


	//----- nvinfo : EIATTR_MAXREG_COUNT
	.align		4
.L_2341:
        /*008c*/ 	.byte	0x03, 0x1b
        /*008e*/ 	.short	0x00ff


	//----- nvinfo : EIATTR_MERCURY_ISA_VERSION
	.align		4
        /*0090*/ 	.byte	0x03, 0x5f
        /*0092*/ 	.short	0x0000


	//----- nvinfo : EIATTR_EXIT_INSTR_OFFSETS
	.align		4
        /*0094*/ 	.byte	0x04, 0x1c
        /*0096*/ 	.short	(.L_2343 - .L_2342)


	//   ....[0]....
.L_2342:
        /*0098*/ 	.word	0x000004c0


	//   ....[1]....
        /*009c*/ 	.word	0x00000510


	//----- nvinfo : EIATTR_MAX_THREADS
	.align		4
.L_2343:
        /*00a0*/ 	.byte	0x04, 0x05
        /*00a2*/ 	.short	(.L_2345 - .L_2344)
.L_2344:
        /*00a4*/ 	.word	0x00000080
        /*00a8*/ 	.word	0x00000001
        /*00ac*/ 	.word	0x00000001


	//----- nvinfo : EIATTR_CRS_STACK_SIZE
	.align		4
.L_2345:
        /*00b0*/ 	.byte	0x04, 0x1e
        /*00b2*/ 	.short	(.L_2347 - .L_2346)
.L_2346:
        /*00b4*/ 	.word	0x00000000
.L_2347:


//--------------------- .nv.info._ZN2at6native29vectorized_elementwise_kernelILi2EZZZNS0_17log10_kernel_cudaERNS_18TensorIteratorBaseEENKUlvE0_clEvENKUlvE1_clEvEUlN3c104HalfEE_St5arrayIPcLm2EEEEviT0_T1_ --------------------------
	.section	.nv.info._ZN2at6native29vectorized_elementwise_kernelILi2EZZZNS0_17log10_kernel_cudaERNS_18TensorIteratorBaseEENKUlvE0_clEvENKUlvE1_clEvEUlN3c104HalfEE_St5arrayIPcLm2EEEEviT0_T1_,"",@"SHT_CUDA_INFO"
	.sectionflags	@""
	.align	4


	//----- nvinfo : EIATTR_CUDA_API_VERSION
	.align		4
        /*0000*/ 	.byte	0x04, 0x37
        /*0002*/ 	.short	(.L_2349 - .L_2348)
.L_2348:
        /*0004*/ 	.word	0x00000082


	//----- nvinfo : EIATTR_SW2861232_WAR
	.align		4
.L_2349:
        /*0008*/ 	.byte	0x01, 0x35
	.zero		2


	//----- nvinfo : EIATTR_PARAM_CBANK
	.align		4
        /*000c*/ 	.byte	0x04, 0x0a
        /*000e*/ 	.short	(.L_2351 - .L_2350)
	.align		4
.L_2350:
        /*0010*/ 	.word	index@(.nv.constant0._ZN2at6native29vectorized_elementwise_kernelILi2EZZZNS0_17log10_kernel_cudaERNS_18TensorIteratorBaseEENKUlvE0_clEvENKUlvE1_clEvEUlN3c104HalfEE_St5arrayIPcLm2EEEEviT0_T1_)
        /*0014*/ 	.short	0x0160
        /*0016*/ 	.short	0x0018


	//----- nvinfo : EIATTR_CBANK_PARAM_SIZE
	.align		4
.L_2351:
        /*0018*/ 	.byte	0x03, 0x19
        /*001a*/ 	.short	0x0018


	//----- nvinfo : EIATTR_KPARAM_INFO
	.align		4
        /*001c*/ 	.byte	0x04, 0x17
        /*001e*/ 	.short	(.L_2353 - .L_2352)
.L_2352:
        /*0020*/ 	.word	0x00000000
        /*0024*/ 	.short	0x0002
        /*0026*/ 	.short	0x0008
        /*0028*/ 	.byte	0x00, 0xf0, 0x41, 0x00


	//----- nvinfo : EIATTR_KPARAM_INFO
	.align		4
.L_2353:
        /*002c*/ 	.byte	0x04, 0x17
        /*002e*/ 	.short	(.L_2355 - .L_2354)
.L_2354:
        /*0030*/ 	.word	0x00000000
        /*0034*/ 	.short	0x0001
        /*0036*/ 	.short	0x0004
        /*0038*/ 	.byte	0x00, 0xf0, 0x05, 0x00


	//----- nvinfo : EIATTR_KPARAM_INFO
	.align		4
.L_2355:
        /*003c*/ 	.byte	0x04, 0x17
        /*003e*/ 	.short	(.L_2357 - .L_2356)
.L_2356:
        /*0040*/ 	.word	0x00000000
        /*0044*/ 	.short	0x0000
        /*0046*/ 	.short	0x0000
        /*0048*/ 	.byte	0x00, 0xf0, 0x11, 0x00


	//----- nvinfo : EIATTR_MAXREG_COUNT
	.align		4
.L_2357:
        /*004c*/ 	.byte	0x03, 0x1b
        /*004e*/ 	.short	0x00ff


	//----- nvinfo : EIATTR_MERCURY_ISA_VERSION
	.align		4
        /*0050*/ 	.byte	0x03, 0x5f
        /*0052*/ 	.short	0x0000


	//----- nvinfo : EIATTR_EXIT_INSTR_OFFSETS
	.align		4
        /*0054*/ 	.byte	0x04, 0x1c
        /*0056*/ 	.short	(.L_2359 - .L_2358)


	//   ....[0]....
.L_2358:
        /*0058*/ 	.word	0x00000310


	//   ....[1]....
        /*005c*/ 	.word	0x00000d00


	//   ....[2]....
        /*0060*/ 	.word	0x00000d50


	//----- nvinfo : EIATTR_MAX_THREADS
	.align		4
.L_2359:
        /*0064*/ 	.byte	0x04, 0x05
        /*0066*/ 	.short	(.L_2361 - .L_2360)
.L_2360:
        /*0068*/ 	.word	0x00000080
        /*006c*/ 	.word	0x00000001
        /*0070*/ 	.word	0x00000001


	//----- nvinfo : EIATTR_CRS_STACK_SIZE
	.align		4
.L_2361:
        /*0074*/ 	.byte	0x04, 0x1e
        /*0076*/ 	.short	(.L_2363 - .L_2362)
.L_2362:
        /*0078*/ 	.word	0x00000000
.L_2363:


//--------------------- .nv.info._ZN2at6native29vectorized_elementwise_kernelILi4EZZZNS0_17log10_kernel_cudaERNS_18TensorIteratorBaseEENKUlvE0_clEvENKUlvE1_clEvEUlN3c104HalfEE_St5arrayIPcLm2EEEEviT0_T1_ --------------------------
	.section	.nv.info._ZN2at6native29vectorized_elementwise_kernelILi4EZZZNS0_17log10_kernel_cudaERNS_18TensorIteratorBaseEENKUlvE0_clEvENKUlvE1_clEvEUlN3c104HalfEE_St5arrayIPcLm2EEEEviT0_T1_,"",@"SHT_CUDA_INFO"
	.sectionflags	@""
	.align	4


	//----- nvinfo : EIATTR_CUDA_API_VERSION
	.align		4
        /*0000*/ 	.byte	0x04, 0x37
        /*0002*/ 	.short	(.L_2365 - .L_2364)
.L_2364:
        /*0004*/ 	.word	0x00000082


	//----- nvinfo : EIATTR_SW2861232_WAR
	.align		4
.L_2365:
        /*0008*/ 	.byte	0x01, 0x35
	.zero		2


	//----- nvinfo : EIATTR_PARAM_CBANK
	.align		4
        /*000c*/ 	.byte	0x04, 0x0a
        /*000e*/ 	.short	(.L_2367 - .L_2366)
	.align		4
.L_2366:
        /*0010*/ 	.word	index@(.nv.constant0._ZN2at6native29vectorized_elementwise_kernelILi4EZZZNS0_17log10_kernel_cudaERNS_18TensorIteratorBaseEENKUlvE0_clEvENKUlvE1_clEvEUlN3c104HalfEE_St5arrayIPcLm2EEEEviT0_T1_)
        /*0014*/ 	.short	0x0160
        /*0016*/ 	.short	0x0018


	//----- nvinfo : EIATTR_CBANK_PARAM_SIZE
	.align		4
.L_2367:
        /*0018*/ 	.byte	0x03, 0x19
        /*001a*/ 	.short	0x0018


	//----- nvinfo : EIATTR_KPARAM_INFO
	.align		4
        /*001c*/ 	.byte	0x04, 0x17
        /*001e*/ 	.short	(.L_2369 - .L_2368)
.L_2368:
        /*0020*/ 	.word	0x00000000
        /*0024*/ 	.short	0x0002
        /*0026*/ 	.short	0x0008
        /*0028*/ 	.byte	0x00, 0xf0, 0x41, 0x00


	//----- nvinfo : EIATTR_KPARAM_INFO
	.align		4
.L_2369:
        /*002c*/ 	.byte	0x04, 0x17
        /*002e*/ 	.short	(.L_2371 - .L_2370)
.L_2370:
        /*0030*/ 	.word	0x00000000
        /*0034*/ 	.short	0x0001
        /*0036*/ 	.short	0x0004
        /*0038*/ 	.byte	0x00, 0xf0, 0x05, 0x00


	//----- nvinfo : EIATTR_KPARAM_INFO
	.align		4
.L_2371:
        /*003c*/ 	.byte	0x04, 0x17
        /*003e*/ 	.short	(.L_2373 - .L_2372)
.L_2372:
        /*0040*/ 	.word	0x00000000
        /*0044*/ 	.short	0x0000
        /*0046*/ 	.short	0x0000
        /*0048*/ 	.byte	0x00, 0xf0, 0x11, 0x00


	//----- nvinfo : EIATTR_MAXREG_COUNT
	.align		4
.L_2373:
        /*004c*/ 	.byte	0x03, 0x1b
        /*004e*/ 	.short	0x00ff


	//----- nvinfo : EIATTR_MERCURY_ISA_VERSION
	.align		4
        /*0050*/ 	.byte	0x03, 0x5f
        /*0052*/ 	.short	0x0000


	//----- nvinfo : EIATTR_EXIT_INSTR_OFFSETS
	.align		4
        /*0054*/ 	.byte	0x04, 0x1c
        /*0056*/ 	.short	(.L_2375 - .L_2374)


	//   ....[0]....
.L_2374:
        /*0058*/ 	.word	0x000002d0


	//   ....[1]....
        /*005c*/ 	.word	0x00000cc0


	//   ....[2]....
        /*0060*/ 	.word	0x00000d10


	//----- nvinfo : EIATTR_MAX_THREADS
	.align		4
.L_2375:
        /*0064*/ 	.byte	0x04, 0x05
        /*0066*/ 	.short	(.L_2377 - .L_2376)
.L_2376:
        /*0068*/ 	.word	0x00000080
        /*006c*/ 	.word	0x00000001
        /*0070*/ 	.word	0x00000001


	//----- nvinfo : EIATTR_CRS_STACK_SIZE
	.align		4
.L_2377:
        /*0074*/ 	.byte	0x04, 0x1e
        /*0076*/ 	.short	(.L_2379 - .L_2378)
.L_2378:
        /*0078*/ 	.word	0x00000000
.L_2379:


//--------------------- .nv.info._ZN2at6native29vectorized_elementwise_kernelILi8EZZZNS0_17log10_kernel_cudaERNS_18TensorIteratorBaseEENKUlvE0_clEvENKUlvE1_clEvEUlN3c104HalfEE_St5arrayIPcLm2EEEEviT0_T1_ --------------------------
	.section	.nv.info._ZN2at6native29vectorized_elementwise_kernelILi8EZZZNS0_17log10_kernel_cudaERNS_18TensorIteratorBaseEENKUlvE0_clEvENKUlvE1_clEvEUlN3c104HalfEE_St5arrayIPcLm2EEEEviT0_T1_,"",@"SHT_CUDA_INFO"
	.sectionflags	@""
	.align	4


	//----- nvinfo : EIATTR_CUDA_API_VERSION
	.align		4
        /*0000*/ 	.byte	0x04, 0x37
        /*0002*/ 	.short	(.L_2381 - .L_2380)
.L_2380:
        /*0004*/ 	.word	0x00000082


	//----- nvinfo : EIATTR_SW2861232_WAR
	.align		4
.L_2381:
        /*0008*/ 	.byte	0x01, 0x35
	.zero		2


	//----- nvinfo : EIATTR_PARAM_CBANK
	.align		4
        /*000c*/ 	.byte	0x04, 0x0a
        /*000e*/ 	.short	(.L_2383 - .L_2382)
	.align		4
.L_2382:
        /*0010*/ 	.word	index@(.nv.constant0._ZN2at6native29vectorized_elementwise_kernelILi8EZZZNS0_17log10_kernel_cudaERNS_18TensorIteratorBaseEENKUlvE0_clEvENKUlvE1_clEvEUlN3c104HalfEE_St5arrayIPcLm2EEEEviT0_T1_)
        /*0014*/ 	.short	0x0160
        /*0016*/ 	.short	0x0018


	//----- nvinfo : EIATTR_CBANK_PARAM_SIZE
	.align		4
.L_2383:
        /*0018*/ 	.byte	0x03, 0x19
        /*001a*/ 	.short	0x0018


	//----- nvinfo : EIATTR_KPARAM_INFO
	.align		4
        /*001c*/ 	.byte	0x04, 0x17
        /*001e*/ 	.short	(.L_2385 - .L_2384)
.L_2384:
        /*0020*/ 	.word	0x00000000
        /*0024*/ 	.short	0x0002
        /*0026*/ 	.short	0x0008
        /*0028*/ 	.byte	0x00, 0xf0, 0x41, 0x00


	//----- nvinfo : EIATTR_KPARAM_INFO
	.align		4
.L_2385:
        /*002c*/ 	.byte	0x04, 0x17
        /*002e*/ 	.short	(.L_2387 - .L_2386)
.L_2386:
        /*0030*/ 	.word	0x00000000
        /*0034*/ 	.short	0x0001
        /*0036*/ 	.short	0x0004
        /*0038*/ 	.byte	0x00, 0xf0, 0x05, 0x00


	//----- nvinfo : EIATTR_KPARAM_INFO
	.align		4
.L_2387:
        /*003c*/ 	.byte	0x04, 0x17
        /*003e*/ 	.short	(.L_2389 - .L_2388)
.L_2388:
        /*0040*/ 	.word	0x00000000
        /*0044*/ 	.short	0x0000
        /*0046*/ 	.short	0x0000
        /*0048*/ 	.byte	0x00, 0xf0, 0x11, 0x00


	//----- nvinfo : EIATTR_MAXREG_COUNT
	.align		4
.L_2389:
        /*004c*/ 	.byte	0x03, 0x1b
        /*004e*/ 	.short	0x00ff


	//----- nvinfo : EIATTR_MERCURY_ISA_VERSION
	.align		4
        /*0050*/ 	.byte	0x03, 0x5f
        /*0052*/ 	.short	0x0000


	//----- nvinfo : EIATTR_EXIT_INSTR_OFFSETS
	.align		4
        /*0054*/ 	.byte	0x04, 0x1c
        /*0056*/ 	.short	(.L_2391 - .L_2390)


	//   ....[0]....
.L_2390:
        /*0058*/ 	.word	0x00000010


	//----- nvinfo : EIATTR_MAX_THREADS
	.align		4
.L_2391:
        /*005c*/ 	.byte	0x04, 0x05
        /*005e*/ 	.short	(.L_2393 - .L_2392)
.L_2392:
        /*0060*/ 	.word	0x00000080
        /*0064*/ 	.word	0x00000001
        /*0068*/ 	.word	0x00000001
.L_2393:


//--------------------- .nv.info._ZN2at6native18elementwise_kernelILi128ELi4EZNS0_15gpu_kernel_implIZZZNS0_17log10_kernel_cudaERNS_18TensorIteratorBaseEENKUlvE0_clEvENKUlvE0_clEvEUlfE_EEvS4_RKT_EUliE_EEviT1_ --------------------------
	.section	.nv.info._ZN2at6native18elementwise_kernelILi128ELi4EZNS0_15gpu_kernel_implIZZZNS0_17log10_kernel_cudaERNS_18TensorIteratorBaseEENKUlvE0_clEvENKUlvE0_clEvEUlfE_EEvS4_RKT_EUliE_EEviT1_,"",@"SHT_CUDA_INFO"
	.sectionflags	@""
	.align	4


	//----- nvinfo : EIATTR_CUDA_API_VERSION
	.align		4
        /*0000*/ 	.byte	0x04, 0x37
        /*0002*/ 	.short	(.L_2395 - .L_2394)
.L_2394:
        /*0004*/ 	.word	0x00000082


	//----- nvinfo : EIATTR_SW2861232_WAR
	.align		4
.L_2395:
        /*0008*/ 	.byte	0x01, 0x35
	.zero		2


	//----- nvinfo : EIATTR_PARAM_CBANK
	.align		4
        /*000c*/ 	.byte	0x04, 0x0a
        /*000e*/ 	.short	(.L_2397 - .L_2396)
	.align		4
.L_2396:
        /*0010*/ 	.word	index@(.nv.constant0._ZN2at6native18elementwise_kernelILi128ELi4EZNS0_15gpu_kernel_implIZZZNS0_17log10_kernel_cudaERNS_18TensorIteratorBaseEENKUlvE0_clEvENKUlvE0_clEvEUlfE_EEvS4_RKT_EUliE_EEviT1_)
        /*0014*/ 	.short	0x0160
        /*0016*/ 	.short	0x0220


	//----- nvinfo : EIATTR_CBANK_PARAM_SIZE
	.align		4
.L_2397:
        /*0018*/ 	.byte	0x03, 0x19
        /*001a*/ 	.short	0x0220


	//----- nvinfo : EIATTR_KPARAM_INFO
	.align		4
        /*001c*/ 	.byte	0x04, 0x17
        /*001e*/ 	.short	(.L_2399 - .L_2398)
.L_2398:
        /*0020*/ 	.word	0x00000000
        /*0024*/ 	.short	0x0001
        /*0026*/ 	.short	0x0008
        /*0028*/ 	.byte	0x00, 0xf0, 0x61, 0x08


	//----- nvinfo : EIATTR_KPARAM_INFO
	.align		4
.L_2399:
        /*002c*/ 	.byte	0x04, 0x17
        /*002e*/ 	.short	(.L_2401 - .L_2400)
.L_2400:
        /*0030*/ 	.word	0x00000000
        /*0034*/ 	.short	0x0000
        /*0036*/ 	.short	0x0000
        /*0038*/ 	.byte	0x00, 0xf0, 0x11, 0x00


	//----- nvinfo : EIATTR_MAXREG_COUNT
	.align		4
.L_2401:
        /*003c*/ 	.byte	0x03, 0x1b
        /*003e*/ 	.short	0x0080


	//----- nvinfo : EIATTR_EXTERNS
	.align		4
        /*0040*/ 	.byte	0x04, 0x0f
        /*0042*/ 	.short	(.L_2403 - .L_2402)


	//   ....[0]....
	.align		4
.L_2402:
        /*0044*/ 	.word	index@(__assertfail)


	//----- nvinfo : EIATTR_MERCURY_ISA_VERSION
	.align		4
.L_2403:
        /*0048*/ 	.byte	0x03, 0x5f
        /*004a*/ 	.short	0x0000


	//----- nvinfo : EIATTR_SYSCALL_OFFSETS
	.align		4
        /*004c*/ 	.byte	0x04, 0x46
        /*004e*/ 	.short	(.L_2405 - .L_2404)


	//   ....[0]....
.L_2404:
        /*0050*/ 	.word	0x00001c50


	//   ....[1]....
        /*0054*/ 	.word	0x00002af0


	//   ....[2]....
        /*0058*/ 	.word	0x00004790


	//   ....[3]....
        /*005c*/ 	.word	0x00005630


	//   ....[4]....
        /*0060*/ 	.word	0x000072a0


	//   ....[5]....
        /*0064*/ 	.word	0x00008140


	//   ....[6]....
        /*0068*/ 	.word	0x00009dc0


	//   ....[7]....
        /*006c*/ 	.word	0x0000ac60


	//----- nvinfo : EIATTR_EXIT_INSTR_OFFSETS
	.align		4
.L_2405:
        /*0070*/ 	.byte	0x04, 0x1c
        /*0072*/ 	.short	(.L_2407 - .L_2406)


	//   ....[0]....
.L_2406:
        /*0074*/ 	.word	0x000081e0


	//   ....[1]....
        /*0078*/ 	.word	0x00009f50


	//   ....[2]....
        /*007c*/ 	.word	0x00009f90


	//   ....[3]....
        /*0080*/ 	.word	0x0000a020


	//   ....[4]....
        /*0084*/ 	.word	0x0000a050


	//   ....[5]....
        /*0088*/ 	.word	0x0000a080


	//   ....[6]....
        /*008c*/ 	.word	0x0000a100


	//   ....[7]....
        /*0090*/ 	.word	0x0000a130


	//   ....[8]....
        /*0094*/ 	.word	0x0000a1c0


	//   ....[9]....
        /*0098*/ 	.word	0x0000a200


	//   ....[10]....
        /*009c*/ 	.word	0x0000a240


	//   ....[11]....
        /*00a0*/ 	.word	0x0000a300


	//   ....[12]....
        /*00a4*/ 	.word	0x0000a350


	//   ....[13]....
        /*00a8*/ 	.word	0x0000a4d0


	//   ....[14]....
        /*00ac*/ 	.word	0x0000a620


	//   ....[15]....
        /*00b0*/ 	.word	0x0000a650


	//   ....[16]....
        /*00b4*/ 	.word	0x0000a700


	//   ....[17]....
        /*00b8*/ 	.word	0x0000a870


	//   ....[18]....
        /*00bc*/ 	.word	0x0000a9e0


	//   ....[19]....
        /*00c0*/ 	.word	0x0000ab30


	//   ....[20]....
        /*00c4*/ 	.word	0x0000ac70


	//   ....[21]....
        /*00c8*/ 	.word	0x0000aca0


	//   ....[22]....
        /*00cc*/ 	.word	0x0000acd0


	//----- nvinfo : EIATTR_MAX_THREADS
	.align		4
.L_2407:
        /*00d0*/ 	.byte	0x04, 0x05
        /*00d2*/ 	.short	(.L_2409 - .L_2408)
.L_2408:
        /*00d4*/ 	.word	0x00000080
        /*00d8*/ 	.word	0x00000001
        /*00dc*/ 	.word	0x00000001


	//----- nvinfo : EIATTR_CRS_STACK_SIZE
	.align		4
.L_2409:
        /*00e0*/ 	.byte	0x04, 0x1e
        /*00e2*/ 	.short	(.L_2411 - .L_2410)
.L_2410:
        /*00e4*/ 	.word	0x00000000
.L_2411:


//--------------------- .nv.info._ZN2at6native27unrolled_elementwise_kernelIZZZNS0_17log10_kernel_cudaERNS_18TensorIteratorBaseEENKUlvE0_clEvENKUlvE0_clEvEUlfE_St5arrayIPcLm2EELi4E23TrivialOffsetCalculatorILi1EjESB_NS0_6memory12LoadWithCastILi1EEENSC_13StoreWithCastILi1EEEEEviT_T0_T2_T3_T4_T5_ --------------------------
	.section	.nv.info._ZN2at6native27unrolled_elementwise_kernelIZZZNS0_17log10_kernel_cudaERNS_18TensorIteratorBaseEENKUlvE0_clEvENKUlvE0_clEvEUlfE_St5arrayIPcLm2EELi4E23TrivialOffsetCalculatorILi1EjESB_NS0_6memory12LoadWithCastILi1EEENSC_13StoreWithCastILi1EEEEEviT_T0_T2_T3_T4_T5_,"",@"SHT_CUDA_INFO"
	.sectionflags	@""
	.align	4


	//----- nvinfo : EIATTR_CUDA_API_VERSION
	.align		4
        /*0000*/ 	.byte	0x04, 0x37
        /*0002*/ 	.short	(.L_2413 - .L_2412)
.L_2412:
        /*0004*/ 	.word	0x00000082


	//----- nvinfo : EIATTR_SW2861232_WAR
	.align		4
.L_2413:
        /*0008*/ 	.byte	0x01, 0x35
	.zero		2


	//----- nvinfo : EIATTR_PARAM_CBANK
	.align		4
        /*000c*/ 	.byte	0x04, 0x0a
        /*000e*/ 	.short	(.L_2415 - .L_2414)
	.align		4
.L_2414:
        /*0010*/ 	.word	index@(.nv.constant0._ZN2at6native27unrolled_elementwise_kernelIZZZNS0_17log10_kernel_cudaERNS_18TensorIteratorBaseEENKUlvE0_clEvENKUlvE0_clEvEUlfE_St5arrayIPcLm2EELi4E23TrivialOffsetCalculatorILi1EjESB_NS0_6memory12LoadWithCastILi1EEENSC_13StoreWithCastILi1EEEEEviT_T0_T2_T3_T4_T5_)
        /*0014*/ 	.short	0x0160
        /*0016*/ 	.short	0x002c


	//----- nvinfo : EIATTR_CBANK_PARAM_SIZE
	.align		4
.L_2415:
        /*0018*/ 	.byte	0x03, 0x19
        /*001a*/ 	.short	0x002c


	//----- nvinfo : EIATTR_KPARAM_INFO
	.align		4
        /*001c*/ 	.byte	0x04, 0x17
        /*001e*/ 	.short	(.L_2417 - .L_2416)
.L_2416:
        /*0020*/ 	.word	0x00000000
        /*0024*/ 	.short	0x0006
        /*0026*/ 	.short	0x0024
        /*0028*/ 	.byte	0x00, 0xf0, 0x21, 0x00


	//----- nvinfo : EIATTR_KPARAM_INFO
	.align		4
.L_2417:
        /*002c*/ 	.byte	0x04, 0x17
        /*002e*/ 	.short	(.L_2419 - .L_2418)
.L_2418:
        /*0030*/ 	.word	0x00000000
        /*0034*/ 	.short	0x0005
        /*0036*/ 	.short	0x001c
        /*0038*/ 	.byte	0x00, 0xf0, 0x21, 0x00


	//----- nvinfo : EIATTR_KPARAM_INFO
	.align		4
.L_2419:
        /*003c*/ 	.byte	0x04, 0x17
        /*003e*/ 	.short	(.L_2421 - .L_2420)
.L_2420:
        /*0040*/ 	.word	0x00000000
        /*0044*/ 	.short	0x0004
        /*0046*/ 	.short	0x0019
        /*0048*/ 	.byte	0x00, 0xf0, 0x05, 0x00


	//----- nvinfo : EIATTR_KPARAM_INFO
	.align		4
.L_2421:
        /*004c*/ 	.byte	0x04, 0x17
        /*004e*/ 	.short	(.L_2423 - .L_2422)
.L_2422:
        /*0050*/ 	.word	0x00000000
        /*0054*/ 	.short	0x0003
        /*0056*/ 	.short	0x0018
        /*0058*/ 	.byte	0x00, 0xf0, 0x05, 0x00


	//----- nvinfo : EIATTR_KPARAM_INFO
	.align		4
.L_2423:
        /*005c*/ 	.byte	0x04, 0x17
        /*005e*/ 	.short	(.L_2425 - .L_2424)
.L_2424:
        /*0060*/ 	.word	0x00000000
        /*0064*/ 	.short	0x0002
        /*0066*/ 	.short	0x0008
        /*0068*/ 	.byte	0x00, 0xf0, 0x41, 0x00


	//----- nvinfo : EIATTR_KPARAM_INFO
	.align		4
.L_2425:
        /*006c*/ 	.byte	0x04, 0x17
        /*006e*/ 	.short	(.L_2427 - .L_2426)
.L_2426:
        /*0070*/ 	.word	0x00000000
        /*0074*/ 	.short	0x0001
        /*0076*/ 	.short	0x0004
        /*0078*/ 	.byte	0x00, 0xf0, 0x05, 0x00


	//----- nvinfo : EIATTR_KPARAM_INFO
	.align		4
.L_2427:
        /*007c*/ 	.byte	0x04, 0x17
        /*007e*/ 	.short	(.L_2429 - .L_2428)
.L_2428:
        /*0080*/ 	.word	0x00000000
        /*0084*/ 	.short	0x0000
        /*0086*/ 	.short	0x0000
        /*0088*/ 	.byte	0x00, 0xf0, 0x11, 0x00


	//----- nvinfo : EIATTR_MAXREG_COUNT
	.align		4
.L_2429:
        /*008c*/ 	.byte	0x03, 0x1b
        /*008e*/ 	.short	0x00ff


	//----- nvinfo : EIATTR_EXTERNS
	.align		4
        /*0090*/ 	.byte	0x04, 0x0f
        /*0092*/ 	.short	(.L_2431 - .L_2430)


	//   ....[0]....
	.align		4
.L_2430:
        /*0094*/ 	.word	index@(__assertfail)


	//----- nvinfo : EIATTR_MERCURY_ISA_VERSION
	.align		4
.L_2431:
        /*0098*/ 	.byte	0x03, 0x5f
        /*009a*/ 	.short	0x0000


	//----- nvinfo : EIATTR_SYSCALL_OFFSETS
	.align		4
        /*009c*/ 	.byte	0x04, 0x46
        /*009e*/ 	.short	(.L_2433 - .L_2432)


	//   ....[0]....
.L_2432:
        /*00a0*/ 	.word	0x00000e50


	//   ....[1]....
        /*00a4*/ 	.word	0x00001cd0


	//   ....[2]....
        /*00a8*/ 	.word	0x00002b60


	//   ....[3]....
        /*00ac*/ 	.word	0x00003990


	//   ....[4]....
        /*00b0*/ 	.word	0x00004aa0


	//   ....[5]....
        /*00b4*/ 	.word	0x000059b0


	//   ....[6]....
        /*00b8*/ 	.word	0x00006880


	//   ....[7]....
        /*00bc*/ 	.word	0x00007750


	//----- nvinfo : EIATTR_EXIT_INSTR_OFFSETS
	.align		4
.L_2433:
        /*00c0*/ 	.byte	0x04, 0x1c
        /*00c2*/ 	.short	(.L_2435 - .L_2434)


	//   ....[0]....
.L_2434:
        /*00c4*/ 	.word	0x00006920


	//   ....[1]....
        /*00c8*/ 	.word	0x00006a40


	//   ....[2]....
        /*00cc*/ 	.word	0x00006a80


	//   ....[3]....
        /*00d0*/ 	.word	0x00006b10


	//   ....[4]....
        /*00d4*/ 	.word	0x00006b40


	//   ....[5]....
        /*00d8*/ 	.word	0x00006b70


	//   ....[6]....
        /*00dc*/ 	.word	0x00006bf0


	//   ....[7]....
        /*00e0*/ 	.word	0x00006c20


	//   ....[8]....
        /*00e4*/ 	.word	0x00006cb0


	//   ....[9]....
        /*00e8*/ 	.word	0x00006cf0


	//   ....[10]....
        /*00ec*/ 	.word	0x00006d30


	//   ....[11]....
        /*00f0*/ 	.word	0x00006df0


	//   ....[12]....
        /*00f4*/ 	.word	0x00006e40


	//   ....[13]....
        /*00f8*/ 	.word	0x00006fc0


	//   ....[14]....
        /*00fc*/ 	.word	0x00007110


	//   ....[15]....
        /*0100*/ 	.word	0x00007140


	//   ....[16]....
        /*0104*/ 	.word	0x000071f0


	//   ....[17]....
        /*0108*/ 	.word	0x00007360


	//   ....[18]....
        /*010c*/ 	.word	0x000074d0


	//   ....[19]....
        /*0110*/ 	.word	0x00007620


	//   ....[20]....
        /*0114*/ 	.word	0x00007760


	//   ....[21]....
        /*0118*/ 	.word	0x00007790


	//   ....[22]....
        /*011c*/ 	.word	0x000077c0


	//----- nvinfo : EIATTR_MAX_THREADS
	.align		4
.L_2435:
        /*0120*/ 	.byte	0x04, 0x05
        /*0122*/ 	.short	(.L_2437 - .L_2436)
.L_2436:
        /*0124*/ 	.word	0x00000080
        /*0128*/ 	.word	0x00000001
        /*012c*/ 	.word	0x00000001


	//----- nvinfo : EIATTR_CRS_STACK_SIZE
	.align		4
.L_2437:
        /*0130*/ 	.byte	0x04, 0x1e
        /*0132*/ 	.short	(.L_2439 - .L_2438)
.L_2438:
        /*0134*/ 	.word	0x00000000
.L_2439:


//--------------------- .nv.info._ZN2at6native18elementwise_kernelILi128ELi2EZNS0_22gpu_kernel_impl_nocastIZZZNS0_17log10_kernel_cudaERNS_18TensorIteratorBaseEENKUlvE0_clEvENKUlvE0_clEvEUlfE_EEvS4_RKT_EUliE_EEviT1_ --------------------------
	.section	.nv.info._ZN2at6native18elementwise_kernelILi128ELi2EZNS0_22gpu_kernel_impl_nocastIZZZNS0_17log10_kernel_cudaERNS_18TensorIteratorBaseEENKUlvE0_clEvENKUlvE0_clEvEUlfE_EEvS4_RKT_EUliE_EEviT1_,"",@"SHT_CUDA_INFO"
	.sectionflags	@""
	.align	4


	//----- nvinfo : EIATTR_CUDA_API_VERSION
	.align		4
        /*0000*/ 	.byte	0x04, 0x37
        /*0002*/ 	.short	(.L_2441 - .L_2440)
.L_2440:
        /*0004*/ 	.word	0x00000082


	//----- nvinfo : EIATTR_SW2861232_WAR
	.align		4
.L_2441:
        /*0008*/ 	.byte	0x01, 0x35
	.zero		2


	//----- nvinfo : EIATTR_PARAM_CBANK
	.align		4
        /*000c*/ 	.byte	0x04, 0x0a
        /*000e*/ 	.short	(.L_2443 - .L_2442)
	.align		4
.L_2442:
        /*0010*/ 	.word	index@(.nv.constant0._ZN2at6native18elementwise_kernelILi128ELi2EZNS0_22gpu_kernel_impl_nocastIZZZNS0_17log10_kernel_cudaERNS_18TensorIteratorBaseEENKUlvE0_clEvENKUlvE0_clEvEUlfE_EEvS4_RKT_EUliE_EEviT1_)
        /*0014*/ 	.short	0x0160
        /*0016*/ 	.short	0x0220


	//----- nvinfo : EIATTR_CBANK_PARAM_SIZE
	.align		4
.L_2443:
        /*0018*/ 	.byte	0x03, 0x19
        /*001a*/ 	.short	0x0220


	//----- nvinfo : EIATTR_KPARAM_INFO
	.align		4
        /*001c*/ 	.byte	0x04, 0x17
        /*001e*/ 	.short	(.L_2445 - .L_2444)
.L_2444:
        /*0020*/ 	.word	0x00000000
        /*0024*/ 	.short	0x0001
        /*0026*/ 	.short	0x0008
        /*0028*/ 	.byte	0x00, 0xf0, 0x61, 0x08


	//----- nvinfo : EIATTR_KPARAM_INFO
	.align		4
.L_2445:
        /*002c*/ 	.byte	0x04, 0x17
        /*002e*/ 	.short	(.L_2447 - .L_2446)
.L_2446:
        /*0030*/ 	.word	0x00000000
        /*0034*/ 	.short	0x0000
        /*0036*/ 	.short	0x0000
        /*0038*/ 	.byte	0x00, 0xf0, 0x11, 0x00


	//----- nvinfo : EIATTR_MAXREG_COUNT
	.align		4
.L_2447:
        /*003c*/ 	.byte	0x03, 0x1b
        /*003e*/ 	.short	0x0080


	//----- nvinfo : EIATTR_MERCURY_ISA_VERSION
	.align		4
        /*0040*/ 	.byte	0x03, 0x5f
        /*0042*/ 	.short	0x0000


	//----- nvinfo : EIATTR_EXIT_INSTR_OFFSETS
	.align		4
        /*0044*/ 	.byte	0x04, 0x1c
        /*0046*/ 	.short	(.L_2449 - .L_2448)


	//   ....[0]....
.L_2448:
        /*0048*/ 	.word	0x00000f70


	//   ....[1]....
        /*004c*/ 	.word	0x00001e40


	//----- nvinfo : EIATTR_MAX_THREADS
	.align		4
.L_2449:
        /*0050*/ 	.byte	0x04, 0x05
        /*0052*/ 	.short	(.L_2451 - .L_2450)
.L_2450:
        /*0054*/ 	.word	0x00000080
        /*0058*/ 	.word	0x00000001
        /*005c*/ 	.word	0x00000001


	//----- nvinfo : EIATTR_CRS_STACK_SIZE
	.align		4
.L_2451:
        /*0060*/ 	.byte	0x04, 0x1e
        /*0062*/ 	.short	(.L_2453 - .L_2452)
.L_2452:
        /*0064*/ 	.word	0x00000000
.L_2453:


//--------------------- .nv.info._ZN2at6native27unrolled_elementwise_kernelIZZZNS0_17log10_kernel_cudaERNS_18TensorIteratorBaseEENKUlvE0_clEvENKUlvE0_clEvEUlfE_St5arrayIPcLm2EELi4E23TrivialOffsetCalculatorILi1EjESB_NS0_6memory15LoadWithoutCastENSC_16StoreWithoutCastEEEviT_T0_T2_T3_T4_T5_ --------------------------
	.section	.nv.info._ZN2at6native27unrolled_elementwise_kernelIZZZNS0_17log10_kernel_cudaERNS_18TensorIteratorBaseEENKUlvE0_clEvENKUlvE0_clEvEUlfE_St5arrayIPcLm2EELi4E23TrivialOffsetCalculatorILi1EjESB_NS0_6memory15LoadWithoutCastENSC_16StoreWithoutCastEEEviT_T0_T2_T3_T4_T5_,"",@"SHT_CUDA_INFO"
	.sectionflags	@""
	.align	4


	//----- nvinfo : EIATTR_CUDA_API_VERSION
	.align		4
        /*0000*/ 	.byte	0x04, 0x37
        /*0002*/ 	.short	(.L_2455 - .L_2454)
.L_2454:
        /*0004*/ 	.word	0x00000082


	//----- nvinfo : EIATTR_SW2861232_WAR
	.align		4
.L_2455:
        /*0008*/ 	.byte	0x01, 0x35
	.zero		2


	//----- nvinfo : EIATTR_PARAM_CBANK
	.align		4
        /*000c*/ 	.byte	0x04, 0x0a
        /*000e*/ 	.short	(.L_2457 - .L_2456)
	.align		4
.L_2456:
        /*0010*/ 	.word	index@(.nv.constant0._ZN2at6native27unrolled_elementwise_kernelIZZZNS0_17log10_kernel_cudaERNS_18TensorIteratorBaseEENKUlvE0_clEvENKUlvE0_clEvEUlfE_St5arrayIPcLm2EELi4E23TrivialOffsetCalculatorILi1EjESB_NS0_6memory15LoadWithoutCastENSC_16StoreWithoutCastEEEviT_T0_T2_T3_T4_T5_)
        /*0014*/ 	.short	0x0160
        /*0016*/ 	.short	0x001c


	//----- nvinfo : EIATTR_CBANK_PARAM_SIZE
	.align		4
.L_2457:
        /*0018*/ 	.byte	0x03, 0x19
        /*001a*/ 	.short	0x001c


	//----- nvinfo : EIATTR_KPARAM_INFO
	.align		4
        /*001c*/ 	.byte	0x04, 0x17
        /*001e*/ 	.short	(.L_2459 - .L_2458)
.L_2458:
        /*0020*/ 	.word	0x00000000
        /*0024*/ 	.short	0x0006
        /*0026*/ 	.short	0x001b
        /*0028*/ 	.byte	0x00, 0xf0, 0x05, 0x00


	//----- nvinfo : EIATTR_KPARAM_INFO
	.align		4
.L_2459:
        /*002c*/ 	.byte	0x04, 0x17
        /*002e*/ 	.short	(.L_2461 - .L_2460)
.L_2460:
        /*0030*/ 	.word	0x00000000
        /*0034*/ 	.short	0x0005
        /*0036*/ 	.short	0x001a
        /*0038*/ 	.byte	0x00, 0xf0, 0x05, 0x00


	//----- nvinfo : EIATTR_KPARAM_INFO
	.align		4
.L_2461:
        /*003c*/ 	.byte	0x04, 0x17
        /*003e*/ 	.short	(.L_2463 - .L_2462)
.L_2462:
        /*0040*/ 	.word	0x00000000
        /*0044*/ 	.short	0x0004
        /*0046*/ 	.short	0x0019
        /*0048*/ 	.byte	0x00, 0xf0, 0x05, 0x00


	//----- nvinfo : EIATTR_KPARAM_INFO
	.align		4
.L_2463:
        /*004c*/ 	.byte	0x04, 0x17
        /*004e*/ 	.short	(.L_2465 - .L_2464)
.L_2464:
        /*0050*/ 	.word	0x00000000
        /*0054*/ 	.short	0x0003
        /*0056*/ 	.short	0x0018
        /*0058*/ 	.byte	0x00, 0xf0, 0x05, 0x00


	//----- nvinfo : EIATTR_KPARAM_INFO
	.align		4
.L_2465:
        /*005c*/ 	.byte	0x04, 0x17
        /*005e*/ 	.short	(.L_2467 - .L_2466)
.L_2466:
        /*0060*/ 	.word	0x00000000
        /*0064*/ 	.short	0x0002
        /*0066*/ 	.short	0x0008
        /*0068*/ 	.byte	0x00, 0xf0, 0x41, 0x00


	//----- nvinfo : EIATTR_KPARAM_INFO
	.align		4
.L_2467:
        /*006c*/ 	.byte	0x04, 0x17
        /*006e*/ 	.short	(.L_2469 - .L_2468)
.L_2468:
        /*0070*/ 	.word	0x00000000
        /*0074*/ 	.short	0x0001
        /*0076*/ 	.short	0x0004
        /*0078*/ 	.byte	0x00, 0xf0, 0x05, 0x00


	//----- nvinfo : EIATTR_KPARAM_INFO
	.align		4
.L_2469:
        /*007c*/ 	.byte	0x04, 0x17
        /*007e*/ 	.short	(.L_2471 - .L_2470)
.L_2470:
        /*0080*/ 	.word	0x00000000
        /*0084*/ 	.short	0x0000
        /*0086*/ 	.short	0x0000
        /*0088*/ 	.byte	0x00, 0xf0, 0x11, 0x00


	//----- nvinfo : EIATTR_MAXREG_COUNT
	.align		4
.L_2471:
        /*008c*/ 	.byte	0x03, 0x1b
        /*008e*/ 	.short	0x00ff


	//----- nvinfo : EIATTR_MERCURY_ISA_VERSION
	.align		4
        /*0090*/ 	.byte	0x03, 0x5f
        /*0092*/ 	.short	0x0000


	//----- nvinfo : EIATTR_EXIT_INSTR_OFFSETS
	.align		4
        /*0094*/ 	.byte	0x04, 0x1c
        /*0096*/ 	.short	(.L_2473 - .L_2472)


	//   ....[0]....
.L_2472:
        /*0098*/ 	.word	0x00000420


	//   ....[1]....
        /*009c*/ 	.word	0x00000480


	//----- nvinfo : EIATTR_MAX_THREADS
	.align		4
.L_2473:
        /*00a0*/ 	.byte	0x04, 0x05
        /*00a2*/ 	.short	(.L_2475 - .L_2474)
.L_2474:
        /*00a4*/ 	.word	0x00000080
        /*00a8*/ 	.word	0x00000001
        /*00ac*/ 	.word	0x00000001


	//----- nvinfo : EIATTR_CRS_STACK_SIZE
	.align		4
.L_2475:
        /*00b0*/ 	.byte	0x04, 0x1e
        /*00b2*/ 	.short	(.L_2477 - .L_2476)
.L_2476:
        /*00b4*/ 	.word	0x00000000
.L_2477:


//--------------------- .nv.info._ZN2at6native29vectorized_elementwise_kernelILi2EZZZNS0_17log10_kernel_cudaERNS_18TensorIteratorBaseEENKUlvE0_clEvENKUlvE0_clEvEUlfE_St5arrayIPcLm2EEEEviT0_T1_ --------------------------
	.section	.nv.info._ZN2at6native29vectorized_elementwise_kernelILi2EZZZNS0_17log10_kernel_cudaERNS_18TensorIteratorBaseEENKUlvE0_clEvENKUlvE0_clEvEUlfE_St5arrayIPcLm2EEEEviT0_T1_,"",@"SHT_CUDA_INFO"
	.sectionflags	@""
	.align	4


	//----- nvinfo : EIATTR_CUDA_API_VERSION
	.align		4
        /*0000*/ 	.byte	0x04, 0x37
        /*0002*/ 	.short	(.L_2479 - .L_2478)
.L_2478:
        /*0004*/ 	.word	0x00000082


	//----- nvinfo : EIATTR_SW2861232_WAR
	.align		4
.L_2479:
        /*0008*/ 	.byte	0x01, 0x35
	.zero		2


	//----- nvinfo : EIATTR_PARAM_CBANK
	.align		4
        /*000c*/ 	.byte	0x04, 0x0a
        /*000e*/ 	.short	(.L_2481 - .L_2480)
	.align		4
.L_2480:
        /*0010*/ 	.word	index@(.nv.constant0._ZN2at6native29vectorized_elementwise_kernelILi2EZZZNS0_17log10_kernel_cudaERNS_18TensorIteratorBaseEENKUlvE0_clEvENKUlvE0_clEvEUlfE_St5arrayIPcLm2EEEEviT0_T1_)
        /*0014*/ 	.short	0x0160
        /*0016*/ 	.short	0x0018


	//----- nvinfo : EIATTR_CBANK_PARAM_SIZE
	.align		4
.L_2481:
        /*0018*/ 	.byte	0x03, 0x19
        /*001a*/ 	.short	0x0018


	//----- nvinfo : EIATTR_KPARAM_INFO
	.align		4
        /*001c*/ 	.byte	0x04, 0x17
        /*001e*/ 	.short	(.L_2483 - .L_2482)
.L_2482:
        /*0020*/ 	.word	0x00000000
        /*0024*/ 	.short	0x0002
        /*0026*/ 	.short	0x0008
        /*0028*/ 	.byte	0x00, 0xf0, 0x41, 0x00


	//----- nvinfo : EIATTR_KPARAM_INFO
	.align		4
.L_2483:
        /*002c*/ 	.byte	0x04, 0x17
        /*002e*/ 	.short	(.L_2485 - .L_2484)
.L_2484:
        /*0030*/ 	.word	0x00000000
        /*0034*/ 	.short	0x0001
        /*0036*/ 	.short	0x0004
        /*0038*/ 	.byte	0x00, 0xf0, 0x05, 0x00


	//----- nvinfo : EIATTR_KPARAM_INFO
	.align		4
.L_2485:
        /*003c*/ 	.byte	0x04, 0x17
        /*003e*/ 	.short	(.L_2487 - .L_2486)
.L_2486:
        /*0040*/ 	.word	0x00000000
        /*0044*/ 	.short	0x0000
        /*0046*/ 	.short	0x0000
        /*0048*/ 	.byte	0x00, 0xf0, 0x11, 0x00


	//----- nvinfo : EIATTR_MAXREG_COUNT
	.align		4
.L_2487:
        /*004c*/ 	.byte	0x03, 0x1b
        /*004e*/ 	.short	0x00ff


	//----- nvinfo : EIATTR_MERCURY_ISA_VERSION
	.align		4
        /*0050*/ 	.byte	0x03, 0x5f
        /*0052*/ 	.short	0x0000


	//----- nvinfo : EIATTR_EXIT_INSTR_OFFSETS
	.align		4
        /*0054*/ 	.byte	0x04, 0x1c
        /*0056*/ 	.short	(.L_2489 - .L_2488)


	//   ....[0]....
.L_2488:
        /*0058*/ 	.word	0x00000250


	//   ....[1]....
        /*005c*/ 	.word	0x00000b00


	//   ....[2]....
        /*0060*/ 	.word	0x00000b50


	//----- nvinfo : EIATTR_MAX_THREADS
	.align		4
.L_2489:
        /*0064*/ 	.byte	0x04, 0x05
        /*0066*/ 	.short	(.L_2491 - .L_2490)
.L_2490:
        /*0068*/ 	.word	0x00000080
        /*006c*/ 	.word	0x00000001
        /*0070*/ 	.word	0x00000001


	//----- nvinfo : EIATTR_CRS_STACK_SIZE
	.align		4
.L_2491:
        /*0074*/ 	.byte	0x04, 0x1e
        /*0076*/ 	.short	(.L_2493 - .L_2492)
.L_2492:
        /*0078*/ 	.word	0x00000000
.L_2493:


//--------------------- .nv.info._ZN2at6native29vectorized_elementwise_kernelILi4EZZZNS0_17log10_kernel_cudaERNS_18TensorIteratorBaseEENKUlvE0_clEvENKUlvE0_clEvEUlfE_St5arrayIPcLm2EEEEviT0_T1_ --------------------------
	.section	.nv.info._ZN2at6native29vectorized_elementwise_kernelILi4EZZZNS0_17log10_kernel_cudaERNS_18TensorIteratorBaseEENKUlvE0_clEvENKUlvE0_clEvEUlfE_St5arrayIPcLm2EEEEviT0_T1_,"",@"SHT_CUDA_INFO"
	.sectionflags	@""
	.align	4


	//----- nvinfo : EIATTR_CUDA_API_VERSION
	.align		4
        /*0000*/ 	.byte	0x04, 0x37
        /*0002*/ 	.short	(.L_2495 - .L_2494)
.L_2494:
        /*0004*/ 	.word	0x00000082


	//----- nvinfo : EIATTR_SW2861232_WAR
	.align		4
.L_2495:
        /*0008*/ 	.byte	0x01, 0x35
	.zero		2


	//----- nvinfo : EIATTR_PARAM_CBANK
	.align		4
        /*000c*/ 	.byte	0x04, 0x0a
        /*000e*/ 	.short	(.L_2497 - .L_2496)
	.align		4
.L_2496:
        /*0010*/ 	.word	index@(.nv.constant0._ZN2at6native29vectorized_elementwise_kernelILi4EZZZNS0_17log10_kernel_cudaERNS_18TensorIteratorBaseEENKUlvE0_clEvENKUlvE0_clEvEUlfE_St5arrayIPcLm2EEEEviT0_T1_)
        /*0014*/ 	.short	0x0160
        /*0016*/ 	.short	0x0018


	//----- nvinfo : EIATTR_CBANK_PARAM_SIZE
	.align		4
.L_2497:
        /*0018*/ 	.byte	0x03, 0x19
        /*001a*/ 	.short	0x0018


	//----- nvinfo : EIATTR_KPARAM_INFO
	.align		4
        /*001c*/ 	.byte	0x04, 0x17
        /*001e*/ 	.short	(.L_2499 - .L_2498)
.L_2498:
        /*0020*/ 	.word	0x00000000
        /*0024*/ 	.short	0x0002
        /*0026*/ 	.short	0x0008
        /*0028*/ 	.byte	0x00, 0xf0, 0x41, 0x00


	//----- nvinfo : EIATTR_KPARAM_INFO
	.align		4
.L_2499:
        /*002c*/ 	.byte	0x04, 0x17
        /*002e*/ 	.short	(.L_2501 - .L_2500)
.L_2500:
        /*0030*/ 	.word	0x00000000
        /*0034*/ 	.short	0x0001
        /*0036*/ 	.short	0x0004
        /*0038*/ 	.byte	0x00, 0xf0, 0x05, 0x00


	//----- nvinfo : EIATTR_KPARAM_INFO
	.align		4
.L_2501:
        /*003c*/ 	.byte	0x04, 0x17
        /*003e*/ 	.short	(.L_2503 - .L_2502)
.L_2502:
        /*0040*/ 	.word	0x00000000
        /*0044*/ 	.short	0x0000
        /*0046*/ 	.short	0x0000
        /*0048*/ 	.byte	0x00, 0xf0, 0x11, 0x00


	//----- nvinfo : EIATTR_MAXREG_COUNT
	.align		4
.L_2503:
        /*004c*/ 	.byte	0x03, 0x1b
        /*004e*/ 	.short	0x00ff


	//----- nvinfo : EIATTR_MERCURY_ISA_VERSION
	.align		4
        /*0050*/ 	.byte	0x03, 0x5f
        /*0052*/ 	.short	0x0000


	//----- nvinfo : EIATTR_EXIT_INSTR_OFFSETS
	.align		4
        /*0054*/ 	.byte	0x04, 0x1c
        /*0056*/ 	.short	(.L_2505 - .L_2504)


	//   ....[0]....
.L_2504:
        /*0058*/ 	.word	0x00000210


	//   ....[1]....
        /*005c*/ 	.word	0x00000ac0


	//   ....[2]....
        /*0060*/ 	.word	0x00000b10


	//----- nvinfo : EIATTR_MAX_THREADS
	.align		4
.L_2505:
        /*0064*/ 	.byte	0x04, 0x05
        /*0066*/ 	.short	(.L_2507 - .L_2506)
.L_2506:
        /*0068*/ 	.word	0x00000080
        /*006c*/ 	.word	0x00000001
        /*0070*/ 	.word	0x00000001


	//----- nvinfo : EIATTR_CRS_STACK_SIZE
	.align		4
.L_2507:
        /*0074*/ 	.byte	0x04, 0x1e
        /*0076*/ 	.short	(.L_2509 - .L_2508)
.L_2508:
        /*0078*/ 	.word	0x00000000
.L_2509:


//--------------------- .nv.info._ZN2at6native29vectorized_elementwise_kernelILi8EZZZNS0_17log10_kernel_cudaERNS_18TensorIteratorBaseEENKUlvE0_clEvENKUlvE0_clEvEUlfE_St5arrayIPcLm2EEEEviT0_T1_ --------------------------
	.section	.nv.info._ZN2at6native29vectorized_elementwise_kernelILi8EZZZNS0_17log10_kernel_cudaERNS_18TensorIteratorBaseEENKUlvE0_clEvENKUlvE0_clEvEUlfE_St5arrayIPcLm2EEEEviT0_T1_,"",@"SHT_CUDA_INFO"
	.sectionflags	@""
	.align	4


	//----- nvinfo : EIATTR_CUDA_API_VERSION
	.align		4
        /*0000*/ 	.byte	0x04, 0x37
        /*0002*/ 	.short	(.L_2511 - .L_2510)
.L_2510:
        /*0004*/ 	.word	0x00000082


	//----- nvinfo : EIATTR_SW2861232_WAR
	.align		4
.L_2511:
        /*0008*/ 	.byte	0x01, 0x35
	.zero		2


	//----- nvinfo : EIATTR_PARAM_CBANK
	.align		4
        /*000c*/ 	.byte	0x04, 0x0a
        /*000e*/ 	.short	(.L_2513 - .L_2512)
	.align		4
.L_2512:
        /*0010*/ 	.word	index@(.nv.constant0._ZN2at6native29vectorized_elementwise_kernelILi8EZZZNS0_17log10_kernel_cudaERNS_18TensorIteratorBaseEENKUlvE0_clEvENKUlvE0_clEvEUlfE_St5arrayIPcLm2EEEEviT0_T1_)
        /*0014*/ 	.short	0x0160
        /*0016*/ 	.short	0x0018


	//----- nvinfo : EIATTR_CBANK_PARAM_SIZE
	.align		4
.L_2513:
        /*0018*/ 	.byte	0x03, 0x19
        /*001a*/ 	.short	0x0018


	//----- nvinfo : EIATTR_KPARAM_INFO
	.align		4
        /*001c*/ 	.byte	0x04, 0x17
        /*001e*/ 	.short	(.L_2515 - .L_2514)
.L_2514:
        /*0020*/ 	.word	0x00000000
        /*0024*/ 	.short	0x0002
        /*0026*/ 	.short	0x0008
        /*0028*/ 	.byte	0x00, 0xf0, 0x41, 0x00


	//----- nvinfo : EIATTR_KPARAM_INFO
	.align		4
.L_2515:
        /*002c*/ 	.byte	0x04, 0x17
        /*002e*/ 	.short	(.L_2517 - .L_2516)
.L_2516:
        /*0030*/ 	.word	0x00000000
        /*0034*/ 	.short	0x0001
        /*0036*/ 	.short	0x0004
        /*0038*/ 	.byte	0x00, 0xf0, 0x05, 0x00


	//----- nvinfo : EIATTR_KPARAM_INFO
	.align		4
.L_2517:
        /*003c*/ 	.byte	0x04, 0x17
        /*003e*/ 	.short	(.L_2519 - .L_2518)
.L_2518:
        /*0040*/ 	.word	0x00000000
        /*0044*/ 	.short	0x0000
        /*0046*/ 	.short	0x0000
        /*0048*/ 	.byte	0x00, 0xf0, 0x11, 0x00


	//----- nvinfo : EIATTR_MAXREG_COUNT
	.align		4
.L_2519:
        /*004c*/ 	.byte	0x03, 0x1b
        /*004e*/ 	.short	0x00ff


	//----- nvinfo : EIATTR_MERCURY_ISA_VERSION
	.align		4
        /*0050*/ 	.byte	0x03, 0x5f
        /*0052*/ 	.short	0x0000


	//----- nvinfo : EIATTR_EXIT_INSTR_OFFSETS
	.align		4
        /*0054*/ 	.byte	0x04, 0x1c
        /*0056*/ 	.short	(.L_2521 - .L_2520)


	//   ....[0]....
.L_2520:
        /*0058*/ 	.word	0x00000010


	//----- nvinfo : EIATTR_MAX_THREADS
	.align		4
.L_2521:
        /*005c*/ 	.byte	0x04, 0x05
        /*005e*/ 	.short	(.L_2523 - .L_2522)
.L_2522:
        /*0060*/ 	.word	0x00000080
        /*0064*/ 	.word	0x00000001
        /*0068*/ 	.word	0x00000001
.L_2523:


//--------------------- .nv.info._ZN2at6native18elementwise_kernelILi128ELi4EZNS0_15gpu_kernel_implIZZZNS0_17log10_kernel_cudaERNS_18TensorIteratorBaseEENKUlvE0_clEvENKUlvE_clEvEUldE_EEvS4_RKT_EUliE_EEviT1_ --------------------------
	.section	.nv.info._ZN2at6native18elementwise_kernelILi128ELi4EZNS0_15gpu_kernel_implIZZZNS0_17log10_kernel_cudaERNS_18TensorIteratorBaseEENKUlvE0_clEvENKUlvE_clEvEUldE_EEvS4_RKT_EUliE_EEviT1_,"",@"SHT_CUDA_INFO"
	.sectionflags	@""
	.align	4


	//----- nvinfo : EIATTR_CUDA_API_VERSION
	.align		4
        /*0000*/ 	.byte	0x04, 0x37
        /*0002*/ 	.short	(.L_2525 - .L_2524)
.L_2524:
        /*0004*/ 	.word	0x00000082


	//----- nvinfo : EIATTR_SW2861232_WAR
	.align		4
.L_2525:
        /*0008*/ 	.byte	0x01, 0x35
	.zero		2


	//----- nvinfo : EIATTR_PARAM_CBANK
	.align		4
        /*000c*/ 	.byte	0x04, 0x0a
        /*000e*/ 	.short	(.L_2527 - .L_2526)
	.align		4
.L_2526:
        /*0010*/ 	.word	index@(.nv.constant0._ZN2at6native18elementwise_kernelILi128ELi4EZNS0_15gpu_kernel_implIZZZNS0_17log10_kernel_cudaERNS_18TensorIteratorBaseEENKUlvE0_clEvENKUlvE_clEvEUldE_EEvS4_RKT_EUliE_EEviT1_)
        /*0014*/ 	.short	0x0160
        /*0016*/ 	.short	0x0220


	//----- nvinfo : EIATTR_CBANK_PARAM_SIZE
	.align		4
.L_2527:
        /*0018*/ 	.byte	0x03, 0x19
        /*001a*/ 	.short	0x0220


	//----- nvinfo : EIATTR_KPARAM_INFO
	.align		4
        /*001c*/ 	.byte	0x04, 0x17
        /*001e*/ 	.short	(.L_2529 - .L_2528)
.L_2528:
        /*0020*/ 	.word	0x00000000
        /*0024*/ 	.short	0x0001
        /*0026*/ 	.short	0x0008
        /*0028*/ 	.byte	0x00, 0xf0, 0x61, 0x08


	//----- nvinfo : EIATTR_KPARAM_INFO
	.align		4
.L_2529:
        /*002c*/ 	.byte	0x04, 0x17
        /*002e*/ 	.short	(.L_2531 - .L_2530)
.L_2530:
        /*0030*/ 	.word	0x00000000
        /*0034*/ 	.short	0x0000
        /*0036*/ 	.short	0x0000
        /*0038*/ 	.byte	0x00, 0xf0, 0x11, 0x00


	//----- nvinfo : EIATTR_MAXREG_COUNT
	.align		4
.L_2531:
        /*003c*/ 	.byte	0x03, 0x1b
        /*003e*/ 	.short	0x0080


	//----- nvinfo : EIATTR_EXTERNS
	.align		4
        /*0040*/ 	.byte	0x04, 0x0f
        /*0042*/ 	.short	(.L_2533 - .L_2532)


	//   ....[0]....
	.align		4
.L_2532:
        /*0044*/ 	.word	index@(__assertfail)


	//----- nvinfo : EIATTR_MERCURY_ISA_VERSION
	.align		4
.L_2533:
        /*0048*/ 	.byte	0x03, 0x5f
        /*004a*/ 	.short	0x0000


	//----- nvinfo : EIATTR_SYSCALL_OFFSETS
	.align		4
        /*004c*/ 	.byte	0x04, 0x46
        /*004e*/ 	.short	(.L_2535 - .L_2534)


	//   ....[0]....
.L_2534:
        /*0050*/ 	.word	0x00001db0


	//   ....[1]....
        /*0054*/ 	.word	0x000031a0


	//   ....[2]....
        /*0058*/ 	.word	0x00004f80


	//   ....[3]....
        /*005c*/ 	.word	0x00006380


	//   ....[4]....
        /*0060*/ 	.word	0x00008130


	//   ....[5]....
        /*0064*/ 	.word	0x00009530


	//   ....[6]....
        /*0068*/ 	.word	0x0000b2f0


	//   ....[7]....
        /*006c*/ 	.word	0x0000c6f0


	//----- nvinfo : EIATTR_EXIT_INSTR_OFFSETS
	.align		4
.L_2535:
        /*0070*/ 	.byte	0x04, 0x1c
        /*0072*/ 	.short	(.L_2537 - .L_2536)


	//   ....[0]....
.L_2536:
        /*0074*/ 	.word	0x000095d0


	//   ....[1]....
        /*0078*/ 	.word	0x0000b840


	//   ....[2]....
        /*007c*/ 	.word	0x0000b880


	//   ....[3]....
        /*0080*/ 	.word	0x0000b910


	//   ....[4]....
        /*0084*/ 	.word	0x0000b940


	//   ....[5]....
        /*0088*/ 	.word	0x0000b970


	//   ....[6]....
        /*008c*/ 	.word	0x0000ba20


	//   ....[7]....
        /*0090*/ 	.word	0x0000ba80


	//   ....[8]....
        /*0094*/ 	.word	0x0000bb40


	//   ....[9]....
        /*0098*/ 	.word	0x0000bbb0


	//   ....[10]....
        /*009c*/ 	.word	0x0000bbd0


	//   ....[11]....
        /*00a0*/ 	.word	0x0000bc90


	//   ....[12]....
        /*00a4*/ 	.word	0x0000bcc0


	//   ....[13]....
        /*00a8*/ 	.word	0x0000be70


	//   ....[14]....
        /*00ac*/ 	.word	0x0000bff0


	//   ....[15]....
        /*00b0*/ 	.word	0x0000c050


	//   ....[16]....
        /*00b4*/ 	.word	0x0000c100


	//   ....[17]....
        /*00b8*/ 	.word	0x0000c2a0


	//   ....[18]....
        /*00bc*/ 	.word	0x0000c440


	//   ....[19]....
        /*00c0*/ 	.word	0x0000c5c0


	//   ....[20]....
        /*00c4*/ 	.word	0x0000c700


	//   ....[21]....
        /*00c8*/ 	.word	0x0000c730


	//   ....[22]....
        /*00cc*/ 	.word	0x0000c760


	//----- nvinfo : EIATTR_MAX_THREADS
	.align		4
.L_2537:
        /*00d0*/ 	.byte	0x04, 0x05
        /*00d2*/ 	.short	(.L_2539 - .L_2538)
.L_2538:
        /*00d4*/ 	.word	0x00000080
        /*00d8*/ 	.word	0x00000001
        /*00dc*/ 	.word	0x00000001


	//----- nvinfo : EIATTR_CRS_STACK_SIZE
	.align		4
.L_2539:
        /*00e0*/ 	.byte	0x04, 0x1e
        /*00e2*/ 	.short	(.L_2541 - .L_2540)
.L_2540:
        /*00e4*/ 	.word	0x00000000
.L_2541:


//--------------------- .nv.info._ZN2at6native27unrolled_elementwise_kernelIZZZNS0_17log10_kernel_cudaERNS_18TensorIteratorBaseEENKUlvE0_clEvENKUlvE_clEvEUldE_St5arrayIPcLm2EELi4E23TrivialOffsetCalculatorILi1EjESB_NS0_6memory12LoadWithCastILi1EEENSC_13StoreWithCastILi1EEEEEviT_T0_T2_T3_T4_T5_ --------------------------
	.section	.nv.info._ZN2at6native27unrolled_elementwise_kernelIZZZNS0_17log10_kernel_cudaERNS_18TensorIteratorBaseEENKUlvE0_clEvENKUlvE_clEvEUldE_St5arrayIPcLm2EELi4E23TrivialOffsetCalculatorILi1EjESB_NS0_6memory12LoadWithCastILi1EEENSC_13StoreWithCastILi1EEEEEviT_T0_T2_T3_T4_T5_,"",@"SHT_CUDA_INFO"
	.sectionflags	@""
	.align	4


	//----- nvinfo : EIATTR_CUDA_API_VERSION
	.align		4
        /*0000*/ 	.byte	0x04, 0x37
        /*0002*/ 	.short	(.L_2543 - .L_2542)
.L_2542:
        /*0004*/ 	.word	0x00000082


	//----- nvinfo : EIATTR_SW2861232_WAR
	.align		4
.L_2543:
        /*0008*/ 	.byte	0x01, 0x35
	.zero		2


	//----- nvinfo : EIATTR_PARAM_CBANK
	.align		4
        /*000c*/ 	.byte	0x04, 0x0a
        /*000e*/ 	.short	(.L_2545 - .L_2544)
	.align		4
.L_2544:
        /*0010*/ 	.word	index@(.nv.constant0._ZN2at6native27unrolled_elementwise_kernelIZZZNS0_17log10_kernel_cudaERNS_18TensorIteratorBaseEENKUlvE0_clEvENKUlvE_clEvEUldE_St5arrayIPcLm2EELi4E23TrivialOffsetCalculatorILi1EjESB_NS0_6memory12LoadWithCastILi1EEENSC_13StoreWithCastILi1EEEEEviT_T0_T2_T3_T4_T5_)
        /*0014*/ 	.short	0x0160
        /*0016*/ 	.short	0x002c


	//----- nvinfo : EIATTR_CBANK_PARAM_SIZE
	.align		4
.L_2545:
        /*0018*/ 	.byte	0x03, 0x19
        /*001a*/ 	.short	0x002c


	//----- nvinfo : EIATTR_KPARAM_INFO
	.align		4
        /*001c*/ 	.byte	0x04, 0x17
        /*001e*/ 	.short	(.L_2547 - .L_2546)
.L_2546:
        /*0020*/ 	.word	0x00000000
        /*0024*/ 	.short	0x0006
        /*0026*/ 	.short	0x0024
        /*0028*/ 	.byte	0x00, 0xf0, 0x21, 0x00


	//----- nvinfo : EIATTR_KPARAM_INFO
	.align		4
.L_2547:
        /*002c*/ 	.byte	0x04, 0x17
        /*002e*/ 	.short	(.L_2549 - .L_2548)
.L_2548:
        /*0030*/ 	.word	0x00000000
        /*0034*/ 	.short	0x0005
        /*0036*/ 	.short	0x001c
        /*0038*/ 	.byte	0x00, 0xf0, 0x21, 0x00


	//----- nvinfo : EIATTR_KPARAM_INFO
	.align		4
.L_2549:
        /*003c*/ 	.byte	0x04, 0x17
        /*003e*/ 	.short	(.L_2551 - .L_2550)
.L_2550:
        /*0040*/ 	.word	0x00000000
        /*0044*/ 	.short	0x0004
        /*0046*/ 	.short	0x0019
        /*0048*/ 	.byte	0x00, 0xf0, 0x05, 0x00


	//----- nvinfo : EIATTR_KPARAM_INFO
	.align		4
.L_2551:
        /*004c*/ 	.byte	0x04, 0x17
        /*004e*/ 	.short	(.L_2553 - .L_2552)
.L_2552:
        /*0050*/ 	.word	0x00000000
        /*0054*/ 	.short	0x0003
        /*0056*/ 	.short	0x0018
        /*0058*/ 	.byte	0x00, 0xf0, 0x05, 0x00


	//----- nvinfo : EIATTR_KPARAM_INFO
	.align		4
.L_2553:
        /*005c*/ 	.byte	0x04, 0x17
        /*005e*/ 	.short	(.L_2555 - .L_2554)
.L_2554:
        /*0060*/ 	.word	0x00000000
        /*0064*/ 	.short	0x0002
        /*0066*/ 	.short	0x0008
        /*0068*/ 	.byte	0x00, 0xf0, 0x41, 0x00


	//----- nvinfo : EIATTR_KPARAM_INFO
	.align		4
.L_2555:
        /*006c*/ 	.byte	0x04, 0x17
        /*006e*/ 	.short	(.L_2557 - .L_2556)
.L_2556:
        /*0070*/ 	.word	0x00000000
        /*0074*/ 	.short	0x0001
        /*0076*/ 	.short	0x0004
        /*0078*/ 	.byte	0x00, 0xf0, 0x05, 0x00


	//----- nvinfo : EIATTR_KPARAM_INFO
	.align		4
.L_2557:
        /*007c*/ 	.byte	0x04, 0x17
        /*007e*/ 	.short	(.L_2559 - .L_2558)
.L_2558:
        /*0080*/ 	.word	0x00000000
        /*0084*/ 	.short	0x0000
        /*0086*/ 	.short	0x0000
        /*0088*/ 	.byte	0x00, 0xf0, 0x11, 0x00


	//----- nvinfo : EIATTR_MAXREG_COUNT
	.align		4
.L_2559:
        /*008c*/ 	.byte	0x03, 0x1b
        /*008e*/ 	.short	0x00ff


	//----- nvinfo : EIATTR_EXTERNS
	.align		4
        /*0090*/ 	.byte	0x04, 0x0f
        /*0092*/ 	.short	(.L_2561 - .L_2560)


	//   ....[0]....
	.align		4
.L_2560:
        /*0094*/ 	.word	index@(__assertfail)


	//----- nvinfo : EIATTR_MERCURY_ISA_VERSION
	.align		4
.L_2561:
        /*0098*/ 	.byte	0x03, 0x5f
        /*009a*/ 	.short	0x0000


	//----- nvinfo : EIATTR_SYSCALL_OFFSETS
	.align		4
        /*009c*/ 	.byte	0x04, 0x46
        /*009e*/ 	.short	(.L_2563 - .L_2562)


	//   ....[0]....
.L_2562:
        /*00a0*/ 	.word	0x00000f90


	//   ....[1]....
        /*00a4*/ 	.word	0x00001f40


	//   ....[2]....
        /*00a8*/ 	.word	0x00002f00


	//   ....[3]....
        /*00ac*/ 	.word	0x00003e90


	//   ....[4]....
        /*00b0*/ 	.word	0x00006100


	//   ....[5]....
        /*00b4*/ 	.word	0x00007190


	//   ....[6]....
        /*00b8*/ 	.word	0x000081e0


	//   ....[7]....
        /*00bc*/ 	.word	0x00009250


	//----- nvinfo : EIATTR_EXIT_INSTR_OFFSETS
	.align		4
.L_2563:
        /*00c0*/ 	.byte	0x04, 0x1c
        /*00c2*/ 	.short	(.L_2565 - .L_2564)


	//   ....[0]....
.L_2564:
        /*00c4*/ 	.word	0x00008280


	//   ....[1]....
        /*00c8*/ 	.word	0x000083a0


	//   ....[2]....
        /*00cc*/ 	.word	0x000083e0


	//   ....[3]....
        /*00d0*/ 	.word	0x00008470


	//   ....[4]....
        /*00d4*/ 	.word	0x000084a0


	//   ....[5]....
        /*00d8*/ 	.word	0x000084d0


	//   ....[6]....
        /*00dc*/ 	.word	0x00008580


	//   ....[7]....
        /*00e0*/ 	.word	0x000085e0


	//   ....[8]....
        /*00e4*/ 	.word	0x000086a0


	//   ....[9]....
        /*00e8*/ 	.word	0x00008710


	//   ....[10]....
        /*00ec*/ 	.word	0x00008730


	//   ....[11]....
        /*00f0*/ 	.word	0x000087f0


	//   ....[12]....
        /*00f4*/ 	.word	0x00008820


	//   ....[13]....
        /*00f8*/ 	.word	0x000089d0


	//   ....[14]....
        /*00fc*/ 	.word	0x00008b50


	//   ....[15]....
        /*0100*/ 	.word	0x00008bb0


	//   ....[16]....
        /*0104*/ 	.word	0x00008c60


	//   ....[17]....
        /*0108*/ 	.word	0x00008e00


	//   ....[18]....
        /*010c*/ 	.word	0x00008fa0


	//   ....[19]....
        /*0110*/ 	.word	0x00009120


	//   ....[20]....
        /*0114*/ 	.word	0x00009260


	//   ....[21]....
        /*0118*/ 	.word	0x00009290


	//   ....[22]....
        /*011c*/ 	.word	0x000092c0


	//----- nvinfo : EIATTR_MAX_THREADS
	.align		4
.L_2565:
        /*0120*/ 	.byte	0x04, 0x05
        /*0122*/ 	.short	(.L_2567 - .L_2566)
.L_2566:
        /*0124*/ 	.word	0x00000080
        /*0128*/ 	.word	0x00000001
        /*012c*/ 	.word	0x00000001


	//----- nvinfo : EIATTR_CRS_STACK_SIZE
	.align		4
.L_2567:
        /*0130*/ 	.byte	0x04, 0x1e
        /*0132*/ 	.short	(.L_2569 - .L_2568)
.L_2568:
        /*0134*/ 	.word	0x00000000
.L_2569:


//--------------------- .nv.info._ZN2at6native18elementwise_kernelILi128ELi2EZNS0_22gpu_kernel_impl_nocastIZZZNS0_17log10_kernel_cudaERNS_18TensorIteratorBaseEENKUlvE0_clEvENKUlvE_clEvEUldE_EEvS4_RKT_EUliE_EEviT1_ --------------------------
	.section	.nv.info._ZN2at6native18elementwise_kernelILi128ELi2EZNS0_22gpu_kernel_impl_nocastIZZZNS0_17log10_kernel_cudaERNS_18TensorIteratorBaseEENKUlvE0_clEvENKUlvE_clEvEUldE_EEvS4_RKT_EUliE_EEviT1_,"",@"SHT_CUDA_INFO"
	.sectionflags	@""
	.align	4


	//----- nvinfo : EIATTR_CUDA_API_VERSION
	.align		4
        /*0000*/ 	.byte	0x04, 0x37
        /*0002*/ 	.short	(.L_2571 - .L_2570)
.L_2570:
        /*0004*/ 	.word	0x00000082


	//----- nvinfo : EIATTR_SW2861232_WAR
	.align		4
.L_2571:
        /*0008*/ 	.byte	0x01, 0x35
	.zero		2


	//----- nvinfo : EIATTR_PARAM_CBANK
	.align		4
        /*000c*/ 	.byte	0x04, 0x0a
        /*000e*/ 	.short	(.L_2573 - .L_2572)
	.align		4
.L_2572:
        /*0010*/ 	.word	index@(.nv.constant0._ZN2at6native18elementwise_kernelILi128ELi2EZNS0_22gpu_kernel_impl_nocastIZZZNS0_17log10_kernel_cudaERNS_18TensorIteratorBaseEENKUlvE0_clEvENKUlvE_clEvEUldE_EEvS4_RKT_EUliE_EEviT1_)
        /*0014*/ 	.short	0x0160
        /*0016*/ 	.short	0x0220


	//----- nvinfo : EIATTR_CBANK_PARAM_SIZE
	.align		4
.L_2573:
        /*0018*/ 	.byte	0x03, 0x19
        /*001a*/ 	.short	0x0220


	//----- nvinfo : EIATTR_KPARAM_INFO
	.align		4
        /*001c*/ 	.byte	0x04, 0x17
        /*001e*/ 	.short	(.L_2575 - .L_2574)
.L_2574:
        /*0020*/ 	.word	0x00000000
        /*0024*/ 	.short	0x0001
        /*0026*/ 	.short	0x0008
        /*0028*/ 	.byte	0x00, 0xf0, 0x61, 0x08


	//----- nvinfo : EIATTR_KPARAM_INFO
	.align		4
.L_2575:
        /*002c*/ 	.byte	0x04, 0x17
        /*002e*/ 	.short	(.L_2577 - .L_2576)
.L_2576:
        /*0030*/ 	.word	0x00000000
        /*0034*/ 	.short	0x0000
        /*0036*/ 	.short	0x0000
        /*0038*/ 	.byte	0x00, 0xf0, 0x11, 0x00


	//----- nvinfo : EIATTR_MAXREG_COUNT
	.align		4
.L_2577:
        /*003c*/ 	.byte	0x03, 0x1b
        /*003e*/ 	.short	0x0080


	//----- nvinfo : EIATTR_MERCURY_ISA_VERSION
	.align		4
        /*0040*/ 	.byte	0x03, 0x5f
        /*0042*/ 	.short	0x0000


	//----- nvinfo : EIATTR_EXIT_INSTR_OFFSETS
	.align		4
        /*0044*/ 	.byte	0x04, 0x1c
        /*0046*/ 	.short	(.L_2579 - .L_2578)


	//   ....[0]....
.L_2578:
        /*0048*/ 	.word	0x00001380


	//   ....[1]....
        /*004c*/ 	.word	0x00002630


	//----- nvinfo : EIATTR_MAX_THREADS
	.align		4
.L_2579:
        /*0050*/ 	.byte	0x04, 0x05
        /*0052*/ 	.short	(.L_2581 - .L_2580)
.L_2580:
        /*0054*/ 	.word	0x00000080
        /*0058*/ 	.word	0x00000001
        /*005c*/ 	.word	0x00000001


	//----- nvinfo : EIATTR_CRS_STACK_SIZE
	.align		4
.L_2581:
        /*0060*/ 	.byte	0x04, 0x1e
        /*0062*/ 	.short	(.L_2583 - .L_2582)
.L_2582:
        /*0064*/ 	.word	0x00000000
.L_2583:


//--------------------- .nv.info._ZN2at6native27unrolled_elementwise_kernelIZZZNS0_17log10_kernel_cudaERNS_18TensorIteratorBaseEENKUlvE0_clEvENKUlvE_clEvEUldE_St5arrayIPcLm2EELi4E23TrivialOffsetCalculatorILi1EjESB_NS0_6memory15LoadWithoutCastENSC_16StoreWithoutCastEEEviT_T0_T2_T3_T4_T5_ --------------------------
	.section	.nv.info._ZN2at6native27unrolled_elementwise_kernelIZZZNS0_17log10_kernel_cudaERNS_18TensorIteratorBaseEENKUlvE0_clEvENKUlvE_clEvEUldE_St5arrayIPcLm2EELi4E23TrivialOffsetCalculatorILi1EjESB_NS0_6memory15LoadWithoutCastENSC_16StoreWithoutCastEEEviT_T0_T2_T3_T4_T5_,"",@"SHT_CUDA_INFO"
	.sectionflags	@""
	.align	4


	//----- nvinfo : EIATTR_CUDA_API_VERSION
	.align		4
        /*0000*/ 	.byte	0x04, 0x37
        /*0002*/ 	.short	(.L_2585 - .L_2584)
.L_2584:
        /*0004*/ 	.word	0x00000082


	//----- nvinfo : EIATTR_SW2861232_WAR
	.align		4
.L_2585:
        /*0008*/ 	.byte	0x01, 0x35
	.zero		2


	//----- nvinfo : EIATTR_PARAM_CBANK
	.align		4
        /*000c*/ 	.byte	0x04, 0x0a
        /*000e*/ 	.short	(.L_2587 - .L_2586)
	.align		4
.L_2586:
        /*0010*/ 	.word	index@(.nv.constant0._ZN2at6native27unrolled_elementwise_kernelIZZZNS0_17log10_kernel_cudaERNS_18TensorIteratorBaseEENKUlvE0_clEvENKUlvE_clEvEUldE_St5arrayIPcLm2EELi4E23TrivialOffsetCalculatorILi1EjESB_NS0_6memory15LoadWithoutCastENSC_16StoreWithoutCastEEEviT_T0_T2_T3_T4_T5_)
        /*0014*/ 	.short	0x0160
        /*0016*/ 	.short	0x001c


	//----- nvinfo : EIATTR_CBANK_PARAM_SIZE
	.align		4
.L_2587:
        /*0018*/ 	.byte	0x03, 0x19
        /*001a*/ 	.short	0x001c


	//----- nvinfo : EIATTR_KPARAM_INFO
	.align		4
        /*001c*/ 	.byte	0x04, 0x17
        /*001e*/ 	.short	(.L_2589 - .L_2588)
.L_2588:
        /*0020*/ 	.word	0x00000000
        /*0024*/ 	.short	0x0006
        /*0026*/ 	.short	0x001b
        /*0028*/ 	.byte	0x00, 0xf0, 0x05, 0x00


	//----- nvinfo : EIATTR_KPARAM_INFO
	.align		4
.L_2589:
        /*002c*/ 	.byte	0x04, 0x17
        /*002e*/ 	.short	(.L_2591 - .L_2590)
.L_2590:
        /*0030*/ 	.word	0x00000000
        /*0034*/ 	.short	0x0005
        /*0036*/ 	.short	0x001a
        /*0038*/ 	.byte	0x00, 0xf0, 0x05, 0x00


	//----- nvinfo : EIATTR_KPARAM_INFO
	.align		4
.L_2591:
        /*003c*/ 	.byte	0x04, 0x17
        /*003e*/ 	.short	(.L_2593 - .L_2592)
.L_2592:
        /*0040*/ 	.word	0x00000000
        /*0044*/ 	.short	0x0004
        /*0046*/ 	.short	0x0019
        /*0048*/ 	.byte	0x00, 0xf0, 0x05, 0x00


	//----- nvinfo : EIATTR_KPARAM_INFO
	.align		4
.L_2593:
        /*004c*/ 	.byte	0x04, 0x17
        /*004e*/ 	.short	(.L_2595 - .L_2594)
.L_2594:
        /*0050*/ 	.word	0x00000000
        /*0054*/ 	.short	0x0003
        /*0056*/ 	.short	0x0018
        /*0058*/ 	.byte	0x00, 0xf0, 0x05, 0x00


	//----- nvinfo : EIATTR_KPARAM_INFO
	.align		4
.L_2595:
        /*005c*/ 	.byte	0x04, 0x17
        /*005e*/ 	.short	(.L_2597 - .L_2596)
.L_2596:
        /*0060*/ 	.word	0x00000000
        /*0064*/ 	.short	0x0002
        /*0066*/ 	.short	0x0008
        /*0068*/ 	.byte	0x00, 0xf0, 0x41, 0x00


	//----- nvinfo : EIATTR_KPARAM_INFO
	.align		4
.L_2597:
        /*006c*/ 	.byte	0x04, 0x17
        /*006e*/ 	.short	(.L_2599 - .L_2598)
.L_2598:
        /*0070*/ 	.word	0x00000000
        /*0074*/ 	.short	0x0001
        /*0076*/ 	.short	0x0004
        /*0078*/ 	.byte	0x00, 0xf0, 0x05, 0x00


	//----- nvinfo : EIATTR_KPARAM_INFO
	.align		4
.L_2599:
        /*007c*/ 	.byte	0x04, 0x17
        /*007e*/ 	.short	(.L_2601 - .L_2600)
.L_2600:
        /*0080*/ 	.word	0x00000000
        /*0084*/ 	.short	0x0000
        /*0086*/ 	.short	0x0000
        /*0088*/ 	.byte	0x00, 0xf0, 0x11, 0x00


	//----- nvinfo : EIATTR_MAXREG_COUNT
	.align		4
.L_2601:
        /*008c*/ 	.byte	0x03, 0x1b
        /*008e*/ 	.short	0x00ff


	//----- nvinfo : EIATTR_MERCURY_ISA_VERSION
	.align		4
        /*0090*/ 	.byte	0x03, 0x5f
        /*0092*/ 	.short	0x0000


	//----- nvinfo : EIATTR_EXIT_INSTR_OFFSETS
	.align		4
        /*0094*/ 	.byte	0x04, 0x1c
        /*0096*/ 	.short	(.L_2603 - .L_2602)


	//   ....[0]....
.L_2602:
        /*0098*/ 	.word	0x00001410


	//   ....[1]....
        /*009c*/ 	.word	0x00001460


	//----- nvinfo : EIATTR_MAX_THREADS
	.align		4
.L_2603:
        /*00a0*/ 	.byte	0x04, 0x05
        /*00a2*/ 	.short	(.L_2605 - .L_2604)
.L_2604:
        /*00a4*/ 	.word	0x00000080
        /*00a8*/ 	.word	0x00000001
        /*00ac*/ 	.word	0x00000001


	//----- nvinfo : EIATTR_CRS_STACK_SIZE
	.align		4
.L_2605:
        /*00b0*/ 	.byte	0x04, 0x1e
        /*00b2*/ 	.short	(.L_2607 - .L_2606)
.L_2606:
        /*00b4*/ 	.word	0x00000000
.L_2607:


//--------------------- .nv.info._ZN2at6native29vectorized_elementwise_kernelILi2EZZZNS0_17log10_kernel_cudaERNS_18TensorIteratorBaseEENKUlvE0_clEvENKUlvE_clEvEUldE_St5arrayIPcLm2EEEEviT0_T1_ --------------------------
	.section	.nv.info._ZN2at6native29vectorized_elementwise_kernelILi2EZZZNS0_17log10_kernel_cudaERNS_18TensorIteratorBaseEENKUlvE0_clEvENKUlvE_clEvEUldE_St5arrayIPcLm2EEEEviT0_T1_,"",@"SHT_CUDA_INFO"
	.sectionflags	@""
	.align	4


	//----- nvinfo : EIATTR_CUDA_API_VERSION
	.align		4
        /*0000*/ 	.byte	0x04, 0x37
        /*0002*/ 	.short	(.L_2609 - .L_2608)
.L_2608:
        /*0004*/ 	.word	0x00000082


	//----- nvinfo : EIATTR_SW2861232_WAR
	.align		4
.L_2609:
        /*0008*/ 	.byte	0x01, 0x35
	.zero		2


	//----- nvinfo : EIATTR_PARAM_CBANK
	.align		4
        /*000c*/ 	.byte	0x04, 0x0a
        /*000e*/ 	.short	(.L_2611 - .L_2610)
	.align		4
.L_2610:
        /*0010*/ 	.word	index@(.nv.constant0._ZN2at6native29vectorized_elementwise_kernelILi2EZZZNS0_17log10_kernel_cudaERNS_18TensorIteratorBaseEENKUlvE0_clEvENKUlvE_clEvEUldE_St5arrayIPcLm2EEEEviT0_T1_)
        /*0014*/ 	.short	0x0160
        /*0016*/ 	.short	0x0018


	//----- nvinfo : EIATTR_CBANK_PARAM_SIZE
	.align		4
.L_2611:
        /*0018*/ 	.byte	0x03, 0x19
        /*001a*/ 	.short	0x0018


	//----- nvinfo : EIATTR_KPARAM_INFO
	.align		4
        /*001c*/ 	.byte	0x04, 0x17
        /*001e*/ 	.short	(.L_2613 - .L_2612)
.L_2612:
        /*0020*/ 	.word	0x00000000
        /*0024*/ 	.short	0x0002
        /*0026*/ 	.short	0x0008
        /*0028*/ 	.byte	0x00, 0xf0, 0x41, 0x00


	//----- nvinfo : EIATTR_KPARAM_INFO
	.align		4
.L_2613:
        /*002c*/ 	.byte	0x04, 0x17
        /*002e*/ 	.short	(.L_2615 - .L_2614)
.L_2614:
        /*0030*/ 	.word	0x00000000
        /*0034*/ 	.short	0x0001
        /*0036*/ 	.short	0x0004
        /*0038*/ 	.byte	0x00, 0xf0, 0x05, 0x00


	//----- nvinfo : EIATTR_KPARAM_INFO
	.align		4
.L_2615:
        /*003c*/ 	.byte	0x04, 0x17
        /*003e*/ 	.short	(.L_2617 - .L_2616)
.L_2616:
        /*0040*/ 	.word	0x00000000
        /*0044*/ 	.short	0x0000
        /*0046*/ 	.short	0x0000
        /*0048*/ 	.byte	0x00, 0xf0, 0x11, 0x00


	//----- nvinfo : EIATTR_MAXREG_COUNT
	.align		4
.L_2617:
        /*004c*/ 	.byte	0x03, 0x1b
        /*004e*/ 	.short	0x00ff


	//----- nvinfo : EIATTR_MERCURY_ISA_VERSION
	.align		4
        /*0050*/ 	.byte	0x03, 0x5f
        /*0052*/ 	.short	0x0000


	//----- nvinfo : EIATTR_EXIT_INSTR_OFFSETS
	.align		4
        /*0054*/ 	.byte	0x04, 0x1c
        /*0056*/ 	.short	(.L_2619 - .L_2618)


	//   ....[0]....
.L_2618:
        /*0058*/ 	.word	0x00002100


	//   ....[1]....
        /*005c*/ 	.word	0x000049a0


	//   ....[2]....
        /*0060*/ 	.word	0x000049f0


	//----- nvinfo : EIATTR_MAX_THREADS
	.align		4
.L_2619:
        /*0064*/ 	.byte	0x04, 0x05
        /*0066*/ 	.short	(.L_2621 - .L_2620)
.L_2620:
        /*0068*/ 	.word	0x00000080
        /*006c*/ 	.word	0x00000001
        /*0070*/ 	.word	0x00000001


	//----- nvinfo : EIATTR_CRS_STACK_SIZE
	.align		4
.L_2621:
        /*0074*/ 	.byte	0x04, 0x1e
        /*0076*/ 	.short	(.L_2623 - .L_2622)
.L_2622:
        /*0078*/ 	.word	0x00000000
.L_2623:


//--------------------- .nv.info._ZN2at6native29vectorized_elementwise_kernelILi4EZZZNS0_17log10_kernel_cudaERNS_18TensorIteratorBaseEENKUlvE0_clEvENKUlvE_clEvEUldE_St5arrayIPcLm2EEEEviT0_T1_ --------------------------
	.section	.nv.info._ZN2at6native29vectorized_elementwise_kernelILi4EZZZNS0_17log10_kernel_cudaERNS_18TensorIteratorBaseEENKUlvE0_clEvENKUlvE_clEvEUldE_St5arrayIPcLm2EEEEviT0_T1_,"",@"SHT_CUDA_INFO"
	.sectionflags	@""
	.align	4


	//----- nvinfo : EIATTR_CUDA_API_VERSION
	.align		4
        /*0000*/ 	.byte	0x04, 0x37
        /*0002*/ 	.short	(.L_2625 - .L_2624)
.L_2624:
        /*0004*/ 	.word	0x00000082


	//----- nvinfo : EIATTR_SW2861232_WAR
	.align		4
.L_2625:
        /*0008*/ 	.byte	0x01, 0x35
	.zero		2


	//----- nvinfo : EIATTR_PARAM_CBANK
	.align		4
        /*000c*/ 	.byte	0x04, 0x0a
        /*000e*/ 	.short	(.L_2627 - .L_2626)
	.align		4
.L_2626:
        /*0010*/ 	.word	index@(.nv.constant0._ZN2at6native29vectorized_elementwise_kernelILi4EZZZNS0_17log10_kernel_cudaERNS_18TensorIteratorBaseEENKUlvE0_clEvENKUlvE_clEvEUldE_St5arrayIPcLm2EEEEviT0_T1_)
        /*0014*/ 	.short	0x0160
        /*0016*/ 	.short	0x0018


	//----- nvinfo : EIATTR_CBANK_PARAM_SIZE
	.align		4
.L_2627:
        /*0018*/ 	.byte	0x03, 0x19
        /*001a*/ 	.short	0x0018


	//----- nvinfo : EIATTR_KPARAM_INFO
	.align		4
        /*001c*/ 	.byte	0x04, 0x17
        /*001e*/ 	.short	(.L_2629 - .L_2628)
.L_2628:
        /*0020*/ 	.word	0x00000000
        /*0024*/ 	.short	0x0002
        /*0026*/ 	.short	0x0008
        /*0028*/ 	.byte	0x00, 0xf0, 0x41, 0x00


	//----- nvinfo : EIATTR_KPARAM_INFO
	.align		4
.L_2629:
        /*002c*/ 	.byte	0x04, 0x17
        /*002e*/ 	.short	(.L_2631 - .L_2630)
.L_2630:
        /*0030*/ 	.word	0x00000000
        /*0034*/ 	.short	0x0001
        /*0036*/ 	.short	0x0004
        /*0038*/ 	.byte	0x00, 0xf0, 0x05, 0x00


	//----- nvinfo : EIATTR_KPARAM_INFO
	.align		4
.L_2631:
        /*003c*/ 	.byte	0x04, 0x17
        /*003e*/ 	.short	(.L_2633 - .L_2632)
.L_2632:
        /*0040*/ 	.word	0x00000000
        /*0044*/ 	.short	0x0000
        /*0046*/ 	.short	0x0000
        /*0048*/ 	.byte	0x00, 0xf0, 0x11, 0x00


	//----- nvinfo : EIATTR_MAXREG_COUNT
	.align		4
.L_2633:
        /*004c*/ 	.byte	0x03, 0x1b
        /*004e*/ 	.short	0x00ff


	//----- nvinfo : EIATTR_MERCURY_ISA_VERSION
	.align		4
        /*0050*/ 	.byte	0x03, 0x5f
        /*0052*/ 	.short	0x0000


	//----- nvinfo : EIATTR_EXIT_INSTR_OFFSETS
	.align		4
        /*0054*/ 	.byte	0x04, 0x1c
        /*0056*/ 	.short	(.L_2635 - .L_2634)


	//   ....[0]....
.L_2634:
        /*0058*/ 	.word	0x00002100


	//   ....[1]....
        /*005c*/ 	.word	0x000049a0


	//   ....[2]....
        /*0060*/ 	.word	0x000049f0


	//----- nvinfo : EIATTR_MAX_THREADS
	.align		4
.L_2635:
        /*0064*/ 	.byte	0x04, 0x05
        /*0066*/ 	.short	(.L_2637 - .L_2636)
.L_2636:
        /*0068*/ 	.word	0x00000080
        /*006c*/ 	.word	0x00000001
        /*0070*/ 	.word	0x00000001


	//----- nvinfo : EIATTR_CRS_STACK_SIZE
	.align		4
.L_2637:
        /*0074*/ 	.byte	0x04, 0x1e
        /*0076*/ 	.short	(.L_2639 - .L_2638)
.L_2638:
        /*0078*/ 	.word	0x00000000
.L_2639:


//--------------------- .nv.info._ZN2at6native29vectorized_elementwise_kernelILi8EZZZNS0_17log10_kernel_cudaERNS_18TensorIteratorBaseEENKUlvE0_clEvENKUlvE_clEvEUldE_St5arrayIPcLm2EEEEviT0_T1_ --------------------------
	.section	.nv.info._ZN2at6native29vectorized_elementwise_kernelILi8EZZZNS0_17log10_kernel_cudaERNS_18TensorIteratorBaseEENKUlvE0_clEvENKUlvE_clEvEUldE_St5arrayIPcLm2EEEEviT0_T1_,"",@"SHT_CUDA_INFO"
	.sectionflags	@""
	.align	4


	//----- nvinfo : EIATTR_CUDA_API_VERSION
	.align		4
        /*0000*/ 	.byte	0x04, 0x37
        /*0002*/ 	.short	(.L_2641 - .L_2640)
.L_2640:
        /*0004*/ 	.word	0x00000082


	//----- nvinfo : EIATTR_SW2861232_WAR
	.align		4
.L_2641:
        /*0008*/ 	.byte	0x01, 0x35
	.zero		2


	//----- nvinfo : EIATTR_PARAM_CBANK
	.align		4
        /*000c*/ 	.byte	0x04, 0x0a
        /*000e*/ 	.short	(.L_2643 - .L_2642)
	.align		4
.L_2642:
        /*0010*/ 	.word	index@(.nv.constant0._ZN2at6native29vectorized_elementwise_kernelILi8EZZZNS0_17log10_kernel_cudaERNS_18TensorIteratorBaseEENKUlvE0_clEvENKUlvE_clEvEUldE_St5arrayIPcLm2EEEEviT0_T1_)
        /*0014*/ 	.short	0x0160
        /*0016*/ 	.short	0x0018


	//----- nvinfo : EIATTR_CBANK_PARAM_SIZE
	.align		4
.L_2643:
        /*0018*/ 	.byte	0x03, 0x19
        /*001a*/ 	.short	0x0018


	//----- nvinfo : EIATTR_KPARAM_INFO
	.align		4
        /*001c*/ 	.byte	0x04, 0x17
        /*001e*/ 	.short	(.L_2645 - .L_2644)
.L_2644:
        /*0020*/ 	.word	0x00000000
        /*0024*/ 	.short	0x0002
        /*0026*/ 	.short	0x0008
        /*0028*/ 	.byte	0x00, 0xf0, 0x41, 0x00


	//----- nvinfo : EIATTR_KPARAM_INFO
	.align		4
.L_2645:
        /*002c*/ 	.byte	0x04, 0x17
        /*002e*/ 	.short	(.L_2647 - .L_2646)
.L_2646:
        /*0030*/ 	.word	0x00000000
        /*0034*/ 	.short	0x0001
        /*0036*/ 	.short	0x0004
        /*0038*/ 	.byte	0x00, 0xf0, 0x05, 0x00


	//----- nvinfo : EIATTR_KPARAM_INFO
	.align		4
.L_2647:
        /*003c*/ 	.byte	0x04, 0x17
        /*003e*/ 	.short	(.L_2649 - .L_2648)
.L_2648:
        /*0040*/ 	.word	0x00000000
        /*0044*/ 	.short	0x0000
        /*0046*/ 	.short	0x0000
        /*0048*/ 	.byte	0x00, 0xf0, 0x11, 0x00


	//----- nvinfo : EIATTR_MAXREG_COUNT
	.align		4
.L_2649:
        /*004c*/ 	.byte	0x03, 0x1b
        /*004e*/ 	.short	0x00ff


	//----- nvinfo : EIATTR_MERCURY_ISA_VERSION
	.align		4
        /*0050*/ 	.byte	0x03, 0x5f
        /*0052*/ 	.short	0x0000


	//----- nvinfo : EIATTR_EXIT_INSTR_OFFSETS
	.align		4
        /*0054*/ 	.byte	0x04, 0x1c
        /*0056*/ 	.short	(.L_2651 - .L_2650)


	//   ....[0]....
.L_2650:
        /*0058*/ 	.word	0x00000010


	//----- nvinfo : EIATTR_MAX_THREADS
	.align		4
.L_2651:
        /*005c*/ 	.byte	0x04, 0x05
        /*005e*/ 	.short	(.L_2653 - .L_2652)
.L_2652:
        /*0060*/ 	.word	0x00000080
        /*0064*/ 	.word	0x00000001
        /*0068*/ 	.word	0x00000001
.L_2653:


//--------------------- .nv.info._ZN2at6native18elementwise_kernelILi128ELi4EZNS0_15gpu_kernel_implIZZZNS0_15log_kernel_cudaERNS_18TensorIteratorBaseEENKUlvE0_clEvENKUlvE2_clEvEUlN3c108BFloat16EE_EEvS4_RKT_EUliE_EEviT1_ --------------------------
	.section	.nv.info._ZN2at6native18elementwise_kernelILi128ELi4EZNS0_15gpu_kernel_implIZZZNS0_15log_kernel_cudaERNS_18TensorIteratorBaseEENKUlvE0_clEvENKUlvE2_clEvEUlN3c108BFloat16EE_EEvS4_RKT_EUliE_EEviT1_,"",@"SHT_CUDA_INFO"
	.sectionflags	@""
	.align	4


	//----- nvinfo : EIATTR_CUDA_API_VERSION
	.align		4
        /*0000*/ 	.byte	0x04, 0x37
        /*0002*/ 	.short	(.L_2655 - .L_2654)
.L_2654:
        /*0004*/ 	.word	0x00000082


	//----- nvinfo : EIATTR_SW2861232_WAR
	.align		4
.L_2655:
        /*0008*/ 	.byte	0x01, 0x35
	.zero		2


	//----- nvinfo : EIATTR_PARAM_CBANK
	.align		4
        /*000c*/ 	.byte	0x04, 0x0a
        /*000e*/ 	.short	(.L_2657 - .L_2656)
	.align		4
.L_2656:
        /*0010*/ 	.word	index@(.nv.constant0._ZN2at6native18elementwise_kernelILi128ELi4EZNS0_15gpu_kernel_implIZZZNS0_15log_kernel_cudaERNS_18TensorIteratorBaseEENKUlvE0_clEvENKUlvE2_clEvEUlN3c108BFloat16EE_EEvS4_RKT_EUliE_EEviT1_)
        /*0014*/ 	.short	0x0160
        /*0016*/ 	.short	0x0220


	//----- nvinfo : EIATTR_CBANK_PARAM_SIZE
	.align		4
.L_2657:
        /*0018*/ 	.byte	0x03, 0x19
        /*001a*/ 	.short	0x0220


	//----- nvinfo : EIATTR_KPARAM_INFO
	.align		4
        /*001c*/ 	.byte	0x04, 0x17
        /*001e*/ 	.short	(.L_2659 - .L_2658)
.L_2658:
        /*0020*/ 	.word	0x00000000
        /*0024*/ 	.short	0x0001
        /*0026*/ 	.short	0x0008
        /*0028*/ 	.byte	0x00, 0xf0, 0x61, 0x08


	//----- nvinfo : EIATTR_KPARAM_INFO
	.align		4
.L_2659:
        /*002c*/ 	.byte	0x04, 0x17
        /*002e*/ 	.short	(.L_2661 - .L_2660)
.L_2660:
        /*0030*/ 	.word	0x00000000
        /*0034*/ 	.short	0x0000
        /*0036*/ 	.short	0x0000
        /*0038*/ 	.byte	0x00, 0xf0, 0x11, 0x00


	//----- nvinfo : EIATTR_MAXREG_COUNT
	.align		4
.L_2661:
        /*003c*/ 	.byte	0x03, 0x1b
        /*003e*/ 	.short	0x0080


	//----- nvinfo : EIATTR_EXTERNS
	.align		4
        /*0040*/ 	.byte	0x04, 0x0f
        /*0042*/ 	.short	(.L_2663 - .L_2662)


	//   ....[0]....
	.align		4
.L_2662:
        /*0044*/ 	.word	index@(__assertfail)


	//----- nvinfo : EIATTR_MERCURY_ISA_VERSION
	.align		4
.L_2663:
        /*0048*/ 	.byte	0x03, 0x5f
        /*004a*/ 	.short	0x0000


	//----- nvinfo : EIATTR_SYSCALL_OFFSETS
	.align		4
        /*004c*/ 	.byte	0x04, 0x46
        /*004e*/ 	.short	(.L_2665 - .L_2664)


	//   ....[0]....
.L_2664:
        /*0050*/ 	.word	0x00001dd0


	//   ....[1]....
        /*0054*/ 	.word	0x00002da0


	//   ....[2]....
        /*0058*/ 	.word	0x00004be0


	//   ....[3]....
        /*005c*/ 	.word	0x00005bb0


	//   ....[4]....
        /*0060*/ 	.word	0x000079c0


	//   ....[5]....
        /*0064*/ 	.word	0x00008990


	//   ....[6]....
        /*0068*/ 	.word	0x0000a7b0


	//   ....[7]....
        /*006c*/ 	.word	0x0000b780


	//----- nvinfo : EIATTR_EXIT_INSTR_OFFSETS
	.align		4
.L_2665:
        /*0070*/ 	.byte	0x04, 0x1c
        /*0072*/ 	.short	(.L_2667 - .L_2666)


	//   ....[0]....
.L_2666:
        /*0074*/ 	.word	0x00008a50


	//   ....[1]....
        /*0078*/ 	.word	0x0000a980


	//   ....[2]....
        /*007c*/ 	.word	0x0000a9c0


	//   ....[3]....
        /*0080*/ 	.word	0x0000aa60


	//   ....[4]....
        /*0084*/ 	.word	0x0000aaa0


	//   ....[5]....
        /*0088*/ 	.word	0x0000aae0


	//   ....[6]....
        /*008c*/ 	.word	0x0000ab70


	//   ....[7]....
        /*0090*/ 	.word	0x0000abb0


	//   ....[8]....
        /*0094*/ 	.word	0x0000ac50


	//   ....[9]....
        /*0098*/ 	.word	0x0000aca0


	//   ....[10]....
        /*009c*/ 	.word	0x0000acf0


	//   ....[11]....
        /*00a0*/ 	.word	0x0000adc0


	//   ....[12]....
        /*00a4*/ 	.word	0x0000ae20


	//   ....[13]....
        /*00a8*/ 	.word	0x0000afb0


	//   ....[14]....
        /*00ac*/ 	.word	0x0000b110


	//   ....[15]....
        /*00b0*/ 	.word	0x0000b130


	//   ....[16]....
        /*00b4*/ 	.word	0x0000b1f0


	//   ....[17]....
        /*00b8*/ 	.word	0x0000b370


	//   ....[18]....
        /*00bc*/ 	.word	0x0000b4f0


	//   ....[19]....
        /*00c0*/ 	.word	0x0000b650


	//   ....[20]....
        /*00c4*/ 	.word	0x0000b790


	//   ....[21]....
        /*00c8*/ 	.word	0x0000b7d0


	//   ....[22]....
        /*00cc*/ 	.word	0x0000b810


	//----- nvinfo : EIATTR_MAX_THREADS
	.align		4
.L_2667:
        /*00d0*/ 	.byte	0x04, 0x05
        /*00d2*/ 	.short	(.L_2669 - .L_2668)
.L_2668:
        /*00d4*/ 	.word	0x00000080
        /*00d8*/ 	.word	0x00000001
        /*00dc*/ 	.word	0x00000001


	//----- nvinfo : EIATTR_CRS_STACK_SIZE
	.align		4
.L_2669:
        /*00e0*/ 	.byte	0x04, 0x1e
        /*00e2*/ 	.short	(.L_2671 - .L_2670)
.L_2670:
        /*00e4*/ 	.word	0x00000000
.L_2671:


//--------------------- .nv.info._ZN2at6native27unrolled_elementwise_kernelIZZZNS0_15log_kernel_cudaERNS_18TensorIteratorBaseEENKUlvE0_clEvENKUlvE2_clEvEUlN3c108BFloat16EE_St5arrayIPcLm2EELi4E23TrivialOffsetCalculatorILi1EjESD_NS0_6memory12LoadWithCastILi1EEENSE_13StoreWithCastILi1EEEEEviT_T0_T2_T3_T4_T5_ --------------------------
	.section	.nv.info._ZN2at6native27unrolled_elementwise_kernelIZZZNS0_15log_kernel_cudaERNS_18TensorIteratorBaseEENKUlvE0_clEvENKUlvE2_clEvEUlN3c108BFloat16EE_St5arrayIPcLm2EELi4E23TrivialOffsetCalculatorILi1EjESD_NS0_6memory12LoadWithCastILi1EEENSE_13StoreWithCastILi1EEEEEviT_T0_T2_T3_T4_T5_,"",@"SHT_CUDA_INFO"
	.sectionflags	@""
	.align	4


	//----- nvinfo : EIATTR_CUDA_API_VERSION
	.align		4
        /*0000*/ 	.byte	0x04, 0x37
        /*0002*/ 	.short	(.L_2673 - .L_2672)
.L_2672:
        /*0004*/ 	.word	0x00000082


	//----- nvinfo : EIATTR_SW2861232_WAR
	.align		4
.L_2673:
        /*0008*/ 	.byte	0x01, 0x35
	.zero		2


	//----- nvinfo : EIATTR_PARAM_CBANK
	.align		4
        /*000c*/ 	.byte	0x04, 0x0a
        /*000e*/ 	.short	(.L_2675 - .L_2674)
	.align		4
.L_2674:
        /*0010*/ 	.word	index@(.nv.constant0._ZN2at6native27unrolled_elementwise_kernelIZZZNS0_15log_kernel_cudaERNS_18TensorIteratorBaseEENKUlvE0_clEvENKUlvE2_clEvEUlN3c108BFloat16EE_St5arrayIPcLm2EELi4E23TrivialOffsetCalculatorILi1EjESD_NS0_6memory12LoadWithCastILi1EEENSE_13StoreWithCastILi1EEEEEviT_T0_T2_T3_T4_T5_)
        /*0014*/ 	.short	0x0160
        /*0016*/ 	.short	0x002c


	//----- nvinfo : EIATTR_CBANK_PARAM_SIZE
	.align		4
.L_2675:
        /*0018*/ 	.byte	0x03, 0x19
        /*001a*/ 	.short	0x002c


	//----- nvinfo : EIATTR_KPARAM_INFO
	.align		4
        /*001c*/ 	.byte	0x04, 0x17
        /*001e*/ 	.short	(.L_2677 - .L_2676)
.L_2676:
        /*0020*/ 	.word	0x00000000
        /*0024*/ 	.short	0x0006
        /*0026*/ 	.short	0x0024
        /*0028*/ 	.byte	0x00, 0xf0, 0x21, 0x00


	//----- nvinfo : EIATTR_KPARAM_INFO
	.align		4
.L_2677:
        /*002c*/ 	.byte	0x04, 0x17
        /*002e*/ 	.short	(.L_2679 - .L_2678)
.L_2678:
        /*0030*/ 	.word	0x00000000
        /*0034*/ 	.short	0x0005
        /*0036*/ 	.short	0x001c
        /*0038*/ 	.byte	0x00, 0xf0, 0x21, 0x00


	//----- nvinfo : EIATTR_KPARAM_INFO
	.align		4
.L_2679:
        /*003c*/ 	.byte	0x04, 0x17
        /*003e*/ 	.short	(.L_2681 - .L_2680)
.L_2680:
        /*0040*/ 	.word	0x00000000
        /*0044*/ 	.short	0x0004
        /*0046*/ 	.short	0x0019
        /*0048*/ 	.byte	0x00, 0xf0, 0x05, 0x00


	//----- nvinfo : EIATTR_KPARAM_INFO
	.align		4
.L_2681:
        /*004c*/ 	.byte	0x04, 0x17
        /*004e*/ 	.short	(.L_2683 - .L_2682)
.L_2682:
        /*0050*/ 	.word	0x00000000
        /*0054*/ 	.short	0x0003
        /*0056*/ 	.short	0x0018
        /*0058*/ 	.byte	0x00, 0xf0, 0x05, 0x00


	//----- nvinfo : EIATTR_KPARAM_INFO
	.align		4
.L_2683:
        /*005c*/ 	.byte	0x04, 0x17
        /*005e*/ 	.short	(.L_2685 - .L_2684)
.L_2684:
        /*0060*/ 	.word	0x00000000
        /*0064*/ 	.short	0x0002
        /*0066*/ 	.short	0x0008
        /*0068*/ 	.byte	0x00, 0xf0, 0x41, 0x00


	//----- nvinfo : EIATTR_KPARAM_INFO
	.align		4
.L_2685:
        /*006c*/ 	.byte	0x04, 0x17
        /*006e*/ 	.short	(.L_2687 - .L_2686)
.L_2686:
        /*0070*/ 	.word	0x00000000
        /*0074*/ 	.short	0x0001
        /*0076*/ 	.short	0x0004
        /*0078*/ 	.byte	0x00, 0xf0, 0x05, 0x00


	//----- nvinfo : EIATTR_KPARAM_INFO
	.align		4
.L_2687:
        /*007c*/ 	.byte	0x04, 0x17
        /*007e*/ 	.short	(.L_2689 - .L_2688)
.L_2688:
        /*0080*/ 	.word	0x00000000
        /*0084*/ 	.short	0x0000
        /*0086*/ 	.short	0x0000
        /*0088*/ 	.byte	0x00, 0xf0, 0x11, 0x00


	//----- nvinfo : EIATTR_MAXREG_COUNT
	.align		4
.L_2689:
        /*008c*/ 	.byte	0x03, 0x1b
        /*008e*/ 	.short	0x00ff


	//----- nvinfo : EIATTR_EXTERNS
	.align		4
        /*0090*/ 	.byte	0x04, 0x0f
        /*0092*/ 	.short	(.L_2691 - .L_2690)


	//   ....[0]....
	.align		4
.L_2690:
        /*0094*/ 	.word	index@(__assertfail)


	//----- nvinfo : EIATTR_MERCURY_ISA_VERSION
	.align		4
.L_2691:
        /*0098*/ 	.byte	0x03, 0x5f
        /*009a*/ 	.short	0x0000


	//----- nvinfo : EIATTR_SYSCALL_OFFSETS
	.align		4
        /*009c*/ 	.byte	0x04, 0x46
        /*009e*/ 	.short	(.L_2693 - .L_2692)


	//   ....[0]....
.L_2692:
        /*00a0*/ 	.word	0x000010a0


	//   ....[1]....
        /*00a4*/ 	.word	0x000021a0


	//   ....[2]....
        /*00a8*/ 	.word	0x000032b0


	//   ....[3]....
        /*00ac*/ 	.word	0x00004390


	//   ....[4]....
        /*00b0*/ 	.word	0x00005670


	//   ....[5]....
        /*00b4*/ 	.word	0x000066a0


	//   ....[6]....
        /*00b8*/ 	.word	0x00007690


	//   ....[7]....
        /*00bc*/ 	.word	0x00008680


	//----- nvinfo : EIATTR_EXIT_INSTR_OFFSETS
	.align		4
.L_2693:
        /*00c0*/ 	.byte	0x04, 0x1c
        /*00c2*/ 	.short	(.L_2695 - .L_2694)


	//   ....[0]....
.L_2694:
        /*00c4*/ 	.word	0x00007750


	//   ....[1]....
        /*00c8*/ 	.word	0x00007880


	//   ....[2]....
        /*00cc*/ 	.word	0x000078c0


	//   ....[3]....
        /*00d0*/ 	.word	0x00007960


	//   ....[4]....
        /*00d4*/ 	.word	0x000079a0


	//   ....[5]....
        /*00d8*/ 	.word	0x000079e0


	//   ....[6]....
        /*00dc*/ 	.word	0x00007a70


	//   ....[7]....
        /*00e0*/ 	.word	0x00007ab0


	//   ....[8]....
        /*00e4*/ 	.word	0x00007b50


	//   ....[9]....
        /*00e8*/ 	.word	0x00007ba0


	//   ....[10]....
        /*00ec*/ 	.word	0x00007bf0


	//   ....[11]....
        /*00f0*/ 	.word	0x00007cc0


	//   ....[12]....
        /*00f4*/ 	.word	0x00007d20


	//   ....[13]....
        /*00f8*/ 	.word	0x00007eb0


	//   ....[14]....
        /*00fc*/ 	.word	0x00008010


	//   ....[15]....
        /*0100*/ 	.word	0x00008030


	//   ....[16]....
        /*0104*/ 	.word	0x000080f0


	//   ....[17]....
        /*0108*/ 	.word	0x00008270


	//   ....[18]....
        /*010c*/ 	.word	0x000083f0


	//   ....[19]....
        /*0110*/ 	.word	0x00008550


	//   ....[20]....
        /*0114*/ 	.word	0x00008690


	//   ....[21]....
        /*0118*/ 	.word	0x000086d0


	//   ....[22]....
        /*011c*/ 	.word	0x00008710


	//----- nvinfo : EIATTR_MAX_THREADS
	.align		4
.L_2695:
        /*0120*/ 	.byte	0x04, 0x05
        /*0122*/ 	.short	(.L_2697 - .L_2696)
.L_2696:
        /*0124*/ 	.word	0x00000080
        /*0128*/ 	.word	0x00000001
        /*012c*/ 	.word	0x00000001


	//----- nvinfo : EIATTR_CRS_STACK_SIZE
	.align		4
.L_2697:
        /*0130*/ 	.byte	0x04, 0x1e
        /*0132*/ 	.short	(.L_2699 - .L_2698)
.L_2698:
        /*0134*/ 	.word	0x00000000
.L_2699:


//--------------------- .nv.info._ZN2at6native18elementwise_kernelILi128ELi4EZNS0_22gpu_kernel_impl_nocastIZZZNS0_15log_kernel_cudaERNS_18TensorIteratorBaseEENKUlvE0_clEvENKUlvE2_clEvEUlN3c108BFloat16EE_EEvS4_RKT_EUliE_EEviT1_ --------------------------
	.section	.nv.info._ZN2at6native18elementwise_kernelILi128ELi4EZNS0_22gpu_kernel_impl_nocastIZZZNS0_15log_kernel_cudaERNS_18TensorIteratorBaseEENKUlvE0_clEvENKUlvE2_clEvEUlN3c108BFloat16EE_EEvS4_RKT_EUliE_EEviT1_,"",@"SHT_CUDA_INFO"
	.sectionflags	@""
	.align	4


	//----- nvinfo : EIATTR_CUDA_API_VERSION
	.align		4
        /*0000*/ 	.byte	0x04, 0x37
        /*0002*/ 	.short	(.L_2701 - .L_2700)
.L_2700:
        /*0004*/ 	.word	0x00000082


	//----- nvinfo : EIATTR_SW2861232_WAR
	.align		4
.L_2701:
        /*0008*/ 	.byte	0x01, 0x35
	.zero		2


	//----- nvinfo : EIATTR_PARAM_CBANK
	.align		4
        /*000c*/ 	.byte	0x04, 0x0a
        /*000e*/ 	.short	(.L_2703 - .L_2702)
	.align		4
.L_2702:
        /*0010*/ 	.word	index@(.nv.constant0._ZN2at6native18elementwise_kernelILi128ELi4EZNS0_22gpu_kernel_impl_nocastIZZZNS0_15log_kernel_cudaERNS_18TensorIteratorBaseEENKUlvE0_clEvENKUlvE2_clEvEUlN3c108BFloat16EE_EEvS4_RKT_EUliE_EEviT1_)
        /*0014*/ 	.short	0x0160
        /*0016*/ 	.short	0x0220


	//----- nvinfo : EIATTR_CBANK_PARAM_SIZE
	.align		4
.L_2703:
        /*0018*/ 	.byte	0x03, 0x19
        /*001a*/ 	.short	0x0220


	//----- nvinfo : EIATTR_KPARAM_INFO
	.align		4
        /*001c*/ 	.byte	0x04, 0x17
        /*001e*/ 	.short	(.L_2705 - .L_2704)
.L_2704:
        /*0020*/ 	.word	0x00000000
        /*0024*/ 	.short	0x0001
        /*0026*/ 	.short	0x0008
        /*0028*/ 	.byte	0x00, 0xf0, 0x61, 0x08


	//----- nvinfo : EIATTR_KPARAM_INFO
	.align		4
.L_2705:
        /*002c*/ 	.byte	0x04, 0x17
        /*002e*/ 	.short	(.L_2707 - .L_2706)
.L_2706:
        /*0030*/ 	.word	0x00000000
        /*0034*/ 	.short	0x0000
        /*0036*/ 	.short	0x0000
        /*0038*/ 	.byte	0x00, 0xf0, 0x11, 0x00


	//----- nvinfo : EIATTR_MAXREG_COUNT
	.align		4
.L_2707:
        /*003c*/ 	.byte	0x03, 0x1b
        /*003e*/ 	.short	0x0080


	//----- nvinfo : EIATTR_MERCURY_ISA_VERSION
	.align		4
        /*0040*/ 	.byte	0x03, 0x5f
        /*0042*/ 	.short	0x0000


	//----- nvinfo : EIATTR_EXIT_INSTR_OFFSETS
	.align		4
        /*0044*/ 	.byte	0x04, 0x1c
        /*0046*/ 	.short	(.L_2709 - .L_2708)


	//   ....[0]....
.L_2708:
        /*0048*/ 	.word	0x00002da0


	//   ....[1]....
        /*004c*/ 	.word	0x00003c80


	//----- nvinfo : EIATTR_MAX_THREADS
	.align		4
.L_2709:
        /*0050*/ 	.byte	0x04, 0x05
        /*0052*/ 	.short	(.L_2711 - .L_2710)
.L_2710:
        /*0054*/ 	.word	0x00000080
        /*0058*/ 	.word	0x00000001
        /*005c*/ 	.word	0x00000001


	//----- nvinfo : EIATTR_CRS_STACK_SIZE
	.align		4
.L_2711:
        /*0060*/ 	.byte	0x04, 0x1e
        /*0062*/ 	.short	(.L_2713 - .L_2712)
.L_2712:
        /*0064*/ 	.word	0x00000000
.L_2713:


//--------------------- .nv.info._ZN2at6native27unrolled_elementwise_kernelIZZZNS0_15log_kernel_cudaERNS_18TensorIteratorBaseEENKUlvE0_clEvENKUlvE2_clEvEUlN3c108BFloat16EE_St5arrayIPcLm2EELi4E23TrivialOffsetCalculatorILi1EjESD_NS0_6memory15LoadWithoutCastENSE_16StoreWithoutCastEEEviT_T0_T2_T3_T4_T5_ --------------------------
	.section	.nv.info._ZN2at6native27unrolled_elementwise_kernelIZZZNS0_15log_kernel_cudaERNS_18TensorIteratorBaseEENKUlvE0_clEvENKUlvE2_clEvEUlN3c108BFloat16EE_St5arrayIPcLm2EELi4E23TrivialOffsetCalculatorILi1EjESD_NS0_6memory15LoadWithoutCastENSE_16StoreWithoutCastEEEviT_T0_T2_T3_T4_T5_,"",@"SHT_CUDA_INFO"
	.sectionflags	@""
	.align	4


	//----- nvinfo : EIATTR_CUDA_API_VERSION
	.align		4
        /*0000*/ 	.byte	0x04, 0x37
        /*0002*/ 	.short	(.L_2715 - .L_2714)
.L_2714:
        /*0004*/ 	.word	0x00000082


	//----- nvinfo : EIATTR_SW2861232_WAR
	.align		4
.L_2715:
        /*0008*/ 	.byte	0x01, 0x35
	.zero		2


	//----- nvinfo : EIATTR_PARAM_CBANK
	.align		4
        /*000c*/ 	.byte	0x04, 0x0a
        /*000e*/ 	.short	(.L_2717 - .L_2716)
	.align		4
.L_2716:
        /*0010*/ 	.word	index@(.nv.constant0._ZN2at6native27unrolled_elementwise_kernelIZZZNS0_15log_kernel_cudaERNS_18TensorIteratorBaseEENKUlvE0_clEvENKUlvE2_clEvEUlN3c108BFloat16EE_St5arrayIPcLm2EELi4E23TrivialOffsetCalculatorILi1EjESD_NS0_6memory15LoadWithoutCastENSE_16StoreWithoutCastEEEviT_T0_T2_T3_T4_T5_)
        /*0014*/ 	.short	0x0160
        /*0016*/ 	.short	0x001c


	//----- nvinfo : EIATTR_CBANK_PARAM_SIZE
	.align		4
.L_2717:
        /*0018*/ 	.byte	0x03, 0x19
        /*001a*/ 	.short	0x001c


	//----- nvinfo : EIATTR_KPARAM_INFO
	.align		4
        /*001c*/ 	.byte	0x04, 0x17
        /*001e*/ 	.short	(.L_2719 - .L_2718)
.L_2718:
        /*0020*/ 	.word	0x00000000
        /*0024*/ 	.short	0x0006
        /*0026*/ 	.short	0x001b
        /*0028*/ 	.byte	0x00, 0xf0, 0x05, 0x00


	//----- nvinfo : EIATTR_KPARAM_INFO
	.align		4
.L_2719:
        /*002c*/ 	.byte	0x04, 0x17
        /*002e*/ 	.short	(.L_2721 - .L_2720)
.L_2720:
        /*0030*/ 	.word	0x00000000
        /*0034*/ 	.short	0x0005
        /*0036*/ 	.short	0x001a
        /*0038*/ 	.byte	0x00, 0xf0, 0x05, 0x00


	//----- nvinfo : EIATTR_KPARAM_INFO
	.align		4
.L_2721:
        /*003c*/ 	.byte	0x04, 0x17
        /*003e*/ 	.short	(.L_2723 - .L_2722)
.L_2722:
        /*0040*/ 	.word	0x00000000
        /*0044*/ 	.short	0x0004
        /*0046*/ 	.short	0x0019
        /*0048*/ 	.byte	0x00, 0xf0, 0x05, 0x00


	//----- nvinfo : EIATTR_KPARAM_INFO
	.align		4
.L_2723:
        /*004c*/ 	.byte	0x04, 0x17
        /*004e*/ 	.short	(.L_2725 - .L_2724)
.L_2724:
        /*0050*/ 	.word	0x00000000
        /*0054*/ 	.short	0x0003
        /*0056*/ 	.short	0x0018
        /*0058*/ 	.byte	0x00, 0xf0, 0x05, 0x00


	//----- nvinfo : EIATTR_KPARAM_INFO
	.align		4
.L_2725:
        /*005c*/ 	.byte	0x04, 0x17
        /*005e*/ 	.short	(.L_2727 - .L_2726)
.L_2726:
        /*0060*/ 	.word	0x00000000
        /*0064*/ 	.short	0x0002
        /*0066*/ 	.short	0x0008
        /*0068*/ 	.byte	0x00, 0xf0, 0x41, 0x00


	//----- nvinfo : EIATTR_KPARAM_INFO
	.align		4
.L_2727:
        /*006c*/ 	.byte	0x04, 0x17
        /*006e*/ 	.short	(.L_2729 - .L_2728)
.L_2728:
        /*0070*/ 	.word	0x00000000
        /*0074*/ 	.short	0x0001
        /*0076*/ 	.short	0x0004
        /*0078*/ 	.byte	0x00, 0xf0, 0x05, 0x00


	//----- nvinfo : EIATTR_KPARAM_INFO
	.align		4
.L_2729:
        /*007c*/ 	.byte	0x04, 0x17
        /*007e*/ 	.short	(.L_2731 - .L_2730)
.L_2730:
        /*0080*/ 	.word	0x00000000
        /*0084*/ 	.short	0x0000
        /*0086*/ 	.short	0x0000
        /*0088*/ 	.byte	0x00, 0xf0, 0x11, 0x00


	//----- nvinfo : EIATTR_MAXREG_COUNT
	.align		4
.L_2731:
        /*008c*/ 	.byte	0x03, 0x1b
        /*008e*/ 	.short	0x00ff


	//----- nvinfo : EIATTR_MERCURY_ISA_VERSION
	.align		4
        /*0090*/ 	.byte	0x03, 0x5f
        /*0092*/ 	.short	0x0000


	//----- nvinfo : EIATTR_EXIT_INSTR_OFFSETS
	.align		4
        /*0094*/ 	.byte	0x04, 0x1c
        /*0096*/ 	.short	(.L_2733 - .L_2732)


	//   ....[0]....
.L_2732:
        /*0098*/ 	.word	0x000004c0


	//   ....[1]....
        /*009c*/ 	.word	0x00000510


	//----- nvinfo : EIATTR_MAX_THREADS
	.align		4
.L_2733:
        /*00a0*/ 	.byte	0x04, 0x05
        /*00a2*/ 	.short	(.L_2735 - .L_2734)
.L_2734:
        /*00a4*/ 	.word	0x00000080
        /*00a8*/ 	.word	0x00000001
        /*00ac*/ 	.word	0x00000001


	//----- nvinfo : EIATTR_CRS_STACK_SIZE
	.align		4
.L_2735:
        /*00b0*/ 	.byte	0x04, 0x1e
        /*00b2*/ 	.short	(.L_2737 - .L_2736)
.L_2736:
        /*00b4*/ 	.word	0x00000000
.L_2737:


//--------------------- .nv.info._ZN2at6native29vectorized_elementwise_kernelILi2EZZZNS0_15log_kernel_cudaERNS_18TensorIteratorBaseEENKUlvE0_clEvENKUlvE2_clEvEUlN3c108BFloat16EE_St5arrayIPcLm2EEEEviT0_T1_ --------------------------
	.section	.nv.info._ZN2at6native29vectorized_elementwise_kernelILi2EZZZNS0_15log_kernel_cudaERNS_18TensorIteratorBaseEENKUlvE0_clEvENKUlvE2_clEvEUlN3c108BFloat16EE_St5arrayIPcLm2EEEEviT0_T1_,"",@"SHT_CUDA_INFO"
	.sectionflags	@""
	.align	4


	//----- nvinfo : EIATTR_CUDA_API_VERSION
	.align		4
        /*0000*/ 	.byte	0x04, 0x37
        /*0002*/ 	.short	(.L_2739 - .L_2738)
.L_2738:
        /*0004*/ 	.word	0x00000082


	//----- nvinfo : EIATTR_SW2861232_WAR
	.align		4
.L_2739:
        /*0008*/ 	.byte	0x01, 0x35
	.zero		2


	//----- nvinfo : EIATTR_PARAM_CBANK
	.align		4
        /*000c*/ 	.byte	0x04, 0x0a
        /*000e*/ 	.short	(.L_2741 - .L_2740)
	.align		4
.L_2740:
        /*0010*/ 	.word	index@(.nv.constant0._ZN2at6native29vectorized_elementwise_kernelILi2EZZZNS0_15log_kernel_cudaERNS_18TensorIteratorBaseEENKUlvE0_clEvENKUlvE2_clEvEUlN3c108BFloat16EE_St5arrayIPcLm2EEEEviT0_T1_)
        /*0014*/ 	.short	0x0160
        /*0016*/ 	.short	0x0018


	//----- nvinfo : EIATTR_CBANK_PARAM_SIZE
	.align		4
.L_2741:
        /*0018*/ 	.byte	0x03, 0x19
        /*001a*/ 	.short	0x0018


	//----- nvinfo : EIATTR_KPARAM_INFO
	.align		4
        /*001c*/ 	.byte	0x04, 0x17
        /*001e*/ 	.short	(.L_2743 - .L_2742)
.L_2742:
        /*0020*/ 	.word	0x00000000
        /*0024*/ 	.short	0x0002
        /*0026*/ 	.short	0x0008
        /*0028*/ 	.byte	0x00, 0xf0, 0x41, 0x00


	//----- nvinfo : EIATTR_KPARAM_INFO
	.align		4
.L_2743:
        /*002c*/ 	.byte	0x04, 0x17
        /*002e*/ 	.short	(.L_2745 - .L_2744)
.L_2744:
        /*0030*/ 	.word	0x00000000
        /*0034*/ 	.short	0x0001
        /*0036*/ 	.short	0x0004
        /*0038*/ 	.byte	0x00, 0xf0, 0x05, 0x00


	//----- nvinfo : EIATTR_KPARAM_INFO
	.align		4
.L_2745:
        /*003c*/ 	.byte	0x04, 0x17
        /*003e*/ 	.short	(.L_2747 - .L_2746)
.L_2746:
        /*0040*/ 	.word	0x00000000
        /*0044*/ 	.short	0x0000
        /*0046*/ 	.short	0x0000
        /*0048*/ 	.byte	0x00, 0xf0, 0x11, 0x00


	//----- nvinfo : EIATTR_MAXREG_COUNT
	.align		4
.L_2747:
        /*004c*/ 	.byte	0x03, 0x1b
        /*004e*/ 	.short	0x00ff


	//----- nvinfo : EIATTR_MERCURY_ISA_VERSION
	.align		4
        /*0050*/ 	.byte	0x03, 0x5f
        /*0052*/ 	.short	0x0000


	//----- nvinfo : EIATTR_EXIT_INSTR_OFFSETS
	.align		4
        /*0054*/ 	.byte	0x04, 0x1c
        /*0056*/ 	.short	(.L_2749 - .L_2748)


	//   ....[0]....
.L_2748:
        /*0058*/ 	.word	0x00000310


	//   ....[1]....
        /*005c*/ 	.word	0x00000d00


	//   ....[2]....
        /*0060*/ 	.word	0x00000d50


	//----- nvinfo : EIATTR_MAX_THREADS
	.align		4
.L_2749:
        /*0064*/ 	.byte	0x04, 0x05
        /*0066*/ 	.short	(.L_2751 - .L_2750)
.L_2750:
        /*0068*/ 	.word	0x00000080
        /*006c*/ 	.word	0x00000001
        /*0070*/ 	.word	0x00000001


	//----- nvinfo : EIATTR_CRS_STACK_SIZE
	.align		4
.L_2751:
        /*0074*/ 	.byte	0x04, 0x1e
        /*0076*/ 	.short	(.L_2753 - .L_2752)
.L_2752:
        /*0078*/ 	.word	0x00000000
.L_2753:


//--------------------- .nv.info._ZN2at6native29vectorized_elementwise_kernelILi4EZZZNS0_15log_kernel_cudaERNS_18TensorIteratorBaseEENKUlvE0_clEvENKUlvE2_clEvEUlN3c108BFloat16EE_St5arrayIPcLm2EEEEviT0_T1_ --------------------------
	.section	.nv.info._ZN2at6native29vectorized_elementwise_kernelILi4EZZZNS0_15log_kernel_cudaERNS_18TensorIteratorBaseEENKUlvE0_clEvENKUlvE2_clEvEUlN3c108BFloat16EE_St5arrayIPcLm2EEEEviT0_T1_,"",@"SHT_CUDA_INFO"
	.sectionflags	@""
	.align	4


	//----- nvinfo : EIATTR_CUDA_API_VERSION
	.align		4
        /*0000*/ 	.byte	0x04, 0x37
        /*0002*/ 	.short	(.L_2755 - .L_2754)
.L_2754:
        /*0004*/ 	.word	0x00000082


	//----- nvinfo : EIATTR_SW2861232_WAR
	.align		4
.L_2755:
        /*0008*/ 	.byte	0x01, 0x35
	.zero		2


	//----- nvinfo : EIATTR_PARAM_CBANK
	.align		4
        /*000c*/ 	.byte	0x04, 0x0a
        /*000e*/ 	.short	(.L_2757 - .L_2756)
	.align		4
.L_2756:
        /*0010*/ 	.word	index@(.nv.constant0._ZN2at6native29vectorized_elementwise_kernelILi4EZZZNS0_15log_kernel_cudaERNS_18TensorIteratorBaseEENKUlvE0_clEvENKUlvE2_clEvEUlN3c108BFloat16EE_St5arrayIPcLm2EEEEviT0_T1_)
        /*0014*/ 	.short	0x0160
        /*0016*/ 	.short	0x0018


	//----- nvinfo : EIATTR_CBANK_PARAM_SIZE
	.align		4
.L_2757:
        /*0018*/ 	.byte	0x03, 0x19
        /*001a*/ 	.short	0x0018


	//----- nvinfo : EIATTR_KPARAM_INFO
	.align		4
        /*001c*/ 	.byte	0x04, 0x17
        /*001e*/ 	.short	(.L_2759 - .L_2758)
.L_2758:
        /*0020*/ 	.word	0x00000000
        /*0024*/ 	.short	0x0002
        /*0026*/ 	.short	0x0008
        /*0028*/ 	.byte	0x00, 0xf0, 0x41, 0x00


	//----- nvinfo : EIATTR_KPARAM_INFO
	.align		4
.L_2759:
        /*002c*/ 	.byte	0x04, 0x17
        /*002e*/ 	.short	(.L_2761 - .L_2760)
.L_2760:
        /*0030*/ 	.word	0x00000000
        /*0034*/ 	.short	0x0001
        /*0036*/ 	.short	0x0004
        /*0038*/ 	.byte	0x00, 0xf0, 0x05, 0x00


	//----- nvinfo : EIATTR_KPARAM_INFO
	.align		4
.L_2761:
        /*003c*/ 	.byte	0x04, 0x17
        /*003e*/ 	.short	(.L_2763 - .L_2762)
.L_2762:
        /*0040*/ 	.word	0x00000000
        /*0044*/ 	.short	0x0000
        /*0046*/ 	.short	0x0000
        /*0048*/ 	.byte	0x00, 0xf0, 0x11, 0x00


	//----- nvinfo : EIATTR_MAXREG_COUNT
	.align		4
.L_2763:
        /*004c*/ 	.byte	0x03, 0x1b
        /*004e*/ 	.short	0x00ff


	//----- nvinfo : EIATTR_MERCURY_ISA_VERSION
	.align		4
        /*0050*/ 	.byte	0x03, 0x5f
        /*0052*/ 	.short	0x0000


	//----- nvinfo : EIATTR_EXIT_INSTR_OFFSETS
	.align		4
        /*0054*/ 	.byte	0x04, 0x1c
        /*0056*/ 	.short	(.L_2765 - .L_2764)


	//   ....[0]....
.L_2764:
        /*0058*/ 	.word	0x000002d0


	//   ....[1]....
        /*005c*/ 	.word	0x00000cc0


	//   ....[2]....
        /*0060*/ 	.word	0x00000d10


	//----- nvinfo : EIATTR_MAX_THREADS
	.align		4
.L_2765:
        /*0064*/ 	.byte	0x04, 0x05
        /*0066*/ 	.short	(.L_2767 - .L_2766)
.L_2766:
        /*0068*/ 	.word	0x00000080
        /*006c*/ 	.word	0x00000001
        /*0070*/ 	.word	0x00000001


	//----- nvinfo : EIATTR_CRS_STACK_SIZE
	.align		4
.L_2767:
        /*0074*/ 	.byte	0x04, 0x1e
        /*0076*/ 	.short	(.L_2769 - .L_2768)
.L_2768:
        /*0078*/ 	.word	0x00000000
.L_2769:


//--------------------- .nv.info._ZN2at6native29vectorized_elementwise_kernelILi8EZZZNS0_15log_kernel_cudaERNS_18TensorIteratorBaseEENKUlvE0_clEvENKUlvE2_clEvEUlN3c108BFloat16EE_St5arrayIPcLm2EEEEviT0_T1_ --------------------------
	.section	.nv.info._ZN2at6native29vectorized_elementwise_kernelILi8EZZZNS0_15log_kernel_cudaERNS_18TensorIteratorBaseEENKUlvE0_clEvENKUlvE2_clEvEUlN3c108BFloat16EE_St5arrayIPcLm2EEEEviT0_T1_,"",@"SHT_CUDA_INFO"
	.sectionflags	@""
	.align	4


	//----- nvinfo : EIATTR_CUDA_API_VERSION
	.align		4
        /*0000*/ 	.byte	0x04, 0x37
        /*0002*/ 	.short	(.L_2771 - .L_2770)
.L_2770:
        /*0004*/ 	.word	0x00000082


	//----- nvinfo : EIATTR_SW2861232_WAR
	.align		4
.L_2771:
        /*0008*/ 	.byte	0x01, 0x35
	.zero		2


	//----- nvinfo : EIATTR_PARAM_CBANK
	.align		4
        /*000c*/ 	.byte	0x04, 0x0a
        /*000e*/ 	.short	(.L_2773 - .L_2772)
	.align		4
.L_2772:
        /*0010*/ 	.word	index@(.nv.constant0._ZN2at6native29vectorized_elementwise_kernelILi8EZZZNS0_15log_kernel_cudaERNS_18TensorIteratorBaseEENKUlvE0_clEvENKUlvE2_clEvEUlN3c108BFloat16EE_St5arrayIPcLm2EEEEviT0_T1_)
        /*0014*/ 	.short	0x0160
        /*0016*/ 	.short	0x0018


	//----- nvinfo : EIATTR_CBANK_PARAM_SIZE
	.align		4
.L_2773:
        /*0018*/ 	.byte	0x03, 0x19
        /*001a*/ 	.short	0x0018


	//----- nvinfo : EIATTR_KPARAM_INFO
	.align		4
        /*001c*/ 	.byte	0x04, 0x17
        /*001e*/ 	.short	(.L_2775 - .L_2774)
.L_2774:
        /*0020*/ 	.word	0x00000000
        /*0024*/ 	.short	0x0002
        /*0026*/ 	.short	0x0008
        /*0028*/ 	.byte	0x00, 0xf0, 0x41, 0x00


	//----- nvinfo : EIATTR_KPARAM_INFO
	.align		4
.L_2775:
        /*002c*/ 	.byte	0x04, 0x17
        /*002e*/ 	.short	(.L_2777 - .L_2776)
.L_2776:
        /*0030*/ 	.word	0x00000000
        /*0034*/ 	.short	0x0001
        /*0036*/ 	.short	0x0004
        /*0038*/ 	.byte	0x00, 0xf0, 0x05, 0x00


	//----- nvinfo : EIATTR_KPARAM_INFO
	.align		4
.L_2777:
        /*003c*/ 	.byte	0x04, 0x17
        /*003e*/ 	.short	(.L_2779 - .L_2778)
.L_2778:
        /*0040*/ 	.word	0x00000000
        /*0044*/ 	.short	0x0000
        /*0046*/ 	.short	0x0000
        /*0048*/ 	.byte	0x00, 0xf0, 0x11, 0x00


	//----- nvinfo : EIATTR_MAXREG_COUNT
	.align		4
.L_2779:
        /*004c*/ 	.byte	0x03, 0x1b
        /*004e*/ 	.short	0x00ff


	//----- nvinfo : EIATTR_MERCURY_ISA_VERSION
	.align		4
        /*0050*/ 	.byte	0x03, 0x5f
        /*0052*/ 	.short	0x0000


	//----- nvinfo : EIATTR_EXIT_INSTR_OFFSETS
	.align		4
        /*0054*/ 	.byte	0x04, 0x1c
        /*0056*/ 	.short	(.L_2781 - .L_2780)


	//   ....[0]....
.L_2780:
        /*0058*/ 	.word	0x00000010


	//----- nvinfo : EIATTR_MAX_THREADS
	.align		4
.L_2781:
        /*005c*/ 	.byte	0x04, 0x05
        /*005e*/ 	.short	(.L_2783 - .L_2782)
.L_2782:
        /*0060*/ 	.word	0x00000080
        /*0064*/ 	.word	0x00000001
        /*0068*/ 	.word	0x00000001
.L_2783:


//--------------------- .nv.info._ZN2at6native18elementwise_kernelILi128ELi4EZNS0_15gpu_kernel_implIZZZNS0_15log_kernel_cudaERNS_18TensorIteratorBaseEENKUlvE0_clEvENKUlvE1_clEvEUlN3c104HalfEE_EEvS4_RKT_EUliE_EEviT1_ --------------------------
	.section	.nv.info._ZN2at6native18elementwise_kernelILi128ELi4EZNS0_15gpu_kernel_implIZZZNS0_15log_kernel_cudaERNS_18TensorIteratorBaseEENKUlvE0_clEvENKUlvE1_clEvEUlN3c104HalfEE_EEvS4_RKT_EUliE_EEviT1_,"",@"SHT_CUDA_INFO"
	.sectionflags	@""
	.align	4


	//----- nvinfo : EIATTR_CUDA_API_VERSION
	.align		4
        /*0000*/ 	.byte	0x04, 0x37
        /*0002*/ 	.short	(.L_2785 - .L_2784)
.L_2784:
        /*0004*/ 	.word	0x00000082


	//----- nvinfo : EIATTR_SW2861232_WAR
	.align		4
.L_2785:
        /*0008*/ 	.byte	0x01, 0x35
	.zero		2


	//----- nvinfo : EIATTR_PARAM_CBANK
	.align		4
        /*000c*/ 	.byte	0x04, 0x0a
        /*000e*/ 	.short	(.L_2787 - .L_2786)
	.align		4
.L_2786:
        /*0010*/ 	.word	index@(.nv.constant0._ZN2at6native18elementwise_kernelILi128ELi4EZNS0_15gpu_kernel_implIZZZNS0_15log_kernel_cudaERNS_18TensorIteratorBaseEENKUlvE0_clEvENKUlvE1_clEvEUlN3c104HalfEE_EEvS4_RKT_EUliE_EEviT1_)
        /*0014*/ 	.short	0x0160
        /*0016*/ 	.short	0x0220


	//----- nvinfo : EIATTR_CBANK_PARAM_SIZE
	.align		4
.L_2787:
        /*0018*/ 	.byte	0x03, 0x19
        /*001a*/ 	.short	0x0220


	//----- nvinfo : EIATTR_KPARAM_INFO
	.align		4
        /*001c*/ 	.byte	0x04, 0x17
        /*001e*/ 	.short	(.L_2789 - .L_2788)
.L_2788:
        /*0020*/ 	.word	0x00000000
        /*0024*/ 	.short	0x0001
        /*0026*/ 	.short	0x0008
        /*0028*/ 	.byte	0x00, 0xf0, 0x61, 0x08


	//----- nvinfo : EIATTR_KPARAM_INFO
	.align		4
.L_2789:
        /*002c*/ 	.byte	0x04, 0x17
        /*002e*/ 	.short	(.L_2791 - .L_2790)
.L_2790:
        /*0030*/ 	.word	0x00000000
        /*0034*/ 	.short	0x0000
        /*0036*/ 	.short	0x0000
        /*0038*/ 	.byte	0x00, 0xf0, 0x11, 0x00


	//----- nvinfo : EIATTR_MAXREG_COUNT
	.align		4
.L_2791:
        /*003c*/ 	.byte	0x03, 0x1b
        /*003e*/ 	.short	0x0080


	//----- nvinfo : EIATTR_EXTERNS
	.align		4
        /*0040*/ 	.byte	0x04, 0x0f
        /*0042*/ 	.short	(.L_2793 - .L_2792)


	//   ....[0]....
	.align		4
.L_2792:
        /*0044*/ 	.word	index@(__assertfail)


	//----- nvinfo : EIATTR_MERCURY_ISA_VERSION
	.align		4
.L_2793:
        /*0048*/ 	.byte	0x03, 0x5f
        /*004a*/ 	.short	0x0000


	//----- nvinfo : EIATTR_SYSCALL_OFFSETS
	.align		4
        /*004c*/ 	.byte	0x04, 0x46
        /*004e*/ 	.short	(.L_2795 - .L_2794)


	//   ....[0]....
.L_2794:
        /*0050*/ 	.word	0x00001db0


	//   ....[1]....
        /*0054*/ 	.word	0x00002d80


	//   ....[2]....
        /*0058*/ 	.word	0x00004ba0


	//   ....[3]....
        /*005c*/ 	.word	0x00005b70


	//   ....[4]....
        /*0060*/ 	.word	0x00007960


	//   ....[5]....
        /*0064*/ 	.word	0x00008930


	//   ....[6]....
        /*0068*/ 	.word	0x0000a730


	//   ....[7]....
        /*006c*/ 	.word	0x0000b700


	//----- nvinfo : EIATTR_EXIT_INSTR_OFFSETS
	.align		4
.L_2795:
        /*0070*/ 	.byte	0x04, 0x1c
        /*0072*/ 	.short	(.L_2797 - .L_2796)


	//   ....[0]....
.L_2796:
        /*0074*/ 	.word	0x000089f0


	//   ....[1]....
        /*0078*/ 	.word	0x0000a900


	//   ....[2]....
        /*007c*/ 	.word	0x0000a940


	//   ....[3]....
        /*0080*/ 	.word	0x0000a9e0


	//   ....[4]....
        /*0084*/ 	.word	0x0000aa20


	//   ....[5]....
        /*0088*/ 	.word	0x0000aa60


	//   ....[6]....
        /*008c*/ 	.word	0x0000aaf0


	//   ....[7]....
        /*0090*/ 	.word	0x0000ab10


	//   ....[8]....
        /*0094*/ 	.word	0x0000abb0


	//   ....[9]....
        /*0098*/ 	.word	0x0000ac00


	//   ....[10]....
        /*009c*/ 	.word	0x0000ac50


	//   ....[11]....
        /*00a0*/ 	.word	0x0000ad20


	//   ....[12]....
        /*00a4*/ 	.word	0x0000ad80


	//   ....[13]....
        /*00a8*/ 	.word	0x0000af10


	//   ....[14]....
        /*00ac*/ 	.word	0x0000b070


	//   ....[15]....
        /*00b0*/ 	.word	0x0000b0b0


	//   ....[16]....
        /*00b4*/ 	.word	0x0000b170


	//   ....[17]....
        /*00b8*/ 	.word	0x0000b2f0


	//   ....[18]....
        /*00bc*/ 	.word	0x0000b470


	//   ....[19]....
        /*00c0*/ 	.word	0x0000b5d0


	//   ....[20]....
        /*00c4*/ 	.word	0x0000b710


	//   ....[21]....
        /*00c8*/ 	.word	0x0000b750


	//   ....[22]....
        /*00cc*/ 	.word	0x0000b790


	//----- nvinfo : EIATTR_MAX_THREADS
	.align		4
.L_2797:
        /*00d0*/ 	.byte	0x04, 0x05
        /*00d2*/ 	.short	(.L_2799 - .L_2798)
.L_2798:
        /*00d4*/ 	.word	0x00000080
        /*00d8*/ 	.word	0x00000001
        /*00dc*/ 	.word	0x00000001


	//----- nvinfo : EIATTR_CRS_STACK_SIZE
	.align		4
.L_2799:
        /*00e0*/ 	.byte	0x04, 0x1e
        /*00e2*/ 	.short	(.L_2801 - .L_2800)
.L_2800:
        /*00e4*/ 	.word	0x00000000
.L_2801:


//--------------------- .nv.info._ZN2at6native27unrolled_elementwise_kernelIZZZNS0_15log_kernel_cudaERNS_18TensorIteratorBaseEENKUlvE0_clEvENKUlvE1_clEvEUlN3c104HalfEE_St5arrayIPcLm2EELi4E23TrivialOffsetCalculatorILi1EjESD_NS0_6memory12LoadWithCastILi1EEENSE_13StoreWithCastILi1EEEEEviT_T0_T2_T3_T4_T5_ --------------------------
	.section	.nv.info._ZN2at6native27unrolled_elementwise_kernelIZZZNS0_15log_kernel_cudaERNS_18TensorIteratorBaseEENKUlvE0_clEvENKUlvE1_clEvEUlN3c104HalfEE_St5arrayIPcLm2EELi4E23TrivialOffsetCalculatorILi1EjESD_NS0_6memory12LoadWithCastILi1EEENSE_13StoreWithCastILi1EEEEEviT_T0_T2_T3_T4_T5_,"",@"SHT_CUDA_INFO"
	.sectionflags	@""
	.align	4


	//----- nvinfo : EIATTR_CUDA_API_VERSION
	.align		4
        /*0000*/ 	.byte	0x04, 0x37
        /*0002*/ 	.short	(.L_2803 - .L_2802)
.L_2802:
        /*0004*/ 	.word	0x00000082


	//----- nvinfo : EIATTR_SW2861232_WAR
	.align		4
.L_2803:
        /*0008*/ 	.byte	0x01, 0x35
	.zero		2


	//----- nvinfo : EIATTR_PARAM_CBANK
	.align		4
        /*000c*/ 	.byte	0x04, 0x0a
        /*000e*/ 	.short	(.L_2805 - .L_2804)
	.align		4
.L_2804:
        /*0010*/ 	.word	index@(.nv.constant0._ZN2at6native27unrolled_elementwise_kernelIZZZNS0_15log_kernel_cudaERNS_18TensorIteratorBaseEENKUlvE0_clEvENKUlvE1_clEvEUlN3c104HalfEE_St5arrayIPcLm2EELi4E23TrivialOffsetCalculatorILi1EjESD_NS0_6memory12LoadWithCastILi1EEENSE_13StoreWithCastILi1EEEEEviT_T0_T2_T3_T4_T5_)
        /*0014*/ 	.short	0x0160
        /*0016*/ 	.short	0x002c


	//----- nvinfo : EIATTR_CBANK_PARAM_SIZE
	.align		4
.L_2805:
        /*0018*/ 	.byte	0x03, 0x19
        /*001a*/ 	.short	0x002c


	//----- nvinfo : EIATTR_KPARAM_INFO
	.align		4
        /*001c*/ 	.byte	0x04, 0x17
        /*001e*/ 	.short	(.L_2807 - .L_2806)
.L_2806:
        /*0020*/ 	.word	0x00000000
        /*0024*/ 	.short	0x0006
        /*0026*/ 	.short	0x0024
        /*0028*/ 	.byte	0x00, 0xf0, 0x21, 0x00


	//----- nvinfo : EIATTR_KPARAM_INFO
	.align		4
.L_2807:
        /*002c*/ 	.byte	0x04, 0x17
        /*002e*/ 	.short	(.L_2809 - .L_2808)
.L_2808:
        /*0030*/ 	.word	0x00000000
        /*0034*/ 	.short	0x0005
        /*0036*/ 	.short	0x001c
        /*0038*/ 	.byte	0x00, 0xf0, 0x21, 0x00


	//----- nvinfo : EIATTR_KPARAM_INFO
	.align		4
.L_2809:
        /*003c*/ 	.byte	0x04, 0x17
        /*003e*/ 	.short	(.L_2811 - .L_2810)
.L_2810:
        /*0040*/ 	.word	0x00000000
        /*0044*/ 	.short	0x0004
        /*0046*/ 	.short	0x0019
        /*0048*/ 	.byte	0x00, 0xf0, 0x05, 0x00


	//----- nvinfo : EIATTR_KPARAM_INFO
	.align		4
.L_2811:
        /*004c*/ 	.byte	0x04, 0x17
        /*004e*/ 	.short	(.L_2813 - .L_2812)
.L_2812:
        /*0050*/ 	.word	0x00000000
        /*0054*/ 	.short	0x0003
        /*0056*/ 	.short	0x0018
        /*0058*/ 	.byte	0x00, 0xf0, 0x05, 0x00


	//----- nvinfo : EIATTR_KPARAM_INFO
	.align		4
.L_2813:
        /*005c*/ 	.byte	0x04, 0x17
        /*005e*/ 	.short	(.L_2815 - .L_2814)
.L_2814:
        /*0060*/ 	.word	0x00000000
        /*0064*/ 	.short	0x0002
        /*0066*/ 	.short	0x0008
        /*0068*/ 	.byte	0x00, 0xf0, 0x41, 0x00


	//----- nvinfo : EIATTR_KPARAM_INFO
	.align		4
.L_2815:
        /*006c*/ 	.byte	0x04, 0x17
        /*006e*/ 	.short	(.L_2817 - .L_2816)
.L_2816:
        /*0070*/ 	.word	0x00000000
        /*0074*/ 	.short	0x0001
        /*0076*/ 	.short	0x0004
        /*0078*/ 	.byte	0x00, 0xf0, 0x05, 0x00


	//----- nvinfo : EIATTR_KPARAM_INFO
	.align		4
.L_2817:
        /*007c*/ 	.byte	0x04, 0x17
        /*007e*/ 	.short	(.L_2819 - .L_2818)
.L_2818:
        /*0080*/ 	.word	0x00000000
        /*0084*/ 	.short	0x0000
        /*0086*/ 	.short	0x0000
        /*0088*/ 	.byte	0x00, 0xf0, 0x11, 0x00


	//----- nvinfo : EIATTR_MAXREG_COUNT
	.align		4
.L_2819:
        /*008c*/ 	.byte	0x03, 0x1b
        /*008e*/ 	.short	0x00ff


	//----- nvinfo : EIATTR_EXTERNS
	.align		4
        /*0090*/ 	.byte	0x04, 0x0f
        /*0092*/ 	.short	(.L_2821 - .L_2820)


	//   ....[0]....
	.align		4
.L_2820:
        /*0094*/ 	.word	index@(__assertfail)


	//----- nvinfo : EIATTR_MERCURY_ISA_VERSION
	.align		4
.L_2821:
        /*0098*/ 	.byte	0x03, 0x5f
        /*009a*/ 	.short	0x0000


	//----- nvinfo : EIATTR_SYSCALL_OFFSETS
	.align		4
        /*009c*/ 	.byte	0x04, 0x46
        /*009e*/ 	.short	(.L_2823 - .L_2822)


	//   ....[0]....
.L_2822:
        /*00a0*/ 	.word	0x00001070


	//   ....[1]....
        /*00a4*/ 	.word	0x00002140


	//   ....[2]....
        /*00a8*/ 	.word	0x00003220


	//   ....[3]....
        /*00ac*/ 	.word	0x000042d0


	//   ....[4]....
        /*00b0*/ 	.word	0x000055b0


	//   ....[5]....
        /*00b4*/ 	.word	0x000065e0


	//   ....[6]....
        /*00b8*/ 	.word	0x000075d0


	//   ....[7]....
        /*00bc*/ 	.word	0x000085c0


	//----- nvinfo : EIATTR_EXIT_INSTR_OFFSETS
	.align		4
.L_2823:
        /*00c0*/ 	.byte	0x04, 0x1c
        /*00c2*/ 	.short	(.L_2825 - .L_2824)


	//   ....[0]....
.L_2824:
        /*00c4*/ 	.word	0x00007690


	//   ....[1]....
        /*00c8*/ 	.word	0x000077c0


	//   ....[2]....
        /*00cc*/ 	.word	0x00007800


	//   ....[3]....
        /*00d0*/ 	.word	0x000078a0


	//   ....[4]....
        /*00d4*/ 	.word	0x000078e0


	//   ....[5]....
        /*00d8*/ 	.word	0x00007920


	//   ....[6]....
        /*00dc*/ 	.word	0x000079b0


	//   ....[7]....
        /*00e0*/ 	.word	0x000079d0


	//   ....[8]....
        /*00e4*/ 	.word	0x00007a70


	//   ....[9]....
        /*00e8*/ 	.word	0x00007ac0


	//   ....[10]....
        /*00ec*/ 	.word	0x00007b10


	//   ....[11]....
        /*00f0*/ 	.word	0x00007be0


	//   ....[12]....
        /*00f4*/ 	.word	0x00007c40


	//   ....[13]....
        /*00f8*/ 	.word	0x00007dd0


	//   ....[14]....
        /*00fc*/ 	.word	0x00007f30


	//   ....[15]....
        /*0100*/ 	.word	0x00007f70


	//   ....[16]....
        /*0104*/ 	.word	0x00008030


	//   ....[17]....
        /*0108*/ 	.word	0x000081b0


	//   ....[18]....
        /*010c*/ 	.word	0x00008330


	//   ....[19]....
        /*0110*/ 	.word	0x00008490


	//   ....[20]....
        /*0114*/ 	.word	0x000085d0


	//   ....[21]....
        /*0118*/ 	.word	0x00008610


	//   ....[22]....
        /*011c*/ 	.word	0x00008650


	//----- nvinfo : EIATTR_MAX_THREADS
	.align		4
.L_2825:
        /*0120*/ 	.byte	0x04, 0x05
        /*0122*/ 	.short	(.L_2827 - .L_2826)
.L_2826:
        /*0124*/ 	.word	0x00000080
        /*0128*/ 	.word	0x00000001
        /*012c*/ 	.word	0x00000001


	//----- nvinfo : EIATTR_CRS_STACK_SIZE
	.align		4
.L_2827:
        /*0130*/ 	.byte	0x04, 0x1e
        /*0132*/ 	.short	(.L_2829 - .L_2828)
.L_2828:
        /*0134*/ 	.word	0x00000000
.L_2829:


//--------------------- .nv.info._ZN2at6native18elementwise_kernelILi128ELi4EZNS0_22gpu_kernel_impl_nocastIZZZNS0_15log_kernel_cudaERNS_18TensorIteratorBaseEENKUlvE0_clEvENKUlvE1_clEvEUlN3c104HalfEE_EEvS4_RKT_EUliE_EEviT1_ --------------------------
	.section	.nv.info._ZN2at6native18elementwise_kernelILi128ELi4EZNS0_22gpu_kernel_impl_nocastIZZZNS0_15log_kernel_cudaERNS_18TensorIteratorBaseEENKUlvE0_clEvENKUlvE1_clEvEUlN3c104HalfEE_EEvS4_RKT_EUliE_EEviT1_,"",@"SHT_CUDA_INFO"
	.sectionflags	@""
	.align	4


	//----- nvinfo : EIATTR_CUDA_API_VERSION
	.align		4
        /*0000*/ 	.byte	0x04, 0x37
        /*0002*/ 	.short	(.L_2831 - .L_2830)
.L_2830:
        /*0004*/ 	.word	0x00000082


	//----- nvinfo : EIATTR_SW2861232_WAR
	.align		4
.L_2831:
        /*0008*/ 	.byte	0x01, 0x35
	.zero		2


	//----- nvinfo : EIATTR_PARAM_CBANK
	.align		4
        /*000c*/ 	.byte	0x04, 0x0a
        /*000e*/ 	.short	(.L_2833 - .L_2832)
	.align		4
.L_2832:
        /*0010*/ 	.word	index@(.nv.constant0._ZN2at6native18elementwise_kernelILi128ELi4EZNS0_22gpu_kernel_impl_nocastIZZZNS0_15log_kernel_cudaERNS_18TensorIteratorBaseEENKUlvE0_clEvENKUlvE1_clEvEUlN3c104HalfEE_EEvS4_RKT_EUliE_EEviT1_)
        /*0014*/ 	.short	0x0160
        /*0016*/ 	.short	0x0220


	//----- nvinfo : EIATTR_CBANK_PARAM_SIZE
	.align		4
.L_2833:
        /*0018*/ 	.byte	0x03, 0x19
        /*001a*/ 	.short	0x0220


	//----- nvinfo : EIATTR_KPARAM_INFO
	.align		4
        /*001c*/ 	.byte	0x04, 0x17
        /*001e*/ 	.short	(.L_2835 - .L_2834)
.L_2834:
        /*0020*/ 	.word	0x00000000
        /*0024*/ 	.short	0x0001
        /*0026*/ 	.short	0x0008
        /*0028*/ 	.byte	0x00, 0xf0, 0x61, 0x08


	//----- nvinfo : EIATTR_KPARAM_INFO
	.align		4
.L_2835:
        /*002c*/ 	.byte	0x04, 0x17
        /*002e*/ 	.short	(.L_2837 - .L_2836)
.L_2836:
        /*0030*/ 	.word	0x00000000
        /*0034*/ 	.short	0x0000
        /*0036*/ 	.short	0x0000
        /*0038*/ 	.byte	0x00, 0xf0, 0x11, 0x00


	//----- nvinfo : EIATTR_MAXREG_COUNT
	.align		4
.L_2837:
        /*003c*/ 	.byte	0x03, 0x1b
        /*003e*/ 	.short	0x0080


	//----- nvinfo : EIATTR_MERCURY_ISA_VERSION
	.align		4
        /*0040*/ 	.byte	0x03, 0x5f
        /*0042*/ 	.short	0x0000


	//----- nvinfo : EIATTR_EXIT_INSTR_OFFSETS
	.align		4
        /*0044*/ 	.byte	0x04, 0x1c
        /*0046*/ 	.short	(.L_2839 - .L_2838)


	//   ....[0]....
.L_2838:
        /*0048*/ 	.word	0x00002da0


	//   ....[1]....
        /*004c*/ 	.word	0x00003c80


	//----- nvinfo : EIATTR_MAX_THREADS
	.align		4
.L_2839:
        /*0050*/ 	.byte	0x04, 0x05
        /*0052*/ 	.short	(.L_2841 - .L_2840)
.L_2840:
        /*0054*/ 	.word	0x00000080
        /*0058*/ 	.word	0x00000001
        /*005c*/ 	.word	0x00000001


	//----- nvinfo : EIATTR_CRS_STACK_SIZE
	.align		4
.L_2841:
        /*0060*/ 	.byte	0x04, 0x1e
        /*0062*/ 	.short	(.L_2843 - .L_2842)
.L_2842:
        /*0064*/ 	.word	0x00000000
.L_2843:


//--------------------- .nv.info._ZN2at6native27unrolled_elementwise_kernelIZZZNS0_15log_kernel_cudaERNS_18TensorIteratorBaseEENKUlvE0_clEvENKUlvE1_clEvEUlN3c104HalfEE_St5arrayIPcLm2EELi4E23TrivialOffsetCalculatorILi1EjESD_NS0_6memory15LoadWithoutCastENSE_16StoreWithoutCastEEEviT_T0_T2_T3_T4_T5_ --------------------------
	.section	.nv.info._ZN2at6native27unrolled_elementwise_kernelIZZZNS0_15log_kernel_cudaERNS_18TensorIteratorBaseEENKUlvE0_clEvENKUlvE1_clEvEUlN3c104HalfEE_St5arrayIPcLm2EELi4E23TrivialOffsetCalculatorILi1EjESD_NS0_6memory15LoadWithoutCastENSE_16StoreWithoutCastEEEviT_T0_T2_T3_T4_T5_,"",@"SHT_CUDA_INFO"
	.sectionflags	@""
	.align	4


	//----- nvinfo : EIATTR_CUDA_API_VERSION
	.align		4
        /*0000*/ 	.byte	0x04, 0x37
        /*0002*/ 	.short	(.L_2845 - .L_2844)
.L_2844:
        /*0004*/ 	.word	0x00000082


	//----- nvinfo : EIATTR_SW2861232_WAR
	.align		4
.L_2845:
        /*0008*/ 	.byte	0x01, 0x35
	.zero		2


	//----- nvinfo : EIATTR_PARAM_CBANK
	.align		4
        /*000c*/ 	.byte	0x04, 0x0a
        /*000e*/ 	.short	(.L_2847 - .L_2846)
	.align		4
.L_2846:
        /*0010*/ 	.word	index@(.nv.constant0._ZN2at6native27unrolled_elementwise_kernelIZZZNS0_15log_kernel_cudaERNS_18TensorIteratorBaseEENKUlvE0_clEvENKUlvE1_clEvEUlN3c104HalfEE_St5arrayIPcLm2EELi4E23TrivialOffsetCalculatorILi1EjESD_NS0_6memory15LoadWithoutCastENSE_16StoreWithoutCastEEEviT_T0_T2_T3_T4_T5_)
        /*0014*/ 	.short	0x0160
        /*0016*/ 	.short	0x001c


	//----- nvinfo : EIATTR_CBANK_PARAM_SIZE
	.align		4
.L_2847:
        /*0018*/ 	.byte	0x03, 0x19
        /*001a*/ 	.short	0x001c


	//----- nvinfo : EIATTR_KPARAM_INFO
	.align		4
        /*001c*/ 	.byte	0x04, 0x17
        /*001e*/ 	.short	(.L_2849 - .L_2848)
.L_2848:
        /*0020*/ 	.word	0x00000000
        /*0024*/ 	.short	0x0006
        /*0026*/ 	.short	0x001b
        /*0028*/ 	.byte	0x00, 0xf0, 0x05, 0x00


	//----- nvinfo : EIATTR_KPARAM_INFO
	.align		4
.L_2849:
        /*002c*/ 	.byte	0x04, 0x17
        /*002e*/ 	.short	(.L_2851 - .L_2850)
.L_2850:
        /*0030*/ 	.word	0x00000000
        /*0034*/ 	.short	0x0005
        /*0036*/ 	.short	0x001a
        /*0038*/ 	.byte	0x00, 0xf0, 0x05, 0x00


	//----- nvinfo : EIATTR_KPARAM_INFO
	.align		4
.L_2851:
        /*003c*/ 	.byte	0x04, 0x17
        /*003e*/ 	.short	(.L_2853 - .L_2852)
.L_2852:
        /*0040*/ 	.word	0x00000000
        /*0044*/ 	.short	0x0004
        /*0046*/ 	.short	0x0019
        /*0048*/ 	.byte	0x00, 0xf0, 0x05, 0x00


	//----- nvinfo : EIATTR_KPARAM_INFO
	.align		4
.L_2853:
        /*004c*/ 	.byte	0x04, 0x17
        /*004e*/ 	.short	(.L_2855 - .L_2854)
.L_2854:
        /*0050*/ 	.word	0x00000000
        /*0054*/ 	.short	0x0003
        /*0056*/ 	.short	0x0018
        /*0058*/ 	.byte	0x00, 0xf0, 0x05, 0x00


	//----- nvinfo : EIATTR_KPARAM_INFO
	.align		4
.L_2855:
        /*005c*/ 	.byte	0x04, 0x17
        /*005e*/ 	.short	(.L_2857 - .L_2856)
.L_2856:
        /*0060*/ 	.word	0x00000000
        /*0064*/ 	.short	0x0002
        /*0066*/ 	.short	0x0008
        /*0068*/ 	.byte	0x00, 0xf0, 0x41, 0x00


	//----- nvinfo : EIATTR_KPARAM_INFO
	.align		4
.L_2857:
        /*006c*/ 	.byte	0x04, 0x17
        /*006e*/ 	.short	(.L_2859 - .L_2858)
.L_2858:
        /*0070*/ 	.word	0x00000000
        /*0074*/ 	.short	0x0001
        /*0076*/ 	.short	0x0004
        /*0078*/ 	.byte	0x00, 0xf0, 0x05, 0x00


	//----- nvinfo : EIATTR_KPARAM_INFO
	.align		4
.L_2859:
        /*007c*/ 	.byte	0x04, 0x17
        /*007e*/ 	.short	(.L_2861 - .L_2860)
.L_2860:
        /*0080*/ 	.word	0x00000000
        /*0084*/ 	.short	0x0000
        /*0086*/ 	.short	0x0000
        /*0088*/ 	.byte	0x00, 0xf0, 0x11, 0x00


	//----- nvinfo : EIATTR_MAXREG_COUNT
	.align		4
.L_2861:
        /*008c*/ 	.byte	0x03, 0x1b
        /*008e*/ 	.short	0x00ff


	//----- nvinfo : EIATTR_MERCURY_ISA_VERSION
	.align		4
        /*0090*/ 	.byte	0x03, 0x5f
        /*0092*/ 	.short	0x0000


	//----- nvinfo : EIATTR_EXIT_INSTR_OFFSETS
	.align		4
        /*0094*/ 	.byte	0x04, 0x1c
        /*0096*/ 	.short	(.L_2863 - .L_2862)


	//   ....[0]....
.L_2862:
        /*0098*/ 	.word	0x000004c0


	//   ....[1]....
        /*009c*/ 	.word	0x00000510


	//----- nvinfo : EIATTR_MAX_THREADS
	.align		4
.L_2863:
        /*00a0*/ 	.byte	0x04, 0x05
        /*00a2*/ 	.short	(.L_2865 - .L_2864)
.L_2864:
        /*00a4*/ 	.word	0x00000080
        /*00a8*/ 	.word	0x00000001
        /*00ac*/ 	.word	0x00000001


	//----- nvinfo : EIATTR_CRS_STACK_SIZE
	.align		4
.L_2865:
        /*00b0*/ 	.byte	0x04, 0x1e
        /*00b2*/ 	.short	(.L_2867 - .L_2866)
.L_2866:
        /*00b4*/ 	.word	0x00000000
.L_2867:


//--------------------- .nv.info._ZN2at6native29vectorized_elementwise_kernelILi2EZZZNS0_15log_kernel_cudaERNS_18TensorIteratorBaseEENKUlvE0_clEvENKUlvE1_clEvEUlN3c104HalfEE_St5arrayIPcLm2EEEEviT0_T1_ --------------------------
	.section	.nv.info._ZN2at6native29vectorized_elementwise_kernelILi2EZZZNS0_15log_kernel_cudaERNS_18TensorIteratorBaseEENKUlvE0_clEvENKUlvE1_clEvEUlN3c104HalfEE_St5arrayIPcLm2EEEEviT0_T1_,"",@"SHT_CUDA_INFO"
	.sectionflags	@""
	.align	4


	//----- nvinfo : EIATTR_CUDA_API_VERSION
	.align		4
        /*0000*/ 	.byte	0x04, 0x37
        /*0002*/ 	.short	(.L_2869 - .L_2868)
.L_2868:
        /*0004*/ 	.word	0x00000082


	//----- nvinfo : EIATTR_SW2861232_WAR
	.align		4
.L_2869:
        /*0008*/ 	.byte	0x01, 0x35
	.zero		2


	//----- nvinfo : EIATTR_PARAM_CBANK
	.align		4
        /*000c*/ 	.byte	0x04, 0x0a
        /*000e*/ 	.short	(.L_2871 - .L_2870)
	.align		4
.L_2870:
        /*0010*/ 	.word	index@(.nv.constant0._ZN2at6native29vectorized_elementwise_kernelILi2EZZZNS0_15log_kernel_cudaERNS_18TensorIteratorBaseEENKUlvE0_clEvENKUlvE1_clEvEUlN3c104HalfEE_St5arrayIPcLm2EEEEviT0_T1_)
        /*0014*/ 	.short	0x0160
        /*0016*/ 	.short	0x0018


	//----- nvinfo : EIATTR_CBANK_PARAM_SIZE
	.align		4
.L_2871:
        /*0018*/ 	.byte	0x03, 0x19
        /*001a*/ 	.short	0x0018


	//----- nvinfo : EIATTR_KPARAM_INFO
	.align		4
        /*001c*/ 	.byte	0x04, 0x17
        /*001e*/ 	.short	(.L_2873 - .L_2872)
.L_2872:
        /*0020*/ 	.word	0x00000000
        /*0024*/ 	.short	0x0002
        /*0026*/ 	.short	0x0008
        /*0028*/ 	.byte	0x00, 0xf0, 0x41, 0x00


	//----- nvinfo : EIATTR_KPARAM_INFO
	.align		4
.L_2873:
        /*002c*/ 	.byte	0x04, 0x17
        /*002e*/ 	.short	(.L_2875 - .L_2874)
.L_2874:
        /*0030*/ 	.word	0x00000000
        /*0034*/ 	.short	0x0001
        /*0036*/ 	.short	0x0004
        /*0038*/ 	.byte	0x00, 0xf0, 0x05, 0x00


	//----- nvinfo : EIATTR_KPARAM_INFO
	.align		4
.L_2875:
        /*003c*/ 	.byte	0x04, 0x17
        /*003e*/ 	.short	(.L_2877 - .L_2876)
.L_2876:
        /*0040*/ 	.word	0x00000000
        /*0044*/ 	.short	0x0000
        /*0046*/ 	.short	0x0000
        /*0048*/ 	.byte	0x00, 0xf0, 0x11, 0x00


	//----- nvinfo : EIATTR_MAXREG_COUNT
	.align		4
.L_2877:
        /*004c*/ 	.byte	0x03, 0x1b
        /*004e*/ 	.short	0x00ff


	//----- nvinfo : EIATTR_MERCURY_ISA_VERSION
	.align		4
        /*0050*/ 	.byte	0x03, 0x5f
        /*0052*/ 	.short	0x0000


	//----- nvinfo : EIATTR_EXIT_INSTR_OFFSETS
	.align		4
        /*0054*/ 	.byte	0x04, 0x1c
        /*0056*/ 	.short	(.L_2879 - .L_2878)


	//   ....[0]....
.L_2878:
        /*0058*/ 	.word	0x00000310


	//   ....[1]....
        /*005c*/ 	.word	0x00000d00


	//   ....[2]....
        /*0060*/ 	.word	0x00000d50


	//----- nvinfo : EIATTR_MAX_THREADS
	.align		4
.L_2879:
        /*0064*/ 	.byte	0x04, 0x05
        /*0066*/ 	.short	(.L_2881 - .L_2880)
.L_2880:
        /*0068*/ 	.word	0x00000080
        /*006c*/ 	.word	0x00000001
        /*0070*/ 	.word	0x00000001


	//----- nvinfo : EIATTR_CRS_STACK_SIZE
	.align		4
.L_2881:
        /*0074*/ 	.byte	0x04, 0x1e
        /*0076*/ 	.short	(.L_2883 - .L_2882)
.L_2882:
        /*0078*/ 	.word	0x00000000
.L_2883:


//--------------------- .nv.info._ZN2at6native29vectorized_elementwise_kernelILi4EZZZNS0_15log_kernel_cudaERNS_18TensorIteratorBaseEENKUlvE0_clEvENKUlvE1_clEvEUlN3c104HalfEE_St5arrayIPcLm2EEEEviT0_T1_ --------------------------
	.section	.nv.info._ZN2at6native29vectorized_elementwise_kernelILi4EZZZNS0_15log_kernel_cudaERNS_18TensorIteratorBaseEENKUlvE0_clEvENKUlvE1_clEvEUlN3c104HalfEE_St5arrayIPcLm2EEEEviT0_T1_,"",@"SHT_CUDA_INFO"
	.sectionflags	@""
	.align	4


	//----- nvinfo : EIATTR_CUDA_API_VERSION
	.align		4
        /*0000*/ 	.byte	0x04, 0x37
        /*0002*/ 	.short	(.L_2885 - .L_2884)
.L_2884:
        /*0004*/ 	.word	0x00000082


	//----- nvinfo : EIATTR_SW2861232_WAR
	.align		4
.L_2885:
        /*0008*/ 	.byte	0x01, 0x35
	.zero		2


	//----- nvinfo : EIATTR_PARAM_CBANK
	.align		4
        /*000c*/ 	.byte	0x04, 0x0a
        /*000e*/ 	.short	(.L_2887 - .L_2886)
	.align		4
.L_2886:
        /*0010*/ 	.word	index@(.nv.constant0._ZN2at6native29vectorized_elementwise_kernelILi4EZZZNS0_15log_kernel_cudaERNS_18TensorIteratorBaseEENKUlvE0_clEvENKUlvE1_clEvEUlN3c104HalfEE_St5arrayIPcLm2EEEEviT0_T1_)
        /*0014*/ 	.short	0x0160
        /*0016*/ 	.short	0x0018


	//----- nvinfo : EIATTR_CBANK_PARAM_SIZE
	.align		4
.L_2887:
        /*0018*/ 	.byte	0x03, 0x19
        /*001a*/ 	.short	0x0018


	//----- nvinfo : EIATTR_KPARAM_INFO
	.align		4
        /*001c*/ 	.byte	0x04, 0x17
        /*001e*/ 	.short	(.L_2889 - .L_2888)
.L_2888:
        /*0020*/ 	.word	0x00000000
        /*0024*/ 	.short	0x0002
        /*0026*/ 	.short	0x0008
        /*0028*/ 	.byte	0x00, 0xf0, 0x41, 0x00


	//----- nvinfo : EIATTR_KPARAM_INFO
	.align		4
.L_2889:
        /*002c*/ 	.byte	0x04, 0x17
        /*002e*/ 	.short	(.L_2891 - .L_2890)
.L_2890:
        /*0030*/ 	.word	0x00000000
        /*0034*/ 	.short	0x0001
        /*0036*/ 	.short	0x0004
        /*0038*/ 	.byte	0x00, 0xf0, 0x05, 0x00


	//----- nvinfo : EIATTR_KPARAM_INFO
	.align		4
.L_2891:
        /*003c*/ 	.byte	0x04, 0x17
        /*003e*/ 	.short	(.L_2893 - .L_2892)
.L_2892:
        /*0040*/ 	.word	0x00000000
        /*0044*/ 	.short	0x0000
        /*0046*/ 	.short	0x0000
        /*0048*/ 	.byte	0x00, 0xf0, 0x11, 0x00


	//----- nvinfo : EIATTR_MAXREG_COUNT
	.align		4
.L_2893:
        /*004c*/ 	.byte	0x03, 0x1b
        /*004e*/ 	.short	0x00ff


	//----- nvinfo : EIATTR_MERCURY_ISA_VERSION
	.align		4
        /*0050*/ 	.byte	0x03, 0x5f
        /*0052*/ 	.short	0x0000


	//----- nvinfo : EIATTR_EXIT_INSTR_OFFSETS
	.align		4
        /*0054*/ 	.byte	0x04, 0x1c
        /*0056*/ 	.short	(.L_2895 - .L_2894)


	//   ....[0]....
.L_2894:
        /*0058*/ 	.word	0x000002d0


	//   ....[1]....
        /*005c*/ 	.word	0x00000cc0


	//   ....[2]....
        /*0060*/ 	.word	0x00000d10


	//----- nvinfo : EIATTR_MAX_THREADS
	.align		4
.L_2895:
        /*0064*/ 	.byte	0x04, 0x05
        /*0066*/ 	.short	(.L_2897 - .L_2896)
.L_2896:
        /*0068*/ 	.word	0x00000080
        /*006c*/ 	.word	0x00000001
        /*0070*/ 	.word	0x00000001


	//----- nvinfo : EIATTR_CRS_STACK_SIZE
	.align		4
.L_2897:
        /*0074*/ 	.byte	0x04, 0x1e
        /*0076*/ 	.short	(.L_2899 - .L_2898)
.L_2898:
        /*0078*/ 	.word	0x00000000
.L_2899:


//--------------------- .nv.info._ZN2at6native29vectorized_elementwise_kernelILi8EZZZNS0_15log_kernel_cudaERNS_18TensorIteratorBaseEENKUlvE0_clEvENKUlvE1_clEvEUlN3c104HalfEE_St5arrayIPcLm2EEEEviT0_T1_ --------------------------
	.section	.nv.info._ZN2at6native29vectorized_elementwise_kernelILi8EZZZNS0_15log_kernel_cudaERNS_18TensorIteratorBaseEENKUlvE0_clEvENKUlvE1_clEvEUlN3c104HalfEE_St5arrayIPcLm2EEEEviT0_T1_,"",@"SHT_CUDA_INFO"
	.sectionflags	@""
	.align	4


	//----- nvinfo : EIATTR_CUDA_API_VERSION
	.align		4
        /*0000*/ 	.byte	0x04, 0x37
        /*0002*/ 	.short	(.L_2901 - .L_2900)
.L_2900:
        /*0004*/ 	.word	0x00000082


	//----- nvinfo : EIATTR_SW2861232_WAR
	.align		4
.L_2901:
        /*0008*/ 	.byte	0x01, 0x35
	.zero		2


	//----- nvinfo : EIATTR_PARAM_CBANK
	.align		4
        /*000c*/ 	.byte	0x04, 0x0a
        /*000e*/ 	.short	(.L_2903 - .L_2902)
	.align		4
.L_2902:
        /*0010*/ 	.word	index@(.nv.constant0._ZN2at6native29vectorized_elementwise_kernelILi8EZZZNS0_15log_kernel_cudaERNS_18TensorIteratorBaseEENKUlvE0_clEvENKUlvE1_clEvEUlN3c104HalfEE_St5arrayIPcLm2EEEEviT0_T1_)
        /*0014*/ 	.short	0x0160
        /*0016*/ 	.short	0x0018


	//----- nvinfo : EIATTR_CBANK_PARAM_SIZE
	.align		4
.L_2903:
        /*0018*/ 	.byte	0x03, 0x19
        /*001a*/ 	.short	0x0018


	//----- nvinfo : EIATTR_KPARAM_INFO
	.align		4
        /*001c*/ 	.byte	0x04, 0x17
        /*001e*/ 	.short	(.L_2905 - .L_2904)
.L_2904:
        /*0020*/ 	.word	0x00000000
        /*0024*/ 	.short	0x0002
        /*0026*/ 	.short	0x0008
        /*0028*/ 	.byte	0x00, 0xf0, 0x41, 0x00


	//----- nvinfo : EIATTR_KPARAM_INFO
	.align		4
.L_2905:
        /*002c*/ 	.byte	0x04, 0x17
        /*002e*/ 	.short	(.L_2907 - .L_2906)
.L_2906:
        /*0030*/ 	.word	0x00000000
        /*0034*/ 	.short	0x0001
        /*0036*/ 	.short	0x0004
        /*0038*/ 	.byte	0x00, 0xf0, 0x05, 0x00


	//----- nvinfo : EIATTR_KPARAM_INFO
	.align		4
.L_2907:
        /*003c*/ 	.byte	0x04, 0x17
        /*003e*/ 	.short	(.L_2909 - .L_2908)
.L_2908:
        /*0040*/ 	.word	0x00000000
        /*0044*/ 	.short	0x0000
        /*0046*/ 	.short	0x0000
        /*0048*/ 	.byte	0x00, 0xf0, 0x11, 0x00


	//----- nvinfo : EIATTR_MAXREG_COUNT
	.align		4
.L_2909:
        /*004c*/ 	.byte	0x03, 0x1b
        /*004e*/ 	.short	0x00ff


	//----- nvinfo : EIATTR_MERCURY_ISA_VERSION
	.align		4
        /*0050*/ 	.byte	0x03, 0x5f
        /*0052*/ 	.short	0x0000


	//----- nvinfo : EIATTR_EXIT_INSTR_OFFSETS
	.align		4
        /*0054*/ 	.byte	0x04, 0x1c
        /*0056*/ 	.short	(.L_2911 - .L_2910)


	//   ....[0]....
.L_2910:
        /*0058*/ 	.word	0x00000010


	//----- nvinfo : EIATTR_MAX_THREADS
	.align		4
.L_2911:
        /*005c*/ 	.byte	0x04, 0x05
        /*005e*/ 	.short	(.L_2913 - .L_2912)
.L_2912:
        /*0060*/ 	.word	0x00000080
        /*0064*/ 	.word	0x00000001
        /*0068*/ 	.word	0x00000001
.L_2913:


//--------------------- .nv.info._ZN2at6native18elementwise_kernelILi128ELi4EZNS0_15gpu_kernel_implIZZZNS0_15log_kernel_cudaERNS_18TensorIteratorBaseEENKUlvE0_clEvENKUlvE0_clEvEUlfE_EEvS4_RKT_EUliE_EEviT1_ --------------------------
	.section	.nv.info._ZN2at6native18elementwise_kernelILi128ELi4EZNS0_15gpu_kernel_implIZZZNS0_15log_kernel_cudaERNS_18TensorIteratorBaseEENKUlvE0_clEvENKUlvE0_clEvEUlfE_EEvS4_RKT_EUliE_EEviT1_,"",@"SHT_CUDA_INFO"
	.sectionflags	@""
	.align	4


	//----- nvinfo : EIATTR_CUDA_API_VERSION
	.align		4
        /*0000*/ 	.byte	0x04, 0x37
        /*0002*/ 	.short	(.L_2915 - .L_2914)
.L_2914:
        /*0004*/ 	.word	0x00000082


	//----- nvinfo : EIATTR_SW2861232_WAR
	.align		4
.L_2915:
        /*0008*/ 	.byte	0x01, 0x35
	.zero		2


	//----- nvinfo : EIATTR_PARAM_CBANK
	.align		4
        /*000c*/ 	.byte	0x04, 0x0a
        /*000e*/ 	.short	(.L_2917 - .L_2916)
	.align		4
.L_2916:
        /*0010*/ 	.word	index@(.nv.constant0._ZN2at6native18elementwise_kernelILi128ELi4EZNS0_15gpu_kernel_implIZZZNS0_15log_kernel_cudaERNS_18TensorIteratorBaseEENKUlvE0_clEvENKUlvE0_clEvEUlfE_EEvS4_RKT_EUliE_EEviT1_)
        /*0014*/ 	.short	0x0160
        /*0016*/ 	.short	0x0220


	//----- nvinfo : EIATTR_CBANK_PARAM_SIZE
	.align		4
.L_2917:
        /*0018*/ 	.byte	0x03, 0x19
        /*001a*/ 	.short	0x0220


	//----- nvinfo : EIATTR_KPARAM_INFO
	.align		4
        /*001c*/ 	.byte	0x04, 0x17
        /*001e*/ 	.short	(.L_2919 - .L_2918)
.L_2918:
        /*0020*/ 	.word	0x00000000
        /*0024*/ 	.short	0x0001
        /*0026*/ 	.short	0x0008
        /*0028*/ 	.byte	0x00, 0xf0, 0x61, 0x08


	//----- nvinfo : EIATTR_KPARAM_INFO
	.align		4
.L_2919:
        /*002c*/ 	.byte	0x04, 0x17
        /*002e*/ 	.short	(.L_2921 - .L_2920)
.L_2920:
        /*0030*/ 	.word	0x00000000
        /*0034*/ 	.short	0x0000
        /*0036*/ 	.short	0x0000
        /*0038*/ 	.byte	0x00, 0xf0, 0x11, 0x00


	//----- nvinfo : EIATTR_MAXREG_COUNT
	.align		4
.L_2921:
        /*003c*/ 	.byte	0x03, 0x1b
        /*003e*/ 	.short	0x0080


	//----- nvinfo : EIATTR_EXTERNS
	.align		4
        /*0040*/ 	.byte	0x04, 0x0f
        /*0042*/ 	.short	(.L_2923 - .L_2922)


	//   ....[0]....
	.align		4
.L_2922:
        /*0044*/ 	.word	index@(__assertfail)


	//----- nvinfo : EIATTR_MERCURY_ISA_VERSION
	.align		4
.L_2923:
        /*0048*/ 	.byte	0x03, 0x5f
        /*004a*/ 	.short	0x0000


	//----- nvinfo : EIATTR_SYSCALL_OFFSETS
	.align		4
        /*004c*/ 	.byte	0x04, 0x46
        /*004e*/ 	.short	(.L_2925 - .L_2924)


	//   ....[0]....
.L_2924:
        /*0050*/ 	.word	0x00001c50


	//   ....[1]....
        /*0054*/ 	.word	0x00002af0


	//   ....[2]....
        /*0058*/ 	.word	0x00004790


	//   ....[3]....
        /*005c*/ 	.word	0x00005630


	//   ....[4]....
        /*0060*/ 	.word	0x000072a0


	//   ....[5]....
        /*0064*/ 	.word	0x00008140


	//   ....[6]....
        /*0068*/ 	.word	0x00009dc0


	//   ....[7]....
        /*006c*/ 	.word	0x0000ac60


	//----- nvinfo : EIATTR_EXIT_INSTR_OFFSETS
	.align		4
.L_2925:
        /*0070*/ 	.byte	0x04, 0x1c
        /*0072*/ 	.short	(.L_2927 - .L_2926)


	//   ....[0]....
.L_2926:
        /*0074*/ 	.word	0x000081e0


	//   ....[1]....
        /*0078*/ 	.word	0x00009f50


	//   ....[2]....
        /*007c*/ 	.word	0x00009f90


	//   ....[3]....
        /*0080*/ 	.word	0x0000a020


	//   ....[4]....
        /*0084*/ 	.word	0x0000a050


	//   ....[5]....
        /*0088*/ 	.word	0x0000a080


	//   ....[6]....
        /*008c*/ 	.word	0x0000a100


	//   ....[7]....
        /*0090*/ 	.word	0x0000a130


	//   ....[8]....
        /*0094*/ 	.word	0x0000a1c0


	//   ....[9]....
        /*0098*/ 	.word	0x0000a200


	//   ....[10]....
        /*009c*/ 	.word	0x0000a240


	//   ....[11]....
        /*00a0*/ 	.word	0x0000a300


	//   ....[12]....
        /*00a4*/ 	.word	0x0000a350


	//   ....[13]....
        /*00a8*/ 	.word	0x0000a4d0


	//   ....[14]....
        /*00ac*/ 	.word	0x0000a620


	//   ....[15]....
        /*00b0*/ 	.word	0x0000a650


	//   ....[16]....
        /*00b4*/ 	.word	0x0000a700


	//   ....[17]....
        /*00b8*/ 	.word	0x0000a870


	//   ....[18]....
        /*00bc*/ 	.word	0x0000a9e0


	//   ....[19]....
        /*00c0*/ 	.word	0x0000ab30


	//   ....[20]....
        /*00c4*/ 	.word	0x0000ac70


	//   ....[21]....
        /*00c8*/ 	.word	0x0000aca0


	//   ....[22]....
        /*00cc*/ 	.word	0x0000acd0


	//----- nvinfo : EIATTR_MAX_THREADS
	.align		4
.L_2927:
        /*00d0*/ 	.byte	0x04, 0x05
        /*00d2*/ 	.short	(.L_2929 - .L_2928)
.L_2928:
        /*00d4*/ 	.word	0x00000080
        /*00d8*/ 	.word	0x00000001
        /*00dc*/ 	.word	0x00000001


	//----- nvinfo : EIATTR_CRS_STACK_SIZE
	.align		4
.L_2929:
        /*00e0*/ 	.byte	0x04, 0x1e
        /*00e2*/ 	.short	(.L_2931 - .L_2930)
.L_2930:
        /*00e4*/ 	.word	0x00000000
.L_2931:


//--------------------- .nv.info._ZN2at6native27unrolled_elementwise_kernelIZZZNS0_15log_kernel_cudaERNS_18TensorIteratorBaseEENKUlvE0_clEvENKUlvE0_clEvEUlfE_St5arrayIPcLm2EELi4E23TrivialOffsetCalculatorILi1EjESB_NS0_6memory12LoadWithCastILi1EEENSC_13StoreWithCastILi1EEEEEviT_T0_T2_T3_T4_T5_ --------------------------
	.section	.nv.info._ZN2at6native27unrolled_elementwise_kernelIZZZNS0_15log_kernel_cudaERNS_18TensorIteratorBaseEENKUlvE0_clEvENKUlvE0_clEvEUlfE_St5arrayIPcLm2EELi4E23TrivialOffsetCalculatorILi1EjESB_NS0_6memory12LoadWithCastILi1EEENSC_13StoreWithCastILi1EEEEEviT_T0_T2_T3_T4_T5_,"",@"SHT_CUDA_INFO"
	.sectionflags	@""
	.align	4


	//----- nvinfo : EIATTR_CUDA_API_VERSION
	.align		4
        /*0000*/ 	.byte	0x04, 0x37
        /*0002*/ 	.short	(.L_2933 - .L_2932)
.L_2932:
        /*0004*/ 	.word	0x00000082


	//----- nvinfo : EIATTR_SW2861232_WAR
	.align		4
.L_2933:
        /*0008*/ 	.byte	0x01, 0x35
	.zero		2


	//----- nvinfo : EIATTR_PARAM_CBANK
	.align		4
        /*000c*/ 	.byte	0x04, 0x0a
        /*000e*/ 	.short	(.L_2935 - .L_2934)
	.align		4
.L_2934:
        /*0010*/ 	.word	index@(.nv.constant0._ZN2at6native27unrolled_elementwise_kernelIZZZNS0_15log_kernel_cudaERNS_18TensorIteratorBaseEENKUlvE0_clEvENKUlvE0_clEvEUlfE_St5arrayIPcLm2EELi4E23TrivialOffsetCalculatorILi1EjESB_NS0_6memory12LoadWithCastILi1EEENSC_13StoreWithCastILi1EEEEEviT_T0_T2_T3_T4_T5_)
        /*0014*/ 	.short	0x0160
        /*0016*/ 	.short	0x002c


	//----- nvinfo : EIATTR_CBANK_PARAM_SIZE
	.align		4
.L_2935:
        /*0018*/ 	.byte	0x03, 0x19
        /*001a*/ 	.short	0x002c


	//----- nvinfo : EIATTR_KPARAM_INFO
	.align		4
        /*001c*/ 	.byte	0x04, 0x17
        /*001e*/ 	.short	(.L_2937 - .L_2936)
.L_2936:
        /*0020*/ 	.word	0x00000000
        /*0024*/ 	.short	0x0006
        /*0026*/ 	.short	0x0024
        /*0028*/ 	.byte	0x00, 0xf0, 0x21, 0x00


	//----- nvinfo : EIATTR_KPARAM_INFO
	.align		4
.L_2937:
        /*002c*/ 	.byte	0x04, 0x17
        /*002e*/ 	.short	(.L_2939 - .L_2938)
.L_2938:
        /*0030*/ 	.word	0x00000000
        /*0034*/ 	.short	0x0005
        /*0036*/ 	.short	0x001c
        /*0038*/ 	.byte	0x00, 0xf0, 0x21, 0x00


	//----- nvinfo : EIATTR_KPARAM_INFO
	.align		4
.L_2939:
        /*003c*/ 	.byte	0x04, 0x17
        /*003e*/ 	.short	(.L_2941 - .L_2940)
.L_2940:
        /*0040*/ 	.word	0x00000000
        /*0044*/ 	.short	0x0004
        /*0046*/ 	.short	0x0019
        /*0048*/ 	.byte	0x00, 0xf0, 0x05, 0x00


	//----- nvinfo : EIATTR_KPARAM_INFO
	.align		4
.L_2941:
        /*004c*/ 	.byte	0x04, 0x17
        /*004e*/ 	.short	(.L_2943 - .L_2942)
.L_2942:
        /*0050*/ 	.word	0x00000000
        /*0054*/ 	.short	0x0003
        /*0056*/ 	.short	0x0018
        /*0058*/ 	.byte	0x00, 0xf0, 0x05, 0x00


	//----- nvinfo : EIATTR_KPARAM_INFO
	.align		4
.L_2943:
        /*005c*/ 	.byte	0x04, 0x17
        /*005e*/ 	.short	(.L_2945 - .L_2944)
.L_2944:
        /*0060*/ 	.word	0x00000000
        /*0064*/ 	.short	0x0002
        /*0066*/ 	.short	0x0008
        /*0068*/ 	.byte	0x00, 0xf0, 0x41, 0x00


	//----- nvinfo : EIATTR_KPARAM_INFO
	.align		4
.L_2945:
        /*006c*/ 	.byte	0x04, 0x17
        /*006e*/ 	.short	(.L_2947 - .L_2946)
.L_2946:
        /*0070*/ 	.word	0x00000000
        /*0074*/ 	.short	0x0001
        /*0076*/ 	.short	0x0004
        /*0078*/ 	.byte	0x00, 0xf0, 0x05, 0x00


	//----- nvinfo : EIATTR_KPARAM_INFO
	.align		4
.L_2947:
        /*007c*/ 	.byte	0x04, 0x17
        /*007e*/ 	.short	(.L_2949 - .L_2948)
.L_2948:
        /*0080*/ 	.word	0x00000000
        /*0084*/ 	.short	0x0000
        /*0086*/ 	.short	0x0000
        /*0088*/ 	.byte	0x00, 0xf0, 0x11, 0x00


	//----- nvinfo : EIATTR_MAXREG_COUNT
	.align		4
.L_2949:
        /*008c*/ 	.byte	0x03, 0x1b
        /*008e*/ 	.short	0x00ff


	//----- nvinfo : EIATTR_EXTERNS
	.align		4
        /*0090*/ 	.byte	0x04, 0x0f
        /*0092*/ 	.short	(.L_2951 - .L_2950)


	//   ....[0]....
	.align		4
.L_2950:
        /*0094*/ 	.word	index@(__assertfail)


	//----- nvinfo : EIATTR_MERCURY_ISA_VERSION
	.align		4
.L_2951:
        /*0098*/ 	.byte	0x03, 0x5f
        /*009a*/ 	.short	0x0000


	//----- nvinfo : EIATTR_SYSCALL_OFFSETS
	.align		4
        /*009c*/ 	.byte	0x04, 0x46
        /*009e*/ 	.short	(.L_2953 - .L_2952)


	//   ....[0]....
.L_2952:
        /*00a0*/ 	.word	0x00000e50


	//   ....[1]....
        /*00a4*/ 	.word	0x00001cd0


	//   ....[2]....
        /*00a8*/ 	.word	0x00002b60


	//   ....[3]....
        /*00ac*/ 	.word	0x00003990


	//   ....[4]....
        /*00b0*/ 	.word	0x00004aa0


	//   ....[5]....
        /*00b4*/ 	.word	0x000059b0


	//   ....[6]....
        /*00b8*/ 	.word	0x00006880


	//   ....[7]....
        /*00bc*/ 	.word	0x00007750


	//----- nvinfo : EIATTR_EXIT_INSTR_OFFSETS
	.align		4
.L_2953:
        /*00c0*/ 	.byte	0x04, 0x1c
        /*00c2*/ 	.short	(.L_2955 - .L_2954)


	//   ....[0]....
.L_2954:
        /*00c4*/ 	.word	0x00006920


	//   ....[1]....
        /*00c8*/ 	.word	0x00006a40


	//   ....[2]....
        /*00cc*/ 	.word	0x00006a80


	//   ....[3]....
        /*00d0*/ 	.word	0x00006b10


	//   ....[4]....
        /*00d4*/ 	.word	0x00006b40


	//   ....[5]....
        /*00d8*/ 	.word	0x00006b70


	//   ....[6]....
        /*00dc*/ 	.word	0x00006bf0


	//   ....[7]....
        /*00e0*/ 	.word	0x00006c20


	//   ....[8]....
        /*00e4*/ 	.word	0x00006cb0


	//   ....[9]....
        /*00e8*/ 	.word	0x00006cf0


	//   ....[10]....
        /*00ec*/ 	.word	0x00006d30


	//   ....[11]....
        /*00f0*/ 	.word	0x00006df0


	//   ....[12]....
        /*00f4*/ 	.word	0x00006e40


	//   ....[13]....
        /*00f8*/ 	.word	0x00006fc0


	//   ....[14]....
        /*00fc*/ 	.word	0x00007110


	//   ....[15]....
        /*0100*/ 	.word	0x00007140


	//   ....[16]....
        /*0104*/ 	.word	0x000071f0


	//   ....[17]....
        /*0108*/ 	.word	0x00007360


	//   ....[18]....
        /*010c*/ 	.word	0x000074d0


	//   ....[19]....
        /*0110*/ 	.word	0x00007620


	//   ....[20]....
        /*0114*/ 	.word	0x00007760


	//   ....[21]....
        /*0118*/ 	.word	0x00007790


	//   ....[22]....
        /*011c*/ 	.word	0x000077c0


	//----- nvinfo : EIATTR_MAX_THREADS
	.align		4
.L_2955:
        /*0120*/ 	.byte	0x04, 0x05
        /*0122*/ 	.short	(.L_2957 - .L_2956)
.L_2956:
        /*0124*/ 	.word	0x00000080
        /*0128*/ 	.word	0x00000001
        /*012c*/ 	.word	0x00000001


	//----- nvinfo : EIATTR_CRS_STACK_SIZE
	.align		4
.L_2957:
        /*0130*/ 	.byte	0x04, 0x1e
        /*0132*/ 	.short	(.L_2959 - .L_2958)
.L_2958:
        /*0134*/ 	.word	0x00000000
.L_2959:


//--------------------- .nv.info._ZN2at6native18elementwise_kernelILi128ELi2EZNS0_22gpu_kernel_impl_nocastIZZZNS0_15log_kernel_cudaERNS_18TensorIteratorBaseEENKUlvE0_clEvENKUlvE0_clEvEUlfE_EEvS4_RKT_EUliE_EEviT1_ --------------------------
	.section	.nv.info._ZN2at6native18elementwise_kernelILi128ELi2EZNS0_22gpu_kernel_impl_nocastIZZZNS0_15log_kernel_cudaERNS_18TensorIteratorBaseEENKUlvE0_clEvENKUlvE0_clEvEUlfE_EEvS4_RKT_EUliE_EEviT1_,"",@"SHT_CUDA_INFO"
	.sectionflags	@""
	.align	4


	//----- nvinfo : EIATTR_CUDA_API_VERSION
	.align		4
        /*0000*/ 	.byte	0x04, 0x37
        /*0002*/ 	.short	(.L_2961 - .L_2960)
.L_2960:
        /*0004*/ 	.word	0x00000082


	//----- nvinfo : EIATTR_SW2861232_WAR
	.align		4
.L_2961:
        /*0008*/ 	.byte	0x01, 0x35
	.zero		2


	//----- nvinfo : EIATTR_PARAM_CBANK
	.align		4
        /*000c*/ 	.byte	0x04, 0x0a
        /*000e*/ 	.short	(.L_2963 - .L_2962)
	.align		4
.L_2962:
        /*0010*/ 	.word	index@(.nv.constant0._ZN2at6native18elementwise_kernelILi128ELi2EZNS0_22gpu_kernel_impl_nocastIZZZNS0_15log_kernel_cudaERNS_18TensorIteratorBaseEENKUlvE0_clEvENKUlvE0_clEvEUlfE_EEvS4_RKT_EUliE_EEviT1_)
        /*0014*/ 	.short	0x0160
        /*0016*/ 	.short	0x0220


	//----- nvinfo : EIATTR_CBANK_PARAM_SIZE
	.align		4
.L_2963:
        /*0018*/ 	.byte	0x03, 0x19
        /*001a*/ 	.short	0x0220


	//----- nvinfo : EIATTR_KPARAM_INFO
	.align		4
        /*001c*/ 	.byte	0x04, 0x17
        /*001e*/ 	.short	(.L_2965 - .L_2964)
.L_2964:
        /*0020*/ 	.word	0x00000000
        /*0024*/ 	.short	0x0001
        /*0026*/ 	.short	0x0008
        /*0028*/ 	.byte	0x00, 0xf0, 0x61, 0x08


	//----- nvinfo : EIATTR_KPARAM_INFO
	.align		4
.L_2965:
        /*002c*/ 	.byte	0x04, 0x17
        /*002e*/ 	.short	(.L_2967 - .L_2966)
.L_2966:
        /*0030*/ 	.word	0x00000000
        /*0034*/ 	.short	0x0000
        /*0036*/ 	.short	0x0000
        /*0038*/ 	.byte	0x00, 0xf0, 0x11, 0x00


	//----- nvinfo : EIATTR_MAXREG_COUNT
	.align		4
.L_2967:
        /*003c*/ 	.byte	0x03, 0x1b
        /*003e*/ 	.short	0x0080


	//----- nvinfo : EIATTR_MERCURY_ISA_VERSION
	.align		4
        /*0040*/ 	.byte	0x03, 0x5f
        /*0042*/ 	.short	0x0000


	//----- nvinfo : EIATTR_EXIT_INSTR_OFFSETS
	.align		4
        /*0044*/ 	.byte	0x04, 0x1c
        /*0046*/ 	.short	(.L_2969 - .L_2968)


	//   ....[0]....
.L_2968:
        /*0048*/ 	.word	0x00000f70


	//   ....[1]....
        /*004c*/ 	.word	0x00001e40


	//----- nvinfo : EIATTR_MAX_THREADS
	.align		4
.L_2969:
        /*0050*/ 	.byte	0x04, 0x05
        /*0052*/ 	.short	(.L_2971 - .L_2970)
.L_2970:
        /*0054*/ 	.word	0x00000080
        /*0058*/ 	.word	0x00000001
        /*005c*/ 	.word	0x00000001


	//----- nvinfo : EIATTR_CRS_STACK_SIZE
	.align		4
.L_2971:
        /*0060*/ 	.byte	0x04, 0x1e
        /*0062*/ 	.short	(.L_2973 - .L_2972)
.L_2972:
        /*0064*/ 	.word	0x00000000
.L_2973:


//--------------------- .nv.info._ZN2at6native27unrolled_elementwise_kernelIZZZNS0_15log_kernel_cudaERNS_18TensorIteratorBaseEENKUlvE0_clEvENKUlvE0_clEvEUlfE_St5arrayIPcLm2EELi4E23TrivialOffsetCalculatorILi1EjESB_NS0_6memory15LoadWithoutCastENSC_16StoreWithoutCastEEEviT_T0_T2_T3_T4_T5_ --------------------------
	.section	.nv.info._ZN2at6native27unrolled_elementwise_kernelIZZZNS0_15log_kernel_cudaERNS_18TensorIteratorBaseEENKUlvE0_clEvENKUlvE0_clEvEUlfE_St5arrayIPcLm2EELi4E23TrivialOffsetCalculatorILi1EjESB_NS0_6memory15LoadWithoutCastENSC_16StoreWithoutCastEEEviT_T0_T2_T3_T4_T5_,"",@"SHT_CUDA_INFO"
	.sectionflags	@""
	.align	4


	//----- nvinfo : EIATTR_CUDA_API_VERSION
	.align		4
        /*0000*/ 	.byte	0x04, 0x37
        /*0002*/ 	.short	(.L_2975 - .L_2974)
.L_2974:
        /*0004*/ 	.word	0x00000082


	//----- nvinfo : EIATTR_SW2861232_WAR
	.align		4
.L_2975:
        /*0008*/ 	.byte	0x01, 0x35
	.zero		2


	//----- nvinfo : EIATTR_PARAM_CBANK
	.align		4
        /*000c*/ 	.byte	0x04, 0x0a
        /*000e*/ 	.short	(.L_2977 - .L_2976)
	.align		4
.L_2976:
        /*0010*/ 	.word	index@(.nv.constant0._ZN2at6native27unrolled_elementwise_kernelIZZZNS0_15log_kernel_cudaERNS_18TensorIteratorBaseEENKUlvE0_clEvENKUlvE0_clEvEUlfE_St5arrayIPcLm2EELi4E23TrivialOffsetCalculatorILi1EjESB_NS0_6memory15LoadWithoutCastENSC_16StoreWithoutCastEEEviT_T0_T2_T3_T4_T5_)
        /*0014*/ 	.short	0x0160
        /*0016*/ 	.short	0x001c


	//----- nvinfo : EIATTR_CBANK_PARAM_SIZE
	.align		4
.L_2977:
        /*0018*/ 	.byte	0x03, 0x19
        /*001a*/ 	.short	0x001c


	//----- nvinfo : EIATTR_KPARAM_INFO
	.align		4
        /*001c*/ 	.byte	0x04, 0x17
        /*001e*/ 	.short	(.L_2979 - .L_2978)
.L_2978:
        /*0020*/ 	.word	0x00000000
        /*0024*/ 	.short	0x0006
        /*0026*/ 	.short	0x001b
        /*0028*/ 	.byte	0x00, 0xf0, 0x05, 0x00


	//----- nvinfo : EIATTR_KPARAM_INFO
	.align		4
.L_2979:
        /*002c*/ 	.byte	0x04, 0x17
        /*002e*/ 	.short	(.L_2981 - .L_2980)
.L_2980:
        /*0030*/ 	.word	0x00000000
        /*0034*/ 	.short	0x0005
        /*0036*/ 	.short	0x001a
        /*0038*/ 	.byte	0x00, 0xf0, 0x05, 0x00


	//----- nvinfo : EIATTR_KPARAM_INFO
	.align		4
.L_2981:
        /*003c*/ 	.byte	0x04, 0x17
        /*003e*/ 	.short	(.L_2983 - .L_2982)
.L_2982:
        /*0040*/ 	.word	0x00000000
        /*0044*/ 	.short	0x0004
        /*0046*/ 	.short	0x0019
        /*0048*/ 	.byte	0x00, 0xf0, 0x05, 0x00


	//----- nvinfo : EIATTR_KPARAM_INFO
	.align		4
.L_2983:
        /*004c*/ 	.byte	0x04, 0x17
        /*004e*/ 	.short	(.L_2985 - .L_2984)
.L_2984:
        /*0050*/ 	.word	0x00000000
        /*0054*/ 	.short	0x0003
        /*0056*/ 	.short	0x0018
        /*0058*/ 	.byte	0x00, 0xf0, 0x05, 0x00


	//----- nvinfo : EIATTR_KPARAM_INFO
	.align		4
.L_2985:
        /*005c*/ 	.byte	0x04, 0x17
        /*005e*/ 	.short	(.L_2987 - .L_2986)
.L_2986:
        /*0060*/ 	.word	0x00000000
        /*0064*/ 	.short	0x0002
        /*0066*/ 	.short	0x0008
        /*0068*/ 	.byte	0x00, 0xf0, 0x41, 0x00


	//----- nvinfo : EIATTR_KPARAM_INFO
	.align		4
.L_2987:
        /*006c*/ 	.byte	0x04, 0x17
        /*006e*/ 	.short	(.L_2989 - .L_2988)
.L_2988:
        /*0070*/ 	.word	0x00000000
        /*0074*/ 	.short	0x0001
        /*0076*/ 	.short	0x0004
        /*0078*/ 	.byte	0x00, 0xf0, 0x05, 0x00


	//----- nvinfo : EIATTR_KPARAM_INFO
	.align		4
.L_2989:
        /*007c*/ 	.byte	0x04, 0x17
        /*007e*/ 	.short	(.L_2991 - .L_2990)
.L_2990:
        /*0080*/ 	.word	0x00000000
        /*0084*/ 	.short	0x0000
        /*0086*/ 	.short	0x0000
        /*0088*/ 	.byte	0x00, 0xf0, 0x11, 0x00


	//----- nvinfo : EIATTR_MAXREG_COUNT
	.align		4
.L_2991:
        /*008c*/ 	.byte	0x03, 0x1b
        /*008e*/ 	.short	0x00ff


	//----- nvinfo : EIATTR_MERCURY_ISA_VERSION
	.align		4
        /*0090*/ 	.byte	0x03, 0x5f
        /*0092*/ 	.short	0x0000


	//----- nvinfo : EIATTR_EXIT_INSTR_OFFSETS
	.align		4
        /*0094*/ 	.byte	0x04, 0x1c
        /*0096*/ 	.short	(.L_2993 - .L_2992)


	//   ....[0]....
.L_2992:
        /*0098*/ 	.word	0x00000420


	//   ....[1]....
        /*009c*/ 	.word	0x00000480


	//----- nvinfo : EIATTR_MAX_THREADS
	.align		4
.L_2993:
        /*00a0*/ 	.byte	0x04, 0x05
        /*00a2*/ 	.short	(.L_2995 - .L_2994)
.L_2994:
        /*00a4*/ 	.word	0x00000080
        /*00a8*/ 	.word	0x00000001
        /*00ac*/ 	.word	0x00000001


	//----- nvinfo : EIATTR_CRS_STACK_SIZE
	.align		4
.L_2995:
        /*00b0*/ 	.byte	0x04, 0x1e
        /*00b2*/ 	.short	(.L_2997 - .L_2996)
.L_2996:
        /*00b4*/ 	.word	0x00000000
.L_2997:


//--------------------- .nv.info._ZN2at6native29vectorized_elementwise_kernelILi2EZZZNS0_15log_kernel_cudaERNS_18TensorIteratorBaseEENKUlvE0_clEvENKUlvE0_clEvEUlfE_St5arrayIPcLm2EEEEviT0_T1_ --------------------------
	.section	.nv.info._ZN2at6native29vectorized_elementwise_kernelILi2EZZZNS0_15log_kernel_cudaERNS_18TensorIteratorBaseEENKUlvE0_clEvENKUlvE0_clEvEUlfE_St5arrayIPcLm2EEEEviT0_T1_,"",@"SHT_CUDA_INFO"
	.sectionflags	@""
	.align	4


	//----- nvinfo : EIATTR_CUDA_API_VERSION
	.align		4
        /*0000*/ 	.byte	0x04, 0x37
        /*0002*/ 	.short	(.L_2999 - .L_2998)
.L_2998:
        /*0004*/ 	.word	0x00000082


	//----- nvinfo : EIATTR_SW2861232_WAR
	.align		4
.L_2999:
        /*0008*/ 	.byte	0x01, 0x35
	.zero		2


	//----- nvinfo : EIATTR_PARAM_CBANK
	.align		4
        /*000c*/ 	.byte	0x04, 0x0a
        /*000e*/ 	.short	(.L_3001 - .L_3000)
	.align		4
.L_3000:
        /*0010*/ 	.word	index@(.nv.constant0._ZN2at6native29vectorized_elementwise_kernelILi2EZZZNS0_15log_kernel_cudaERNS_18TensorIteratorBaseEENKUlvE0_clEvENKUlvE0_clEvEUlfE_St5arrayIPcLm2EEEEviT0_T1_)
        /*0014*/ 	.short	0x0160
        /*0016*/ 	.short	0x0018


	//----- nvinfo : EIATTR_CBANK_PARAM_SIZE
	.align		4
.L_3001:
        /*0018*/ 	.byte	0x03, 0x19
        /*001a*/ 	.short	0x0018


	//----- nvinfo : EIATTR_KPARAM_INFO
	.align		4
        /*001c*/ 	.byte	0x04, 0x17
        /*001e*/ 	.short	(.L_3003 - .L_3002)
.L_3002:
        /*0020*/ 	.word	0x00000000
        /*0024*/ 	.short	0x0002
        /*0026*/ 	.short	0x0008
        /*0028*/ 	.byte	0x00, 0xf0, 0x41, 0x00


	//----- nvinfo : EIATTR_KPARAM_INFO
	.align		4
.L_3003:
        /*002c*/ 	.byte	0x04, 0x17
        /*002e*/ 	.short	(.L_3005 - .L_3004)
.L_3004:
        /*0030*/ 	.word	0x00000000
        /*0034*/ 	.short	0x0001
        /*0036*/ 	.short	0x0004
        /*0038*/ 	.byte	0x00, 0xf0, 0x05, 0x00


	//----- nvinfo : EIATTR_KPARAM_INFO
	.align		4
.L_3005:
        /*003c*/ 	.byte	0x04, 0x17
        /*003e*/ 	.short	(.L_3007 - .L_3006)
.L_3006:
        /*0040*/ 	.word	0x00000000
        /*0044*/ 	.short	0x0000
        /*0046*/ 	.short	0x0000
        /*0048*/ 	.byte	0x00, 0xf0, 0x11, 0x00


	//----- nvinfo : EIATTR_MAXREG_COUNT
	.align		4
.L_3007:
        /*004c*/ 	.byte	0x03, 0x1b
        /*004e*/ 	.short	0x00ff


	//----- nvinfo : EIATTR_MERCURY_ISA_VERSION
	.align		4
        /*0050*/ 	.byte	0x03, 0x5f
        /*0052*/ 	.short	0x0000


	//----- nvinfo : EIATTR_EXIT_INSTR_OFFSETS
	.align		4
        /*0054*/ 	.byte	0x04, 0x1c
        /*0056*/ 	.short	(.L_3009 - .L_3008)


	//   ....[0]....
.L_3008:
        /*0058*/ 	.word	0x00000250


	//   ....[1]....
        /*005c*/ 	.word	0x00000b00


	//   ....[2]....
        /*0060*/ 	.word	0x00000b50


	//----- nvinfo : EIATTR_MAX_THREADS
	.align		4
.L_3009:
        /*0064*/ 	.byte	0x04, 0x05
        /*0066*/ 	.short	(.L_3011 - .L_3010)
.L_3010:
        /*0068*/ 	.word	0x00000080
        /*006c*/ 	.word	0x00000001
        /*0070*/ 	.word	0x00000001


	//----- nvinfo : EIATTR_CRS_STACK_SIZE
	.align		4
.L_3011:
        /*0074*/ 	.byte	0x04, 0x1e
        /*0076*/ 	.short	(.L_3013 - .L_3012)
.L_3012:
        /*0078*/ 	.word	0x00000000
.L_3013:


//--------------------- .nv.info._ZN2at6native29vectorized_elementwise_kernelILi4EZZZNS0_15log_kernel_cudaERNS_18TensorIteratorBaseEENKUlvE0_clEvENKUlvE0_clEvEUlfE_St5arrayIPcLm2EEEEviT0_T1_ --------------------------
	.section	.nv.info._ZN2at6native29vectorized_elementwise_kernelILi4EZZZNS0_15log_kernel_cudaERNS_18TensorIteratorBaseEENKUlvE0_clEvENKUlvE0_clEvEUlfE_St5arrayIPcLm2EEEEviT0_T1_,"",@"SHT_CUDA_INFO"
	.sectionflags	@""
	.align	4


	//----- nvinfo : EIATTR_CUDA_API_VERSION
	.align		4
        /*0000*/ 	.byte	0x04, 0x37
        /*0002*/ 	.short	(.L_3015 - .L_3014)
.L_3014:
        /*0004*/ 	.word	0x00000082


	//----- nvinfo : EIATTR_SW2861232_WAR
	.align		4
.L_3015:
        /*0008*/ 	.byte	0x01, 0x35
	.zero		2


	//----- nvinfo : EIATTR_PARAM_CBANK
	.align		4
        /*000c*/ 	.byte	0x04, 0x0a
        /*000e*/ 	.short	(.L_3017 - .L_3016)
	.align		4
.L_3016:
        /*0010*/ 	.word	index@(.nv.constant0._ZN2at6native29vectorized_elementwise_kernelILi4EZZZNS0_15log_kernel_cudaERNS_18TensorIteratorBaseEENKUlvE0_clEvENKUlvE0_clEvEUlfE_St5arrayIPcLm2EEEEviT0_T1_)
        /*0014*/ 	.short	0x0160
        /*0016*/ 	.short	0x0018


	//----- nvinfo : EIATTR_CBANK_PARAM_SIZE
	.align		4
.L_3017:
        /*0018*/ 	.byte	0x03, 0x19
        /*001a*/ 	.short	0x0018


	//----- nvinfo : EIATTR_KPARAM_INFO
	.align		4
        /*001c*/ 	.byte	0x04, 0x17
        /*001e*/ 	.short	(.L_3019 - .L_3018)
.L_3018:
        /*0020*/ 	.word	0x00000000
        /*0024*/ 	.short	0x0002
        /*0026*/ 	.short	0x0008
        /*0028*/ 	.byte	0x00, 0xf0, 0x41, 0x00


	//----- nvinfo : EIATTR_KPARAM_INFO
	.align		4
.L_3019:
        /*002c*/ 	.byte	0x04, 0x17
        /*002e*/ 	.short	(.L_3021 - .L_3020)
.L_3020:
        /*0030*/ 	.word	0x00000000
        /*0034*/ 	.short	0x0001
        /*0036*/ 	.short	0x0004
        /*0038*/ 	.byte	0x00, 0xf0, 0x05, 0x00


	//----- nvinfo : EIATTR_KPARAM_INFO
	.align		4
.L_3021:
        /*003c*/ 	.byte	0x04, 0x17
        /*003e*/ 	.short	(.L_3023 - .L_3022)
.L_3022:
        /*0040*/ 	.word	0x00000000
        /*0044*/ 	.short	0x0000
        /*0046*/ 	.short	0x0000
        /*0048*/ 	.byte	0x00, 0xf0, 0x11, 0x00


	//----- nvinfo : EIATTR_MAXREG_COUNT
	.align		4
.L_3023:
        /*004c*/ 	.byte	0x03, 0x1b
        /*004e*/ 	.short	0x00ff


	//----- nvinfo : EIATTR_MERCURY_ISA_VERSION
	.align		4
        /*0050*/ 	.byte	0x03, 0x5f
        /*0052*/ 	.short	0x0000


	//----- nvinfo : EIATTR_EXIT_INSTR_OFFSETS
	.align		4
        /*0054*/ 	.byte	0x04, 0x1c
        /*0056*/ 	.short	(.L_3025 - .L_3024)


	//   ....[0]....
.L_3024:
        /*0058*/ 	.word	0x00000210


	//   ....[1]....
        /*005c*/ 	.word	0x00000ac0


	//   ....[2]....
        /*0060*/ 	.word	0x00000b10


	//----- nvinfo : EIATTR_MAX_THREADS
	.align		4
.L_3025:
        /*0064*/ 	.byte	0x04, 0x05
        /*0066*/ 	.short	(.L_3027 - .L_3026)
.L_3026:
        /*0068*/ 	.word	0x00000080
        /*006c*/ 	.word	0x00000001
        /*0070*/ 	.word	0x00000001


	//----- nvinfo : EIATTR_CRS_STACK_SIZE
	.align		4
.L_3027:
        /*0074*/ 	.byte	0x04, 0x1e
        /*0076*/ 	.short	(.L_3029 - .L_3028)
.L_3028:
        /*0078*/ 	.word	0x00000000
.L_3029:


//--------------------- .nv.info._ZN2at6native29vectorized_elementwise_kernelILi8EZZZNS0_15log_kernel_cudaERNS_18TensorIteratorBaseEENKUlvE0_clEvENKUlvE0_clEvEUlfE_St5arrayIPcLm2EEEEviT0_T1_ --------------------------
	.section	.nv.info._ZN2at6native29vectorized_elementwise_kernelILi8EZZZNS0_15log_kernel_cudaERNS_18TensorIteratorBaseEENKUlvE0_clEvENKUlvE0_clEvEUlfE_St5arrayIPcLm2EEEEviT0_T1_,"",@"SHT_CUDA_INFO"
	.sectionflags	@""
	.align	4


	//----- nvinfo : EIATTR_CUDA_API_VERSION
	.align		4
        /*0000*/ 	.byte	0x04, 0x37
        /*0002*/ 	.short	(.L_3031 - .L_3030)
.L_3030:
        /*0004*/ 	.word	0x00000082


	//----- nvinfo : EIATTR_SW2861232_WAR
	.align		4
.L_3031:
        /*0008*/ 	.byte	0x01, 0x35
	.zero		2


	//----- nvinfo : EIATTR_PARAM_CBANK
	.align		4
        /*000c*/ 	.byte	0x04, 0x0a
        /*000e*/ 	.short	(.L_3033 - .L_3032)
	.align		4
.L_3032:
        /*0010*/ 	.word	index@(.nv.constant0._ZN2at6native29vectorized_elementwise_kernelILi8EZZZNS0_15log_kernel_cudaERNS_18TensorIteratorBaseEENKUlvE0_clEvENKUlvE0_clEvEUlfE_St5arrayIPcLm2EEEEviT0_T1_)
        /*0014*/ 	.short	0x0160
        /*0016*/ 	.short	0x0018


	//----- nvinfo : EIATTR_CBANK_PARAM_SIZE
	.align		4
.L_3033:
        /*0018*/ 	.byte	0x03, 0x19
        /*001a*/ 	.short	0x0018


	//----- nvinfo : EIATTR_KPARAM_INFO
	.align		4
        /*001c*/ 	.byte	0x04, 0x17
        /*001e*/ 	.short	(.L_3035 - .L_3034)
.L_3034:
        /*0020*/ 	.word	0x00000000
        /*0024*/ 	.short	0x0002
        /*0026*/ 	.short	0x0008
        /*0028*/ 	.byte	0x00, 0xf0, 0x41, 0x00


	//----- nvinfo : EIATTR_KPARAM_INFO
	.align		4
.L_3035:
        /*002c*/ 	.byte	0x04, 0x17
        /*002e*/ 	.short	(.L_3037 - .L_3036)
.L_3036:
        /*0030*/ 	.word	0x00000000
        /*0034*/ 	.short	0x0001
        /*0036*/ 	.short	0x0004
        /*0038*/ 	.byte	0x00, 0xf0, 0x05, 0x00


	//----- nvinfo : EIATTR_KPARAM_INFO
	.align		4
.L_3037:
        /*003c*/ 	.byte	0x04, 0x17
        /*003e*/ 	.short	(.L_3039 - .L_3038)
.L_3038:
        /*0040*/ 	.word	0x00000000
        /*0044*/ 	.short	0x0000
        /*0046*/ 	.short	0x0000
        /*0048*/ 	.byte	0x00, 0xf0, 0x11, 0x00


	//----- nvinfo : EIATTR_MAXREG_COUNT
	.align		4
.L_3039:
        /*004c*/ 	.byte	0x03, 0x1b
        /*004e*/ 	.short	0x00ff


	//----- nvinfo : EIATTR_MERCURY_ISA_VERSION
	.align		4
        /*0050*/ 	.byte	0x03, 0x5f
        /*0052*/ 	.short	0x0000


	//----- nvinfo : EIATTR_EXIT_INSTR_OFFSETS
	.align		4
        /*0054*/ 	.byte	0x04, 0x1c
        /*0056*/ 	.short	(.L_3041 - .L_3040)


	//   ....[0]....
.L_3040:
        /*0058*/ 	.word	0x00000010


	//----- nvinfo : EIATTR_MAX_THREADS
	.align		4
.L_3041:
        /*005c*/ 	.byte	0x04, 0x05
        /*005e*/ 	.short	(.L_3043 - .L_3042)
.L_3042:
        /*0060*/ 	.word	0x00000080
        /*0064*/ 	.word	0x00000001
        /*0068*/ 	.word	0x00000001
.L_3043:


//--------------------- .nv.info._ZN2at6native18elementwise_kernelILi128ELi4EZNS0_15gpu_kernel_implIZZZNS0_15log_kernel_cudaERNS_18TensorIteratorBaseEENKUlvE0_clEvENKUlvE_clEvEUldE_EEvS4_RKT_EUliE_EEviT1_ --------------------------
	.section	.nv.info._ZN2at6native18elementwise_kernelILi128ELi4EZNS0_15gpu_kernel_implIZZZNS0_15log_kernel_cudaERNS_18TensorIteratorBaseEENKUlvE0_clEvENKUlvE_clEvEUldE_EEvS4_RKT_EUliE_EEviT1_,"",@"SHT_CUDA_INFO"
	.sectionflags	@""
	.align	4


	//----- nvinfo : EIATTR_CUDA_API_VERSION
	.align		4
        /*0000*/ 	.byte	0x04, 0x37
        /*0002*/ 	.short	(.L_3045 - .L_3044)
.L_3044:
        /*0004*/ 	.word	0x00000082


	//----- nvinfo : EIATTR_SW2861232_WAR
	.align		4
.L_3045:
        /*0008*/ 	.byte	0x01, 0x35
	.zero		2


	//----- nvinfo : EIATTR_PARAM_CBANK
	.align		4
        /*000c*/ 	.byte	0x04, 0x0a
        /*000e*/ 	.short	(.L_3047 - .L_3046)
	.align		4
.L_3046:
        /*0010*/ 	.word	index@(.nv.constant0._ZN2at6native18elementwise_kernelILi128ELi4EZNS0_15gpu_kernel_implIZZZNS0_15log_kernel_cudaERNS_18TensorIteratorBaseEENKUlvE0_clEvENKUlvE_clEvEUldE_EEvS4_RKT_EUliE_EEviT1_)
        /*0014*/ 	.short	0x0160
        /*0016*/ 	.short	0x0220


	//----- nvinfo : EIATTR_CBANK_PARAM_SIZE
	.align		4
.L_3047:
        /*0018*/ 	.byte	0x03, 0x19
        /*001a*/ 	.short	0x0220


	//----- nvinfo : EIATTR_KPARAM_INFO
	.align		4
        /*001c*/ 	.byte	0x04, 0x17
        /*001e*/ 	.short	(.L_3049 - .L_3048)
.L_3048:
        /*0020*/ 	.word	0x00000000
        /*0024*/ 	.short	0x0001
        /*0026*/ 	.short	0x0008
        /*0028*/ 	.byte	0x00, 0xf0, 0x61, 0x08


	//----- nvinfo : EIATTR_KPARAM_INFO
	.align		4
.L_3049:
        /*002c*/ 	.byte	0x04, 0x17
        /*002e*/ 	.short	(.L_3051 - .L_3050)
.L_3050:
        /*0030*/ 	.word	0x00000000
        /*0034*/ 	.short	0x0000
        /*0036*/ 	.short	0x0000
        /*0038*/ 	.byte	0x00, 0xf0, 0x11, 0x00


	//----- nvinfo : EIATTR_MAXREG_COUNT
	.align		4
.L_3051:
        /*003c*/ 	.byte	0x03, 0x1b
        /*003e*/ 	.short	0x0080


	//----- nvinfo : EIATTR_EXTERNS
	.align		4
        /*0040*/ 	.byte	0x04, 0x0f
        /*0042*/ 	.short	(.L_3053 - .L_3052)


	//   ....[0]....
	.align		4
.L_3052:
        /*0044*/ 	.word	index@(__assertfail)


	//----- nvinfo : EIATTR_MERCURY_ISA_VERSION
	.align		4
.L_3053:
        /*0048*/ 	.byte	0x03, 0x5f
        /*004a*/ 	.short	0x0000


	//----- nvinfo : EIATTR_SYSCALL_OFFSETS
	.align		4
        /*004c*/ 	.byte	0x04, 0x46
        /*004e*/ 	.short	(.L_3055 - .L_3054)


	//   ....[0]....
.L_3054:
        /*0050*/ 	.word	0x00001db0


	//   ....[1]....
        /*0054*/ 	.word	0x00003180


	//   ....[2]....
        /*0058*/ 	.word	0x00004f60


	//   ....[3]....
        /*005c*/ 	.word	0x00006350


	//   ....[4]....
        /*0060*/ 	.word	0x00008100


	//   ....[5]....
        /*0064*/ 	.word	0x000094f0


	//   ....[6]....
        /*0068*/ 	.word	0x0000b2b0


	//   ....[7]....
        /*006c*/ 	.word	0x0000c690


	//----- nvinfo : EIATTR_EXIT_INSTR_OFFSETS
	.align		4
.L_3055:
        /*0070*/ 	.byte	0x04, 0x1c
        /*0072*/ 	.short	(.L_3057 - .L_3056)


	//   ....[0]....
.L_3056:
        /*0074*/ 	.word	0x00009590


	//   ....[1]....
        /*0078*/ 	.word	0x0000b7e0


	//   ....[2]....
        /*007c*/ 	.word	0x0000b820


	//   ....[3]....
        /*0080*/ 	.word	0x0000b8b0


	//   ....[4]....
        /*0084*/ 	.word	0x0000b8e0


	//   ....[5]....
        /*0088*/ 	.word	0x0000b910


	//   ....[6]....
        /*008c*/ 	.word	0x0000b9c0


	//   ....[7]....
        /*0090*/ 	.word	0x0000ba20


	//   ....[8]....
        /*0094*/ 	.word	0x0000bae0


	//   ....[9]....
        /*0098*/ 	.word	0x0000bb50


	//   ....[10]....
        /*009c*/ 	.word	0x0000bb70


	//   ....[11]....
        /*00a0*/ 	.word	0x0000bc30


	//   ....[12]....
        /*00a4*/ 	.word	0x0000bc60


	//   ....[13]....
        /*00a8*/ 	.word	0x0000be10


	//   ....[14]....
        /*00ac*/ 	.word	0x0000bf90


	//   ....[15]....
        /*00b0*/ 	.word	0x0000bff0


	//   ....[16]....
        /*00b4*/ 	.word	0x0000c0a0


	//   ....[17]....
        /*00b8*/ 	.word	0x0000c240


	//   ....[18]....
        /*00bc*/ 	.word	0x0000c3e0


	//   ....[19]....
        /*00c0*/ 	.word	0x0000c560


	//   ....[20]....
        /*00c4*/ 	.word	0x0000c6a0


	//   ....[21]....
        /*00c8*/ 	.word	0x0000c6d0


	//   ....[22]....
        /*00cc*/ 	.word	0x0000c700


	//----- nvinfo : EIATTR_MAX_THREADS
	.align		4
.L_3057:
        /*00d0*/ 	.byte	0x04, 0x05
        /*00d2*/ 	.short	(.L_3059 - .L_3058)
.L_3058:
        /*00d4*/ 	.word	0x00000080
        /*00d8*/ 	.word	0x00000001
        /*00dc*/ 	.word	0x00000001


	//----- nvinfo : EIATTR_CRS_STACK_SIZE
	.align		4
.L_3059:
        /*00e0*/ 	.byte	0x04, 0x1e
        /*00e2*/ 	.short	(.L_3061 - .L_3060)
.L_3060:
        /*00e4*/ 	.word	0x00000000
.L_3061:


//--------------------- .nv.info._ZN2at6native27unrolled_elementwise_kernelIZZZNS0_15log_kernel_cudaERNS_18TensorIteratorBaseEENKUlvE0_clEvENKUlvE_clEvEUldE_St5arrayIPcLm2EELi4E23TrivialOffsetCalculatorILi1EjESB_NS0_6memory12LoadWithCastILi1EEENSC_13StoreWithCastILi1EEEEEviT_T0_T2_T3_T4_T5_ --------------------------
	.section	.nv.info._ZN2at6native27unrolled_elementwise_kernelIZZZNS0_15log_kernel_cudaERNS_18TensorIteratorBaseEENKUlvE0_clEvENKUlvE_clEvEUldE_St5arrayIPcLm2EELi4E23TrivialOffsetCalculatorILi1EjESB_NS0_6memory12LoadWithCastILi1EEENSC_13StoreWithCastILi1EEEEEviT_T0_T2_T3_T4_T5_,"",@"SHT_CUDA_INFO"
	.sectionflags	@""
	.align	4


	//----- nvinfo : EIATTR_CUDA_API_VERSION
	.align		4
        /*0000*/ 	.byte	0x04, 0x37
        /*0002*/ 	.short	(.L_3063 - .L_3062)
.L_3062:
        /*0004*/ 	.word	0x00000082


	//----- nvinfo : EIATTR_SW2861232_WAR
	.align		4
.L_3063:
        /*0008*/ 	.byte	0x01, 0x35
	.zero		2


	//----- nvinfo : EIATTR_PARAM_CBANK
	.align		4
        /*000c*/ 	.byte	0x04, 0x0a
        /*000e*/ 	.short	(.L_3065 - .L_3064)
	.align		4
.L_3064:
        /*0010*/ 	.word	index@(.nv.constant0._ZN2at6native27unrolled_elementwise_kernelIZZZNS0_15log_kernel_cudaERNS_18TensorIteratorBaseEENKUlvE0_clEvENKUlvE_clEvEUldE_St5arrayIPcLm2EELi4E23TrivialOffsetCalculatorILi1EjESB_NS0_6memory12LoadWithCastILi1EEENSC_13StoreWithCastILi1EEEEEviT_T0_T2_T3_T4_T5_)
        /*0014*/ 	.short	0x0160
        /*0016*/ 	.short	0x002c


	//----- nvinfo : EIATTR_CBANK_PARAM_SIZE
	.align		4
.L_3065:
        /*0018*/ 	.byte	0x03, 0x19
        /*001a*/ 	.short	0x002c


	//----- nvinfo : EIATTR_KPARAM_INFO
	.align		4
        /*001c*/ 	.byte	0x04, 0x17
        /*001e*/ 	.short	(.L_3067 - .L_3066)
.L_3066:
        /*0020*/ 	.word	0x00000000
        /*0024*/ 	.short	0x0006
        /*0026*/ 	.short	0x0024
        /*0028*/ 	.byte	0x00, 0xf0, 0x21, 0x00


	//----- nvinfo : EIATTR_KPARAM_INFO
	.align		4
.L_3067:
        /*002c*/ 	.byte	0x04, 0x17
        /*002e*/ 	.short	(.L_3069 - .L_3068)
.L_3068:
        /*0030*/ 	.word	0x00000000
        /*0034*/ 	.short	0x0005
        /*0036*/ 	.short	0x001c
        /*0038*/ 	.byte	0x00, 0xf0, 0x21, 0x00


	//----- nvinfo : EIATTR_KPARAM_INFO
	.align		4
.L_3069:
        /*003c*/ 	.byte	0x04, 0x17
        /*003e*/ 	.short	(.L_3071 - .L_3070)
.L_3070:
        /*0040*/ 	.word	0x00000000
        /*0044*/ 	.short	0x0004
        /*0046*/ 	.short	0x0019
        /*0048*/ 	.byte	0x00, 0xf0, 0x05, 0x00


	//----- nvinfo : EIATTR_KPARAM_INFO
	.align		4
.L_3071:
        /*004c*/ 	.byte	0x04, 0x17
        /*004e*/ 	.short	(.L_3073 - .L_3072)
.L_3072:
        /*0050*/ 	.word	0x00000000
        /*0054*/ 	.short	0x0003
        /*0056*/ 	.short	0x0018
        /*0058*/ 	.byte	0x00, 0xf0, 0x05, 0x00


	//----- nvinfo : EIATTR_KPARAM_INFO
	.align		4
.L_3073:
        /*005c*/ 	.byte	0x04, 0x17
        /*005e*/ 	.short	(.L_3075 - .L_3074)
.L_3074:
        /*0060*/ 	.word	0x00000000
        /*0064*/ 	.short	0x0002
        /*0066*/ 	.short	0x0008
        /*0068*/ 	.byte	0x00, 0xf0, 0x41, 0x00


	//----- nvinfo : EIATTR_KPARAM_INFO
	.align		4
.L_3075:
        /*006c*/ 	.byte	0x04, 0x17
        /*006e*/ 	.short	(.L_3077 - .L_3076)
.L_3076:
        /*0070*/ 	.word	0x00000000
        /*0074*/ 	.short	0x0001
        /*0076*/ 	.short	0x0004
        /*0078*/ 	.byte	0x00, 0xf0, 0x05, 0x00


	//----- nvinfo : EIATTR_KPARAM_INFO
	.align		4
.L_3077:
        /*007c*/ 	.byte	0x04, 0x17
        /*007e*/ 	.short	(.L_3079 - .L_3078)
.L_3078:
        /*0080*/ 	.word	0x00000000
        /*0084*/ 	.short	0x0000
        /*0086*/ 	.short	0x0000
        /*0088*/ 	.byte	0x00, 0xf0, 0x11, 0x00


	//----- nvinfo : EIATTR_MAXREG_COUNT
	.align		4
.L_3079:
        /*008c*/ 	.byte	0x03, 0x1b
        /*008e*/ 	.short	0x00ff


	//----- nvinfo : EIATTR_EXTERNS
	.align		4
        /*0090*/ 	.byte	0x04, 0x0f
        /*0092*/ 	.short	(.L_3081 - .L_3080)


	//   ....[0]....
	.align		4
.L_3080:
        /*0094*/ 	.word	index@(__assertfail)


	//----- nvinfo : EIATTR_MERCURY_ISA_VERSION
	.align		4
.L_3081:
        /*0098*/ 	.byte	0x03, 0x5f
        /*009a*/ 	.short	0x0000


	//----- nvinfo : EIATTR_SYSCALL_OFFSETS
	.align		4
        /*009c*/ 	.byte	0x04, 0x46
        /*009e*/ 	.short	(.L_3083 - .L_3082)


	//   ....[0]....
.L_3082:
        /*00a0*/ 	.word	0x00000f90


	//   ....[1]....
        /*00a4*/ 	.word	0x00001f40


	//   ....[2]....
        /*00a8*/ 	.word	0x00002f00


	//   ....[3]....
        /*00ac*/ 	.word	0x00003e90


	//   ....[4]....
        /*00b0*/ 	.word	0x00006030


	//   ....[5]....
        /*00b4*/ 	.word	0x000070c0


	//   ....[6]....
        /*00b8*/ 	.word	0x00008110


	//   ....[7]....
        /*00bc*/ 	.word	0x00009180


	//----- nvinfo : EIATTR_EXIT_INSTR_OFFSETS
	.align		4
.L_3083:
        /*00c0*/ 	.byte	0x04, 0x1c
        /*00c2*/ 	.short	(.L_3085 - .L_3084)


	//   ....[0]....
.L_3084:
        /*00c4*/ 	.word	0x000081b0


	//   ....[1]....
        /*00c8*/ 	.word	0x000082d0


	//   ....[2]....
        /*00cc*/ 	.word	0x00008310


	//   ....[3]....
        /*00d0*/ 	.word	0x000083a0


	//   ....[4]....
        /*00d4*/ 	.word	0x000083d0


	//   ....[5]....
        /*00d8*/ 	.word	0x00008400


	//   ....[6]....
        /*00dc*/ 	.word	0x000084b0


	//   ....[7]....
        /*00e0*/ 	.word	0x00008510


	//   ....[8]....
        /*00e4*/ 	.word	0x000085d0


	//   ....[9]....
        /*00e8*/ 	.word	0x00008640


	//   ....[10]....
        /*00ec*/ 	.word	0x00008660


	//   ....[11]....
        /*00f0*/ 	.word	0x00008720


	//   ....[12]....
        /*00f4*/ 	.word	0x00008750


	//   ....[13]....
        /*00f8*/ 	.word	0x00008900


	//   ....[14]....
        /*00fc*/ 	.word	0x00008a80


	//   ....[15]....
        /*0100*/ 	.word	0x00008ae0


	//   ....[16]....
        /*0104*/ 	.word	0x00008b90


	//   ....[17]....
        /*0108*/ 	.word	0x00008d30


	//   ....[18]....
        /*010c*/ 	.word	0x00008ed0


	//   ....[19]....
        /*0110*/ 	.word	0x00009050


	//   ....[20]....
        /*0114*/ 	.word	0x00009190


	//   ....[21]....
        /*0118*/ 	.word	0x000091c0


	//   ....[22]....
        /*011c*/ 	.word	0x000091f0


	//----- nvinfo : EIATTR_MAX_THREADS
	.align		4
.L_3085:
        /*0120*/ 	.byte	0x04, 0x05
        /*0122*/ 	.short	(.L_3087 - .L_3086)
.L_3086:
        /*0124*/ 	.word	0x00000080
        /*0128*/ 	.word	0x00000001
        /*012c*/ 	.word	0x00000001


	//----- nvinfo : EIATTR_CRS_STACK_SIZE
	.align		4
.L_3087:
        /*0130*/ 	.byte	0x04, 0x1e
        /*0132*/ 	.short	(.L_3089 - .L_3088)
.L_3088:
        /*0134*/ 	.word	0x00000000
.L_3089:


//--------------------- .nv.info._ZN2at6native18elementwise_kernelILi128ELi2EZNS0_22gpu_kernel_impl_nocastIZZZNS0_15log_kernel_cudaERNS_18TensorIteratorBaseEENKUlvE0_clEvENKUlvE_clEvEUldE_EEvS4_RKT_EUliE_EEviT1_ --------------------------
	.section	.nv.info._ZN2at6native18elementwise_kernelILi128ELi2EZNS0_22gpu_kernel_impl_nocastIZZZNS0_15log_kernel_cudaERNS_18TensorIteratorBaseEENKUlvE0_clEvENKUlvE_clEvEUldE_EEvS4_RKT_EUliE_EEviT1_,"",@"SHT_CUDA_INFO"
	.sectionflags	@""
	.align	4


	//----- nvinfo : EIATTR_CUDA_API_VERSION
	.align		4
        /*0000*/ 	.byte	0x04, 0x37
        /*0002*/ 	.short	(.L_3091 - .L_3090)
.L_3090:
        /*0004*/ 	.word	0x00000082


	//----- nvinfo : EIATTR_SW2861232_WAR
	.align		4
.L_3091:
        /*0008*/ 	.byte	0x01, 0x35
	.zero		2


	//----- nvinfo : EIATTR_PARAM_CBANK
	.align		4
        /*000c*/ 	.byte	0x04, 0x0a
        /*000e*/ 	.short	(.L_3093 - .L_3092)
	.align		4
.L_3092:
        /*0010*/ 	.word	index@(.nv.constant0._ZN2at6native18elementwise_kernelILi128ELi2EZNS0_22gpu_kernel_impl_nocastIZZZNS0_15log_kernel_cudaERNS_18TensorIteratorBaseEENKUlvE0_clEvENKUlvE_clEvEUldE_EEvS4_RKT_EUliE_EEviT1_)
        /*0014*/ 	.short	0x0160
        /*0016*/ 	.short	0x0220


	//----- nvinfo : EIATTR_CBANK_PARAM_SIZE
	.align		4
.L_3093:
        /*0018*/ 	.byte	0x03, 0x19
        /*001a*/ 	.short	0x0220


	//----- nvinfo : EIATTR_KPARAM_INFO
	.align		4
        /*001c*/ 	.byte	0x04, 0x17
        /*001e*/ 	.short	(.L_3095 - .L_3094)
.L_3094:
        /*0020*/ 	.word	0x00000000
        /*0024*/ 	.short	0x0001
        /*0026*/ 	.short	0x0008
        /*0028*/ 	.byte	0x00, 0xf0, 0x61, 0x08


	//----- nvinfo : EIATTR_KPARAM_INFO
	.align		4
.L_3095:
        /*002c*/ 	.byte	0x04, 0x17
        /*002e*/ 	.short	(.L_3097 - .L_3096)
.L_3096:
        /*0030*/ 	.word	0x00000000
        /*0034*/ 	.short	0x0000
        /*0036*/ 	.short	0x0000
        /*0038*/ 	.byte	0x00, 0xf0, 0x11, 0x00


	//----- nvinfo : EIATTR_MAXREG_COUNT
	.align		4
.L_3097:
        /*003c*/ 	.byte	0x03, 0x1b
        /*003e*/ 	.short	0x0080


	//----- nvinfo : EIATTR_MERCURY_ISA_VERSION
	.align		4
        /*0040*/ 	.byte	0x03, 0x5f
        /*0042*/ 	.short	0x0000


	//----- nvinfo : EIATTR_EXIT_INSTR_OFFSETS
	.align		4
        /*0044*/ 	.byte	0x04, 0x1c
        /*0046*/ 	.short	(.L_3099 - .L_3098)


	//   ....[0]....
.L_3098:
        /*0048*/ 	.word	0x00001350


	//   ....[1]....
        /*004c*/ 	.word	0x000025d0


	//----- nvinfo : EIATTR_MAX_THREADS
	.align		4
.L_3099:
        /*0050*/ 	.byte	0x04, 0x05
        /*0052*/ 	.short	(.L_3101 - .L_3100)
.L_3100:
        /*0054*/ 	.word	0x00000080
        /*0058*/ 	.word	0x00000001
        /*005c*/ 	.word	0x00000001


	//----- nvinfo : EIATTR_CRS_STACK_SIZE
	.align		4
.L_3101:
        /*0060*/ 	.byte	0x04, 0x1e
        /*0062*/ 	.short	(.L_3103 - .L_3102)
.L_3102:
        /*0064*/ 	.word	0x00000000
.L_3103:


//--------------------- .nv.info._ZN2at6native27unrolled_elementwise_kernelIZZZNS0_15log_kernel_cudaERNS_18TensorIteratorBaseEENKUlvE0_clEvENKUlvE_clEvEUldE_St5arrayIPcLm2EELi4E23TrivialOffsetCalculatorILi1EjESB_NS0_6memory15LoadWithoutCastENSC_16StoreWithoutCastEEEviT_T0_T2_T3_T4_T5_ --------------------------
	.section	.nv.info._ZN2at6native27unrolled_elementwise_kernelIZZZNS0_15log_kernel_cudaERNS_18TensorIteratorBaseEENKUlvE0_clEvENKUlvE_clEvEUldE_St5arrayIPcLm2EELi4E23TrivialOffsetCalculatorILi1EjESB_NS0_6memory15LoadWithoutCastENSC_16StoreWithoutCastEEEviT_T0_T2_T3_T4_T5_,"",@"SHT_CUDA_INFO"
	.sectionflags	@""
	.align	4


	//----- nvinfo : EIATTR_CUDA_API_VERSION
	.align		4
        /*0000*/ 	.byte	0x04, 0x37
        /*0002*/ 	.short	(.L_3105 - .L_3104)
.L_3104:
        /*0004*/ 	.word	0x00000082


	//----- nvinfo : EIATTR_SW2861232_WAR
	.align		4
.L_3105:
        /*0008*/ 	.byte	0x01, 0x35
	.zero		2


	//----- nvinfo : EIATTR_PARAM_CBANK
	.align		4
        /*000c*/ 	.byte	0x04, 0x0a
        /*000e*/ 	.short	(.L_3107 - .L_3106)
	.align		4
.L_3106:
        /*0010*/ 	.word	index@(.nv.constant0._ZN2at6native27unrolled_elementwise_kernelIZZZNS0_15log_kernel_cudaERNS_18TensorIteratorBaseEENKUlvE0_clEvENKUlvE_clEvEUldE_St5arrayIPcLm2EELi4E23TrivialOffsetCalculatorILi1EjESB_NS0_6memory15LoadWithoutCastENSC_16StoreWithoutCastEEEviT_T0_T2_T3_T4_T5_)
        /*0014*/ 	.short	0x0160
        /*0016*/ 	.short	0x001c


	//----- nvinfo : EIATTR_CBANK_PARAM_SIZE
	.align		4
.L_3107:
        /*0018*/ 	.byte	0x03, 0x19
        /*001a*/ 	.short	0x001c


	//----- nvinfo : EIATTR_KPARAM_INFO
	.align		4
        /*001c*/ 	.byte	0x04, 0x17
        /*001e*/ 	.short	(.L_3109 - .L_3108)
.L_3108:
        /*0020*/ 	.word	0x00000000
        /*0024*/ 	.short	0x0006
        /*0026*/ 	.short	0x001b
        /*0028*/ 	.byte	0x00, 0xf0, 0x05, 0x00


	//----- nvinfo : EIATTR_KPARAM_INFO
	.align		4
.L_3109:
        /*002c*/ 	.byte	0x04, 0x17
        /*002e*/ 	.short	(.L_3111 - .L_3110)
.L_3110:
        /*0030*/ 	.word	0x00000000
        /*0034*/ 	.short	0x0005
        /*0036*/ 	.short	0x001a
        /*0038*/ 	.byte	0x00, 0xf0, 0x05, 0x00


	//----- nvinfo : EIATTR_KPARAM_INFO
	.align		4
.L_3111:
        /*003c*/ 	.byte	0x04, 0x17
        /*003e*/ 	.short	(.L_3113 - .L_3112)
.L_3112:
        /*0040*/ 	.word	0x00000000
        /*0044*/ 	.short	0x0004
        /*0046*/ 	.short	0x0019
        /*0048*/ 	.byte	0x00, 0xf0, 0x05, 0x00


	//----- nvinfo : EIATTR_KPARAM_INFO
	.align		4
.L_3113:
        /*004c*/ 	.byte	0x04, 0x17
        /*004e*/ 	.short	(.L_3115 - .L_3114)
.L_3114:
        /*0050*/ 	.word	0x00000000
        /*0054*/ 	.short	0x0003
        /*0056*/ 	.short	0x0018
        /*0058*/ 	.byte	0x00, 0xf0, 0x05, 0x00


	//----- nvinfo : EIATTR_KPARAM_INFO
	.align		4
.L_3115:
        /*005c*/ 	.byte	0x04, 0x17
        /*005e*/ 	.short	(.L_3117 - .L_3116)
.L_3116:
        /*0060*/ 	.word	0x00000000
        /*0064*/ 	.short	0x0002
        /*0066*/ 	.short	0x0008
        /*0068*/ 	.byte	0x00, 0xf0, 0x41, 0x00


	//----- nvinfo : EIATTR_KPARAM_INFO
	.align		4
.L_3117:
        /*006c*/ 	.byte	0x04, 0x17
        /*006e*/ 	.short	(.L_3119 - .L_3118)
.L_3118:
        /*0070*/ 	.word	0x00000000
        /*0074*/ 	.short	0x0001
        /*0076*/ 	.short	0x0004
        /*0078*/ 	.byte	0x00, 0xf0, 0x05, 0x00


	//----- nvinfo : EIATTR_KPARAM_INFO
	.align		4
.L_3119:
        /*007c*/ 	.byte	0x04, 0x17
        /*007e*/ 	.short	(.L_3121 - .L_3120)
.L_3120:
        /*0080*/ 	.word	0x00000000
        /*0084*/ 	.short	0x0000
        /*0086*/ 	.short	0x0000
        /*0088*/ 	.byte	0x00, 0xf0, 0x11, 0x00


	//----- nvinfo : EIATTR_MAXREG_COUNT
	.align		4
.L_3121:
        /*008c*/ 	.byte	0x03, 0x1b
        /*008e*/ 	.short	0x00ff


	//----- nvinfo : EIATTR_MERCURY_ISA_VERSION
	.align		4
        /*0090*/ 	.byte	0x03, 0x5f
        /*0092*/ 	.short	0x0000


	//----- nvinfo : EIATTR_EXIT_INSTR_OFFSETS
	.align		4
        /*0094*/ 	.byte	0x04, 0x1c
        /*0096*/ 	.short	(.L_3123 - .L_3122)


	//   ....[0]....
.L_3122:
        /*0098*/ 	.word	0x00001310


	//   ....[1]....
        /*009c*/ 	.word	0x00001360


	//----- nvinfo : EIATTR_MAX_THREADS
	.align		4
.L_3123:
        /*00a0*/ 	.byte	0x04, 0x05
        /*00a2*/ 	.short	(.L_3125 - .L_3124)
.L_3124:
        /*00a4*/ 	.word	0x00000080
        /*00a8*/ 	.word	0x00000001
        /*00ac*/ 	.word	0x00000001


	//----- nvinfo : EIATTR_CRS_STACK_SIZE
	.align		4
.L_3125:
        /*00b0*/ 	.byte	0x04, 0x1e
        /*00b2*/ 	.short	(.L_3127 - .L_3126)
.L_3126:
        /*00b4*/ 	.word	0x00000000
.L_3127:


//--------------------- .nv.info._ZN2at6native29vectorized_elementwise_kernelILi2EZZZNS0_15log_kernel_cudaERNS_18TensorIteratorBaseEENKUlvE0_clEvENKUlvE_clEvEUldE_St5arrayIPcLm2EEEEviT0_T1_ --------------------------
	.section	.nv.info._ZN2at6native29vectorized_elementwise_kernelILi2EZZZNS0_15log_kernel_cudaERNS_18TensorIteratorBaseEENKUlvE0_clEvENKUlvE_clEvEUldE_St5arrayIPcLm2EEEEviT0_T1_,"",@"SHT_CUDA_INFO"
	.sectionflags	@""
	.align	4


	//----- nvinfo : EIATTR_CUDA_API_VERSION
	.align		4
        /*0000*/ 	.byte	0x04, 0x37
        /*0002*/ 	.short	(.L_3129 - .L_3128)
.L_3128:
        /*0004*/ 	.word	0x00000082


	//----- nvinfo : EIATTR_SW2861232_WAR
	.align		4
.L_3129:
        /*0008*/ 	.byte	0x01, 0x35
	.zero		2


	//----- nvinfo : EIATTR_PARAM_CBANK
	.align		4
        /*000c*/ 	.byte	0x04, 0x0a
        /*000e*/ 	.short	(.L_3131 - .L_3130)
	.align		4
.L_3130:
        /*0010*/ 	.word	index@(.nv.constant0._ZN2at6native29vectorized_elementwise_kernelILi2EZZZNS0_15log_kernel_cudaERNS_18TensorIteratorBaseEENKUlvE0_clEvENKUlvE_clEvEUldE_St5arrayIPcLm2EEEEviT0_T1_)
        /*0014*/ 	.short	0x0160
        /*0016*/ 	.short	0x0018


	//----- nvinfo : EIATTR_CBANK_PARAM_SIZE
	.align		4
.L_3131:
        /*0018*/ 	.byte	0x03, 0x19
        /*001a*/ 	.short	0x0018


	//----- nvinfo : EIATTR_KPARAM_INFO
	.align		4
        /*001c*/ 	.byte	0x04, 0x17
        /*001e*/ 	.short	(.L_3133 - .L_3132)
.L_3132:
        /*0020*/ 	.word	0x00000000
        /*0024*/ 	.short	0x0002
        /*0026*/ 	.short	0x0008
        /*0028*/ 	.byte	0x00, 0xf0, 0x41, 0x00


	//----- nvinfo : EIATTR_KPARAM_INFO
	.align		4
.L_3133:
        /*002c*/ 	.byte	0x04, 0x17
        /*002e*/ 	.short	(.L_3135 - .L_3134)
.L_3134:
        /*0030*/ 	.word	0x00000000
        /*0034*/ 	.short	0x0001
        /*0036*/ 	.short	0x0004
        /*0038*/ 	.byte	0x00, 0xf0, 0x05, 0x00


	//----- nvinfo : EIATTR_KPARAM_INFO
	.align		4
.L_3135:
        /*003c*/ 	.byte	0x04, 0x17
        /*003e*/ 	.short	(.L_3137 - .L_3136)
.L_3136:
        /*0040*/ 	.word	0x00000000
        /*0044*/ 	.short	0x0000
        /*0046*/ 	.short	0x0000
        /*0048*/ 	.byte	0x00, 0xf0, 0x11, 0x00


	//----- nvinfo : EIATTR_MAXREG_COUNT
	.align		4
.L_3137:
        /*004c*/ 	.byte	0x03, 0x1b
        /*004e*/ 	.short	0x00ff


	//----- nvinfo : EIATTR_MERCURY_ISA_VERSION
	.align		4
        /*0050*/ 	.byte	0x03, 0x5f
        /*0052*/ 	.short	0x0000


	//----- nvinfo : EIATTR_EXIT_INSTR_OFFSETS
	.align		4
        /*0054*/ 	.byte	0x04, 0x1c
        /*0056*/ 	.short	(.L_3139 - .L_3138)


	//   ....[0]....
.L_3138:
        /*0058*/ 	.word	0x000020a0


	//   ....[1]....
        /*005c*/ 	.word	0x000047a0


	//   ....[2]....
        /*0060*/ 	.word	0x000047f0


	//----- nvinfo : EIATTR_MAX_THREADS
	.align		4
.L_3139:
        /*0064*/ 	.byte	0x04, 0x05
        /*0066*/ 	.short	(.L_3141 - .L_3140)
.L_3140:
        /*0068*/ 	.word	0x00000080
        /*006c*/ 	.word	0x00000001
        /*0070*/ 	.word	0x00000001


	//----- nvinfo : EIATTR_CRS_STACK_SIZE
	.align		4
.L_3141:
        /*0074*/ 	.byte	0x04, 0x1e
        /*0076*/ 	.short	(.L_3143 - .L_3142)
.L_3142:
        /*0078*/ 	.word	0x00000000
.L_3143:


//--------------------- .nv.info._ZN2at6native29vectorized_elementwise_kernelILi4EZZZNS0_15log_kernel_cudaERNS_18TensorIteratorBaseEENKUlvE0_clEvENKUlvE_clEvEUldE_St5arrayIPcLm2EEEEviT0_T1_ --------------------------
	.section	.nv.info._ZN2at6native29vectorized_elementwise_kernelILi4EZZZNS0_15log_kernel_cudaERNS_18TensorIteratorBaseEENKUlvE0_clEvENKUlvE_clEvEUldE_St5arrayIPcLm2EEEEviT0_T1_,"",@"SHT_CUDA_INFO"
	.sectionflags	@""
	.align	4


	//----- nvinfo : EIATTR_CUDA_API_VERSION
	.align		4
        /*0000*/ 	.byte	0x04, 0x37
        /*0002*/ 	.short	(.L_3145 - .L_3144)
.L_3144:
        /*0004*/ 	.word	0x00000082


	//----- nvinfo : EIATTR_SW2861232_WAR
	.align		4
.L_3145:
        /*0008*/ 	.byte	0x01, 0x35
	.zero		2


	//----- nvinfo : EIATTR_PARAM_CBANK
	.align		4
        /*000c*/ 	.byte	0x04, 0x0a
        /*000e*/ 	.short	(.L_3147 - .L_3146)
	.align		4
.L_3146:
        /*0010*/ 	.word	index@(.nv.constant0._ZN2at6native29vectorized_elementwise_kernelILi4EZZZNS0_15log_kernel_cudaERNS_18TensorIteratorBaseEENKUlvE0_clEvENKUlvE_clEvEUldE_St5arrayIPcLm2EEEEviT0_T1_)
        /*0014*/ 	.short	0x0160
        /*0016*/ 	.short	0x0018


	//----- nvinfo : EIATTR_CBANK_PARAM_SIZE
	.align		4
.L_3147:
        /*0018*/ 	.byte	0x03, 0x19
        /*001a*/ 	.short	0x0018


	//----- nvinfo : EIATTR_KPARAM_INFO
	.align		4
        /*001c*/ 	.byte	0x04, 0x17
        /*001e*/ 	.short	(.L_3149 - .L_3148)
.L_3148:
        /*0020*/ 	.word	0x00000000
        /*0024*/ 	.short	0x0002
        /*0026*/ 	.short	0x0008
        /*0028*/ 	.byte	0x00, 0xf0, 0x41, 0x00


	//----- nvinfo : EIATTR_KPARAM_INFO
	.align		4
.L_3149:
        /*002c*/ 	.byte	0x04, 0x17
        /*002e*/ 	.short	(.L_3151 - .L_3150)
.L_3150:
        /*0030*/ 	.word	0x00000000
        /*0034*/ 	.short	0x0001
        /*0036*/ 	.short	0x0004
        /*0038*/ 	.byte	0x00, 0xf0, 0x05, 0x00


	//----- nvinfo : EIATTR_KPARAM_INFO
	.align		4
.L_3151:
        /*003c*/ 	.byte	0x04, 0x17
        /*003e*/ 	.short	(.L_3153 - .L_3152)
.L_3152:
        /*0040*/ 	.word	0x00000000
        /*0044*/ 	.short	0x0000
        /*0046*/ 	.short	0x0000
        /*0048*/ 	.byte	0x00, 0xf0, 0x11, 0x00


	//----- nvinfo : EIATTR_MAXREG_COUNT
	.align		4
.L_3153:
        /*004c*/ 	.byte	0x03, 0x1b
        /*004e*/ 	.short	0x00ff


	//----- nvinfo : EIATTR_MERCURY_ISA_VERSION
	.align		4
        /*0050*/ 	.byte	0x03, 0x5f
        /*0052*/ 	.short	0x0000


	//----- nvinfo : EIATTR_EXIT_INSTR_OFFSETS
	.align		4
        /*0054*/ 	.byte	0x04, 0x1c
        /*0056*/ 	.short	(.L_3155 - .L_3154)


	//   ....[0]....
.L_3154:
        /*0058*/ 	.word	0x000020a0


	//   ....[1]....
        /*005c*/ 	.word	0x000047a0


	//   ....[2]....
        /*0060*/ 	.word	0x000047f0


	//----- nvinfo : EIATTR_MAX_THREADS
	.align		4
.L_3155:
        /*0064*/ 	.byte	0x04, 0x05
        /*0066*/ 	.short	(.L_3157 - .L_3156)
.L_3156:
        /*0068*/ 	.word	0x00000080
        /*006c*/ 	.word	0x00000001
        /*0070*/ 	.word	0x00000001


	//----- nvinfo : EIATTR_CRS_STACK_SIZE
	.align		4
.L_3157:
        /*0074*/ 	.byte	0x04, 0x1e
        /*0076*/ 	.short	(.L_3159 - .L_3158)
.L_3158:
        /*0078*/ 	.word	0x00000000
.L_3159:


//--------------------- .nv.info._ZN2at6native29vectorized_elementwise_kernelILi8EZZZNS0_15log_kernel_cudaERNS_18TensorIteratorBaseEENKUlvE0_clEvENKUlvE_clEvEUldE_St5arrayIPcLm2EEEEviT0_T1_ --------------------------
	.section	.nv.info._ZN2at6native29vectorized_elementwise_kernelILi8EZZZNS0_15log_kernel_cudaERNS_18TensorIteratorBaseEENKUlvE0_clEvENKUlvE_clEvEUldE_St5arrayIPcLm2EEEEviT0_T1_,"",@"SHT_CUDA_INFO"
	.sectionflags	@""
	.align	4


	//----- nvinfo : EIATTR_CUDA_API_VERSION
	.align		4
        /*0000*/ 	.byte	0x04, 0x37
        /*0002*/ 	.short	(.L_3161 - .L_3160)
.L_3160:
        /*0004*/ 	.word	0x00000082


	//----- nvinfo : EIATTR_SW2861232_WAR
	.align		4
.L_3161:
        /*0008*/ 	.byte	0x01, 0x35
	.zero		2


	//----- nvinfo : EIATTR_PARAM_CBANK
	.align		4
        /*000c*/ 	.byte	0x04, 0x0a
        /*000e*/ 	.short	(.L_3163 - .L_3162)
	.align		4
.L_3162:
        /*0010*/ 	.word	index@(.nv.constant0._ZN2at6native29vectorized_elementwise_kernelILi8EZZZNS0_15log_kernel_cudaERNS_18TensorIteratorBaseEENKUlvE0_clEvENKUlvE_clEvEUldE_St5arrayIPcLm2EEEEviT0_T1_)
        /*0014*/ 	.short	0x0160
        /*0016*/ 	.short	0x0018


	//----- nvinfo : EIATTR_CBANK_PARAM_SIZE
	.align		4
.L_3163:
        /*0018*/ 	.byte	0x03, 0x19
        /*001a*/ 	.short	0x0018


	//----- nvinfo : EIATTR_KPARAM_INFO
	.align		4
        /*001c*/ 	.byte	0x04, 0x17
        /*001e*/ 	.short	(.L_3165 - .L_3164)
.L_3164:
        /*0020*/ 	.word	0x00000000
        /*0024*/ 	.short	0x0002
        /*0026*/ 	.short	0x0008
        /*0028*/ 	.byte	0x00, 0xf0, 0x41, 0x00


	//----- nvinfo : EIATTR_KPARAM_INFO
	.align		4
.L_3165:
        /*002c*/ 	.byte	0x04, 0x17
        /*002e*/ 	.short	(.L_3167 - .L_3166)
.L_3166:
        /*0030*/ 	.word	0x00000000
        /*0034*/ 	.short	0x0001
        /*0036*/ 	.short	0x0004
        /*0038*/ 	.byte	0x00, 0xf0, 0x05, 0x00


	//----- nvinfo : EIATTR_KPARAM_INFO
	.align		4
.L_3167:
        /*003c*/ 	.byte	0x04, 0x17
        /*003e*/ 	.short	(.L_3169 - .L_3168)
.L_3168:
        /*0040*/ 	.word	0x00000000
        /*0044*/ 	.short	0x0000
        /*0046*/ 	.short	0x0000
        /*0048*/ 	.byte	0x00, 0xf0, 0x11, 0x00


	//----- nvinfo : EIATTR_MAXREG_COUNT
	.align		4
.L_3169:
        /*004c*/ 	.byte	0x03, 0x1b
        /*004e*/ 	.short	0x00ff


	//----- nvinfo : EIATTR_MERCURY_ISA_VERSION
	.align		4
        /*0050*/ 	.byte	0x03, 0x5f
        /*0052*/ 	.short	0x0000


	//----- nvinfo : EIATTR_EXIT_INSTR_OFFSETS
	.align		4
        /*0054*/ 	.byte	0x04, 0x1c
        /*0056*/ 	.short	(.L_3171 - .L_3170)


	//   ....[0]....
.L_3170:
        /*0058*/ 	.word	0x00000010


	//----- nvinfo : EIATTR_MAX_THREADS
	.align		4
.L_3171:
        /*005c*/ 	.byte	0x04, 0x05
        /*005e*/ 	.short	(.L_3173 - .L_3172)
.L_3172:
        /*0060*/ 	.word	0x00000080
        /*0064*/ 	.word	0x00000001
        /*0068*/ 	.word	0x00000001
.L_3173:


//--------------------- .nv.callgraph             --------------------------
	.section	.nv.callgraph,"",@"SHT_CUDA_CALLGRAPH"
	.align	4
	.sectionentsize	8
	.align		4
        /*0000*/ 	.word	0x00000000
	.align		4
        /*0004*/ 	.word	0xffffffff
	.align		4
        /*0008*/ 	.word	index@(_ZN2at6native18elementwise_kernelILi128ELi4EZNS0_15gpu_kernel_implIZZZNS0_16log2_kernel_cudaERNS_18TensorIteratorBaseEENKUlvE0_clEvENKUlvE2_clEvEUlN3c108BFloat16EE_EEvS4_RKT_EUliE_EEviT1_)
	.align		4
        /*000c*/ 	.word	index@(__assertfail)
	.align		4
        /*0010*/ 	.word	index@(_ZN2at6native27unrolled_elementwise_kernelIZZZNS0_16log2_kernel_cudaERNS_18TensorIteratorBaseEENKUlvE0_clEvENKUlvE2_clEvEUlN3c108BFloat16EE_St5arrayIPcLm2EELi4E23TrivialOffsetCalculatorILi1EjESD_NS0_6memory12LoadWithCastILi1EEENSE_13StoreWithCastILi1EEEEEviT_T0_T2_T3_T4_T5_)
	.align		4
        /*0014*/ 	.word	index@(__assertfail)
	.align		4
        /*0018*/ 	.word	index@(_ZN2at6native18elementwise_kernelILi128ELi4EZNS0_15gpu_kernel_implIZZZNS0_16log2_kernel_cudaERNS_18TensorIteratorBaseEENKUlvE0_clEvENKUlvE1_clEvEUlN3c104HalfEE_EEvS4_RKT_EUliE_EEviT1_)
	.align		4
        /*001c*/ 	.word	index@(__assertfail)
	.align		4
        /*0020*/ 	.word	index@(_ZN2at6native27unrolled_elementwise_kernelIZZZNS0_16log2_kernel_cudaERNS_18TensorIteratorBaseEENKUlvE0_clEvENKUlvE1_clEvEUlN3c104HalfEE_St5arrayIPcLm2EELi4E23TrivialOffsetCalculatorILi1EjESD_NS0_6memory12LoadWithCastILi1EEENSE_13StoreWithCastILi1EEEEEviT_T0_T2_T3_T4_T5_)
	.align		4
        /*0024*/ 	.word	index@(__assertfail)
	.align		4
        /*0028*/ 	.word	index@(_ZN2at6native18elementwise_kernelILi128ELi4EZNS0_15gpu_kernel_implIZZZNS0_16log2_kernel_cudaERNS_18TensorIteratorBaseEENKUlvE0_clEvENKUlvE0_clEvEUlfE_EEvS4_RKT_EUliE_EEviT1_)
	.align		4
        /*002c*/ 	.word	index@(__assertfail)
	.align		4
        /*0030*/ 	.word	index@(_ZN2at6native27unrolled_elementwise_kernelIZZZNS0_16log2_kernel_cudaERNS_18TensorIteratorBaseEENKUlvE0_clEvENKUlvE0_clEvEUlfE_St5arrayIPcLm2EELi4E23TrivialOffsetCalculatorILi1EjESB_NS0_6memory12LoadWithCastILi1EEENSC_13StoreWithCastILi1EEEEEviT_T0_T2_T3_T4_T5_)
	.align		4
        /*0034*/ 	.word	index@(__assertfail)
	.align		4
        /*0038*/ 	.word	index@(_ZN2at6native18elementwise_kernelILi128ELi4EZNS0_15gpu_kernel_implIZZZNS0_16log2_kernel_cudaERNS_18TensorIteratorBaseEENKUlvE0_clEvENKUlvE_clEvEUldE_EEvS4_RKT_EUliE_EEviT1_)
	.align		4
        /*003c*/ 	.word	index@(__assertfail)
	.align		4
        /*0040*/ 	.word	index@(_ZN2at6native27unrolled_elementwise_kernelIZZZNS0_16log2_kernel_cudaERNS_18TensorIteratorBaseEENKUlvE0_clEvENKUlvE_clEvEUldE_St5arrayIPcLm2EELi4E23TrivialOffsetCalculatorILi1EjESB_NS0_6memory12LoadWithCastILi1EEENSC_13StoreWithCastILi1EEEEEviT_T0_T2_T3_T4_T5_)
	.align		4
        /*0044*/ 	.word	index@(__assertfail)
	.align		4
        /*0048*/ 	.word	index@(_ZN2at6native18elementwise_kernelILi128ELi4EZNS0_15gpu_kernel_implIZZZNS0_17log1p_kernel_cudaERNS_18TensorIteratorBaseEENKUlvE_clEvENKUlvE4_clEvEUlN3c108BFloat16EE_EEvS4_RKT_EUliE_EEviT1_)
	.align		4
        /*004c*/ 	.word	index@(__assertfail)
	.align		4
        /*0050*/ 	.word	index@(_ZN2at6native27unrolled_elementwise_kernelIZZZNS0_17log1p_kernel_cudaERNS_18TensorIteratorBaseEENKUlvE_clEvENKUlvE4_clEvEUlN3c108BFloat16EE_St5arrayIPcLm2EELi4E23TrivialOffsetCalculatorILi1EjESD_NS0_6memory12LoadWithCastILi1EEENSE_13StoreWithCastILi1EEEEEviT_T0_T2_T3_T4_T5_)
	.align		4
        /*0054*/ 	.word	index@(__assertfail)
	.align		4
        /*0058*/ 	.word	index@(_ZN2at6native18elementwise_kernelILi128ELi4EZNS0_15gpu_kernel_implIZZZNS0_17log1p_kernel_cudaERNS_18TensorIteratorBaseEENKUlvE_clEvENKUlvE3_clEvEUlN3c104HalfEE_EEvS4_RKT_EUliE_EEviT1_)
	.align		4
        /*005c*/ 	.word	index@(__assertfail)
	.align		4
        /*0060*/ 	.word	index@(_ZN2at6native27unrolled_elementwise_kernelIZZZNS0_17log1p_kernel_cudaERNS_18TensorIteratorBaseEENKUlvE_clEvENKUlvE3_clEvEUlN3c104HalfEE_St5arrayIPcLm2EELi4E23TrivialOffsetCalculatorILi1EjESD_NS0_6memory12LoadWithCastILi1EEENSE_13StoreWithCastILi1EEEEEviT_T0_T2_T3_T4_T5_)
	.align		4
        /*0064*/ 	.word	index@(__assertfail)
	.align		4
        /*0068*/ 	.word	index@(_ZN2at6native18elementwise_kernelILi128ELi4EZNS0_15gpu_kernel_implIZZZNS0_17log1p_kernel_cudaERNS_18TensorIteratorBaseEENKUlvE_clEvENKUlvE2_clEvEUlN3c107complexIfEEE_EEvS4_RKT_EUliE_EEviT1_)
	.align		4
        /*006c*/ 	.word	index@(__assertfail)
	.align		4
        /*0070*/ 	.word	index@(_ZN2at6native27unrolled_elementwise_kernelIZZZNS0_17log1p_kernel_cudaERNS_18TensorIteratorBaseEENKUlvE_clEvENKUlvE2_clEvEUlN3c107complexIfEEE_St5arrayIPcLm2EELi4E23TrivialOffsetCalculatorILi1EjESE_NS0_6memory12LoadWithCastILi1EEENSF_13StoreWithCastILi1EEEEEviT_T0_T2_T3_T4_T5_)
	.align		4
        /*0074*/ 	.word	index@(__assertfail)
	.align		4
        /*0078*/ 	.word	index@(_ZN2at6native18elementwise_kernelILi128ELi4EZNS0_15gpu_kernel_implIZZZNS0_17log1p_kernel_cudaERNS_18TensorIteratorBaseEENKUlvE_clEvENKUlvE1_clEvEUlN3c107complexIdEEE_EEvS4_RKT_EUliE_EEviT1_)
	.align		4
        /*007c*/ 	.word	index@(__assertfail)
	.align		4
        /*0080*/ 	.word	index@(_ZN2at6native27unrolled_elementwise_kernelIZZZNS0_17log1p_kernel_cudaERNS_18TensorIteratorBaseEENKUlvE_clEvENKUlvE1_clEvEUlN3c107complexIdEEE_St5arrayIPcLm2EELi4E23TrivialOffsetCalculatorILi1EjESE_NS0_6memory12LoadWithCastILi1EEENSF_13StoreWithCastILi1EEEEEviT_T0_T2_T3_T4_T5_)
	.align		4
        /*0084*/ 	.word	index@(__assertfail)
	.align		4
        /*0088*/ 	.word	index@(_ZN2at6native18elementwise_kernelILi128ELi4EZNS0_15gpu_kernel_implIZZZNS0_17log1p_kernel_cudaERNS_18TensorIteratorBaseEENKUlvE_clEvENKUlvE0_clEvEUlfE_EEvS4_RKT_EUliE_EEviT1_)
	.align		4
        /*008c*/ 	.word	index@(__assertfail)
	.align		4
        /*0090*/ 	.word	index@(_ZN2at6native27unrolled_elementwise_kernelIZZZNS0_17log1p_kernel_cudaERNS_18TensorIteratorBaseEENKUlvE_clEvENKUlvE0_clEvEUlfE_St5arrayIPcLm2EELi4E23TrivialOffsetCalculatorILi1EjESB_NS0_6memory12LoadWithCastILi1EEENSC_13StoreWithCastILi1EEEEEviT_T0_T2_T3_T4_T5_)
	.align		4
        /*0094*/ 	.word	index@(__assertfail)
	.align		4
        /*0098*/ 	.word	index@(_ZN2at6native18elementwise_kernelILi128ELi4EZNS0_15gpu_kernel_implIZZZNS0_17log1p_kernel_cudaERNS_18TensorIteratorBaseEENKUlvE_clEvENKUlvE_clEvEUldE_EEvS4_RKT_EUliE_EEviT1_)
	.align		4
        /*009c*/ 	.word	index@(__assertfail)
	.align		4
        /*00a0*/ 	.word	index@(_ZN2at6native27unrolled_elementwise_kernelIZZZNS0_17log1p_kernel_cudaERNS_18TensorIteratorBaseEENKUlvE_clEvENKUlvE_clEvEUldE_St5arrayIPcLm2EELi4E23TrivialOffsetCalculatorILi1EjESB_NS0_6memory12LoadWithCastILi1EEENSC_13StoreWithCastILi1EEEEEviT_T0_T2_T3_T4_T5_)
	.align		4
        /*00a4*/ 	.word	index@(__assertfail)
	.align		4
        /*00a8*/ 	.word	index@(_ZN2at6native18elementwise_kernelILi128ELi4EZNS0_15gpu_kernel_implIZZZNS0_17log10_kernel_cudaERNS_18TensorIteratorBaseEENKUlvE0_clEvENKUlvE2_clEvEUlN3c108BFloat16EE_EEvS4_RKT_EUliE_EEviT1_)
	.align		4
        /*00ac*/ 	.word	index@(__assertfail)
	.align		4
        /*00b0*/ 	.word	index@(_ZN2at6native27unrolled_elementwise_kernelIZZZNS0_17log10_kernel_cudaERNS_18TensorIteratorBaseEENKUlvE0_clEvENKUlvE2_clEvEUlN3c108BFloat16EE_St5arrayIPcLm2EELi4E23TrivialOffsetCalculatorILi1EjESD_NS0_6memory12LoadWithCastILi1EEENSE_13StoreWithCastILi1EEEEEviT_T0_T2_T3_T4_T5_)
	.align		4
        /*00b4*/ 	.word	index@(__assertfail)
	.align		4
        /*00b8*/ 	.word	index@(_ZN2at6native18elementwise_kernelILi128ELi4EZNS0_15gpu_kernel_implIZZZNS0_17log10_kernel_cudaERNS_18TensorIteratorBaseEENKUlvE0_clEvENKUlvE1_clEvEUlN3c104HalfEE_EEvS4_RKT_EUliE_EEviT1_)
	.align		4
        /*00bc*/ 	.word	index@(__assertfail)
	.align		4
        /*00c0*/ 	.word	index@(_ZN2at6native27unrolled_elementwise_kernelIZZZNS0_17log10_kernel_cudaERNS_18TensorIteratorBaseEENKUlvE0_clEvENKUlvE1_clEvEUlN3c104HalfEE_St5arrayIPcLm2EELi4E23TrivialOffsetCalculatorILi1EjESD_NS0_6memory12LoadWithCastILi1EEENSE_13StoreWithCastILi1EEEEEviT_T0_T2_T3_T4_T5_)
	.align		4
        /*00c4*/ 	.word	index@(__assertfail)
	.align		4
        /*00c8*/ 	.word	index@(_ZN2at6native18elementwise_kernelILi128ELi4EZNS0_15gpu_kernel_implIZZZNS0_17log10_kernel_cudaERNS_18TensorIteratorBaseEENKUlvE0_clEvENKUlvE0_clEvEUlfE_EEvS4_RKT_EUliE_EEviT1_)
	.align		4
        /*00cc*/ 	.word	index@(__assertfail)
	.align		4
        /*00d0*/ 	.word	index@(_ZN2at6native27unrolled_elementwise_kernelIZZZNS0_17log10_kernel_cudaERNS_18TensorIteratorBaseEENKUlvE0_clEvENKUlvE0_clEvEUlfE_St5arrayIPcLm2EELi4E23TrivialOffsetCalculatorILi1EjESB_NS0_6memory12LoadWithCastILi1EEENSC_13StoreWithCastILi1EEEEEviT_T0_T2_T3_T4_T5_)
	.align		4
        /*00d4*/ 	.word	index@(__assertfail)
	.align		4
        /*00d8*/ 	.word	index@(_ZN2at6native18elementwise_kernelILi128ELi4EZNS0_15gpu_kernel_implIZZZNS0_17log10_kernel_cudaERNS_18TensorIteratorBaseEENKUlvE0_clEvENKUlvE_clEvEUldE_EEvS4_RKT_EUliE_EEviT1_)
	.align		4
        /*00dc*/ 	.word	index@(__assertfail)
	.align		4
        /*00e0*/ 	.word	index@(_ZN2at6native27unrolled_elementwise_kernelIZZZNS0_17log10_kernel_cudaERNS_18TensorIteratorBaseEENKUlvE0_clEvENKUlvE_clEvEUldE_St5arrayIPcLm2EELi4E23TrivialOffsetCalculatorILi1EjESB_NS0_6memory12LoadWithCastILi1EEENSC_13StoreWithCastILi1EEEEEviT_T0_T2_T3_T4_T5_)
	.align		4
        /*00e4*/ 	.word	index@(__assertfail)
	.align		4
        /*00e8*/ 	.word	index@(_ZN2at6native18elementwise_kernelILi128ELi4EZNS0_15gpu_kernel_implIZZZNS0_15log_kernel_cudaERNS_18TensorIteratorBaseEENKUlvE0_clEvENKUlvE2_clEvEUlN3c108BFloat16EE_EEvS4_RKT_EUliE_EEviT1_)
	.align		4
        /*00ec*/ 	.word	index@(__assertfail)
	.align		4
        /*00f0*/ 	.word	index@(_ZN2at6native27unrolled_elementwise_kernelIZZZNS0_15log_kernel_cudaERNS_18TensorIteratorBaseEENKUlvE0_clEvENKUlvE2_clEvEUlN3c108BFloat16EE_St5arrayIPcLm2EELi4E23TrivialOffsetCalculatorILi1EjESD_NS0_6memory12LoadWithCastILi1EEENSE_13StoreWithCastILi1EEEEEviT_T0_T2_T3_T4_T5_)
	.align		4
        /*00f4*/ 	.word	index@(__assertfail)
	.align		4
        /*00f8*/ 	.word	index@(_ZN2at6native18elementwise_kernelILi128ELi4EZNS0_15gpu_kernel_implIZZZNS0_15log_kernel_cudaERNS_18TensorIteratorBaseEENKUlvE0_clEvENKUlvE1_clEvEUlN3c104HalfEE_EEvS4_RKT_EUliE_EEviT1_)
	.align		4
        /*00fc*/ 	.word	index@(__assertfail)
	.align		4
        /*0100*/ 	.word	index@(_ZN2at6native27unrolled_elementwise_kernelIZZZNS0_15log_kernel_cudaERNS_18TensorIteratorBaseEENKUlvE0_clEvENKUlvE1_clEvEUlN3c104HalfEE_St5arrayIPcLm2EELi4E23TrivialOffsetCalculatorILi1EjESD_NS0_6memory12LoadWithCastILi1EEENSE_13StoreWithCastILi1EEEEEviT_T0_T2_T3_T4_T5_)
	.align		4
        /*0104*/ 	.word	index@(__assertfail)
	.align		4
        /*0108*/ 	.word	index@(_ZN2at6native18elementwise_kernelILi128ELi4EZNS0_15gpu_kernel_implIZZZNS0_15log_kernel_cudaERNS_18TensorIteratorBaseEENKUlvE0_clEvENKUlvE0_clEvEUlfE_EEvS4_RKT_EUliE_EEviT1_)
	.align		4
        /*010c*/ 	.word	index@(__assertfail)
	.align		4
        /*0110*/ 	.word	index@(_ZN2at6native27unrolled_elementwise_kernelIZZZNS0_15log_kernel_cudaERNS_18TensorIteratorBaseEENKUlvE0_clEvENKUlvE0_clEvEUlfE_St5arrayIPcLm2EELi4E23TrivialOffsetCalculatorILi1EjESB_NS0_6memory12LoadWithCastILi1EEENSC_13StoreWithCastILi1EEEEEviT_T0_T2_T3_T4_T5_)
	.align		4
        /*0114*/ 	.word	index@(__assertfail)
	.align		4
        /*0118*/ 	.word	index@(_ZN2at6native18elementwise_kernelILi128ELi4EZNS0_15gpu_kernel_implIZZZNS0_15log_kernel_cudaERNS_18TensorIteratorBaseEENKUlvE0_clEvENKUlvE_clEvEUldE_EEvS4_RKT_EUliE_EEviT1_)
	.align		4
        /*011c*/ 	.word	index@(__assertfail)
	.align		4
        /*0120*/ 	.word	index@(_ZN2at6native27unrolled_elementwise_kernelIZZZNS0_15log_kernel_cudaERNS_18TensorIteratorBaseEENKUlvE0_clEvENKUlvE_clEvEUldE_St5arrayIPcLm2EELi4E23TrivialOffsetCalculatorILi1EjESB_NS0_6memory12LoadWithCastILi1EEENSC_13StoreWithCastILi1EEEEEviT_T0_T2_T3_T4_T5_)
	.align		4
        /*0124*/ 	.word	index@(__assertfail)
	.align		4
        /*0128*/ 	.word	0x00000000
	.align		4
        /*012c*/ 	.word	0xfffffffe
	.align		4
        /*0130*/ 	.word	0x00000000
	.align		4
        /*0134*/ 	.word	0xfffffffd
	.align		4
        /*0138*/ 	.word	0x00000000
	.align		4
        /*013c*/ 	.word	0xfffffffc


//--------------------- .nv.rel.action            --------------------------
	.section	.nv.rel.action,"",@"SHT_CUDA_RELOCINFO"
	.align	8
	.sectionentsize	8
        /*0000*/ 	.byte	0x73, 0x00, 0x00, 0x00, 0x00, 0x00, 0x00, 0x00, 0x00, 0x00, 0x00, 0x11, 0x25, 0x00, 0x05, 0x36


//--------------------- .nv.constant4             --------------------------
	.section	.nv.constant4,"a",@progbits
	.align	8
	.align		8
.nv.constant4:
        /*0000*/ 	.dword	__assertfail
	.align		8
        /*0008*/ 	.dword	__unnamed_1
	.align		8
        /*0010*/ 	.dword	__unnamed_2
	.align		8
        /*0018*/ 	.dword	__unnamed_3
	.align		8
        /*0020*/ 	.dword	__unnamed_4
	.align		8
        /*0028*/ 	.dword	__unnamed_5
	.align		8
        /*0030*/ 	.dword	__unnamed_6
	.align		8
        /*0038*/ 	.dword	__unnamed_7
	.align		8
        /*0040*/ 	.dword	__unnamed_8
	.align		8
        /*0048*/ 	.dword	__unnamed_9
	.align		8
        /*0050*/ 	.dword	__unnamed_10
	.align		8
        /*0058*/ 	.dword	__unnamed_11
	.align		8
        /*0060*/ 	.dword	__unnamed_12
	.align		8
        /*0068*/ 	.dword	_ZN49_INTERNAL_50dea9bf_18_UnaryLogKernels_cu_24870cf94cuda3std3__45__cpo5beginE
	.align		8
        /*0070*/ 	.dword	_ZN49_INTERNAL_50dea9bf_18_UnaryLogKernels_cu_24870cf94cuda3std3__45__cpo3endE
	.align		8
        /*0078*/ 	.dword	_ZN49_INTERNAL_50dea9bf_18_UnaryLogKernels_cu_24870cf94cuda3std3__45__cpo6cbeginE
	.align		8
        /*0080*/ 	.dword	_ZN49_INTERNAL_50dea9bf_18_UnaryLogKernels_cu_24870cf94cuda3std3__45__cpo4cendE
	.align		8
        /*0088*/ 	.dword	_ZN49_INTERNAL_50dea9bf_18_UnaryLogKernels_cu_24870cf94cuda3std3__45__cpo6rbeginE
	.align		8
        /*0090*/ 	.dword	_ZN49_INTERNAL_50dea9bf_18_UnaryLogKernels_cu_24870cf94cuda3std3__45__cpo4rendE
	.align		8
        /*0098*/ 	.dword	_ZN49_INTERNAL_50dea9bf_18_UnaryLogKernels_cu_24870cf94cuda3std3__45__cpo7crbeginE
	.align		8
        /*00a0*/ 	.dword	_ZN49_INTERNAL_50dea9bf_18_UnaryLogKernels_cu_24870cf94cuda3std3__45__cpo5crendE
	.align		8
        /*00a8*/ 	.dword	_ZN49_INTERNAL_50dea9bf_18_UnaryLogKernels_cu_24870cf94cuda3std3__451_GLOBAL__N__50dea9bf_18_UnaryLogKernels_cu_24870cf96ignoreE
	.align		8
        /*00b0*/ 	.dword	_ZN49_INTERNAL_50dea9bf_18_UnaryLogKernels_cu_24870cf94cuda3std3__419piecewise_constructE
	.align		8
        /*00b8*/ 	.dword	_ZN49_INTERNAL_50dea9bf_18_UnaryLogKernels_cu_24870cf94cuda3std3__48in_placeE
	.align		8
        /*00c0*/ 	.dword	_ZN49_INTERNAL_50dea9bf_18_UnaryLogKernels_cu_24870cf94cuda3std3__420unreachable_sentinelE
	.align		8
        /*00c8*/ 	.dword	_ZN49_INTERNAL_50dea9bf_18_UnaryLogKernels_cu_24870cf94cuda3std6ranges3__45__cpo4swapE
	.align		8
        /*00d0*/ 	.dword	_ZN49_INTERNAL_50dea9bf_18_UnaryLogKernels_cu_24870cf94cuda3std6ranges3__45__cpo9iter_moveE
	.align		8
        /*00d8*/ 	.dword	_ZN49_INTERNAL_50dea9bf_18_UnaryLogKernels_cu_24870cf94cuda3std6ranges3__45__cpo5beginE
	.align		8
        /*00e0*/ 	.dword	_ZN49_INTERNAL_50dea9bf_18_UnaryLogKernels_cu_24870cf94cuda3std6ranges3__45__cpo3endE
	.align		8
        /*00e8*/ 	.dword	_ZN49_INTERNAL_50dea9bf_18_UnaryLogKernels_cu_24870cf94cuda3std6ranges3__45__cpo6cbeginE
	.align		8
        /*00f0*/ 	.dword	_ZN49_INTERNAL_50dea9bf_18_UnaryLogKernels_cu_24870cf94cuda3std6ranges3__45__cpo4cendE
	.align		8
        /*00f8*/ 	.dword	_ZN49_INTERNAL_50dea9bf_18_UnaryLogKernels_cu_24870cf94cuda3std6ranges3__45__cpo7advanceE
	.align		8
        /*0100*/ 	.dword	_ZN49_INTERNAL_50dea9bf_18_UnaryLogKernels_cu_24870cf94cuda3std6ranges3__45__cpo9iter_swapE
	.align		8
        /*0108*/ 	.dword	_ZN49_INTERNAL_50dea9bf_18_UnaryLogKernels_cu_24870cf94cuda3std6ranges3__45__cpo4nextE
	.align		8
        /*0110*/ 	.dword	_ZN49_INTERNAL_50dea9bf_18_UnaryLogKernels_cu_24870cf94cuda3std6ranges3__45__cpo4prevE
	.align		8
        /*0118*/ 	.dword	_ZN49_INTERNAL_50dea9bf_18_UnaryLogKernels_cu_24870cf94cuda3std6ranges3__45__cpo4dataE
	.align		8
        /*0120*/ 	.dword	_ZN49_INTERNAL_50dea9bf_18_UnaryLogKernels_cu_24870cf94cuda3std6ranges3__45__cpo5cdataE
	.align		8
        /*0128*/ 	.dword	_ZN49_INTERNAL_50dea9bf_18_UnaryLogKernels_cu_24870cf94cuda3std6ranges3__45__cpo4sizeE
	.align		8
        /*0130*/ 	.dword	_ZN49_INTERNAL_50dea9bf_18_UnaryLogKernels_cu_24870cf94cuda3std6ranges3__45__cpo5ssizeE
	.align		8
        /*0138*/ 	.dword	_ZN49_INTERNAL_50dea9bf_18_UnaryLogKernels_cu_24870cf94cuda3std6ranges3__45__cpo8distanceE
	.align		8
        /*0140*/ 	.dword	_ZN49_INTERNAL_50dea9bf_18_UnaryLogKernels_cu_24870cf96thrust23THRUST_300001_SM_800_NS6system6detail10sequential3seqE
	.align		8
        /*0148*/ 	.dword	$str$8
	.align		8
        /*0150*/ 	.dword	$str$9


//--------------------- .nv.constant2._ZN2at6native18elementwise_kernelILi128ELi4EZNS0_15gpu_kernel_implIZZZNS0_16log2_kernel_cudaERNS_18TensorIteratorBaseEENKUlvE0_clEvENKUlvE2_clEvEUlN3c108BFloat16EE_EEvS4_RKT_EUliE_EEviT1_ --------------------------
	.section	.nv.constant2._ZN2at6native18elementwise_kernelILi128ELi4EZNS0_15gpu_kernel_implIZZZNS0_16log2_kernel_cudaERNS_18TensorIteratorBaseEENKUlvE0_clEvENKUlvE2_clEvEUlN3c108BFloat16EE_EEvS4_RKT_EUliE_EEviT1_,"a",@progbits
	.sectionflags	@""
	.align	4
.nv.constant2._ZN2at6native18elementwise_kernelILi128ELi4EZNS0_15gpu_kernel_implIZZZNS0_16log2_kernel_cudaERNS_18TensorIteratorBaseEENKUlvE0_clEvENKUlvE2_clEvEUlN3c108BFloat16EE_EEvS4_RKT_EUliE_EEviT1_:
        /*0000*/ 	.byte	0x00, 0x00, 0x00, 0xf0, 0xff, 0xff, 0x0f, 0x38


//--------------------- .nv.constant0._ZN2at6native18elementwise_kernelILi128ELi4EZNS0_15gpu_kernel_implIZZZNS0_16log2_kernel_cudaERNS_18TensorIteratorBaseEENKUlvE0_clEvENKUlvE2_clEvEUlN3c108BFloat16EE_EEvS4_RKT_EUliE_EEviT1_ --------------------------
	.section	.nv.constant0._ZN2at6native18elementwise_kernelILi128ELi4EZNS0_15gpu_kernel_implIZZZNS0_16log2_kernel_cudaERNS_18TensorIteratorBaseEENKUlvE0_clEvENKUlvE2_clEvEUlN3c108BFloat16EE_EEvS4_RKT_EUliE_EEviT1_,"a",@progbits
	.sectionflags	@""
	.align	4
.nv.constant0._ZN2at6native18elementwise_kernelILi128ELi4EZNS0_15gpu_kernel_implIZZZNS0_16log2_kernel_cudaERNS_18TensorIteratorBaseEENKUlvE0_clEvENKUlvE2_clEvEUlN3c108BFloat16EE_EEvS4_RKT_EUliE_EEviT1_:
	.zero		896


//--------------------- .nv.constant2._ZN2at6native27unrolled_elementwise_kernelIZZZNS0_16log2_kernel_cudaERNS_18TensorIteratorBaseEENKUlvE0_clEvENKUlvE2_clEvEUlN3c108BFloat16EE_St5arrayIPcLm2EELi4E23TrivialOffsetCalculatorILi1EjESD_NS0_6memory12LoadWithCastILi1EEENSE_13StoreWithCastILi1EEEEEviT_T0_T2_T3_T4_T5_ --------------------------
	.section	.nv.constant2._ZN2at6native27unrolled_elementwise_kernelIZZZNS0_16log2_kernel_cudaERNS_18TensorIteratorBaseEENKUlvE0_clEvENKUlvE2_clEvEUlN3c108BFloat16EE_St5arrayIPcLm2EELi4E23TrivialOffsetCalculatorILi1EjESD_NS0_6memory12LoadWithCastILi1EEENSE_13StoreWithCastILi1EEEEEviT_T0_T2_T3_T4_T5_,"a",@progbits
	.sectionflags	@""
	.align	4
.nv.constant2._ZN2at6native27unrolled_elementwise_kernelIZZZNS0_16log2_kernel_cudaERNS_18TensorIteratorBaseEENKUlvE0_clEvENKUlvE2_clEvEUlN3c108BFloat16EE_St5arrayIPcLm2EELi4E23TrivialOffsetCalculatorILi1EjESD_NS0_6memory12LoadWithCastILi1EEENSE_13StoreWithCastILi1EEEEEviT_T0_T2_T3_T4_T5_:
        /*0000*/ 	.byte	0x00, 0x00, 0x00, 0xf0, 0xff, 0xff, 0x0f, 0x38


//--------------------- .nv.constant0._ZN2at6native27unrolled_elementwise_kernelIZZZNS0_16log2_kernel_cudaERNS_18TensorIteratorBaseEENKUlvE0_clEvENKUlvE2_clEvEUlN3c108BFloat16EE_St5arrayIPcLm2EELi4E23TrivialOffsetCalculatorILi1EjESD_NS0_6memory12LoadWithCastILi1EEENSE_13StoreWithCastILi1EEEEEviT_T0_T2_T3_T4_T5_ --------------------------
	.section	.nv.constant0._ZN2at6native27unrolled_elementwise_kernelIZZZNS0_16log2_kernel_cudaERNS_18TensorIteratorBaseEENKUlvE0_clEvENKUlvE2_clEvEUlN3c108BFloat16EE_St5arrayIPcLm2EELi4E23TrivialOffsetCalculatorILi1EjESD_NS0_6memory12LoadWithCastILi1EEENSE_13StoreWithCastILi1EEEEEviT_T0_T2_T3_T4_T5_,"a",@progbits
	.sectionflags	@""
	.align	4
.nv.constant0._ZN2at6native27unrolled_elementwise_kernelIZZZNS0_16log2_kernel_cudaERNS_18TensorIteratorBaseEENKUlvE0_clEvENKUlvE2_clEvEUlN3c108BFloat16EE_St5arrayIPcLm2EELi4E23TrivialOffsetCalculatorILi1EjESD_NS0_6memory12LoadWithCastILi1EEENSE_13StoreWithCastILi1EEEEEviT_T0_T2_T3_T4_T5_:
	.zero		396


//--------------------- .nv.constant0._ZN2at6native18elementwise_kernelILi128ELi4EZNS0_22gpu_kernel_impl_nocastIZZZNS0_16log2_kernel_cudaERNS_18TensorIteratorBaseEENKUlvE0_clEvENKUlvE2_clEvEUlN3c108BFloat16EE_EEvS4_RKT_EUliE_EEviT1_ --------------------------
	.section	.nv.constant0._ZN2at6native18elementwise_kernelILi128ELi4EZNS0_22gpu_kernel_impl_nocastIZZZNS0_16log2_kernel_cudaERNS_18TensorIteratorBaseEENKUlvE0_clEvENKUlvE2_clEvEUlN3c108BFloat16EE_EEvS4_RKT_EUliE_EEviT1_,"a",@progbits
	.sectionflags	@""
	.align	4
.nv.constant0._ZN2at6native18elementwise_kernelILi128ELi4EZNS0_22gpu_kernel_impl_nocastIZZZNS0_16log2_kernel_cudaERNS_18TensorIteratorBaseEENKUlvE0_clEvENKUlvE2_clEvEUlN3c108BFloat16EE_EEvS4_RKT_EUliE_EEviT1_:
	.zero		896


//--------------------- .nv.constant0._ZN2at6native27unrolled_elementwise_kernelIZZZNS0_16log2_kernel_cudaERNS_18TensorIteratorBaseEENKUlvE0_clEvENKUlvE2_clEvEUlN3c108BFloat16EE_St5arrayIPcLm2EELi4E23TrivialOffsetCalculatorILi1EjESD_NS0_6memory15LoadWithoutCastENSE_16StoreWithoutCastEEEviT_T0_T2_T3_T4_T5_ --------------------------
	.section	.nv.constant0._ZN2at6native27unrolled_elementwise_kernelIZZZNS0_16log2_kernel_cudaERNS_18TensorIteratorBaseEENKUlvE0_clEvENKUlvE2_clEvEUlN3c108BFloat16EE_St5arrayIPcLm2EELi4E23TrivialOffsetCalculatorILi1EjESD_NS0_6memory15LoadWithoutCastENSE_16StoreWithoutCastEEEviT_T0_T2_T3_T4_T5_,"a",@progbits
	.sectionflags	@""
	.align	4
.nv.constant0._ZN2at6native27unrolled_elementwise_kernelIZZZNS0_16log2_kernel_cudaERNS_18TensorIteratorBaseEENKUlvE0_clEvENKUlvE2_clEvEUlN3c108BFloat16EE_St5arrayIPcLm2EELi4E23TrivialOffsetCalculatorILi1EjESD_NS0_6memory15LoadWithoutCastENSE_16StoreWithoutCastEEEviT_T0_T2_T3_T4_T5_:
	.zero		380


//--------------------- .nv.constant0._ZN2at6native29vectorized_elementwise_kernelILi2EZZZNS0_16log2_kernel_cudaERNS_18TensorIteratorBaseEENKUlvE0_clEvENKUlvE2_clEvEUlN3c108BFloat16EE_St5arrayIPcLm2EEEEviT0_T1_ --------------------------
	.section	.nv.constant0._ZN2at6native29vectorized_elementwise_kernelILi2EZZZNS0_16log2_kernel_cudaERNS_18TensorIteratorBaseEENKUlvE0_clEvENKUlvE2_clEvEUlN3c108BFloat16EE_St5arrayIPcLm2EEEEviT0_T1_,"a",@progbits
	.sectionflags	@""
	.align	4
.nv.constant0._ZN2at6native29vectorized_elementwise_kernelILi2EZZZNS0_16log2_kernel_cudaERNS_18TensorIteratorBaseEENKUlvE0_clEvENKUlvE2_clEvEUlN3c108BFloat16EE_St5arrayIPcLm2EEEEviT0_T1_:
	.zero		376


//--------------------- .nv.constant0._ZN2at6native29vectorized_elementwise_kernelILi4EZZZNS0_16log2_kernel_cudaERNS_18TensorIteratorBaseEENKUlvE0_clEvENKUlvE2_clEvEUlN3c108BFloat16EE_St5arrayIPcLm2EEEEviT0_T1_ --------------------------
	.section	.nv.constant0._ZN2at6native29vectorized_elementwise_kernelILi4EZZZNS0_16log2_kernel_cudaERNS_18TensorIteratorBaseEENKUlvE0_clEvENKUlvE2_clEvEUlN3c108BFloat16EE_St5arrayIPcLm2EEEEviT0_T1_,"a",@progbits
	.sectionflags	@""
	.align	4
.nv.constant0._ZN2at6native29vectorized_elementwise_kernelILi4EZZZNS0_16log2_kernel_cudaERNS_18TensorIteratorBaseEENKUlvE0_clEvENKUlvE2_clEvEUlN3c108BFloat16EE_St5arrayIPcLm2EEEEviT0_T1_:
	.zero		376


//--------------------- .nv.constant0._ZN2at6native29vectorized_elementwise_kernelILi8EZZZNS0_16log2_kernel_cudaERNS_18TensorIteratorBaseEENKUlvE0_clEvENKUlvE2_clEvEUlN3c108BFloat16EE_St5arrayIPcLm2EEEEviT0_T1_ --------------------------
	.section	.nv.constant0._ZN2at6native29vectorized_elementwise_kernelILi8EZZZNS0_16log2_kernel_cudaERNS_18TensorIteratorBaseEENKUlvE0_clEvENKUlvE2_clEvEUlN3c108BFloat16EE_St5arrayIPcLm2EEEEviT0_T1_,"a",@progbits
	.sectionflags	@""
	.align	4
.nv.constant0._ZN2at6native29vectorized_elementwise_kernelILi8EZZZNS0_16log2_kernel_cudaERNS_18TensorIteratorBaseEENKUlvE0_clEvENKUlvE2_clEvEUlN3c108BFloat16EE_St5arrayIPcLm2EEEEviT0_T1_:
	.zero		376


//--------------------- .nv.constant2._ZN2at6native18elementwise_kernelILi128ELi4EZNS0_15gpu_kernel_implIZZZNS0_16log2_kernel_cudaERNS_18TensorIteratorBaseEENKUlvE0_clEvENKUlvE1_clEvEUlN3c104HalfEE_EEvS4_RKT_EUliE_EEviT1_ --------------------------
	.section	.nv.constant2._ZN2at6native18elementwise_kernelILi128ELi4EZNS0_15gpu_kernel_implIZZZNS0_16log2_kernel_cudaERNS_18TensorIteratorBaseEENKUlvE0_clEvENKUlvE1_clEvEUlN3c104HalfEE_EEvS4_RKT_EUliE_EEviT1_,"a",@progbits
	.sectionflags	@""
	.align	4
.nv.constant2._ZN2at6native18elementwise_kernelILi128ELi4EZNS0_15gpu_kernel_implIZZZNS0_16log2_kernel_cudaERNS_18TensorIteratorBaseEENKUlvE0_clEvENKUlvE1_clEvEUlN3c104HalfEE_EEvS4_RKT_EUliE_EEviT1_:
        /*0000*/ 	.byte	0x00, 0x00, 0x00, 0xf0, 0xff, 0xff, 0x0f, 0x38


//--------------------- .nv.constant0._ZN2at6native18elementwise_kernelILi128ELi4EZNS0_15gpu_kernel_implIZZZNS0_16log2_kernel_cudaERNS_18TensorIteratorBaseEENKUlvE0_clEvENKUlvE1_clEvEUlN3c104HalfEE_EEvS4_RKT_EUliE_EEviT1_ --------------------------
	.section	.nv.constant0._ZN2at6native18elementwise_kernelILi128ELi4EZNS0_15gpu_kernel_implIZZZNS0_16log2_kernel_cudaERNS_18TensorIteratorBaseEENKUlvE0_clEvENKUlvE1_clEvEUlN3c104HalfEE_EEvS4_RKT_EUliE_EEviT1_,"a",@progbits
	.sectionflags	@""
	.align	4
.nv.constant0._ZN2at6native18elementwise_kernelILi128ELi4EZNS0_15gpu_kernel_implIZZZNS0_16log2_kernel_cudaERNS_18TensorIteratorBaseEENKUlvE0_clEvENKUlvE1_clEvEUlN3c104HalfEE_EEvS4_RKT_EUliE_EEviT1_:
	.zero		896


//--------------------- .nv.constant2._ZN2at6native27unrolled_elementwise_kernelIZZZNS0_16log2_kernel_cudaERNS_18TensorIteratorBaseEENKUlvE0_clEvENKUlvE1_clEvEUlN3c104HalfEE_St5arrayIPcLm2EELi4E23TrivialOffsetCalculatorILi1EjESD_NS0_6memory12LoadWithCastILi1EEENSE_13StoreWithCastILi1EEEEEviT_T0_T2_T3_T4_T5_ --------------------------
	.section	.nv.constant2._ZN2at6native27unrolled_elementwise_kernelIZZZNS0_16log2_kernel_cudaERNS_18TensorIteratorBaseEENKUlvE0_clEvENKUlvE1_clEvEUlN3c104HalfEE_St5arrayIPcLm2EELi4E23TrivialOffsetCalculatorILi1EjESD_NS0_6memory12LoadWithCastILi1EEENSE_13StoreWithCastILi1EEEEEviT_T0_T2_T3_T4_T5_,"a",@progbits
	.sectionflags	@""
	.align	4
.nv.constant2._ZN2at6native27unrolled_elementwise_kernelIZZZNS0_16log2_kernel_cudaERNS_18TensorIteratorBaseEENKUlvE0_clEvENKUlvE1_clEvEUlN3c104HalfEE_St5arrayIPcLm2EELi4E23TrivialOffsetCalculatorILi1EjESD_NS0_6memory12LoadWithCastILi1EEENSE_13StoreWithCastILi1EEEEEviT_T0_T2_T3_T4_T5_:
        /*0000*/ 	.byte	0x00, 0x00, 0x00, 0xf0, 0xff, 0xff, 0x0f, 0x38


//--------------------- .nv.constant0._ZN2at6native27unrolled_elementwise_kernelIZZZNS0_16log2_kernel_cudaERNS_18TensorIteratorBaseEENKUlvE0_clEvENKUlvE1_clEvEUlN3c104HalfEE_St5arrayIPcLm2EELi4E23TrivialOffsetCalculatorILi1EjESD_NS0_6memory12LoadWithCastILi1EEENSE_13StoreWithCastILi1EEEEEviT_T0_T2_T3_T4_T5_ --------------------------
	.section	.nv.constant0._ZN2at6native27unrolled_elementwise_kernelIZZZNS0_16log2_kernel_cudaERNS_18TensorIteratorBaseEENKUlvE0_clEvENKUlvE1_clEvEUlN3c104HalfEE_St5arrayIPcLm2EELi4E23TrivialOffsetCalculatorILi1EjESD_NS0_6memory12LoadWithCastILi1EEENSE_13StoreWithCastILi1EEEEEviT_T0_T2_T3_T4_T5_,"a",@progbits
	.sectionflags	@""
	.align	4
.nv.constant0._ZN2at6native27unrolled_elementwise_kernelIZZZNS0_16log2_kernel_cudaERNS_18TensorIteratorBaseEENKUlvE0_clEvENKUlvE1_clEvEUlN3c104HalfEE_St5arrayIPcLm2EELi4E23TrivialOffsetCalculatorILi1EjESD_NS0_6memory12LoadWithCastILi1EEENSE_13StoreWithCastILi1EEEEEviT_T0_T2_T3_T4_T5_:
	.zero		396


//--------------------- .nv.constant0._ZN2at6native18elementwise_kernelILi128ELi4EZNS0_22gpu_kernel_impl_nocastIZZZNS0_16log2_kernel_cudaERNS_18TensorIteratorBaseEENKUlvE0_clEvENKUlvE1_clEvEUlN3c104HalfEE_EEvS4_RKT_EUliE_EEviT1_ --------------------------
	.section	.nv.constant0._ZN2at6native18elementwise_kernelILi128ELi4EZNS0_22gpu_kernel_impl_nocastIZZZNS0_16log2_kernel_cudaERNS_18TensorIteratorBaseEENKUlvE0_clEvENKUlvE1_clEvEUlN3c104HalfEE_EEvS4_RKT_EUliE_EEviT1_,"a",@progbits
	.sectionflags	@""
	.align	4
.nv.constant0._ZN2at6native18elementwise_kernelILi128ELi4EZNS0_22gpu_kernel_impl_nocastIZZZNS0_16log2_kernel_cudaERNS_18TensorIteratorBaseEENKUlvE0_clEvENKUlvE1_clEvEUlN3c104HalfEE_EEvS4_RKT_EUliE_EEviT1_:
	.zero		896


//--------------------- .nv.constant0._ZN2at6native27unrolled_elementwise_kernelIZZZNS0_16log2_kernel_cudaERNS_18TensorIteratorBaseEENKUlvE0_clEvENKUlvE1_clEvEUlN3c104HalfEE_St5arrayIPcLm2EELi4E23TrivialOffsetCalculatorILi1EjESD_NS0_6memory15LoadWithoutCastENSE_16StoreWithoutCastEEEviT_T0_T2_T3_T4_T5_ --------------------------
	.section	.nv.constant0._ZN2at6native27unrolled_elementwise_kernelIZZZNS0_16log2_kernel_cudaERNS_18TensorIteratorBaseEENKUlvE0_clEvENKUlvE1_clEvEUlN3c104HalfEE_St5arrayIPcLm2EELi4E23TrivialOffsetCalculatorILi1EjESD_NS0_6memory15LoadWithoutCastENSE_16StoreWithoutCastEEEviT_T0_T2_T3_T4_T5_,"a",@progbits
	.sectionflags	@""
	.align	4
.nv.constant0._ZN2at6native27unrolled_elementwise_kernelIZZZNS0_16log2_kernel_cudaERNS_18TensorIteratorBaseEENKUlvE0_clEvENKUlvE1_clEvEUlN3c104HalfEE_St5arrayIPcLm2EELi4E23TrivialOffsetCalculatorILi1EjESD_NS0_6memory15LoadWithoutCastENSE_16StoreWithoutCastEEEviT_T0_T2_T3_T4_T5_:
	.zero		380


//--------------------- .nv.constant0._ZN2at6native29vectorized_elementwise_kernelILi2EZZZNS0_16log2_kernel_cudaERNS_18TensorIteratorBaseEENKUlvE0_clEvENKUlvE1_clEvEUlN3c104HalfEE_St5arrayIPcLm2EEEEviT0_T1_ --------------------------
	.section	.nv.constant0._ZN2at6native29vectorized_elementwise_kernelILi2EZZZNS0_16log2_kernel_cudaERNS_18TensorIteratorBaseEENKUlvE0_clEvENKUlvE1_clEvEUlN3c104HalfEE_St5arrayIPcLm2EEEEviT0_T1_,"a",@progbits
	.sectionflags	@""
	.align	4
.nv.constant0._ZN2at6native29vectorized_elementwise_kernelILi2EZZZNS0_16log2_kernel_cudaERNS_18TensorIteratorBaseEENKUlvE0_clEvENKUlvE1_clEvEUlN3c104HalfEE_St5arrayIPcLm2EEEEviT0_T1_:
	.zero		376


//--------------------- .nv.constant0._ZN2at6native29vectorized_elementwise_kernelILi4EZZZNS0_16log2_kernel_cudaERNS_18TensorIteratorBaseEENKUlvE0_clEvENKUlvE1_clEvEUlN3c104HalfEE_St5arrayIPcLm2EEEEviT0_T1_ --------------------------
	.section	.nv.constant0._ZN2at6native29vectorized_elementwise_kernelILi4EZZZNS0_16log2_kernel_cudaERNS_18TensorIteratorBaseEENKUlvE0_clEvENKUlvE1_clEvEUlN3c104HalfEE_St5arrayIPcLm2EEEEviT0_T1_,"a",@progbits
	.sectionflags	@""
	.align	4
.nv.constant0._ZN2at6native29vectorized_elementwise_kernelILi4EZZZNS0_16log2_kernel_cudaERNS_18TensorIteratorBaseEENKUlvE0_clEvENKUlvE1_clEvEUlN3c104HalfEE_St5arrayIPcLm2EEEEviT0_T1_:
	.zero		376


//--------------------- .nv.constant0._ZN2at6native29vectorized_elementwise_kernelILi8EZZZNS0_16log2_kernel_cudaERNS_18TensorIteratorBaseEENKUlvE0_clEvENKUlvE1_clEvEUlN3c104HalfEE_St5arrayIPcLm2EEEEviT0_T1_ --------------------------
	.section	.nv.constant0._ZN2at6native29vectorized_elementwise_kernelILi8EZZZNS0_16log2_kernel_cudaERNS_18TensorIteratorBaseEENKUlvE0_clEvENKUlvE1_clEvEUlN3c104HalfEE_St5arrayIPcLm2EEEEviT0_T1_,"a",@progbits
	.sectionflags	@""
	.align	4
.nv.constant0._ZN2at6native29vectorized_elementwise_kernelILi8EZZZNS0_16log2_kernel_cudaERNS_18TensorIteratorBaseEENKUlvE0_clEvENKUlvE1_clEvEUlN3c104HalfEE_St5arrayIPcLm2EEEEviT0_T1_:
	.zero		376


//--------------------- .nv.constant2._ZN2at6native18elementwise_kernelILi128ELi4EZNS0_15gpu_kernel_implIZZZNS0_16log2_kernel_cudaERNS_18TensorIteratorBaseEENKUlvE0_clEvENKUlvE0_clEvEUlfE_EEvS4_RKT_EUliE_EEviT1_ --------------------------
	.section	.nv.constant2._ZN2at6native18elementwise_kernelILi128ELi4EZNS0_15gpu_kernel_implIZZZNS0_16log2_kernel_cudaERNS_18TensorIteratorBaseEENKUlvE0_clEvENKUlvE0_clEvEUlfE_EEvS4_RKT_EUliE_EEviT1_,"a",@progbits
	.sectionflags	@""
	.align	4
.nv.constant2._ZN2at6native18elementwise_kernelILi128ELi4EZNS0_15gpu_kernel_implIZZZNS0_16log2_kernel_cudaERNS_18TensorIteratorBaseEENKUlvE0_clEvENKUlvE0_clEvEUlfE_EEvS4_RKT_EUliE_EEviT1_:
        /*0000*/ 	.byte	0x00, 0x00, 0x00, 0xf0, 0xff, 0xff, 0x0f, 0x38


//--------------------- .nv.constant0._ZN2at6native18elementwise_kernelILi128ELi4EZNS0_15gpu_kernel_implIZZZNS0_16log2_kernel_cudaERNS_18TensorIteratorBaseEENKUlvE0_clEvENKUlvE0_clEvEUlfE_EEvS4_RKT_EUliE_EEviT1_ --------------------------
	.section	.nv.constant0._ZN2at6native18elementwise_kernelILi128ELi4EZNS0_15gpu_kernel_implIZZZNS0_16log2_kernel_cudaERNS_18TensorIteratorBaseEENKUlvE0_clEvENKUlvE0_clEvEUlfE_EEvS4_RKT_EUliE_EEviT1_,"a",@progbits
	.sectionflags	@""
	.align	4
.nv.constant0._ZN2at6native18elementwise_kernelILi128ELi4EZNS0_15gpu_kernel_implIZZZNS0_16log2_kernel_cudaERNS_18TensorIteratorBaseEENKUlvE0_clEvENKUlvE0_clEvEUlfE_EEvS4_RKT_EUliE_EEviT1_:
	.zero		896


//--------------------- .nv.constant2._ZN2at6native27unrolled_elementwise_kernelIZZZNS0_16log2_kernel_cudaERNS_18TensorIteratorBaseEENKUlvE0_clEvENKUlvE0_clEvEUlfE_St5arrayIPcLm2EELi4E23TrivialOffsetCalculatorILi1EjESB_NS0_6memory12LoadWithCastILi1EEENSC_13StoreWithCastILi1EEEEEviT_T0_T2_T3_T4_T5_ --------------------------
	.section	.nv.constant2._ZN2at6native27unrolled_elementwise_kernelIZZZNS0_16log2_kernel_cudaERNS_18TensorIteratorBaseEENKUlvE0_clEvENKUlvE0_clEvEUlfE_St5arrayIPcLm2EELi4E23TrivialOffsetCalculatorILi1EjESB_NS0_6memory12LoadWithCastILi1EEENSC_13StoreWithCastILi1EEEEEviT_T0_T2_T3_T4_T5_,"a",@progbits
	.sectionflags	@""
	.align	4
.nv.constant2._ZN2at6native27unrolled_elementwise_kernelIZZZNS0_16log2_kernel_cudaERNS_18TensorIteratorBaseEENKUlvE0_clEvENKUlvE0_clEvEUlfE_St5arrayIPcLm2EELi4E23TrivialOffsetCalculatorILi1EjESB_NS0_6memory12LoadWithCastILi1EEENSC_13StoreWithCastILi1EEEEEviT_T0_T2_T3_T4_T5_:
        /*0000*/ 	.byte	0x00, 0x00, 0x00, 0xf0, 0xff, 0xff, 0x0f, 0x38


//--------------------- .nv.constant0._ZN2at6native27unrolled_elementwise_kernelIZZZNS0_16log2_kernel_cudaERNS_18TensorIteratorBaseEENKUlvE0_clEvENKUlvE0_clEvEUlfE_St5arrayIPcLm2EELi4E23TrivialOffsetCalculatorILi1EjESB_NS0_6memory12LoadWithCastILi1EEENSC_13StoreWithCastILi1EEEEEviT_T0_T2_T3_T4_T5_ --------------------------
	.section	.nv.constant0._ZN2at6native27unrolled_elementwise_kernelIZZZNS0_16log2_kernel_cudaERNS_18TensorIteratorBaseEENKUlvE0_clEvENKUlvE0_clEvEUlfE_St5arrayIPcLm2EELi4E23TrivialOffsetCalculatorILi1EjESB_NS0_6memory12LoadWithCastILi1EEENSC_13StoreWithCastILi1EEEEEviT_T0_T2_T3_T4_T5_,"a",@progbits
	.sectionflags	@""
	.align	4
.nv.constant0._ZN2at6native27unrolled_elementwise_kernelIZZZNS0_16log2_kernel_cudaERNS_18TensorIteratorBaseEENKUlvE0_clEvENKUlvE0_clEvEUlfE_St5arrayIPcLm2EELi4E23TrivialOffsetCalculatorILi1EjESB_NS0_6memory12LoadWithCastILi1EEENSC_13StoreWithCastILi1EEEEEviT_T0_T2_T3_T4_T5_:
	.zero		396


//--------------------- .nv.constant0._ZN2at6native18elementwise_kernelILi128ELi2EZNS0_22gpu_kernel_impl_nocastIZZZNS0_16log2_kernel_cudaERNS_18TensorIteratorBaseEENKUlvE0_clEvENKUlvE0_clEvEUlfE_EEvS4_RKT_EUliE_EEviT1_ --------------------------
	.section	.nv.constant0._ZN2at6native18elementwise_kernelILi128ELi2EZNS0_22gpu_kernel_impl_nocastIZZZNS0_16log2_kernel_cudaERNS_18TensorIteratorBaseEENKUlvE0_clEvENKUlvE0_clEvEUlfE_EEvS4_RKT_EUliE_EEviT1_,"a",@progbits
	.sectionflags	@""
	.align	4
.nv.constant0._ZN2at6native18elementwise_kernelILi128ELi2EZNS0_22gpu_kernel_impl_nocastIZZZNS0_16log2_kernel_cudaERNS_18TensorIteratorBaseEENKUlvE0_clEvENKUlvE0_clEvEUlfE_EEvS4_RKT_EUliE_EEviT1_:
	.zero		896


//--------------------- .nv.constant0._ZN2at6native27unrolled_elementwise_kernelIZZZNS0_16log2_kernel_cudaERNS_18TensorIteratorBaseEENKUlvE0_clEvENKUlvE0_clEvEUlfE_St5arrayIPcLm2EELi4E23TrivialOffsetCalculatorILi1EjESB_NS0_6memory15LoadWithoutCastENSC_16StoreWithoutCastEEEviT_T0_T2_T3_T4_T5_ --------------------------
	.section	.nv.constant0._ZN2at6native27unrolled_elementwise_kernelIZZZNS0_16log2_kernel_cudaERNS_18TensorIteratorBaseEENKUlvE0_clEvENKUlvE0_clEvEUlfE_St5arrayIPcLm2EELi4E23TrivialOffsetCalculatorILi1EjESB_NS0_6memory15LoadWithoutCastENSC_16StoreWithoutCastEEEviT_T0_T2_T3_T4_T5_,"a",@progbits
	.sectionflags	@""
	.align	4
.nv.constant0._ZN2at6native27unrolled_elementwise_kernelIZZZNS0_16log2_kernel_cudaERNS_18TensorIteratorBaseEENKUlvE0_clEvENKUlvE0_clEvEUlfE_St5arrayIPcLm2EELi4E23TrivialOffsetCalculatorILi1EjESB_NS0_6memory15LoadWithoutCastENSC_16StoreWithoutCastEEEviT_T0_T2_T3_T4_T5_:
	.zero		380


//--------------------- .nv.constant0._ZN2at6native29vectorized_elementwise_kernelILi2EZZZNS0_16log2_kernel_cudaERNS_18TensorIteratorBaseEENKUlvE0_clEvENKUlvE0_clEvEUlfE_St5arrayIPcLm2EEEEviT0_T1_ --------------------------
	.section	.nv.constant0._ZN2at6native29vectorized_elementwise_kernelILi2EZZZNS0_16log2_kernel_cudaERNS_18TensorIteratorBaseEENKUlvE0_clEvENKUlvE0_clEvEUlfE_St5arrayIPcLm2EEEEviT0_T1_,"a",@progbits
	.sectionflags	@""
	.align	4
.nv.constant0._ZN2at6native29vectorized_elementwise_kernelILi2EZZZNS0_16log2_kernel_cudaERNS_18TensorIteratorBaseEENKUlvE0_clEvENKUlvE0_clEvEUlfE_St5arrayIPcLm2EEEEviT0_T1_:
	.zero		376


//--------------------- .nv.constant0._ZN2at6native29vectorized_elementwise_kernelILi4EZZZNS0_16log2_kernel_cudaERNS_18TensorIteratorBaseEENKUlvE0_clEvENKUlvE0_clEvEUlfE_St5arrayIPcLm2EEEEviT0_T1_ --------------------------
	.section	.nv.constant0._ZN2at6native29vectorized_elementwise_kernelILi4EZZZNS0_16log2_kernel_cudaERNS_18TensorIteratorBaseEENKUlvE0_clEvENKUlvE0_clEvEUlfE_St5arrayIPcLm2EEEEviT0_T1_,"a",@progbits
	.sectionflags	@""
	.align	4
.nv.constant0._ZN2at6native29vectorized_elementwise_kernelILi4EZZZNS0_16log2_kernel_cudaERNS_18TensorIteratorBaseEENKUlvE0_clEvENKUlvE0_clEvEUlfE_St5arrayIPcLm2EEEEviT0_T1_:
	.zero		376


//--------------------- .nv.constant0._ZN2at6native29vectorized_elementwise_kernelILi8EZZZNS0_16log2_kernel_cudaERNS_18TensorIteratorBaseEENKUlvE0_clEvENKUlvE0_clEvEUlfE_St5arrayIPcLm2EEEEviT0_T1_ --------------------------
	.section	.nv.constant0._ZN2at6native29vectorized_elementwise_kernelILi8EZZZNS0_16log2_kernel_cudaERNS_18TensorIteratorBaseEENKUlvE0_clEvENKUlvE0_clEvEUlfE_St5arrayIPcLm2EEEEviT0_T1_,"a",@progbits
	.sectionflags	@""
	.align	4
.nv.constant0._ZN2at6native29vectorized_elementwise_kernelILi8EZZZNS0_16log2_kernel_cudaERNS_18TensorIteratorBaseEENKUlvE0_clEvENKUlvE0_clEvEUlfE_St5arrayIPcLm2EEEEviT0_T1_:
	.zero		376


//--------------------- .nv.constant2._ZN2at6native18elementwise_kernelILi128ELi4EZNS0_15gpu_kernel_implIZZZNS0_16log2_kernel_cudaERNS_18TensorIteratorBaseEENKUlvE0_clEvENKUlvE_clEvEUldE_EEvS4_RKT_EUliE_EEviT1_ --------------------------
	.section	.nv.constant2._ZN2at6native18elementwise_kernelILi128ELi4EZNS0_15gpu_kernel_implIZZZNS0_16log2_kernel_cudaERNS_18TensorIteratorBaseEENKUlvE0_clEvENKUlvE_clEvEUldE_EEvS4_RKT_EUliE_EEviT1_,"a",@progbits
	.sectionflags	@""
	.align	4
.nv.constant2._ZN2at6native18elementwise_kernelILi128ELi4EZNS0_15gpu_kernel_implIZZZNS0_16log2_kernel_cudaERNS_18TensorIteratorBaseEENKUlvE0_clEvENKUlvE_clEvEUldE_EEvS4_RKT_EUliE_EEviT1_:
        /*0000*/ 	.byte	0x04, 0x8b, 0x7a, 0x8b, 0x25, 0xee, 0xd0, 0x3e, 0x6f, 0x67, 0x02, 0x9f, 0x66, 0xb2, 0xf3, 0x3e
        /*0010*/ 	.byte	0x56, 0x09, 0xab, 0xa9, 0xcb, 0x45, 0x17, 0x3f, 0x54, 0x51, 0x1b, 0x2d, 0xc7, 0x71, 0x3c, 0x3f
        /*0020*/ 	.byte	0x2d, 0xe7, 0x3b, 0x92, 0x24, 0x49, 0x62, 0x3f, 0xc4, 0xa3, 0x99, 0x99, 0x99, 0x99, 0x89, 0x3f
        /*0030*/ 	.byte	0x54, 0x55, 0x55, 0x55, 0x55, 0x55, 0xb5, 0x3f, 0x00, 0x00, 0x00, 0x80, 0x00, 0x00, 0x30, 0xc3
        /*0040*/ 	.byte	0xef, 0x39, 0xfa, 0xfe, 0x42, 0x2e, 0xe6, 0x3f, 0x3f, 0x80, 0x39, 0x3b, 0x9e, 0xbc, 0x7a, 0x3c
        /*0050*/ 	.byte	0x24, 0x0d, 0xda, 0xff, 0xd0, 0x77, 0x77, 0x3c, 0xfe, 0x82, 0x2b, 0x65, 0x47, 0x15, 0xf7, 0x3f
        /*0060*/ 	.byte	0x00, 0x00, 0x00, 0xf0, 0xff, 0xff, 0x0f, 0x38


//--------------------- .nv.constant0._ZN2at6native18elementwise_kernelILi128ELi4EZNS0_15gpu_kernel_implIZZZNS0_16log2_kernel_cudaERNS_18TensorIteratorBaseEENKUlvE0_clEvENKUlvE_clEvEUldE_EEvS4_RKT_EUliE_EEviT1_ --------------------------
	.section	.nv.constant0._ZN2at6native18elementwise_kernelILi128ELi4EZNS0_15gpu_kernel_implIZZZNS0_16log2_kernel_cudaERNS_18TensorIteratorBaseEENKUlvE0_clEvENKUlvE_clEvEUldE_EEvS4_RKT_EUliE_EEviT1_,"a",@progbits
	.sectionflags	@""
	.align	4
.nv.constant0._ZN2at6native18elementwise_kernelILi128ELi4EZNS0_15gpu_kernel_implIZZZNS0_16log2_kernel_cudaERNS_18TensorIteratorBaseEENKUlvE0_clEvENKUlvE_clEvEUldE_EEvS4_RKT_EUliE_EEviT1_:
	.zero		896


//--------------------- .nv.constant2._ZN2at6native27unrolled_elementwise_kernelIZZZNS0_16log2_kernel_cudaERNS_18TensorIteratorBaseEENKUlvE0_clEvENKUlvE_clEvEUldE_St5arrayIPcLm2EELi4E23TrivialOffsetCalculatorILi1EjESB_NS0_6memory12LoadWithCastILi1EEENSC_13StoreWithCastILi1EEEEEviT_T0_T2_T3_T4_T5_ --------------------------
	.section	.nv.constant2._ZN2at6native27unrolled_elementwise_kernelIZZZNS0_16log2_kernel_cudaERNS_18TensorIteratorBaseEENKUlvE0_clEvENKUlvE_clEvEUldE_St5arrayIPcLm2EELi4E23TrivialOffsetCalculatorILi1EjESB_NS0_6memory12LoadWithCastILi1EEENSC_13StoreWithCastILi1EEEEEviT_T0_T2_T3_T4_T5_,"a",@progbits
	.sectionflags	@""
	.align	4
.nv.constant2._ZN2at6native27unrolled_elementwise_kernelIZZZNS0_16log2_kernel_cudaERNS_18TensorIteratorBaseEENKUlvE0_clEvENKUlvE_clEvEUldE_St5arrayIPcLm2EELi4E23TrivialOffsetCalculatorILi1EjESB_NS0_6memory12LoadWithCastILi1EEENSC_13StoreWithCastILi1EEEEEviT_T0_T2_T3_T4_T5_:
        /*0000*/ 	.byte	0x04, 0x8b, 0x7a, 0x8b, 0x25, 0xee, 0xd0, 0x3e, 0x6f, 0x67, 0x02, 0x9f, 0x66, 0xb2, 0xf3, 0x3e
        /*0010*/ 	.byte	0x56, 0x09, 0xab, 0xa9, 0xcb, 0x45, 0x17, 0x3f, 0x54, 0x51, 0x1b, 0x2d, 0xc7, 0x71, 0x3c, 0x3f
        /*0020*/ 	.byte	0x2d, 0xe7, 0x3b, 0x92, 0x24, 0x49, 0x62, 0x3f, 0xc4, 0xa3, 0x99, 0x99, 0x99, 0x99, 0x89, 0x3f
        /*0030*/ 	.byte	0x54, 0x55, 0x55, 0x55, 0x55, 0x55, 0xb5, 0x3f, 0x00, 0x00, 0x00, 0x80, 0x00, 0x00, 0x30, 0xc3
        /*0040*/ 	.byte	0xef, 0x39, 0xfa, 0xfe, 0x42, 0x2e, 0xe6, 0x3f, 0x3f, 0x80, 0x39, 0x3b, 0x9e, 0xbc, 0x7a, 0x3c
        /*0050*/ 	.byte	0x24, 0x0d, 0xda, 0xff, 0xd0, 0x77, 0x77, 0x3c, 0xfe, 0x82, 0x2b, 0x65, 0x47, 0x15, 0xf7, 0x3f
        /*0060*/ 	.byte	0x00, 0x00, 0x00, 0xf0, 0xff, 0xff, 0x0f, 0x38


//--------------------- .nv.constant0._ZN2at6native27unrolled_elementwise_kernelIZZZNS0_16log2_kernel_cudaERNS_18TensorIteratorBaseEENKUlvE0_clEvENKUlvE_clEvEUldE_St5arrayIPcLm2EELi4E23TrivialOffsetCalculatorILi1EjESB_NS0_6memory12LoadWithCastILi1EEENSC_13StoreWithCastILi1EEEEEviT_T0_T2_T3_T4_T5_ --------------------------
	.section	.nv.constant0._ZN2at6native27unrolled_elementwise_kernelIZZZNS0_16log2_kernel_cudaERNS_18TensorIteratorBaseEENKUlvE0_clEvENKUlvE_clEvEUldE_St5arrayIPcLm2EELi4E23TrivialOffsetCalculatorILi1EjESB_NS0_6memory12LoadWithCastILi1EEENSC_13StoreWithCastILi1EEEEEviT_T0_T2_T3_T4_T5_,"a",@progbits
	.sectionflags	@""
	.align	4
.nv.constant0._ZN2at6native27unrolled_elementwise_kernelIZZZNS0_16log2_kernel_cudaERNS_18TensorIteratorBaseEENKUlvE0_clEvENKUlvE_clEvEUldE_St5arrayIPcLm2EELi4E23TrivialOffsetCalculatorILi1EjESB_NS0_6memory12LoadWithCastILi1EEENSC_13StoreWithCastILi1EEEEEviT_T0_T2_T3_T4_T5_:
	.zero		396


//--------------------- .nv.constant2._ZN2at6native18elementwise_kernelILi128ELi2EZNS0_22gpu_kernel_impl_nocastIZZZNS0_16log2_kernel_cudaERNS_18TensorIteratorBaseEENKUlvE0_clEvENKUlvE_clEvEUldE_EEvS4_RKT_EUliE_EEviT1_ --------------------------
	.section	.nv.constant2._ZN2at6native18elementwise_kernelILi128ELi2EZNS0_22gpu_kernel_impl_nocastIZZZNS0_16log2_kernel_cudaERNS_18TensorIteratorBaseEENKUlvE0_clEvENKUlvE_clEvEUldE_EEvS4_RKT_EUliE_EEviT1_,"a",@progbits
	.sectionflags	@""
	.align	4
.nv.constant2._ZN2at6native18elementwise_kernelILi128ELi2EZNS0_22gpu_kernel_impl_nocastIZZZNS0_16log2_kernel_cudaERNS_18TensorIteratorBaseEENKUlvE0_clEvENKUlvE_clEvEUldE_EEvS4_RKT_EUliE_EEviT1_:
        /*0000*/ 	.byte	0x04, 0x8b, 0x7a, 0x8b, 0x25, 0xee, 0xd0, 0x3e, 0x6f, 0x67, 0x02, 0x9f, 0x66, 0xb2, 0xf3, 0x3e
        /*0010*/ 	.byte	0x56, 0x09, 0xab, 0xa9, 0xcb, 0x45, 0x17, 0x3f, 0x54, 0x51, 0x1b, 0x2d, 0xc7, 0x71, 0x3c, 0x3f
        /*0020*/ 	.byte	0x2d, 0xe7, 0x3b, 0x92, 0x24, 0x49, 0x62, 0x3f, 0xc4, 0xa3, 0x99, 0x99, 0x99, 0x99, 0x89, 0x3f
        /*0030*/ 	.byte	0x54, 0x55, 0x55, 0x55, 0x55, 0x55, 0xb5, 0x3f, 0x00, 0x00, 0x00, 0x80, 0x00, 0x00, 0x30, 0xc3
        /*0040*/ 	.byte	0xef, 0x39, 0xfa, 0xfe, 0x42, 0x2e, 0xe6, 0x3f, 0x3f, 0x80, 0x39, 0x3b, 0x9e, 0xbc, 0x7a, 0x3c
        /*0050*/ 	.byte	0x24, 0x0d, 0xda, 0xff, 0xd0, 0x77, 0x77, 0x3c, 0xfe, 0x82, 0x2b, 0x65, 0x47, 0x15, 0xf7, 0x3f


//--------------------- .nv.constant0._ZN2at6native18elementwise_kernelILi128ELi2EZNS0_22gpu_kernel_impl_nocastIZZZNS0_16log2_kernel_cudaERNS_18TensorIteratorBaseEENKUlvE0_clEvENKUlvE_clEvEUldE_EEvS4_RKT_EUliE_EEviT1_ --------------------------
	.section	.nv.constant0._ZN2at6native18elementwise_kernelILi128ELi2EZNS0_22gpu_kernel_impl_nocastIZZZNS0_16log2_kernel_cudaERNS_18TensorIteratorBaseEENKUlvE0_clEvENKUlvE_clEvEUldE_EEvS4_RKT_EUliE_EEviT1_,"a",@progbits
	.sectionflags	@""
	.align	4
.nv.constant0._ZN2at6native18elementwise_kernelILi128ELi2EZNS0_22gpu_kernel_impl_nocastIZZZNS0_16log2_kernel_cudaERNS_18TensorIteratorBaseEENKUlvE0_clEvENKUlvE_clEvEUldE_EEvS4_RKT_EUliE_EEviT1_:
	.zero		896


//--------------------- .nv.constant2._ZN2at6native27unrolled_elementwise_kernelIZZZNS0_16log2_kernel_cudaERNS_18TensorIteratorBaseEENKUlvE0_clEvENKUlvE_clEvEUldE_St5arrayIPcLm2EELi4E23TrivialOffsetCalculatorILi1EjESB_NS0_6memory15LoadWithoutCastENSC_16StoreWithoutCastEEEviT_T0_T2_T3_T4_T5_ --------------------------
	.section	.nv.constant2._ZN2at6native27unrolled_elementwise_kernelIZZZNS0_16log2_kernel_cudaERNS_18TensorIteratorBaseEENKUlvE0_clEvENKUlvE_clEvEUldE_St5arrayIPcLm2EELi4E23TrivialOffsetCalculatorILi1EjESB_NS0_6memory15LoadWithoutCastENSC_16StoreWithoutCastEEEviT_T0_T2_T3_T4_T5_,"a",@progbits
	.sectionflags	@""
	.align	4
.nv.constant2._ZN2at6native27unrolled_elementwise_kernelIZZZNS0_16log2_kernel_cudaERNS_18TensorIteratorBaseEENKUlvE0_clEvENKUlvE_clEvEUldE_St5arrayIPcLm2EELi4E23TrivialOffsetCalculatorILi1EjESB_NS0_6memory15LoadWithoutCastENSC_16StoreWithoutCastEEEviT_T0_T2_T3_T4_T5_:
        /*0000*/ 	.byte	0x04, 0x8b, 0x7a, 0x8b, 0x25, 0xee, 0xd0, 0x3e, 0x6f, 0x67, 0x02, 0x9f, 0x66, 0xb2, 0xf3, 0x3e
        /*0010*/ 	.byte	0x56, 0x09, 0xab, 0xa9, 0xcb, 0x45, 0x17, 0x3f, 0x54, 0x51, 0x1b, 0x2d, 0xc7, 0x71, 0x3c, 0x3f
        /*0020*/ 	.byte	0x2d, 0xe7, 0x3b, 0x92, 0x24, 0x49, 0x62, 0x3f, 0xc4, 0xa3, 0x99, 0x99, 0x99, 0x99, 0x89, 0x3f
        /*0030*/ 	.byte	0x54, 0x55, 0x55, 0x55, 0x55, 0x55, 0xb5, 0x3f, 0x00, 0x00, 0x00, 0x80, 0x00, 0x00, 0x30, 0xc3
        /*0040*/ 	.byte	0xef, 0x39, 0xfa, 0xfe, 0x42, 0x2e, 0xe6, 0x3f, 0x3f, 0x80, 0x39, 0x3b, 0x9e, 0xbc, 0x7a, 0x3c
        /*0050*/ 	.byte	0x24, 0x0d, 0xda, 0xff, 0xd0, 0x77, 0x77, 0x3c, 0xfe, 0x82, 0x2b, 0x65, 0x47, 0x15, 0xf7, 0x3f


//--------------------- .nv.constant0._ZN2at6native27unrolled_elementwise_kernelIZZZNS0_16log2_kernel_cudaERNS_18TensorIteratorBaseEENKUlvE0_clEvENKUlvE_clEvEUldE_St5arrayIPcLm2EELi4E23TrivialOffsetCalculatorILi1EjESB_NS0_6memory15LoadWithoutCastENSC_16StoreWithoutCastEEEviT_T0_T2_T3_T4_T5_ --------------------------
	.section	.nv.constant0._ZN2at6native27unrolled_elementwise_kernelIZZZNS0_16log2_kernel_cudaERNS_18TensorIteratorBaseEENKUlvE0_clEvENKUlvE_clEvEUldE_St5arrayIPcLm2EELi4E23TrivialOffsetCalculatorILi1EjESB_NS0_6memory15LoadWithoutCastENSC_16StoreWithoutCastEEEviT_T0_T2_T3_T4_T5_,"a",@progbits
	.sectionflags	@""
	.align	4
.nv.constant0._ZN2at6native27unrolled_elementwise_kernelIZZZNS0_16log2_kernel_cudaERNS_18TensorIteratorBaseEENKUlvE0_clEvENKUlvE_clEvEUldE_St5arrayIPcLm2EELi4E23TrivialOffsetCalculatorILi1EjESB_NS0_6memory15LoadWithoutCastENSC_16StoreWithoutCastEEEviT_T0_T2_T3_T4_T5_:
	.zero		380


//--------------------- .nv.constant2._ZN2at6native29vectorized_elementwise_kernelILi2EZZZNS0_16log2_kernel_cudaERNS_18TensorIteratorBaseEENKUlvE0_clEvENKUlvE_clEvEUldE_St5arrayIPcLm2EEEEviT0_T1_ --------------------------
	.section	.nv.constant2._ZN2at6native29vectorized_elementwise_kernelILi2EZZZNS0_16log2_kernel_cudaERNS_18TensorIteratorBaseEENKUlvE0_clEvENKUlvE_clEvEUldE_St5arrayIPcLm2EEEEviT0_T1_,"a",@progbits
	.sectionflags	@""
	.align	4
.nv.constant2._ZN2at6native29vectorized_elementwise_kernelILi2EZZZNS0_16log2_kernel_cudaERNS_18TensorIteratorBaseEENKUlvE0_clEvENKUlvE_clEvEUldE_St5arrayIPcLm2EEEEviT0_T1_:
        /*0000*/ 	.byte	0x04, 0x8b, 0x7a, 0x8b, 0x25, 0xee, 0xd0, 0x3e, 0x6f, 0x67, 0x02, 0x9f, 0x66, 0xb2, 0xf3, 0x3e
        /*0010*/ 	.byte	0x56, 0x09, 0xab, 0xa9, 0xcb, 0x45, 0x17, 0x3f, 0x54, 0x51, 0x1b, 0x2d, 0xc7, 0x71, 0x3c, 0x3f
        /*0020*/ 	.byte	0x2d, 0xe7, 0x3b, 0x92, 0x24, 0x49, 0x62, 0x3f, 0xc4, 0xa3, 0x99, 0x99, 0x99, 0x99, 0x89, 0x3f
        /*0030*/ 	.byte	0x54, 0x55, 0x55, 0x55, 0x55, 0x55, 0xb5, 0x3f, 0x00, 0x00, 0x00, 0x80, 0x00, 0x00, 0x30, 0xc3
        /*0040*/ 	.byte	0xef, 0x39, 0xfa, 0xfe, 0x42, 0x2e, 0xe6, 0x3f, 0x3f, 0x80, 0x39, 0x3b, 0x9e, 0xbc, 0x7a, 0x3c
        /*0050*/ 	.byte	0x24, 0x0d, 0xda, 0xff, 0xd0, 0x77, 0x77, 0x3c, 0xfe, 0x82, 0x2b, 0x65, 0x47, 0x15, 0xf7, 0x3f


//--------------------- .nv.constant0._ZN2at6native29vectorized_elementwise_kernelILi2EZZZNS0_16log2_kernel_cudaERNS_18TensorIteratorBaseEENKUlvE0_clEvENKUlvE_clEvEUldE_St5arrayIPcLm2EEEEviT0_T1_ --------------------------
	.section	.nv.constant0._ZN2at6native29vectorized_elementwise_kernelILi2EZZZNS0_16log2_kernel_cudaERNS_18TensorIteratorBaseEENKUlvE0_clEvENKUlvE_clEvEUldE_St5arrayIPcLm2EEEEviT0_T1_,"a",@progbits
	.sectionflags	@""
	.align	4
.nv.constant0._ZN2at6native29vectorized_elementwise_kernelILi2EZZZNS0_16log2_kernel_cudaERNS_18TensorIteratorBaseEENKUlvE0_clEvENKUlvE_clEvEUldE_St5arrayIPcLm2EEEEviT0_T1_:
	.zero		376


//--------------------- .nv.constant2._ZN2at6native29vectorized_elementwise_kernelILi4EZZZNS0_16log2_kernel_cudaERNS_18TensorIteratorBaseEENKUlvE0_clEvENKUlvE_clEvEUldE_St5arrayIPcLm2EEEEviT0_T1_ --------------------------
	.section	.nv.constant2._ZN2at6native29vectorized_elementwise_kernelILi4EZZZNS0_16log2_kernel_cudaERNS_18TensorIteratorBaseEENKUlvE0_clEvENKUlvE_clEvEUldE_St5arrayIPcLm2EEEEviT0_T1_,"a",@progbits
	.sectionflags	@""
	.align	4
.nv.constant2._ZN2at6native29vectorized_elementwise_kernelILi4EZZZNS0_16log2_kernel_cudaERNS_18TensorIteratorBaseEENKUlvE0_clEvENKUlvE_clEvEUldE_St5arrayIPcLm2EEEEviT0_T1_:
        /*0000*/ 	.byte	0x04, 0x8b, 0x7a, 0x8b, 0x25, 0xee, 0xd0, 0x3e, 0x6f, 0x67, 0x02, 0x9f, 0x66, 0xb2, 0xf3, 0x3e
        /*0010*/ 	.byte	0x56, 0x09, 0xab, 0xa9, 0xcb, 0x45, 0x17, 0x3f, 0x54, 0x51, 0x1b, 0x2d, 0xc7, 0x71, 0x3c, 0x3f
        /*0020*/ 	.byte	0x2d, 0xe7, 0x3b, 0x92, 0x24, 0x49, 0x62, 0x3f, 0xc4, 0xa3, 0x99, 0x99, 0x99, 0x99, 0x89, 0x3f
        /*0030*/ 	.byte	0x54, 0x55, 0x55, 0x55, 0x55, 0x55, 0xb5, 0x3f, 0x00, 0x00, 0x00, 0x80, 0x00, 0x00, 0x30, 0xc3
        /*0040*/ 	.byte	0xef, 0x39, 0xfa, 0xfe, 0x42, 0x2e, 0xe6, 0x3f, 0x3f, 0x80, 0x39, 0x3b, 0x9e, 0xbc, 0x7a, 0x3c
        /*0050*/ 	.byte	0x24, 0x0d, 0xda, 0xff, 0xd0, 0x77, 0x77, 0x3c, 0xfe, 0x82, 0x2b, 0x65, 0x47, 0x15, 0xf7, 0x3f


//--------------------- .nv.constant0._ZN2at6native29vectorized_elementwise_kernelILi4EZZZNS0_16log2_kernel_cudaERNS_18TensorIteratorBaseEENKUlvE0_clEvENKUlvE_clEvEUldE_St5arrayIPcLm2EEEEviT0_T1_ --------------------------
	.section	.nv.constant0._ZN2at6native29vectorized_elementwise_kernelILi4EZZZNS0_16log2_kernel_cudaERNS_18TensorIteratorBaseEENKUlvE0_clEvENKUlvE_clEvEUldE_St5arrayIPcLm2EEEEviT0_T1_,"a",@progbits
	.sectionflags	@""
	.align	4
.nv.constant0._ZN2at6native29vectorized_elementwise_kernelILi4EZZZNS0_16log2_kernel_cudaERNS_18TensorIteratorBaseEENKUlvE0_clEvENKUlvE_clEvEUldE_St5arrayIPcLm2EEEEviT0_T1_:
	.zero		376


//--------------------- .nv.constant0._ZN2at6native29vectorized_elementwise_kernelILi8EZZZNS0_16log2_kernel_cudaERNS_18TensorIteratorBaseEENKUlvE0_clEvENKUlvE_clEvEUldE_St5arrayIPcLm2EEEEviT0_T1_ --------------------------
	.section	.nv.constant0._ZN2at6native29vectorized_elementwise_kernelILi8EZZZNS0_16log2_kernel_cudaERNS_18TensorIteratorBaseEENKUlvE0_clEvENKUlvE_clEvEUldE_St5arrayIPcLm2EEEEviT0_T1_,"a",@progbits
	.sectionflags	@""
	.align	4
.nv.constant0._ZN2at6native29vectorized_elementwise_kernelILi8EZZZNS0_16log2_kernel_cudaERNS_18TensorIteratorBaseEENKUlvE0_clEvENKUlvE_clEvEUldE_St5arrayIPcLm2EEEEviT0_T1_:
	.zero		376


//--------------------- .nv.constant2._ZN2at6native18elementwise_kernelILi128ELi4EZNS0_15gpu_kernel_implIZZZNS0_17log1p_kernel_cudaERNS_18TensorIteratorBaseEENKUlvE_clEvENKUlvE4_clEvEUlN3c108BFloat16EE_EEvS4_RKT_EUliE_EEviT1_ --------------------------
	.section	.nv.constant2._ZN2at6native18elementwise_kernelILi128ELi4EZNS0_15gpu_kernel_implIZZZNS0_17log1p_kernel_cudaERNS_18TensorIteratorBaseEENKUlvE_clEvENKUlvE4_clEvEUlN3c108BFloat16EE_EEvS4_RKT_EUliE_EEviT1_,"a",@progbits
	.sectionflags	@""
	.align	4
.nv.constant2._ZN2at6native18elementwise_kernelILi128ELi4EZNS0_15gpu_kernel_implIZZZNS0_17log1p_kernel_cudaERNS_18TensorIteratorBaseEENKUlvE_clEvENKUlvE4_clEvEUlN3c108BFloat16EE_EEvS4_RKT_EUliE_EEviT1_:
        /*0000*/ 	.byte	0x00, 0x00, 0x00, 0xf0, 0xff, 0xff, 0x0f, 0x38


//--------------------- .nv.constant0._ZN2at6native18elementwise_kernelILi128ELi4EZNS0_15gpu_kernel_implIZZZNS0_17log1p_kernel_cudaERNS_18TensorIteratorBaseEENKUlvE_clEvENKUlvE4_clEvEUlN3c108BFloat16EE_EEvS4_RKT_EUliE_EEviT1_ --------------------------
	.section	.nv.constant0._ZN2at6native18elementwise_kernelILi128ELi4EZNS0_15gpu_kernel_implIZZZNS0_17log1p_kernel_cudaERNS_18TensorIteratorBaseEENKUlvE_clEvENKUlvE4_clEvEUlN3c108BFloat16EE_EEvS4_RKT_EUliE_EEviT1_,"a",@progbits
	.sectionflags	@""
	.align	4
.nv.constant0._ZN2at6native18elementwise_kernelILi128ELi4EZNS0_15gpu_kernel_implIZZZNS0_17log1p_kernel_cudaERNS_18TensorIteratorBaseEENKUlvE_clEvENKUlvE4_clEvEUlN3c108BFloat16EE_EEvS4_RKT_EUliE_EEviT1_:
	.zero		896


//--------------------- .nv.constant2._ZN2at6native27unrolled_elementwise_kernelIZZZNS0_17log1p_kernel_cudaERNS_18TensorIteratorBaseEENKUlvE_clEvENKUlvE4_clEvEUlN3c108BFloat16EE_St5arrayIPcLm2EELi4E23TrivialOffsetCalculatorILi1EjESD_NS0_6memory12LoadWithCastILi1EEENSE_13StoreWithCastILi1EEEEEviT_T0_T2_T3_T4_T5_ --------------------------
	.section	.nv.constant2._ZN2at6native27unrolled_elementwise_kernelIZZZNS0_17log1p_kernel_cudaERNS_18TensorIteratorBaseEENKUlvE_clEvENKUlvE4_clEvEUlN3c108BFloat16EE_St5arrayIPcLm2EELi4E23TrivialOffsetCalculatorILi1EjESD_NS0_6memory12LoadWithCastILi1EEENSE_13StoreWithCastILi1EEEEEviT_T0_T2_T3_T4_T5_,"a",@progbits
	.sectionflags	@""
	.align	4
.nv.constant2._ZN2at6native27unrolled_elementwise_kernelIZZZNS0_17log1p_kernel_cudaERNS_18TensorIteratorBaseEENKUlvE_clEvENKUlvE4_clEvEUlN3c108BFloat16EE_St5arrayIPcLm2EELi4E23TrivialOffsetCalculatorILi1EjESD_NS0_6memory12LoadWithCastILi1EEENSE_13StoreWithCastILi1EEEEEviT_T0_T2_T3_T4_T5_:
        /*0000*/ 	.byte	0x00, 0x00, 0x00, 0xf0, 0xff, 0xff, 0x0f, 0x38


//--------------------- .nv.constant0._ZN2at6native27unrolled_elementwise_kernelIZZZNS0_17log1p_kernel_cudaERNS_18TensorIteratorBaseEENKUlvE_clEvENKUlvE4_clEvEUlN3c108BFloat16EE_St5arrayIPcLm2EELi4E23TrivialOffsetCalculatorILi1EjESD_NS0_6memory12LoadWithCastILi1EEENSE_13StoreWithCastILi1EEEEEviT_T0_T2_T3_T4_T5_ --------------------------
	.section	.nv.constant0._ZN2at6native27unrolled_elementwise_kernelIZZZNS0_17log1p_kernel_cudaERNS_18TensorIteratorBaseEENKUlvE_clEvENKUlvE4_clEvEUlN3c108BFloat16EE_St5arrayIPcLm2EELi4E23TrivialOffsetCalculatorILi1EjESD_NS0_6memory12LoadWithCastILi1EEENSE_13StoreWithCastILi1EEEEEviT_T0_T2_T3_T4_T5_,"a",@progbits
	.sectionflags	@""
	.align	4
.nv.constant0._ZN2at6native27unrolled_elementwise_kernelIZZZNS0_17log1p_kernel_cudaERNS_18TensorIteratorBaseEENKUlvE_clEvENKUlvE4_clEvEUlN3c108BFloat16EE_St5arrayIPcLm2EELi4E23TrivialOffsetCalculatorILi1EjESD_NS0_6memory12LoadWithCastILi1EEENSE_13StoreWithCastILi1EEEEEviT_T0_T2_T3_T4_T5_:
	.zero		396


//--------------------- .nv.constant0._ZN2at6native18elementwise_kernelILi128ELi4EZNS0_22gpu_kernel_impl_nocastIZZZNS0_17log1p_kernel_cudaERNS_18TensorIteratorBaseEENKUlvE_clEvENKUlvE4_clEvEUlN3c108BFloat16EE_EEvS4_RKT_EUliE_EEviT1_ --------------------------
	.section	.nv.constant0._ZN2at6native18elementwise_kernelILi128ELi4EZNS0_22gpu_kernel_impl_nocastIZZZNS0_17log1p_kernel_cudaERNS_18TensorIteratorBaseEENKUlvE_clEvENKUlvE4_clEvEUlN3c108BFloat16EE_EEvS4_RKT_EUliE_EEviT1_,"a",@progbits
	.sectionflags	@""
	.align	4
.nv.constant0._ZN2at6native18elementwise_kernelILi128ELi4EZNS0_22gpu_kernel_impl_nocastIZZZNS0_17log1p_kernel_cudaERNS_18TensorIteratorBaseEENKUlvE_clEvENKUlvE4_clEvEUlN3c108BFloat16EE_EEvS4_RKT_EUliE_EEviT1_:
	.zero		896


//--------------------- .nv.constant0._ZN2at6native27unrolled_elementwise_kernelIZZZNS0_17log1p_kernel_cudaERNS_18TensorIteratorBaseEENKUlvE_clEvENKUlvE4_clEvEUlN3c108BFloat16EE_St5arrayIPcLm2EELi4E23TrivialOffsetCalculatorILi1EjESD_NS0_6memory15LoadWithoutCastENSE_16StoreWithoutCastEEEviT_T0_T2_T3_T4_T5_ --------------------------
	.section	.nv.constant0._ZN2at6native27unrolled_elementwise_kernelIZZZNS0_17log1p_kernel_cudaERNS_18TensorIteratorBaseEENKUlvE_clEvENKUlvE4_clEvEUlN3c108BFloat16EE_St5arrayIPcLm2EELi4E23TrivialOffsetCalculatorILi1EjESD_NS0_6memory15LoadWithoutCastENSE_16StoreWithoutCastEEEviT_T0_T2_T3_T4_T5_,"a",@progbits
	.sectionflags	@""
	.align	4
.nv.constant0._ZN2at6native27unrolled_elementwise_kernelIZZZNS0_17log1p_kernel_cudaERNS_18TensorIteratorBaseEENKUlvE_clEvENKUlvE4_clEvEUlN3c108BFloat16EE_St5arrayIPcLm2EELi4E23TrivialOffsetCalculatorILi1EjESD_NS0_6memory15LoadWithoutCastENSE_16StoreWithoutCastEEEviT_T0_T2_T3_T4_T5_:
	.zero		380


//--------------------- .nv.constant0._ZN2at6native29vectorized_elementwise_kernelILi2EZZZNS0_17log1p_kernel_cudaERNS_18TensorIteratorBaseEENKUlvE_clEvENKUlvE4_clEvEUlN3c108BFloat16EE_St5arrayIPcLm2EEEEviT0_T1_ --------------------------
	.section	.nv.constant0._ZN2at6native29vectorized_elementwise_kernelILi2EZZZNS0_17log1p_kernel_cudaERNS_18TensorIteratorBaseEENKUlvE_clEvENKUlvE4_clEvEUlN3c108BFloat16EE_St5arrayIPcLm2EEEEviT0_T1_,"a",@progbits
	.sectionflags	@""
	.align	4
.nv.constant0._ZN2at6native29vectorized_elementwise_kernelILi2EZZZNS0_17log1p_kernel_cudaERNS_18TensorIteratorBaseEENKUlvE_clEvENKUlvE4_clEvEUlN3c108BFloat16EE_St5arrayIPcLm2EEEEviT0_T1_:
	.zero		376


//--------------------- .nv.constant0._ZN2at6native29vectorized_elementwise_kernelILi4EZZZNS0_17log1p_kernel_cudaERNS_18TensorIteratorBaseEENKUlvE_clEvENKUlvE4_clEvEUlN3c108BFloat16EE_St5arrayIPcLm2EEEEviT0_T1_ --------------------------
	.section	.nv.constant0._ZN2at6native29vectorized_elementwise_kernelILi4EZZZNS0_17log1p_kernel_cudaERNS_18TensorIteratorBaseEENKUlvE_clEvENKUlvE4_clEvEUlN3c108BFloat16EE_St5arrayIPcLm2EEEEviT0_T1_,"a",@progbits
	.sectionflags	@""
	.align	4
.nv.constant0._ZN2at6native29vectorized_elementwise_kernelILi4EZZZNS0_17log1p_kernel_cudaERNS_18TensorIteratorBaseEENKUlvE_clEvENKUlvE4_clEvEUlN3c108BFloat16EE_St5arrayIPcLm2EEEEviT0_T1_:
	.zero		376


//--------------------- .nv.constant0._ZN2at6native29vectorized_elementwise_kernelILi8EZZZNS0_17log1p_kernel_cudaERNS_18TensorIteratorBaseEENKUlvE_clEvENKUlvE4_clEvEUlN3c108BFloat16EE_St5arrayIPcLm2EEEEviT0_T1_ --------------------------
	.section	.nv.constant0._ZN2at6native29vectorized_elementwise_kernelILi8EZZZNS0_17log1p_kernel_cudaERNS_18TensorIteratorBaseEENKUlvE_clEvENKUlvE4_clEvEUlN3c108BFloat16EE_St5arrayIPcLm2EEEEviT0_T1_,"a",@progbits
	.sectionflags	@""
	.align	4
.nv.constant0._ZN2at6native29vectorized_elementwise_kernelILi8EZZZNS0_17log1p_kernel_cudaERNS_18TensorIteratorBaseEENKUlvE_clEvENKUlvE4_clEvEUlN3c108BFloat16EE_St5arrayIPcLm2EEEEviT0_T1_:
	.zero		376


//--------------------- .nv.constant2._ZN2at6native18elementwise_kernelILi128ELi4EZNS0_15gpu_kernel_implIZZZNS0_17log1p_kernel_cudaERNS_18TensorIteratorBaseEENKUlvE_clEvENKUlvE3_clEvEUlN3c104HalfEE_EEvS4_RKT_EUliE_EEviT1_ --------------------------
	.section	.nv.constant2._ZN2at6native18elementwise_kernelILi128ELi4EZNS0_15gpu_kernel_implIZZZNS0_17log1p_kernel_cudaERNS_18TensorIteratorBaseEENKUlvE_clEvENKUlvE3_clEvEUlN3c104HalfEE_EEvS4_RKT_EUliE_EEviT1_,"a",@progbits
	.sectionflags	@""
	.align	4
.nv.constant2._ZN2at6native18elementwise_kernelILi128ELi4EZNS0_15gpu_kernel_implIZZZNS0_17log1p_kernel_cudaERNS_18TensorIteratorBaseEENKUlvE_clEvENKUlvE3_clEvEUlN3c104HalfEE_EEvS4_RKT_EUliE_EEviT1_:
        /*0000*/ 	.byte	0x00, 0x00, 0x00, 0xf0, 0xff, 0xff, 0x0f, 0x38


//--------------------- .nv.constant0._ZN2at6native18elementwise_kernelILi128ELi4EZNS0_15gpu_kernel_implIZZZNS0_17log1p_kernel_cudaERNS_18TensorIteratorBaseEENKUlvE_clEvENKUlvE3_clEvEUlN3c104HalfEE_EEvS4_RKT_EUliE_EEviT1_ --------------------------
	.section	.nv.constant0._ZN2at6native18elementwise_kernelILi128ELi4EZNS0_15gpu_kernel_implIZZZNS0_17log1p_kernel_cudaERNS_18TensorIteratorBaseEENKUlvE_clEvENKUlvE3_clEvEUlN3c104HalfEE_EEvS4_RKT_EUliE_EEviT1_,"a",@progbits
	.sectionflags	@""
	.align	4
.nv.constant0._ZN2at6native18elementwise_kernelILi128ELi4EZNS0_15gpu_kernel_implIZZZNS0_17log1p_kernel_cudaERNS_18TensorIteratorBaseEENKUlvE_clEvENKUlvE3_clEvEUlN3c104HalfEE_EEvS4_RKT_EUliE_EEviT1_:
	.zero		896


//--------------------- .nv.constant2._ZN2at6native27unrolled_elementwise_kernelIZZZNS0_17log1p_kernel_cudaERNS_18TensorIteratorBaseEENKUlvE_clEvENKUlvE3_clEvEUlN3c104HalfEE_St5arrayIPcLm2EELi4E23TrivialOffsetCalculatorILi1EjESD_NS0_6memory12LoadWithCastILi1EEENSE_13StoreWithCastILi1EEEEEviT_T0_T2_T3_T4_T5_ --------------------------
	.section	.nv.constant2._ZN2at6native27unrolled_elementwise_kernelIZZZNS0_17log1p_kernel_cudaERNS_18TensorIteratorBaseEENKUlvE_clEvENKUlvE3_clEvEUlN3c104HalfEE_St5arrayIPcLm2EELi4E23TrivialOffsetCalculatorILi1EjESD_NS0_6memory12LoadWithCastILi1EEENSE_13StoreWithCastILi1EEEEEviT_T0_T2_T3_T4_T5_,"a",@progbits
	.sectionflags	@""
	.align	4
.nv.constant2._ZN2at6native27unrolled_elementwise_kernelIZZZNS0_17log1p_kernel_cudaERNS_18TensorIteratorBaseEENKUlvE_clEvENKUlvE3_clEvEUlN3c104HalfEE_St5arrayIPcLm2EELi4E23TrivialOffsetCalculatorILi1EjESD_NS0_6memory12LoadWithCastILi1EEENSE_13StoreWithCastILi1EEEEEviT_T0_T2_T3_T4_T5_:
        /*0000*/ 	.byte	0x00, 0x00, 0x00, 0xf0, 0xff, 0xff, 0x0f, 0x38


//--------------------- .nv.constant0._ZN2at6native27unrolled_elementwise_kernelIZZZNS0_17log1p_kernel_cudaERNS_18TensorIteratorBaseEENKUlvE_clEvENKUlvE3_clEvEUlN3c104HalfEE_St5arrayIPcLm2EELi4E23TrivialOffsetCalculatorILi1EjESD_NS0_6memory12LoadWithCastILi1EEENSE_13StoreWithCastILi1EEEEEviT_T0_T2_T3_T4_T5_ --------------------------
	.section	.nv.constant0._ZN2at6native27unrolled_elementwise_kernelIZZZNS0_17log1p_kernel_cudaERNS_18TensorIteratorBaseEENKUlvE_clEvENKUlvE3_clEvEUlN3c104HalfEE_St5arrayIPcLm2EELi4E23TrivialOffsetCalculatorILi1EjESD_NS0_6memory12LoadWithCastILi1EEENSE_13StoreWithCastILi1EEEEEviT_T0_T2_T3_T4_T5_,"a",@progbits
	.sectionflags	@""
	.align	4
.nv.constant0._ZN2at6native27unrolled_elementwise_kernelIZZZNS0_17log1p_kernel_cudaERNS_18TensorIteratorBaseEENKUlvE_clEvENKUlvE3_clEvEUlN3c104HalfEE_St5arrayIPcLm2EELi4E23TrivialOffsetCalculatorILi1EjESD_NS0_6memory12LoadWithCastILi1EEENSE_13StoreWithCastILi1EEEEEviT_T0_T2_T3_T4_T5_:
	.zero		396


//--------------------- .nv.constant0._ZN2at6native18elementwise_kernelILi128ELi4EZNS0_22gpu_kernel_impl_nocastIZZZNS0_17log1p_kernel_cudaERNS_18TensorIteratorBaseEENKUlvE_clEvENKUlvE3_clEvEUlN3c104HalfEE_EEvS4_RKT_EUliE_EEviT1_ --------------------------
	.section	.nv.constant0._ZN2at6native18elementwise_kernelILi128ELi4EZNS0_22gpu_kernel_impl_nocastIZZZNS0_17log1p_kernel_cudaERNS_18TensorIteratorBaseEENKUlvE_clEvENKUlvE3_clEvEUlN3c104HalfEE_EEvS4_RKT_EUliE_EEviT1_,"a",@progbits
	.sectionflags	@""
	.align	4
.nv.constant0._ZN2at6native18elementwise_kernelILi128ELi4EZNS0_22gpu_kernel_impl_nocastIZZZNS0_17log1p_kernel_cudaERNS_18TensorIteratorBaseEENKUlvE_clEvENKUlvE3_clEvEUlN3c104HalfEE_EEvS4_RKT_EUliE_EEviT1_:
	.zero		896


//--------------------- .nv.constant0._ZN2at6native27unrolled_elementwise_kernelIZZZNS0_17log1p_kernel_cudaERNS_18TensorIteratorBaseEENKUlvE_clEvENKUlvE3_clEvEUlN3c104HalfEE_St5arrayIPcLm2EELi4E23TrivialOffsetCalculatorILi1EjESD_NS0_6memory15LoadWithoutCastENSE_16StoreWithoutCastEEEviT_T0_T2_T3_T4_T5_ --------------------------
	.section	.nv.constant0._ZN2at6native27unrolled_elementwise_kernelIZZZNS0_17log1p_kernel_cudaERNS_18TensorIteratorBaseEENKUlvE_clEvENKUlvE3_clEvEUlN3c104HalfEE_St5arrayIPcLm2EELi4E23TrivialOffsetCalculatorILi1EjESD_NS0_6memory15LoadWithoutCastENSE_16StoreWithoutCastEEEviT_T0_T2_T3_T4_T5_,"a",@progbits
	.sectionflags	@""
	.align	4
.nv.constant0._ZN2at6native27unrolled_elementwise_kernelIZZZNS0_17log1p_kernel_cudaERNS_18TensorIteratorBaseEENKUlvE_clEvENKUlvE3_clEvEUlN3c104HalfEE_St5arrayIPcLm2EELi4E23TrivialOffsetCalculatorILi1EjESD_NS0_6memory15LoadWithoutCastENSE_16StoreWithoutCastEEEviT_T0_T2_T3_T4_T5_:
	.zero		380


//--------------------- .nv.constant0._ZN2at6native29vectorized_elementwise_kernelILi2EZZZNS0_17log1p_kernel_cudaERNS_18TensorIteratorBaseEENKUlvE_clEvENKUlvE3_clEvEUlN3c104HalfEE_St5arrayIPcLm2EEEEviT0_T1_ --------------------------
	.section	.nv.constant0._ZN2at6native29vectorized_elementwise_kernelILi2EZZZNS0_17log1p_kernel_cudaERNS_18TensorIteratorBaseEENKUlvE_clEvENKUlvE3_clEvEUlN3c104HalfEE_St5arrayIPcLm2EEEEviT0_T1_,"a",@progbits
	.sectionflags	@""
	.align	4
.nv.constant0._ZN2at6native29vectorized_elementwise_kernelILi2EZZZNS0_17log1p_kernel_cudaERNS_18TensorIteratorBaseEENKUlvE_clEvENKUlvE3_clEvEUlN3c104HalfEE_St5arrayIPcLm2EEEEviT0_T1_:
	.zero		376


//--------------------- .nv.constant0._ZN2at6native29vectorized_elementwise_kernelILi4EZZZNS0_17log1p_kernel_cudaERNS_18TensorIteratorBaseEENKUlvE_clEvENKUlvE3_clEvEUlN3c104HalfEE_St5arrayIPcLm2EEEEviT0_T1_ --------------------------
	.section	.nv.constant0._ZN2at6native29vectorized_elementwise_kernelILi4EZZZNS0_17log1p_kernel_cudaERNS_18TensorIteratorBaseEENKUlvE_clEvENKUlvE3_clEvEUlN3c104HalfEE_St5arrayIPcLm2EEEEviT0_T1_,"a",@progbits
	.sectionflags	@""
	.align	4
.nv.constant0._ZN2at6native29vectorized_elementwise_kernelILi4EZZZNS0_17log1p_kernel_cudaERNS_18TensorIteratorBaseEENKUlvE_clEvENKUlvE3_clEvEUlN3c104HalfEE_St5arrayIPcLm2EEEEviT0_T1_:
	.zero		376


//--------------------- .nv.constant0._ZN2at6native29vectorized_elementwise_kernelILi8EZZZNS0_17log1p_kernel_cudaERNS_18TensorIteratorBaseEENKUlvE_clEvENKUlvE3_clEvEUlN3c104HalfEE_St5arrayIPcLm2EEEEviT0_T1_ --------------------------
	.section	.nv.constant0._ZN2at6native29vectorized_elementwise_kernelILi8EZZZNS0_17log1p_kernel_cudaERNS_18TensorIteratorBaseEENKUlvE_clEvENKUlvE3_clEvEUlN3c104HalfEE_St5arrayIPcLm2EEEEviT0_T1_,"a",@progbits
	.sectionflags	@""
	.align	4
.nv.constant0._ZN2at6native29vectorized_elementwise_kernelILi8EZZZNS0_17log1p_kernel_cudaERNS_18TensorIteratorBaseEENKUlvE_clEvENKUlvE3_clEvEUlN3c104HalfEE_St5arrayIPcLm2EEEEviT0_T1_:
	.zero		376


//--------------------- .nv.constant2._ZN2at6native18elementwise_kernelILi128ELi4EZNS0_15gpu_kernel_implIZZZNS0_17log1p_kernel_cudaERNS_18TensorIteratorBaseEENKUlvE_clEvENKUlvE2_clEvEUlN3c107complexIfEEE_EEvS4_RKT_EUliE_EEviT1_ --------------------------
	.section	.nv.constant2._ZN2at6native18elementwise_kernelILi128ELi4EZNS0_15gpu_kernel_implIZZZNS0_17log1p_kernel_cudaERNS_18TensorIteratorBaseEENKUlvE_clEvENKUlvE2_clEvEUlN3c107complexIfEEE_EEvS4_RKT_EUliE_EEviT1_,"a",@progbits
	.sectionflags	@""
	.align	4
.nv.constant2._ZN2at6native18elementwise_kernelILi128ELi4EZNS0_15gpu_kernel_implIZZZNS0_17log1p_kernel_cudaERNS_18TensorIteratorBaseEENKUlvE_clEvENKUlvE2_clEvEUlN3c107complexIfEEE_EEvS4_RKT_EUliE_EEviT1_:
        /*0000*/ 	.byte	0x00, 0x00, 0x00, 0xf0, 0xff, 0xff, 0x0f, 0x38


//--------------------- .nv.constant0._ZN2at6native18elementwise_kernelILi128ELi4EZNS0_15gpu_kernel_implIZZZNS0_17log1p_kernel_cudaERNS_18TensorIteratorBaseEENKUlvE_clEvENKUlvE2_clEvEUlN3c107complexIfEEE_EEvS4_RKT_EUliE_EEviT1_ --------------------------
	.section	.nv.constant0._ZN2at6native18elementwise_kernelILi128ELi4EZNS0_15gpu_kernel_implIZZZNS0_17log1p_kernel_cudaERNS_18TensorIteratorBaseEENKUlvE_clEvENKUlvE2_clEvEUlN3c107complexIfEEE_EEvS4_RKT_EUliE_EEviT1_,"a",@progbits
	.sectionflags	@""
	.align	4
.nv.constant0._ZN2at6native18elementwise_kernelILi128ELi4EZNS0_15gpu_kernel_implIZZZNS0_17log1p_kernel_cudaERNS_18TensorIteratorBaseEENKUlvE_clEvENKUlvE2_clEvEUlN3c107complexIfEEE_EEvS4_RKT_EUliE_EEviT1_:
	.zero		896


//--------------------- .nv.constant2._ZN2at6native27unrolled_elementwise_kernelIZZZNS0_17log1p_kernel_cudaERNS_18TensorIteratorBaseEENKUlvE_clEvENKUlvE2_clEvEUlN3c107complexIfEEE_St5arrayIPcLm2EELi4E23TrivialOffsetCalculatorILi1EjESE_NS0_6memory12LoadWithCastILi1EEENSF_13StoreWithCastILi1EEEEEviT_T0_T2_T3_T4_T5_ --------------------------
	.section	.nv.constant2._ZN2at6native27unrolled_elementwise_kernelIZZZNS0_17log1p_kernel_cudaERNS_18TensorIteratorBaseEENKUlvE_clEvENKUlvE2_clEvEUlN3c107complexIfEEE_St5arrayIPcLm2EELi4E23TrivialOffsetCalculatorILi1EjESE_NS0_6memory12LoadWithCastILi1EEENSF_13StoreWithCastILi1EEEEEviT_T0_T2_T3_T4_T5_,"a",@progbits
	.sectionflags	@""
	.align	4
.nv.constant2._ZN2at6native27unrolled_elementwise_kernelIZZZNS0_17log1p_kernel_cudaERNS_18TensorIteratorBaseEENKUlvE_clEvENKUlvE2_clEvEUlN3c107complexIfEEE_St5arrayIPcLm2EELi4E23TrivialOffsetCalculatorILi1EjESE_NS0_6memory12LoadWithCastILi1EEENSF_13StoreWithCastILi1EEEEEviT_T0_T2_T3_T4_T5_:
        /*0000*/ 	.byte	0x00, 0x00, 0x00, 0xf0, 0xff, 0xff, 0x0f, 0x38


//--------------------- .nv.constant0._ZN2at6native27unrolled_elementwise_kernelIZZZNS0_17log1p_kernel_cudaERNS_18TensorIteratorBaseEENKUlvE_clEvENKUlvE2_clEvEUlN3c107complexIfEEE_St5arrayIPcLm2EELi4E23TrivialOffsetCalculatorILi1EjESE_NS0_6memory12LoadWithCastILi1EEENSF_13StoreWithCastILi1EEEEEviT_T0_T2_T3_T4_T5_ --------------------------
	.section	.nv.constant0._ZN2at6native27unrolled_elementwise_kernelIZZZNS0_17log1p_kernel_cudaERNS_18TensorIteratorBaseEENKUlvE_clEvENKUlvE2_clEvEUlN3c107complexIfEEE_St5arrayIPcLm2EELi4E23TrivialOffsetCalculatorILi1EjESE_NS0_6memory12LoadWithCastILi1EEENSF_13StoreWithCastILi1EEEEEviT_T0_T2_T3_T4_T5_,"a",@progbits
	.sectionflags	@""
	.align	4
.nv.constant0._ZN2at6native27unrolled_elementwise_kernelIZZZNS0_17log1p_kernel_cudaERNS_18TensorIteratorBaseEENKUlvE_clEvENKUlvE2_clEvEUlN3c107complexIfEEE_St5arrayIPcLm2EELi4E23TrivialOffsetCalculatorILi1EjESE_NS0_6memory12LoadWithCastILi1EEENSF_13StoreWithCastILi1EEEEEviT_T0_T2_T3_T4_T5_:
	.zero		396


//--------------------- .nv.constant0._ZN2at6native18elementwise_kernelILi128ELi2EZNS0_22gpu_kernel_impl_nocastIZZZNS0_17log1p_kernel_cudaERNS_18TensorIteratorBaseEENKUlvE_clEvENKUlvE2_clEvEUlN3c107complexIfEEE_EEvS4_RKT_EUliE_EEviT1_ --------------------------
	.section	.nv.constant0._ZN2at6native18elementwise_kernelILi128ELi2EZNS0_22gpu_kernel_impl_nocastIZZZNS0_17log1p_kernel_cudaERNS_18TensorIteratorBaseEENKUlvE_clEvENKUlvE2_clEvEUlN3c107complexIfEEE_EEvS4_RKT_EUliE_EEviT1_,"a",@progbits
	.sectionflags	@""
	.align	4
.nv.constant0._ZN2at6native18elementwise_kernelILi128ELi2EZNS0_22gpu_kernel_impl_nocastIZZZNS0_17log1p_kernel_cudaERNS_18TensorIteratorBaseEENKUlvE_clEvENKUlvE2_clEvEUlN3c107complexIfEEE_EEvS4_RKT_EUliE_EEviT1_:
	.zero		896


//--------------------- .nv.constant0._ZN2at6native27unrolled_elementwise_kernelIZZZNS0_17log1p_kernel_cudaERNS_18TensorIteratorBaseEENKUlvE_clEvENKUlvE2_clEvEUlN3c107complexIfEEE_St5arrayIPcLm2EELi4E23TrivialOffsetCalculatorILi1EjESE_NS0_6memory15LoadWithoutCastENSF_16StoreWithoutCastEEEviT_T0_T2_T3_T4_T5_ --------------------------
	.section	.nv.constant0._ZN2at6native27unrolled_elementwise_kernelIZZZNS0_17log1p_kernel_cudaERNS_18TensorIteratorBaseEENKUlvE_clEvENKUlvE2_clEvEUlN3c107complexIfEEE_St5arrayIPcLm2EELi4E23TrivialOffsetCalculatorILi1EjESE_NS0_6memory15LoadWithoutCastENSF_16StoreWithoutCastEEEviT_T0_T2_T3_T4_T5_,"a",@progbits
	.sectionflags	@""
	.align	4
.nv.constant0._ZN2at6native27unrolled_elementwise_kernelIZZZNS0_17log1p_kernel_cudaERNS_18TensorIteratorBaseEENKUlvE_clEvENKUlvE2_clEvEUlN3c107complexIfEEE_St5arrayIPcLm2EELi4E23TrivialOffsetCalculatorILi1EjESE_NS0_6memory15LoadWithoutCastENSF_16StoreWithoutCastEEEviT_T0_T2_T3_T4_T5_:
	.zero		380


//--------------------- .nv.constant0._ZN2at6native29vectorized_elementwise_kernelILi2EZZZNS0_17log1p_kernel_cudaERNS_18TensorIteratorBaseEENKUlvE_clEvENKUlvE2_clEvEUlN3c107complexIfEEE_St5arrayIPcLm2EEEEviT0_T1_ --------------------------
	.section	.nv.constant0._ZN2at6native29vectorized_elementwise_kernelILi2EZZZNS0_17log1p_kernel_cudaERNS_18TensorIteratorBaseEENKUlvE_clEvENKUlvE2_clEvEUlN3c107complexIfEEE_St5arrayIPcLm2EEEEviT0_T1_,"a",@progbits
	.sectionflags	@""
	.align	4
.nv.constant0._ZN2at6native29vectorized_elementwise_kernelILi2EZZZNS0_17log1p_kernel_cudaERNS_18TensorIteratorBaseEENKUlvE_clEvENKUlvE2_clEvEUlN3c107complexIfEEE_St5arrayIPcLm2EEEEviT0_T1_:
	.zero		376


//--------------------- .nv.constant0._ZN2at6native29vectorized_elementwise_kernelILi4EZZZNS0_17log1p_kernel_cudaERNS_18TensorIteratorBaseEENKUlvE_clEvENKUlvE2_clEvEUlN3c107complexIfEEE_St5arrayIPcLm2EEEEviT0_T1_ --------------------------
	.section	.nv.constant0._ZN2at6native29vectorized_elementwise_kernelILi4EZZZNS0_17log1p_kernel_cudaERNS_18TensorIteratorBaseEENKUlvE_clEvENKUlvE2_clEvEUlN3c107complexIfEEE_St5arrayIPcLm2EEEEviT0_T1_,"a",@progbits
	.sectionflags	@""
	.align	4
.nv.constant0._ZN2at6native29vectorized_elementwise_kernelILi4EZZZNS0_17log1p_kernel_cudaERNS_18TensorIteratorBaseEENKUlvE_clEvENKUlvE2_clEvEUlN3c107complexIfEEE_St5arrayIPcLm2EEEEviT0_T1_:
	.zero		376


//--------------------- .nv.constant0._ZN2at6native29vectorized_elementwise_kernelILi8EZZZNS0_17log1p_kernel_cudaERNS_18TensorIteratorBaseEENKUlvE_clEvENKUlvE2_clEvEUlN3c107complexIfEEE_St5arrayIPcLm2EEEEviT0_T1_ --------------------------
	.section	.nv.constant0._ZN2at6native29vectorized_elementwise_kernelILi8EZZZNS0_17log1p_kernel_cudaERNS_18TensorIteratorBaseEENKUlvE_clEvENKUlvE2_clEvEUlN3c107complexIfEEE_St5arrayIPcLm2EEEEviT0_T1_,"a",@progbits
	.sectionflags	@""
	.align	4
.nv.constant0._ZN2at6native29vectorized_elementwise_kernelILi8EZZZNS0_17log1p_kernel_cudaERNS_18TensorIteratorBaseEENKUlvE_clEvENKUlvE2_clEvEUlN3c107complexIfEEE_St5arrayIPcLm2EEEEviT0_T1_:
	.zero		376


//--------------------- .nv.constant2._ZN2at6native18elementwise_kernelILi128ELi4EZNS0_15gpu_kernel_implIZZZNS0_17log1p_kernel_cudaERNS_18TensorIteratorBaseEENKUlvE_clEvENKUlvE1_clEvEUlN3c107complexIdEEE_EEvS4_RKT_EUliE_EEviT1_ --------------------------
	.section	.nv.constant2._ZN2at6native18elementwise_kernelILi128ELi4EZNS0_15gpu_kernel_implIZZZNS0_17log1p_kernel_cudaERNS_18TensorIteratorBaseEENKUlvE_clEvENKUlvE1_clEvEUlN3c107complexIdEEE_EEvS4_RKT_EUliE_EEviT1_,"a",@progbits
	.sectionflags	@""
	.align	4
.nv.constant2._ZN2at6native18elementwise_kernelILi128ELi4EZNS0_15gpu_kernel_implIZZZNS0_17log1p_kernel_cudaERNS_18TensorIteratorBaseEENKUlvE_clEvENKUlvE1_clEvEUlN3c107complexIdEEE_EEvS4_RKT_EUliE_EEviT1_:
        /* <DEDUP_REMOVED lines=20> */


//--------------------- .nv.constant0._ZN2at6native18elementwise_kernelILi128ELi4EZNS0_15gpu_kernel_implIZZZNS0_17log1p_kernel_cudaERNS_18TensorIteratorBaseEENKUlvE_clEvENKUlvE1_clEvEUlN3c107complexIdEEE_EEvS4_RKT_EUliE_EEviT1_ --------------------------
	.section	.nv.constant0._ZN2at6native18elementwise_kernelILi128ELi4EZNS0_15gpu_kernel_implIZZZNS0_17log1p_kernel_cudaERNS_18TensorIteratorBaseEENKUlvE_clEvENKUlvE1_clEvEUlN3c107complexIdEEE_EEvS4_RKT_EUliE_EEviT1_,"a",@progbits
	.sectionflags	@""
	.align	4
.nv.constant0._ZN2at6native18elementwise_kernelILi128ELi4EZNS0_15gpu_kernel_implIZZZNS0_17log1p_kernel_cudaERNS_18TensorIteratorBaseEENKUlvE_clEvENKUlvE1_clEvEUlN3c107complexIdEEE_EEvS4_RKT_EUliE_EEviT1_:
	.zero		896


//--------------------- .nv.constant2._ZN2at6native27unrolled_elementwise_kernelIZZZNS0_17log1p_kernel_cudaERNS_18TensorIteratorBaseEENKUlvE_clEvENKUlvE1_clEvEUlN3c107complexIdEEE_St5arrayIPcLm2EELi4E23TrivialOffsetCalculatorILi1EjESE_NS0_6memory12LoadWithCastILi1EEENSF_13StoreWithCastILi1EEEEEviT_T0_T2_T3_T4_T5_ --------------------------
	.section	.nv.constant2._ZN2at6native27unrolled_elementwise_kernelIZZZNS0_17log1p_kernel_cudaERNS_18TensorIteratorBaseEENKUlvE_clEvENKUlvE1_clEvEUlN3c107complexIdEEE_St5arrayIPcLm2EELi4E23TrivialOffsetCalculatorILi1EjESE_NS0_6memory12LoadWithCastILi1EEENSF_13StoreWithCastILi1EEEEEviT_T0_T2_T3_T4_T5_,"a",@progbits
	.sectionflags	@""
	.align	4
.nv.constant2._ZN2at6native27unrolled_elementwise_kernelIZZZNS0_17log1p_kernel_cudaERNS_18TensorIteratorBaseEENKUlvE_clEvENKUlvE1_clEvEUlN3c107complexIdEEE_St5arrayIPcLm2EELi4E23TrivialOffsetCalculatorILi1EjESE_NS0_6memory12LoadWithCastILi1EEENSF_13StoreWithCastILi1EEEEEviT_T0_T2_T3_T4_T5_:
        /* <DEDUP_REMOVED lines=20> */


//--------------------- .nv.constant0._ZN2at6native27unrolled_elementwise_kernelIZZZNS0_17log1p_kernel_cudaERNS_18TensorIteratorBaseEENKUlvE_clEvENKUlvE1_clEvEUlN3c107complexIdEEE_St5arrayIPcLm2EELi4E23TrivialOffsetCalculatorILi1EjESE_NS0_6memory12LoadWithCastILi1EEENSF_13StoreWithCastILi1EEEEEviT_T0_T2_T3_T4_T5_ --------------------------
	.section	.nv.constant0._ZN2at6native27unrolled_elementwise_kernelIZZZNS0_17log1p_kernel_cudaERNS_18TensorIteratorBaseEENKUlvE_clEvENKUlvE1_clEvEUlN3c107complexIdEEE_St5arrayIPcLm2EELi4E23TrivialOffsetCalculatorILi1EjESE_NS0_6memory12LoadWithCastILi1EEENSF_13StoreWithCastILi1EEEEEviT_T0_T2_T3_T4_T5_,"a",@progbits
	.sectionflags	@""
	.align	4
.nv.constant0._ZN2at6native27unrolled_elementwise_kernelIZZZNS0_17log1p_kernel_cudaERNS_18TensorIteratorBaseEENKUlvE_clEvENKUlvE1_clEvEUlN3c107complexIdEEE_St5arrayIPcLm2EELi4E23TrivialOffsetCalculatorILi1EjESE_NS0_6memory12LoadWithCastILi1EEENSF_13StoreWithCastILi1EEEEEviT_T0_T2_T3_T4_T5_:
	.zero		396


//--------------------- .nv.constant2._ZN2at6native18elementwise_kernelILi128ELi2EZNS0_22gpu_kernel_impl_nocastIZZZNS0_17log1p_kernel_cudaERNS_18TensorIteratorBaseEENKUlvE_clEvENKUlvE1_clEvEUlN3c107complexIdEEE_EEvS4_RKT_EUliE_EEviT1_ --------------------------
	.section	.nv.constant2._ZN2at6native18elementwise_kernelILi128ELi2EZNS0_22gpu_kernel_impl_nocastIZZZNS0_17log1p_kernel_cudaERNS_18TensorIteratorBaseEENKUlvE_clEvENKUlvE1_clEvEUlN3c107complexIdEEE_EEvS4_RKT_EUliE_EEviT1_,"a",@progbits
	.sectionflags	@""
	.align	4
.nv.constant2._ZN2at6native18elementwise_kernelILi128ELi2EZNS0_22gpu_kernel_impl_nocastIZZZNS0_17log1p_kernel_cudaERNS_18TensorIteratorBaseEENKUlvE_clEvENKUlvE1_clEvEUlN3c107complexIdEEE_EEvS4_RKT_EUliE_EEviT1_:
        /* <DEDUP_REMOVED lines=19> */


//--------------------- .nv.constant0._ZN2at6native18elementwise_kernelILi128ELi2EZNS0_22gpu_kernel_impl_nocastIZZZNS0_17log1p_kernel_cudaERNS_18TensorIteratorBaseEENKUlvE_clEvENKUlvE1_clEvEUlN3c107complexIdEEE_EEvS4_RKT_EUliE_EEviT1_ --------------------------
	.section	.nv.constant0._ZN2at6native18elementwise_kernelILi128ELi2EZNS0_22gpu_kernel_impl_nocastIZZZNS0_17log1p_kernel_cudaERNS_18TensorIteratorBaseEENKUlvE_clEvENKUlvE1_clEvEUlN3c107complexIdEEE_EEvS4_RKT_EUliE_EEviT1_,"a",@progbits
	.sectionflags	@""
	.align	4
.nv.constant0._ZN2at6native18elementwise_kernelILi128ELi2EZNS0_22gpu_kernel_impl_nocastIZZZNS0_17log1p_kernel_cudaERNS_18TensorIteratorBaseEENKUlvE_clEvENKUlvE1_clEvEUlN3c107complexIdEEE_EEvS4_RKT_EUliE_EEviT1_:
	.zero		896


//--------------------- .nv.constant2._ZN2at6native27unrolled_elementwise_kernelIZZZNS0_17log1p_kernel_cudaERNS_18TensorIteratorBaseEENKUlvE_clEvENKUlvE1_clEvEUlN3c107complexIdEEE_St5arrayIPcLm2EELi4E23TrivialOffsetCalculatorILi1EjESE_NS0_6memory15LoadWithoutCastENSF_16StoreWithoutCastEEEviT_T0_T2_T3_T4_T5_ --------------------------
	.section	.nv.constant2._ZN2at6native27unrolled_elementwise_kernelIZZZNS0_17log1p_kernel_cudaERNS_18TensorIteratorBaseEENKUlvE_clEvENKUlvE1_clEvEUlN3c107complexIdEEE_St5arrayIPcLm2EELi4E23TrivialOffsetCalculatorILi1EjESE_NS0_6memory15LoadWithoutCastENSF_16StoreWithoutCastEEEviT_T0_T2_T3_T4_T5_,"a",@progbits
	.sectionflags	@""
	.align	4
.nv.constant2._ZN2at6native27unrolled_elementwise_kernelIZZZNS0_17log1p_kernel_cudaERNS_18TensorIteratorBaseEENKUlvE_clEvENKUlvE1_clEvEUlN3c107complexIdEEE_St5arrayIPcLm2EELi4E23TrivialOffsetCalculatorILi1EjESE_NS0_6memory15LoadWithoutCastENSF_16StoreWithoutCastEEEviT_T0_T2_T3_T4_T5_:
        /* <DEDUP_REMOVED lines=19> */


//--------------------- .nv.constant0._ZN2at6native27unrolled_elementwise_kernelIZZZNS0_17log1p_kernel_cudaERNS_18TensorIteratorBaseEENKUlvE_clEvENKUlvE1_clEvEUlN3c107complexIdEEE_St5arrayIPcLm2EELi4E23TrivialOffsetCalculatorILi1EjESE_NS0_6memory15LoadWithoutCastENSF_16StoreWithoutCastEEEviT_T0_T2_T3_T4_T5_ --------------------------
	.section	.nv.constant0._ZN2at6native27unrolled_elementwise_kernelIZZZNS0_17log1p_kernel_cudaERNS_18TensorIteratorBaseEENKUlvE_clEvENKUlvE1_clEvEUlN3c107complexIdEEE_St5arrayIPcLm2EELi4E23TrivialOffsetCalculatorILi1EjESE_NS0_6memory15LoadWithoutCastENSF_16StoreWithoutCastEEEviT_T0_T2_T3_T4_T5_,"a",@progbits
	.sectionflags	@""
	.align	4
.nv.constant0._ZN2at6native27unrolled_elementwise_kernelIZZZNS0_17log1p_kernel_cudaERNS_18TensorIteratorBaseEENKUlvE_clEvENKUlvE1_clEvEUlN3c107complexIdEEE_St5arrayIPcLm2EELi4E23TrivialOffsetCalculatorILi1EjESE_NS0_6memory15LoadWithoutCastENSF_16StoreWithoutCastEEEviT_T0_T2_T3_T4_T5_:
	.zero		380


//--------------------- .nv.constant2._ZN2at6native29vectorized_elementwise_kernelILi2EZZZNS0_17log1p_kernel_cudaERNS_18TensorIteratorBaseEENKUlvE_clEvENKUlvE1_clEvEUlN3c107complexIdEEE_St5arrayIPcLm2EEEEviT0_T1_ --------------------------
	.section	.nv.constant2._ZN2at6native29vectorized_elementwise_kernelILi2EZZZNS0_17log1p_kernel_cudaERNS_18TensorIteratorBaseEENKUlvE_clEvENKUlvE1_clEvEUlN3c107complexIdEEE_St5arrayIPcLm2EEEEviT0_T1_,"a",@progbits
	.sectionflags	@""
	.align	4
.nv.constant2._ZN2at6native29vectorized_elementwise_kernelILi2EZZZNS0_17log1p_kernel_cudaERNS_18TensorIteratorBaseEENKUlvE_clEvENKUlvE1_clEvEUlN3c107complexIdEEE_St5arrayIPcLm2EEEEviT0_T1_:
        /* <DEDUP_REMOVED lines=19> */


//--------------------- .nv.constant0._ZN2at6native29vectorized_elementwise_kernelILi2EZZZNS0_17log1p_kernel_cudaERNS_18TensorIteratorBaseEENKUlvE_clEvENKUlvE1_clEvEUlN3c107complexIdEEE_St5arrayIPcLm2EEEEviT0_T1_ --------------------------
	.section	.nv.constant0._ZN2at6native29vectorized_elementwise_kernelILi2EZZZNS0_17log1p_kernel_cudaERNS_18TensorIteratorBaseEENKUlvE_clEvENKUlvE1_clEvEUlN3c107complexIdEEE_St5arrayIPcLm2EEEEviT0_T1_,"a",@progbits
	.sectionflags	@""
	.align	4
.nv.constant0._ZN2at6native29vectorized_elementwise_kernelILi2EZZZNS0_17log1p_kernel_cudaERNS_18TensorIteratorBaseEENKUlvE_clEvENKUlvE1_clEvEUlN3c107complexIdEEE_St5arrayIPcLm2EEEEviT0_T1_:
	.zero		376


//--------------------- .nv.constant2._ZN2at6native29vectorized_elementwise_kernelILi4EZZZNS0_17log1p_kernel_cudaERNS_18TensorIteratorBaseEENKUlvE_clEvENKUlvE1_clEvEUlN3c107complexIdEEE_St5arrayIPcLm2EEEEviT0_T1_ --------------------------
	.section	.nv.constant2._ZN2at6native29vectorized_elementwise_kernelILi4EZZZNS0_17log1p_kernel_cudaERNS_18TensorIteratorBaseEENKUlvE_clEvENKUlvE1_clEvEUlN3c107complexIdEEE_St5arrayIPcLm2EEEEviT0_T1_,"a",@progbits
	.sectionflags	@""
	.align	4
.nv.constant2._ZN2at6native29vectorized_elementwise_kernelILi4EZZZNS0_17log1p_kernel_cudaERNS_18TensorIteratorBaseEENKUlvE_clEvENKUlvE1_clEvEUlN3c107complexIdEEE_St5arrayIPcLm2EEEEviT0_T1_:
        /* <DEDUP_REMOVED lines=19> */


//--------------------- .nv.constant0._ZN2at6native29vectorized_elementwise_kernelILi4EZZZNS0_17log1p_kernel_cudaERNS_18TensorIteratorBaseEENKUlvE_clEvENKUlvE1_clEvEUlN3c107complexIdEEE_St5arrayIPcLm2EEEEviT0_T1_ --------------------------
	.section	.nv.constant0._ZN2at6native29vectorized_elementwise_kernelILi4EZZZNS0_17log1p_kernel_cudaERNS_18TensorIteratorBaseEENKUlvE_clEvENKUlvE1_clEvEUlN3c107complexIdEEE_St5arrayIPcLm2EEEEviT0_T1_,"a",@progbits
	.sectionflags	@""
	.align	4
.nv.constant0._ZN2at6native29vectorized_elementwise_kernelILi4EZZZNS0_17log1p_kernel_cudaERNS_18TensorIteratorBaseEENKUlvE_clEvENKUlvE1_clEvEUlN3c107complexIdEEE_St5arrayIPcLm2EEEEviT0_T1_:
	.zero		376


//--------------------- .nv.constant0._ZN2at6native29vectorized_elementwise_kernelILi8EZZZNS0_17log1p_kernel_cudaERNS_18TensorIteratorBaseEENKUlvE_clEvENKUlvE1_clEvEUlN3c107complexIdEEE_St5arrayIPcLm2EEEEviT0_T1_ --------------------------
	.section	.nv.constant0._ZN2at6native29vectorized_elementwise_kernelILi8EZZZNS0_17log1p_kernel_cudaERNS_18TensorIteratorBaseEENKUlvE_clEvENKUlvE1_clEvEUlN3c107complexIdEEE_St5arrayIPcLm2EEEEviT0_T1_,"a",@progbits
	.sectionflags	@""
	.align	4
.nv.constant0._ZN2at6native29vectorized_elementwise_kernelILi8EZZZNS0_17log1p_kernel_cudaERNS_18TensorIteratorBaseEENKUlvE_clEvENKUlvE1_clEvEUlN3c107complexIdEEE_St5arrayIPcLm2EEEEviT0_T1_:
	.zero		376


//--------------------- .nv.constant2._ZN2at6native18elementwise_kernelILi128ELi4EZNS0_15gpu_kernel_implIZZZNS0_17log1p_kernel_cudaERNS_18TensorIteratorBaseEENKUlvE_clEvENKUlvE0_clEvEUlfE_EEvS4_RKT_EUliE_EEviT1_ --------------------------
	.section	.nv.constant2._ZN2at6native18elementwise_kernelILi128ELi4EZNS0_15gpu_kernel_implIZZZNS0_17log1p_kernel_cudaERNS_18TensorIteratorBaseEENKUlvE_clEvENKUlvE0_clEvEUlfE_EEvS4_RKT_EUliE_EEviT1_,"a",@progbits
	.sectionflags	@""
	.align	4
.nv.constant2._ZN2at6native18elementwise_kernelILi128ELi4EZNS0_15gpu_kernel_implIZZZNS0_17log1p_kernel_cudaERNS_18TensorIteratorBaseEENKUlvE_clEvENKUlvE0_clEvEUlfE_EEvS4_RKT_EUliE_EEviT1_:
        /*0000*/ 	.byte	0x00, 0x00, 0x00, 0xf0, 0xff, 0xff, 0x0f, 0x38


//--------------------- .nv.constant0._ZN2at6native18elementwise_kernelILi128ELi4EZNS0_15gpu_kernel_implIZZZNS0_17log1p_kernel_cudaERNS_18TensorIteratorBaseEENKUlvE_clEvENKUlvE0_clEvEUlfE_EEvS4_RKT_EUliE_EEviT1_ --------------------------
	.section	.nv.constant0._ZN2at6native18elementwise_kernelILi128ELi4EZNS0_15gpu_kernel_implIZZZNS0_17log1p_kernel_cudaERNS_18TensorIteratorBaseEENKUlvE_clEvENKUlvE0_clEvEUlfE_EEvS4_RKT_EUliE_EEviT1_,"a",@progbits
	.sectionflags	@""
	.align	4
.nv.constant0._ZN2at6native18elementwise_kernelILi128ELi4EZNS0_15gpu_kernel_implIZZZNS0_17log1p_kernel_cudaERNS_18TensorIteratorBaseEENKUlvE_clEvENKUlvE0_clEvEUlfE_EEvS4_RKT_EUliE_EEviT1_:
	.zero		896


//--------------------- .nv.constant2._ZN2at6native27unrolled_elementwise_kernelIZZZNS0_17log1p_kernel_cudaERNS_18TensorIteratorBaseEENKUlvE_clEvENKUlvE0_clEvEUlfE_St5arrayIPcLm2EELi4E23TrivialOffsetCalculatorILi1EjESB_NS0_6memory12LoadWithCastILi1EEENSC_13StoreWithCastILi1EEEEEviT_T0_T2_T3_T4_T5_ --------------------------
	.section	.nv.constant2._ZN2at6native27unrolled_elementwise_kernelIZZZNS0_17log1p_kernel_cudaERNS_18TensorIteratorBaseEENKUlvE_clEvENKUlvE0_clEvEUlfE_St5arrayIPcLm2EELi4E23TrivialOffsetCalculatorILi1EjESB_NS0_6memory12LoadWithCastILi1EEENSC_13StoreWithCastILi1EEEEEviT_T0_T2_T3_T4_T5_,"a",@progbits
	.sectionflags	@""
	.align	4
.nv.constant2._ZN2at6native27unrolled_elementwise_kernelIZZZNS0_17log1p_kernel_cudaERNS_18TensorIteratorBaseEENKUlvE_clEvENKUlvE0_clEvEUlfE_St5arrayIPcLm2EELi4E23TrivialOffsetCalculatorILi1EjESB_NS0_6memory12LoadWithCastILi1EEENSC_13StoreWithCastILi1EEEEEviT_T0_T2_T3_T4_T5_:
        /*0000*/ 	.byte	0x00, 0x00, 0x00, 0xf0, 0xff, 0xff, 0x0f, 0x38


//--------------------- .nv.constant0._ZN2at6native27unrolled_elementwise_kernelIZZZNS0_17log1p_kernel_cudaERNS_18TensorIteratorBaseEENKUlvE_clEvENKUlvE0_clEvEUlfE_St5arrayIPcLm2EELi4E23TrivialOffsetCalculatorILi1EjESB_NS0_6memory12LoadWithCastILi1EEENSC_13StoreWithCastILi1EEEEEviT_T0_T2_T3_T4_T5_ --------------------------
	.section	.nv.constant0._ZN2at6native27unrolled_elementwise_kernelIZZZNS0_17log1p_kernel_cudaERNS_18TensorIteratorBaseEENKUlvE_clEvENKUlvE0_clEvEUlfE_St5arrayIPcLm2EELi4E23TrivialOffsetCalculatorILi1EjESB_NS0_6memory12LoadWithCastILi1EEENSC_13StoreWithCastILi1EEEEEviT_T0_T2_T3_T4_T5_,"a",@progbits
	.sectionflags	@""
	.align	4
.nv.constant0._ZN2at6native27unrolled_elementwise_kernelIZZZNS0_17log1p_kernel_cudaERNS_18TensorIteratorBaseEENKUlvE_clEvENKUlvE0_clEvEUlfE_St5arrayIPcLm2EELi4E23TrivialOffsetCalculatorILi1EjESB_NS0_6memory12LoadWithCastILi1EEENSC_13StoreWithCastILi1EEEEEviT_T0_T2_T3_T4_T5_:
	.zero		396


//--------------------- .nv.constant0._ZN2at6native18elementwise_kernelILi128ELi2EZNS0_22gpu_kernel_impl_nocastIZZZNS0_17log1p_kernel_cudaERNS_18TensorIteratorBaseEENKUlvE_clEvENKUlvE0_clEvEUlfE_EEvS4_RKT_EUliE_EEviT1_ --------------------------
	.section	.nv.constant0._ZN2at6native18elementwise_kernelILi128ELi2EZNS0_22gpu_kernel_impl_nocastIZZZNS0_17log1p_kernel_cudaERNS_18TensorIteratorBaseEENKUlvE_clEvENKUlvE0_clEvEUlfE_EEvS4_RKT_EUliE_EEviT1_,"a",@progbits
	.sectionflags	@""
	.align	4
.nv.constant0._ZN2at6native18elementwise_kernelILi128ELi2EZNS0_22gpu_kernel_impl_nocastIZZZNS0_17log1p_kernel_cudaERNS_18TensorIteratorBaseEENKUlvE_clEvENKUlvE0_clEvEUlfE_EEvS4_RKT_EUliE_EEviT1_:
	.zero		896


//--------------------- .nv.constant0._ZN2at6native27unrolled_elementwise_kernelIZZZNS0_17log1p_kernel_cudaERNS_18TensorIteratorBaseEENKUlvE_clEvENKUlvE0_clEvEUlfE_St5arrayIPcLm2EELi4E23TrivialOffsetCalculatorILi1EjESB_NS0_6memory15LoadWithoutCastENSC_16StoreWithoutCastEEEviT_T0_T2_T3_T4_T5_ --------------------------
	.section	.nv.constant0._ZN2at6native27unrolled_elementwise_kernelIZZZNS0_17log1p_kernel_cudaERNS_18TensorIteratorBaseEENKUlvE_clEvENKUlvE0_clEvEUlfE_St5arrayIPcLm2EELi4E23TrivialOffsetCalculatorILi1EjESB_NS0_6memory15LoadWithoutCastENSC_16StoreWithoutCastEEEviT_T0_T2_T3_T4_T5_,"a",@progbits
	.sectionflags	@""
	.align	4
.nv.constant0._ZN2at6native27unrolled_elementwise_kernelIZZZNS0_17log1p_kernel_cudaERNS_18TensorIteratorBaseEENKUlvE_clEvENKUlvE0_clEvEUlfE_St5arrayIPcLm2EELi4E23TrivialOffsetCalculatorILi1EjESB_NS0_6memory15LoadWithoutCastENSC_16StoreWithoutCastEEEviT_T0_T2_T3_T4_T5_:
	.zero		380


//--------------------- .nv.constant0._ZN2at6native29vectorized_elementwise_kernelILi2EZZZNS0_17log1p_kernel_cudaERNS_18TensorIteratorBaseEENKUlvE_clEvENKUlvE0_clEvEUlfE_St5arrayIPcLm2EEEEviT0_T1_ --------------------------
	.section	.nv.constant0._ZN2at6native29vectorized_elementwise_kernelILi2EZZZNS0_17log1p_kernel_cudaERNS_18TensorIteratorBaseEENKUlvE_clEvENKUlvE0_clEvEUlfE_St5arrayIPcLm2EEEEviT0_T1_,"a",@progbits
	.sectionflags	@""
	.align	4
.nv.constant0._ZN2at6native29vectorized_elementwise_kernelILi2EZZZNS0_17log1p_kernel_cudaERNS_18TensorIteratorBaseEENKUlvE_clEvENKUlvE0_clEvEUlfE_St5arrayIPcLm2EEEEviT0_T1_:
	.zero		376


//--------------------- .nv.constant0._ZN2at6native29vectorized_elementwise_kernelILi4EZZZNS0_17log1p_kernel_cudaERNS_18TensorIteratorBaseEENKUlvE_clEvENKUlvE0_clEvEUlfE_St5arrayIPcLm2EEEEviT0_T1_ --------------------------
	.section	.nv.constant0._ZN2at6native29vectorized_elementwise_kernelILi4EZZZNS0_17log1p_kernel_cudaERNS_18TensorIteratorBaseEENKUlvE_clEvENKUlvE0_clEvEUlfE_St5arrayIPcLm2EEEEviT0_T1_,"a",@progbits
	.sectionflags	@""
	.align	4
.nv.constant0._ZN2at6native29vectorized_elementwise_kernelILi4EZZZNS0_17log1p_kernel_cudaERNS_18TensorIteratorBaseEENKUlvE_clEvENKUlvE0_clEvEUlfE_St5arrayIPcLm2EEEEviT0_T1_:
	.zero		376


//--------------------- .nv.constant0._ZN2at6native29vectorized_elementwise_kernelILi8EZZZNS0_17log1p_kernel_cudaERNS_18TensorIteratorBaseEENKUlvE_clEvENKUlvE0_clEvEUlfE_St5arrayIPcLm2EEEEviT0_T1_ --------------------------
	.section	.nv.constant0._ZN2at6native29vectorized_elementwise_kernelILi8EZZZNS0_17log1p_kernel_cudaERNS_18TensorIteratorBaseEENKUlvE_clEvENKUlvE0_clEvEUlfE_St5arrayIPcLm2EEEEviT0_T1_,"a",@progbits
	.sectionflags	@""
	.align	4
.nv.constant0._ZN2at6native29vectorized_elementwise_kernelILi8EZZZNS0_17log1p_kernel_cudaERNS_18TensorIteratorBaseEENKUlvE_clEvENKUlvE0_clEvEUlfE_St5arrayIPcLm2EEEEviT0_T1_:
	.zero		376


//--------------------- .nv.constant2._ZN2at6native18elementwise_kernelILi128ELi4EZNS0_15gpu_kernel_implIZZZNS0_17log1p_kernel_cudaERNS_18TensorIteratorBaseEENKUlvE_clEvENKUlvE_clEvEUldE_EEvS4_RKT_EUliE_EEviT1_ --------------------------
	.section	.nv.constant2._ZN2at6native18elementwise_kernelILi128ELi4EZNS0_15gpu_kernel_implIZZZNS0_17log1p_kernel_cudaERNS_18TensorIteratorBaseEENKUlvE_clEvENKUlvE_clEvEUldE_EEvS4_RKT_EUliE_EEviT1_,"a",@progbits
	.sectionflags	@""
	.align	4
.nv.constant2._ZN2at6native18elementwise_kernelILi128ELi4EZNS0_15gpu_kernel_implIZZZNS0_17log1p_kernel_cudaERNS_18TensorIteratorBaseEENKUlvE_clEvENKUlvE_clEvEUldE_EEvS4_RKT_EUliE_EEviT1_:
        /* <DEDUP_REMOVED lines=9> */


//--------------------- .nv.constant0._ZN2at6native18elementwise_kernelILi128ELi4EZNS0_15gpu_kernel_implIZZZNS0_17log1p_kernel_cudaERNS_18TensorIteratorBaseEENKUlvE_clEvENKUlvE_clEvEUldE_EEvS4_RKT_EUliE_EEviT1_ --------------------------
	.section	.nv.constant0._ZN2at6native18elementwise_kernelILi128ELi4EZNS0_15gpu_kernel_implIZZZNS0_17log1p_kernel_cudaERNS_18TensorIteratorBaseEENKUlvE_clEvENKUlvE_clEvEUldE_EEvS4_RKT_EUliE_EEviT1_,"a",@progbits
	.sectionflags	@""
	.align	4
.nv.constant0._ZN2at6native18elementwise_kernelILi128ELi4EZNS0_15gpu_kernel_implIZZZNS0_17log1p_kernel_cudaERNS_18TensorIteratorBaseEENKUlvE_clEvENKUlvE_clEvEUldE_EEvS4_RKT_EUliE_EEviT1_:
	.zero		896


//--------------------- .nv.constant2._ZN2at6native27unrolled_elementwise_kernelIZZZNS0_17log1p_kernel_cudaERNS_18TensorIteratorBaseEENKUlvE_clEvENKUlvE_clEvEUldE_St5arrayIPcLm2EELi4E23TrivialOffsetCalculatorILi1EjESB_NS0_6memory12LoadWithCastILi1EEENSC_13StoreWithCastILi1EEEEEviT_T0_T2_T3_T4_T5_ --------------------------
	.section	.nv.constant2._ZN2at6native27unrolled_elementwise_kernelIZZZNS0_17log1p_kernel_cudaERNS_18TensorIteratorBaseEENKUlvE_clEvENKUlvE_clEvEUldE_St5arrayIPcLm2EELi4E23TrivialOffsetCalculatorILi1EjESB_NS0_6memory12LoadWithCastILi1EEENSC_13StoreWithCastILi1EEEEEviT_T0_T2_T3_T4_T5_,"a",@progbits
	.sectionflags	@""
	.align	4
.nv.constant2._ZN2at6native27unrolled_elementwise_kernelIZZZNS0_17log1p_kernel_cudaERNS_18TensorIteratorBaseEENKUlvE_clEvENKUlvE_clEvEUldE_St5arrayIPcLm2EELi4E23TrivialOffsetCalculatorILi1EjESB_NS0_6memory12LoadWithCastILi1EEENSC_13StoreWithCastILi1EEEEEviT_T0_T2_T3_T4_T5_:
        /* <DEDUP_REMOVED lines=9> */


//--------------------- .nv.constant0._ZN2at6native27unrolled_elementwise_kernelIZZZNS0_17log1p_kernel_cudaERNS_18TensorIteratorBaseEENKUlvE_clEvENKUlvE_clEvEUldE_St5arrayIPcLm2EELi4E23TrivialOffsetCalculatorILi1EjESB_NS0_6memory12LoadWithCastILi1EEENSC_13StoreWithCastILi1EEEEEviT_T0_T2_T3_T4_T5_ --------------------------
	.section	.nv.constant0._ZN2at6native27unrolled_elementwise_kernelIZZZNS0_17log1p_kernel_cudaERNS_18TensorIteratorBaseEENKUlvE_clEvENKUlvE_clEvEUldE_St5arrayIPcLm2EELi4E23TrivialOffsetCalculatorILi1EjESB_NS0_6memory12LoadWithCastILi1EEENSC_13StoreWithCastILi1EEEEEviT_T0_T2_T3_T4_T5_,"a",@progbits
	.sectionflags	@""
	.align	4
.nv.constant0._ZN2at6native27unrolled_elementwise_kernelIZZZNS0_17log1p_kernel_cudaERNS_18TensorIteratorBaseEENKUlvE_clEvENKUlvE_clEvEUldE_St5arrayIPcLm2EELi4E23TrivialOffsetCalculatorILi1EjESB_NS0_6memory12LoadWithCastILi1EEENSC_13StoreWithCastILi1EEEEEviT_T0_T2_T3_T4_T5_:
	.zero		396


//--------------------- .nv.constant2._ZN2at6native18elementwise_kernelILi128ELi2EZNS0_22gpu_kernel_impl_nocastIZZZNS0_17log1p_kernel_cudaERNS_18TensorIteratorBaseEENKUlvE_clEvENKUlvE_clEvEUldE_EEvS4_RKT_EUliE_EEviT1_ --------------------------
	.section	.nv.constant2._ZN2at6native18elementwise_kernelILi128ELi2EZNS0_22gpu_kernel_impl_nocastIZZZNS0_17log1p_kernel_cudaERNS_18TensorIteratorBaseEENKUlvE_clEvENKUlvE_clEvEUldE_EEvS4_RKT_EUliE_EEviT1_,"a",@progbits
	.sectionflags	@""
	.align	4
.nv.constant2._ZN2at6native18elementwise_kernelILi128ELi2EZNS0_22gpu_kernel_impl_nocastIZZZNS0_17log1p_kernel_cudaERNS_18TensorIteratorBaseEENKUlvE_clEvENKUlvE_clEvEUldE_EEvS4_RKT_EUliE_EEviT1_:
        /* <DEDUP_REMOVED lines=9> */


//--------------------- .nv.constant0._ZN2at6native18elementwise_kernelILi128ELi2EZNS0_22gpu_kernel_impl_nocastIZZZNS0_17log1p_kernel_cudaERNS_18TensorIteratorBaseEENKUlvE_clEvENKUlvE_clEvEUldE_EEvS4_RKT_EUliE_EEviT1_ --------------------------
	.section	.nv.constant0._ZN2at6native18elementwise_kernelILi128ELi2EZNS0_22gpu_kernel_impl_nocastIZZZNS0_17log1p_kernel_cudaERNS_18TensorIteratorBaseEENKUlvE_clEvENKUlvE_clEvEUldE_EEvS4_RKT_EUliE_EEviT1_,"a",@progbits
	.sectionflags	@""
	.align	4
.nv.constant0._ZN2at6native18elementwise_kernelILi128ELi2EZNS0_22gpu_kernel_impl_nocastIZZZNS0_17log1p_kernel_cudaERNS_18TensorIteratorBaseEENKUlvE_clEvENKUlvE_clEvEUldE_EEvS4_RKT_EUliE_EEviT1_:
	.zero		896


//--------------------- .nv.constant2._ZN2at6native27unrolled_elementwise_kernelIZZZNS0_17log1p_kernel_cudaERNS_18TensorIteratorBaseEENKUlvE_clEvENKUlvE_clEvEUldE_St5arrayIPcLm2EELi4E23TrivialOffsetCalculatorILi1EjESB_NS0_6memory15LoadWithoutCastENSC_16StoreWithoutCastEEEviT_T0_T2_T3_T4_T5_ --------------------------
	.section	.nv.constant2._ZN2at6native27unrolled_elementwise_kernelIZZZNS0_17log1p_kernel_cudaERNS_18TensorIteratorBaseEENKUlvE_clEvENKUlvE_clEvEUldE_St5arrayIPcLm2EELi4E23TrivialOffsetCalculatorILi1EjESB_NS0_6memory15LoadWithoutCastENSC_16StoreWithoutCastEEEviT_T0_T2_T3_T4_T5_,"a",@progbits
	.sectionflags	@""
	.align	4
.nv.constant2._ZN2at6native27unrolled_elementwise_kernelIZZZNS0_17log1p_kernel_cudaERNS_18TensorIteratorBaseEENKUlvE_clEvENKUlvE_clEvEUldE_St5arrayIPcLm2EELi4E23TrivialOffsetCalculatorILi1EjESB_NS0_6memory15LoadWithoutCastENSC_16StoreWithoutCastEEEviT_T0_T2_T3_T4_T5_:
        /* <DEDUP_REMOVED lines=9> */


//--------------------- .nv.constant0._ZN2at6native27unrolled_elementwise_kernelIZZZNS0_17log1p_kernel_cudaERNS_18TensorIteratorBaseEENKUlvE_clEvENKUlvE_clEvEUldE_St5arrayIPcLm2EELi4E23TrivialOffsetCalculatorILi1EjESB_NS0_6memory15LoadWithoutCastENSC_16StoreWithoutCastEEEviT_T0_T2_T3_T4_T5_ --------------------------
	.section	.nv.constant0._ZN2at6native27unrolled_elementwise_kernelIZZZNS0_17log1p_kernel_cudaERNS_18TensorIteratorBaseEENKUlvE_clEvENKUlvE_clEvEUldE_St5arrayIPcLm2EELi4E23TrivialOffsetCalculatorILi1EjESB_NS0_6memory15LoadWithoutCastENSC_16StoreWithoutCastEEEviT_T0_T2_T3_T4_T5_,"a",@progbits
	.sectionflags	@""
	.align	4
.nv.constant0._ZN2at6native27unrolled_elementwise_kernelIZZZNS0_17log1p_kernel_cudaERNS_18TensorIteratorBaseEENKUlvE_clEvENKUlvE_clEvEUldE_St5arrayIPcLm2EELi4E23TrivialOffsetCalculatorILi1EjESB_NS0_6memory15LoadWithoutCastENSC_16StoreWithoutCastEEEviT_T0_T2_T3_T4_T5_:
	.zero		380


//--------------------- .nv.constant2._ZN2at6native29vectorized_elementwise_kernelILi2EZZZNS0_17log1p_kernel_cudaERNS_18TensorIteratorBaseEENKUlvE_clEvENKUlvE_clEvEUldE_St5arrayIPcLm2EEEEviT0_T1_ --------------------------
	.section	.nv.constant2._ZN2at6native29vectorized_elementwise_kernelILi2EZZZNS0_17log1p_kernel_cudaERNS_18TensorIteratorBaseEENKUlvE_clEvENKUlvE_clEvEUldE_St5arrayIPcLm2EEEEviT0_T1_,"a",@progbits
	.sectionflags	@""
	.align	4
.nv.constant2._ZN2at6native29vectorized_elementwise_kernelILi2EZZZNS0_17log1p_kernel_cudaERNS_18TensorIteratorBaseEENKUlvE_clEvENKUlvE_clEvEUldE_St5arrayIPcLm2EEEEviT0_T1_:
        /* <DEDUP_REMOVED lines=9> */


//--------------------- .nv.constant0._ZN2at6native29vectorized_elementwise_kernelILi2EZZZNS0_17log1p_kernel_cudaERNS_18TensorIteratorBaseEENKUlvE_clEvENKUlvE_clEvEUldE_St5arrayIPcLm2EEEEviT0_T1_ --------------------------
	.section	.nv.constant0._ZN2at6native29vectorized_elementwise_kernelILi2EZZZNS0_17log1p_kernel_cudaERNS_18TensorIteratorBaseEENKUlvE_clEvENKUlvE_clEvEUldE_St5arrayIPcLm2EEEEviT0_T1_,"a",@progbits
	.sectionflags	@""
	.align	4
.nv.constant0._ZN2at6native29vectorized_elementwise_kernelILi2EZZZNS0_17log1p_kernel_cudaERNS_18TensorIteratorBaseEENKUlvE_clEvENKUlvE_clEvEUldE_St5arrayIPcLm2EEEEviT0_T1_:
	.zero		376


//--------------------- .nv.constant2._ZN2at6native29vectorized_elementwise_kernelILi4EZZZNS0_17log1p_kernel_cudaERNS_18TensorIteratorBaseEENKUlvE_clEvENKUlvE_clEvEUldE_St5arrayIPcLm2EEEEviT0_T1_ --------------------------
	.section	.nv.constant2._ZN2at6native29vectorized_elementwise_kernelILi4EZZZNS0_17log1p_kernel_cudaERNS_18TensorIteratorBaseEENKUlvE_clEvENKUlvE_clEvEUldE_St5arrayIPcLm2EEEEviT0_T1_,"a",@progbits
	.sectionflags	@""
	.align	4
.nv.constant2._ZN2at6native29vectorized_elementwise_kernelILi4EZZZNS0_17log1p_kernel_cudaERNS_18TensorIteratorBaseEENKUlvE_clEvENKUlvE_clEvEUldE_St5arrayIPcLm2EEEEviT0_T1_:
        /* <DEDUP_REMOVED lines=9> */


//--------------------- .nv.constant0._ZN2at6native29vectorized_elementwise_kernelILi4EZZZNS0_17log1p_kernel_cudaERNS_18TensorIteratorBaseEENKUlvE_clEvENKUlvE_clEvEUldE_St5arrayIPcLm2EEEEviT0_T1_ --------------------------
	.section	.nv.constant0._ZN2at6native29vectorized_elementwise_kernelILi4EZZZNS0_17log1p_kernel_cudaERNS_18TensorIteratorBaseEENKUlvE_clEvENKUlvE_clEvEUldE_St5arrayIPcLm2EEEEviT0_T1_,"a",@progbits
	.sectionflags	@""
	.align	4
.nv.constant0._ZN2at6native29vectorized_elementwise_kernelILi4EZZZNS0_17log1p_kernel_cudaERNS_18TensorIteratorBaseEENKUlvE_clEvENKUlvE_clEvEUldE_St5arrayIPcLm2EEEEviT0_T1_:
	.zero		376


//--------------------- .nv.constant0._ZN2at6native29vectorized_elementwise_kernelILi8EZZZNS0_17log1p_kernel_cudaERNS_18TensorIteratorBaseEENKUlvE_clEvENKUlvE_clEvEUldE_St5arrayIPcLm2EEEEviT0_T1_ --------------------------
	.section	.nv.constant0._ZN2at6native29vectorized_elementwise_kernelILi8EZZZNS0_17log1p_kernel_cudaERNS_18TensorIteratorBaseEENKUlvE_clEvENKUlvE_clEvEUldE_St5arrayIPcLm2EEEEviT0_T1_,"a",@progbits
	.sectionflags	@""
	.align	4
.nv.constant0._ZN2at6native29vectorized_elementwise_kernelILi8EZZZNS0_17log1p_kernel_cudaERNS_18TensorIteratorBaseEENKUlvE_clEvENKUlvE_clEvEUldE_St5arrayIPcLm2EEEEviT0_T1_:
	.zero		376


//--------------------- .nv.constant2._ZN2at6native18elementwise_kernelILi128ELi4EZNS0_15gpu_kernel_implIZZZNS0_17log10_kernel_cudaERNS_18TensorIteratorBaseEENKUlvE0_clEvENKUlvE2_clEvEUlN3c108BFloat16EE_EEvS4_RKT_EUliE_EEviT1_ --------------------------
	.section	.nv.constant2._ZN2at6native18elementwise_kernelILi128ELi4EZNS0_15gpu_kernel_implIZZZNS0_17log10_kernel_cudaERNS_18TensorIteratorBaseEENKUlvE0_clEvENKUlvE2_clEvEUlN3c108BFloat16EE_EEvS4_RKT_EUliE_EEviT1_,"a",@progbits
	.sectionflags	@""
	.align	4
.nv.constant2._ZN2at6native18elementwise_kernelILi128ELi4EZNS0_15gpu_kernel_implIZZZNS0_17log10_kernel_cudaERNS_18TensorIteratorBaseEENKUlvE0_clEvENKUlvE2_clEvEUlN3c108BFloat16EE_EEvS4_RKT_EUliE_EEviT1_:
        /*0000*/ 	.byte	0x00, 0x00, 0x00, 0xf0, 0xff, 0xff, 0x0f, 0x38


//--------------------- .nv.constant0._ZN2at6native18elementwise_kernelILi128ELi4EZNS0_15gpu_kernel_implIZZZNS0_17log10_kernel_cudaERNS_18TensorIteratorBaseEENKUlvE0_clEvENKUlvE2_clEvEUlN3c108BFloat16EE_EEvS4_RKT_EUliE_EEviT1_ --------------------------
	.section	.nv.constant0._ZN2at6native18elementwise_kernelILi128ELi4EZNS0_15gpu_kernel_implIZZZNS0_17log10_kernel_cudaERNS_18TensorIteratorBaseEENKUlvE0_clEvENKUlvE2_clEvEUlN3c108BFloat16EE_EEvS4_RKT_EUliE_EEviT1_,"a",@progbits
	.sectionflags	@""
	.align	4
.nv.constant0._ZN2at6native18elementwise_kernelILi128ELi4EZNS0_15gpu_kernel_implIZZZNS0_17log10_kernel_cudaERNS_18TensorIteratorBaseEENKUlvE0_clEvENKUlvE2_clEvEUlN3c108BFloat16EE_EEvS4_RKT_EUliE_EEviT1_:
	.zero		896


//--------------------- .nv.constant2._ZN2at6native27unrolled_elementwise_kernelIZZZNS0_17log10_kernel_cudaERNS_18TensorIteratorBaseEENKUlvE0_clEvENKUlvE2_clEvEUlN3c108BFloat16EE_St5arrayIPcLm2EELi4E23TrivialOffsetCalculatorILi1EjESD_NS0_6memory12LoadWithCastILi1EEENSE_13StoreWithCastILi1EEEEEviT_T0_T2_T3_T4_T5_ --------------------------
	.section	.nv.constant2._ZN2at6native27unrolled_elementwise_kernelIZZZNS0_17log10_kernel_cudaERNS_18TensorIteratorBaseEENKUlvE0_clEvENKUlvE2_clEvEUlN3c108BFloat16EE_St5arrayIPcLm2EELi4E23TrivialOffsetCalculatorILi1EjESD_NS0_6memory12LoadWithCastILi1EEENSE_13StoreWithCastILi1EEEEEviT_T0_T2_T3_T4_T5_,"a",@progbits
	.sectionflags	@""
	.align	4
.nv.constant2._ZN2at6native27unrolled_elementwise_kernelIZZZNS0_17log10_kernel_cudaERNS_18TensorIteratorBaseEENKUlvE0_clEvENKUlvE2_clEvEUlN3c108BFloat16EE_St5arrayIPcLm2EELi4E23TrivialOffsetCalculatorILi1EjESD_NS0_6memory12LoadWithCastILi1EEENSE_13StoreWithCastILi1EEEEEviT_T0_T2_T3_T4_T5_:
        /*0000*/ 	.byte	0x00, 0x00, 0x00, 0xf0, 0xff, 0xff, 0x0f, 0x38


//--------------------- .nv.constant0._ZN2at6native27unrolled_elementwise_kernelIZZZNS0_17log10_kernel_cudaERNS_18TensorIteratorBaseEENKUlvE0_clEvENKUlvE2_clEvEUlN3c108BFloat16EE_St5arrayIPcLm2EELi4E23TrivialOffsetCalculatorILi1EjESD_NS0_6memory12LoadWithCastILi1EEENSE_13StoreWithCastILi1EEEEEviT_T0_T2_T3_T4_T5_ --------------------------
	.section	.nv.constant0._ZN2at6native27unrolled_elementwise_kernelIZZZNS0_17log10_kernel_cudaERNS_18TensorIteratorBaseEENKUlvE0_clEvENKUlvE2_clEvEUlN3c108BFloat16EE_St5arrayIPcLm2EELi4E23TrivialOffsetCalculatorILi1EjESD_NS0_6memory12LoadWithCastILi1EEENSE_13StoreWithCastILi1EEEEEviT_T0_T2_T3_T4_T5_,"a",@progbits
	.sectionflags	@""
	.align	4
.nv.constant0._ZN2at6native27unrolled_elementwise_kernelIZZZNS0_17log10_kernel_cudaERNS_18TensorIteratorBaseEENKUlvE0_clEvENKUlvE2_clEvEUlN3c108BFloat16EE_St5arrayIPcLm2EELi4E23TrivialOffsetCalculatorILi1EjESD_NS0_6memory12LoadWithCastILi1EEENSE_13StoreWithCastILi1EEEEEviT_T0_T2_T3_T4_T5_:
	.zero		396


//--------------------- .nv.constant0._ZN2at6native18elementwise_kernelILi128ELi4EZNS0_22gpu_kernel_impl_nocastIZZZNS0_17log10_kernel_cudaERNS_18TensorIteratorBaseEENKUlvE0_clEvENKUlvE2_clEvEUlN3c108BFloat16EE_EEvS4_RKT_EUliE_EEviT1_ --------------------------
	.section	.nv.constant0._ZN2at6native18elementwise_kernelILi128ELi4EZNS0_22gpu_kernel_impl_nocastIZZZNS0_17log10_kernel_cudaERNS_18TensorIteratorBaseEENKUlvE0_clEvENKUlvE2_clEvEUlN3c108BFloat16EE_EEvS4_RKT_EUliE_EEviT1_,"a",@progbits
	.sectionflags	@""
	.align	4
.nv.constant0._ZN2at6native18elementwise_kernelILi128ELi4EZNS0_22gpu_kernel_impl_nocastIZZZNS0_17log10_kernel_cudaERNS_18TensorIteratorBaseEENKUlvE0_clEvENKUlvE2_clEvEUlN3c108BFloat16EE_EEvS4_RKT_EUliE_EEviT1_:
	.zero		896


//--------------------- .nv.constant0._ZN2at6native27unrolled_elementwise_kernelIZZZNS0_17log10_kernel_cudaERNS_18TensorIteratorBaseEENKUlvE0_clEvENKUlvE2_clEvEUlN3c108BFloat16EE_St5arrayIPcLm2EELi4E23TrivialOffsetCalculatorILi1EjESD_NS0_6memory15LoadWithoutCastENSE_16StoreWithoutCastEEEviT_T0_T2_T3_T4_T5_ --------------------------
	.section	.nv.constant0._ZN2at6native27unrolled_elementwise_kernelIZZZNS0_17log10_kernel_cudaERNS_18TensorIteratorBaseEENKUlvE0_clEvENKUlvE2_clEvEUlN3c108BFloat16EE_St5arrayIPcLm2EELi4E23TrivialOffsetCalculatorILi1EjESD_NS0_6memory15LoadWithoutCastENSE_16StoreWithoutCastEEEviT_T0_T2_T3_T4_T5_,"a",@progbits
	.sectionflags	@""
	.align	4
.nv.constant0._ZN2at6native27unrolled_elementwise_kernelIZZZNS0_17log10_kernel_cudaERNS_18TensorIteratorBaseEENKUlvE0_clEvENKUlvE2_clEvEUlN3c108BFloat16EE_St5arrayIPcLm2EELi4E23TrivialOffsetCalculatorILi1EjESD_NS0_6memory15LoadWithoutCastENSE_16StoreWithoutCastEEEviT_T0_T2_T3_T4_T5_:
	.zero		380


//--------------------- .nv.constant0._ZN2at6native29vectorized_elementwise_kernelILi2EZZZNS0_17log10_kernel_cudaERNS_18TensorIteratorBaseEENKUlvE0_clEvENKUlvE2_clEvEUlN3c108BFloat16EE_St5arrayIPcLm2EEEEviT0_T1_ --------------------------
	.section	.nv.constant0._ZN2at6native29vectorized_elementwise_kernelILi2EZZZNS0_17log10_kernel_cudaERNS_18TensorIteratorBaseEENKUlvE0_clEvENKUlvE2_clEvEUlN3c108BFloat16EE_St5arrayIPcLm2EEEEviT0_T1_,"a",@progbits
	.sectionflags	@""
	.align	4
.nv.constant0._ZN2at6native29vectorized_elementwise_kernelILi2EZZZNS0_17log10_kernel_cudaERNS_18TensorIteratorBaseEENKUlvE0_clEvENKUlvE2_clEvEUlN3c108BFloat16EE_St5arrayIPcLm2EEEEviT0_T1_:
	.zero		376


//--------------------- .nv.constant0._ZN2at6native29vectorized_elementwise_kernelILi4EZZZNS0_17log10_kernel_cudaERNS_18TensorIteratorBaseEENKUlvE0_clEvENKUlvE2_clEvEUlN3c108BFloat16EE_St5arrayIPcLm2EEEEviT0_T1_ --------------------------
	.section	.nv.constant0._ZN2at6native29vectorized_elementwise_kernelILi4EZZZNS0_17log10_kernel_cudaERNS_18TensorIteratorBaseEENKUlvE0_clEvENKUlvE2_clEvEUlN3c108BFloat16EE_St5arrayIPcLm2EEEEviT0_T1_,"a",@progbits
	.sectionflags	@""
	.align	4
.nv.constant0._ZN2at6native29vectorized_elementwise_kernelILi4EZZZNS0_17log10_kernel_cudaERNS_18TensorIteratorBaseEENKUlvE0_clEvENKUlvE2_clEvEUlN3c108BFloat16EE_St5arrayIPcLm2EEEEviT0_T1_:
	.zero		376


//--------------------- .nv.constant0._ZN2at6native29vectorized_elementwise_kernelILi8EZZZNS0_17log10_kernel_cudaERNS_18TensorIteratorBaseEENKUlvE0_clEvENKUlvE2_clEvEUlN3c108BFloat16EE_St5arrayIPcLm2EEEEviT0_T1_ --------------------------
	.section	.nv.constant0._ZN2at6native29vectorized_elementwise_kernelILi8EZZZNS0_17log10_kernel_cudaERNS_18TensorIteratorBaseEENKUlvE0_clEvENKUlvE2_clEvEUlN3c108BFloat16EE_St5arrayIPcLm2EEEEviT0_T1_,"a",@progbits
	.sectionflags	@""
	.align	4
.nv.constant0._ZN2at6native29vectorized_elementwise_kernelILi8EZZZNS0_17log10_kernel_cudaERNS_18TensorIteratorBaseEENKUlvE0_clEvENKUlvE2_clEvEUlN3c108BFloat16EE_St5arrayIPcLm2EEEEviT0_T1_:
	.zero		376


//--------------------- .nv.constant2._ZN2at6native18elementwise_kernelILi128ELi4EZNS0_15gpu_kernel_implIZZZNS0_17log10_kernel_cudaERNS_18TensorIteratorBaseEENKUlvE0_clEvENKUlvE1_clEvEUlN3c104HalfEE_EEvS4_RKT_EUliE_EEviT1_ --------------------------
	.section	.nv.constant2._ZN2at6native18elementwise_kernelILi128ELi4EZNS0_15gpu_kernel_implIZZZNS0_17log10_kernel_cudaERNS_18TensorIteratorBaseEENKUlvE0_clEvENKUlvE1_clEvEUlN3c104HalfEE_EEvS4_RKT_EUliE_EEviT1_,"a",@progbits
	.sectionflags	@""
	.align	4
.nv.constant2._ZN2at6native18elementwise_kernelILi128ELi4EZNS0_15gpu_kernel_implIZZZNS0_17log10_kernel_cudaERNS_18TensorIteratorBaseEENKUlvE0_clEvENKUlvE1_clEvEUlN3c104HalfEE_EEvS4_RKT_EUliE_EEviT1_:
        /*0000*/ 	.byte	0x00, 0x00, 0x00, 0xf0, 0xff, 0xff, 0x0f, 0x38


//--------------------- .nv.constant0._ZN2at6native18elementwise_kernelILi128ELi4EZNS0_15gpu_kernel_implIZZZNS0_17log10_kernel_cudaERNS_18TensorIteratorBaseEENKUlvE0_clEvENKUlvE1_clEvEUlN3c104HalfEE_EEvS4_RKT_EUliE_EEviT1_ --------------------------
	.section	.nv.constant0._ZN2at6native18elementwise_kernelILi128ELi4EZNS0_15gpu_kernel_implIZZZNS0_17log10_kernel_cudaERNS_18TensorIteratorBaseEENKUlvE0_clEvENKUlvE1_clEvEUlN3c104HalfEE_EEvS4_RKT_EUliE_EEviT1_,"a",@progbits
	.sectionflags	@""
	.align	4
.nv.constant0._ZN2at6native18elementwise_kernelILi128ELi4EZNS0_15gpu_kernel_implIZZZNS0_17log10_kernel_cudaERNS_18TensorIteratorBaseEENKUlvE0_clEvENKUlvE1_clEvEUlN3c104HalfEE_EEvS4_RKT_EUliE_EEviT1_:
	.zero		896


//--------------------- .nv.constant2._ZN2at6native27unrolled_elementwise_kernelIZZZNS0_17log10_kernel_cudaERNS_18TensorIteratorBaseEENKUlvE0_clEvENKUlvE1_clEvEUlN3c104HalfEE_St5arrayIPcLm2EELi4E23TrivialOffsetCalculatorILi1EjESD_NS0_6memory12LoadWithCastILi1EEENSE_13StoreWithCastILi1EEEEEviT_T0_T2_T3_T4_T5_ --------------------------
	.section	.nv.constant2._ZN2at6native27unrolled_elementwise_kernelIZZZNS0_17log10_kernel_cudaERNS_18TensorIteratorBaseEENKUlvE0_clEvENKUlvE1_clEvEUlN3c104HalfEE_St5arrayIPcLm2EELi4E23TrivialOffsetCalculatorILi1EjESD_NS0_6memory12LoadWithCastILi1EEENSE_13StoreWithCastILi1EEEEEviT_T0_T2_T3_T4_T5_,"a",@progbits
	.sectionflags	@""
	.align	4
.nv.constant2._ZN2at6native27unrolled_elementwise_kernelIZZZNS0_17log10_kernel_cudaERNS_18TensorIteratorBaseEENKUlvE0_clEvENKUlvE1_clEvEUlN3c104HalfEE_St5arrayIPcLm2EELi4E23TrivialOffsetCalculatorILi1EjESD_NS0_6memory12LoadWithCastILi1EEENSE_13StoreWithCastILi1EEEEEviT_T0_T2_T3_T4_T5_:
        /*0000*/ 	.byte	0x00, 0x00, 0x00, 0xf0, 0xff, 0xff, 0x0f, 0x38


//--------------------- .nv.constant0._ZN2at6native27unrolled_elementwise_kernelIZZZNS0_17log10_kernel_cudaERNS_18TensorIteratorBaseEENKUlvE0_clEvENKUlvE1_clEvEUlN3c104HalfEE_St5arrayIPcLm2EELi4E23TrivialOffsetCalculatorILi1EjESD_NS0_6memory12LoadWithCastILi1EEENSE_13StoreWithCastILi1EEEEEviT_T0_T2_T3_T4_T5_ --------------------------
	.section	.nv.constant0._ZN2at6native27unrolled_elementwise_kernelIZZZNS0_17log10_kernel_cudaERNS_18TensorIteratorBaseEENKUlvE0_clEvENKUlvE1_clEvEUlN3c104HalfEE_St5arrayIPcLm2EELi4E23TrivialOffsetCalculatorILi1EjESD_NS0_6memory12LoadWithCastILi1EEENSE_13StoreWithCastILi1EEEEEviT_T0_T2_T3_T4_T5_,"a",@progbits
	.sectionflags	@""
	.align	4
.nv.constant0._ZN2at6native27unrolled_elementwise_kernelIZZZNS0_17log10_kernel_cudaERNS_18TensorIteratorBaseEENKUlvE0_clEvENKUlvE1_clEvEUlN3c104HalfEE_St5arrayIPcLm2EELi4E23TrivialOffsetCalculatorILi1EjESD_NS0_6memory12LoadWithCastILi1EEENSE_13StoreWithCastILi1EEEEEviT_T0_T2_T3_T4_T5_:
	.zero		396


//--------------------- .nv.constant0._ZN2at6native18elementwise_kernelILi128ELi4EZNS0_22gpu_kernel_impl_nocastIZZZNS0_17log10_kernel_cudaERNS_18TensorIteratorBaseEENKUlvE0_clEvENKUlvE1_clEvEUlN3c104HalfEE_EEvS4_RKT_EUliE_EEviT1_ --------------------------
	.section	.nv.constant0._ZN2at6native18elementwise_kernelILi128ELi4EZNS0_22gpu_kernel_impl_nocastIZZZNS0_17log10_kernel_cudaERNS_18TensorIteratorBaseEENKUlvE0_clEvENKUlvE1_clEvEUlN3c104HalfEE_EEvS4_RKT_EUliE_EEviT1_,"a",@progbits
	.sectionflags	@""
	.align	4
.nv.constant0._ZN2at6native18elementwise_kernelILi128ELi4EZNS0_22gpu_kernel_impl_nocastIZZZNS0_17log10_kernel_cudaERNS_18TensorIteratorBaseEENKUlvE0_clEvENKUlvE1_clEvEUlN3c104HalfEE_EEvS4_RKT_EUliE_EEviT1_:
	.zero		896


//--------------------- .nv.constant0._ZN2at6native27unrolled_elementwise_kernelIZZZNS0_17log10_kernel_cudaERNS_18TensorIteratorBaseEENKUlvE0_clEvENKUlvE1_clEvEUlN3c104HalfEE_St5arrayIPcLm2EELi4E23TrivialOffsetCalculatorILi1EjESD_NS0_6memory15LoadWithoutCastENSE_16StoreWithoutCastEEEviT_T0_T2_T3_T4_T5_ --------------------------
	.section	.nv.constant0._ZN2at6native27unrolled_elementwise_kernelIZZZNS0_17log10_kernel_cudaERNS_18TensorIteratorBaseEENKUlvE0_clEvENKUlvE1_clEvEUlN3c104HalfEE_St5arrayIPcLm2EELi4E23TrivialOffsetCalculatorILi1EjESD_NS0_6memory15LoadWithoutCastENSE_16StoreWithoutCastEEEviT_T0_T2_T3_T4_T5_,"a",@progbits
	.sectionflags	@""
	.align	4
.nv.constant0._ZN2at6native27unrolled_elementwise_kernelIZZZNS0_17log10_kernel_cudaERNS_18TensorIteratorBaseEENKUlvE0_clEvENKUlvE1_clEvEUlN3c104HalfEE_St5arrayIPcLm2EELi4E23TrivialOffsetCalculatorILi1EjESD_NS0_6memory15LoadWithoutCastENSE_16StoreWithoutCastEEEviT_T0_T2_T3_T4_T5_:
	.zero		380


//--------------------- .nv.constant0._ZN2at6native29vectorized_elementwise_kernelILi2EZZZNS0_17log10_kernel_cudaERNS_18TensorIteratorBaseEENKUlvE0_clEvENKUlvE1_clEvEUlN3c104HalfEE_St5arrayIPcLm2EEEEviT0_T1_ --------------------------
	.section	.nv.constant0._ZN2at6native29vectorized_elementwise_kernelILi2EZZZNS0_17log10_kernel_cudaERNS_18TensorIteratorBaseEENKUlvE0_clEvENKUlvE1_clEvEUlN3c104HalfEE_St5arrayIPcLm2EEEEviT0_T1_,"a",@progbits
	.sectionflags	@""
	.align	4
.nv.constant0._ZN2at6native29vectorized_elementwise_kernelILi2EZZZNS0_17log10_kernel_cudaERNS_18TensorIteratorBaseEENKUlvE0_clEvENKUlvE1_clEvEUlN3c104HalfEE_St5arrayIPcLm2EEEEviT0_T1_:
	.zero		376


//--------------------- .nv.constant0._ZN2at6native29vectorized_elementwise_kernelILi4EZZZNS0_17log10_kernel_cudaERNS_18TensorIteratorBaseEENKUlvE0_clEvENKUlvE1_clEvEUlN3c104HalfEE_St5arrayIPcLm2EEEEviT0_T1_ --------------------------
	.section	.nv.constant0._ZN2at6native29vectorized_elementwise_kernelILi4EZZZNS0_17log10_kernel_cudaERNS_18TensorIteratorBaseEENKUlvE0_clEvENKUlvE1_clEvEUlN3c104HalfEE_St5arrayIPcLm2EEEEviT0_T1_,"a",@progbits
	.sectionflags	@""
	.align	4
.nv.constant0._ZN2at6native29vectorized_elementwise_kernelILi4EZZZNS0_17log10_kernel_cudaERNS_18TensorIteratorBaseEENKUlvE0_clEvENKUlvE1_clEvEUlN3c104HalfEE_St5arrayIPcLm2EEEEviT0_T1_:
	.zero		376


//--------------------- .nv.constant0._ZN2at6native29vectorized_elementwise_kernelILi8EZZZNS0_17log10_kernel_cudaERNS_18TensorIteratorBaseEENKUlvE0_clEvENKUlvE1_clEvEUlN3c104HalfEE_St5arrayIPcLm2EEEEviT0_T1_ --------------------------
	.section	.nv.constant0._ZN2at6native29vectorized_elementwise_kernelILi8EZZZNS0_17log10_kernel_cudaERNS_18TensorIteratorBaseEENKUlvE0_clEvENKUlvE1_clEvEUlN3c104HalfEE_St5arrayIPcLm2EEEEviT0_T1_,"a",@progbits
	.sectionflags	@""
	.align	4
.nv.constant0._ZN2at6native29vectorized_elementwise_kernelILi8EZZZNS0_17log10_kernel_cudaERNS_18TensorIteratorBaseEENKUlvE0_clEvENKUlvE1_clEvEUlN3c104HalfEE_St5arrayIPcLm2EEEEviT0_T1_:
	.zero		376


//--------------------- .nv.constant2._ZN2at6native18elementwise_kernelILi128ELi4EZNS0_15gpu_kernel_implIZZZNS0_17log10_kernel_cudaERNS_18TensorIteratorBaseEENKUlvE0_clEvENKUlvE0_clEvEUlfE_EEvS4_RKT_EUliE_EEviT1_ --------------------------
	.section	.nv.constant2._ZN2at6native18elementwise_kernelILi128ELi4EZNS0_15gpu_kernel_implIZZZNS0_17log10_kernel_cudaERNS_18TensorIteratorBaseEENKUlvE0_clEvENKUlvE0_clEvEUlfE_EEvS4_RKT_EUliE_EEviT1_,"a",@progbits
	.sectionflags	@""
	.align	4
.nv.constant2._ZN2at6native18elementwise_kernelILi128ELi4EZNS0_15gpu_kernel_implIZZZNS0_17log10_kernel_cudaERNS_18TensorIteratorBaseEENKUlvE0_clEvENKUlvE0_clEvEUlfE_EEvS4_RKT_EUliE_EEviT1_:
        /*0000*/ 	.byte	0x00, 0x00, 0x00, 0xf0, 0xff, 0xff, 0x0f, 0x38


//--------------------- .nv.constant0._ZN2at6native18elementwise_kernelILi128ELi4EZNS0_15gpu_kernel_implIZZZNS0_17log10_kernel_cudaERNS_18TensorIteratorBaseEENKUlvE0_clEvENKUlvE0_clEvEUlfE_EEvS4_RKT_EUliE_EEviT1_ --------------------------
	.section	.nv.constant0._ZN2at6native18elementwise_kernelILi128ELi4EZNS0_15gpu_kernel_implIZZZNS0_17log10_kernel_cudaERNS_18TensorIteratorBaseEENKUlvE0_clEvENKUlvE0_clEvEUlfE_EEvS4_RKT_EUliE_EEviT1_,"a",@progbits
	.sectionflags	@""
	.align	4
.nv.constant0._ZN2at6native18elementwise_kernelILi128ELi4EZNS0_15gpu_kernel_implIZZZNS0_17log10_kernel_cudaERNS_18TensorIteratorBaseEENKUlvE0_clEvENKUlvE0_clEvEUlfE_EEvS4_RKT_EUliE_EEviT1_:
	.zero		896


//--------------------- .nv.constant2._ZN2at6native27unrolled_elementwise_kernelIZZZNS0_17log10_kernel_cudaERNS_18TensorIteratorBaseEENKUlvE0_clEvENKUlvE0_clEvEUlfE_St5arrayIPcLm2EELi4E23TrivialOffsetCalculatorILi1EjESB_NS0_6memory12LoadWithCastILi1EEENSC_13StoreWithCastILi1EEEEEviT_T0_T2_T3_T4_T5_ --------------------------
	.section	.nv.constant2._ZN2at6native27unrolled_elementwise_kernelIZZZNS0_17log10_kernel_cudaERNS_18TensorIteratorBaseEENKUlvE0_clEvENKUlvE0_clEvEUlfE_St5arrayIPcLm2EELi4E23TrivialOffsetCalculatorILi1EjESB_NS0_6memory12LoadWithCastILi1EEENSC_13StoreWithCastILi1EEEEEviT_T0_T2_T3_T4_T5_,"a",@progbits
	.sectionflags	@""
	.align	4
.nv.constant2._ZN2at6native27unrolled_elementwise_kernelIZZZNS0_17log10_kernel_cudaERNS_18TensorIteratorBaseEENKUlvE0_clEvENKUlvE0_clEvEUlfE_St5arrayIPcLm2EELi4E23TrivialOffsetCalculatorILi1EjESB_NS0_6memory12LoadWithCastILi1EEENSC_13StoreWithCastILi1EEEEEviT_T0_T2_T3_T4_T5_:
        /*0000*/ 	.byte	0x00, 0x00, 0x00, 0xf0, 0xff, 0xff, 0x0f, 0x38


//--------------------- .nv.constant0._ZN2at6native27unrolled_elementwise_kernelIZZZNS0_17log10_kernel_cudaERNS_18TensorIteratorBaseEENKUlvE0_clEvENKUlvE0_clEvEUlfE_St5arrayIPcLm2EELi4E23TrivialOffsetCalculatorILi1EjESB_NS0_6memory12LoadWithCastILi1EEENSC_13StoreWithCastILi1EEEEEviT_T0_T2_T3_T4_T5_ --------------------------
	.section	.nv.constant0._ZN2at6native27unrolled_elementwise_kernelIZZZNS0_17log10_kernel_cudaERNS_18TensorIteratorBaseEENKUlvE0_clEvENKUlvE0_clEvEUlfE_St5arrayIPcLm2EELi4E23TrivialOffsetCalculatorILi1EjESB_NS0_6memory12LoadWithCastILi1EEENSC_13StoreWithCastILi1EEEEEviT_T0_T2_T3_T4_T5_,"a",@progbits
	.sectionflags	@""
	.align	4
.nv.constant0._ZN2at6native27unrolled_elementwise_kernelIZZZNS0_17log10_kernel_cudaERNS_18TensorIteratorBaseEENKUlvE0_clEvENKUlvE0_clEvEUlfE_St5arrayIPcLm2EELi4E23TrivialOffsetCalculatorILi1EjESB_NS0_6memory12LoadWithCastILi1EEENSC_13StoreWithCastILi1EEEEEviT_T0_T2_T3_T4_T5_:
	.zero		396


//--------------------- .nv.constant0._ZN2at6native18elementwise_kernelILi128ELi2EZNS0_22gpu_kernel_impl_nocastIZZZNS0_17log10_kernel_cudaERNS_18TensorIteratorBaseEENKUlvE0_clEvENKUlvE0_clEvEUlfE_EEvS4_RKT_EUliE_EEviT1_ --------------------------
	.section	.nv.constant0._ZN2at6native18elementwise_kernelILi128ELi2EZNS0_22gpu_kernel_impl_nocastIZZZNS0_17log10_kernel_cudaERNS_18TensorIteratorBaseEENKUlvE0_clEvENKUlvE0_clEvEUlfE_EEvS4_RKT_EUliE_EEviT1_,"a",@progbits
	.sectionflags	@""
	.align	4
.nv.constant0._ZN2at6native18elementwise_kernelILi128ELi2EZNS0_22gpu_kernel_impl_nocastIZZZNS0_17log10_kernel_cudaERNS_18TensorIteratorBaseEENKUlvE0_clEvENKUlvE0_clEvEUlfE_EEvS4_RKT_EUliE_EEviT1_:
	.zero		896


//--------------------- .nv.constant0._ZN2at6native27unrolled_elementwise_kernelIZZZNS0_17log10_kernel_cudaERNS_18TensorIteratorBaseEENKUlvE0_clEvENKUlvE0_clEvEUlfE_St5arrayIPcLm2EELi4E23TrivialOffsetCalculatorILi1EjESB_NS0_6memory15LoadWithoutCastENSC_16StoreWithoutCastEEEviT_T0_T2_T3_T4_T5_ --------------------------
	.section	.nv.constant0._ZN2at6native27unrolled_elementwise_kernelIZZZNS0_17log10_kernel_cudaERNS_18TensorIteratorBaseEENKUlvE0_clEvENKUlvE0_clEvEUlfE_St5arrayIPcLm2EELi4E23TrivialOffsetCalculatorILi1EjESB_NS0_6memory15LoadWithoutCastENSC_16StoreWithoutCastEEEviT_T0_T2_T3_T4_T5_,"a",@progbits
	.sectionflags	@""
	.align	4
.nv.constant0._ZN2at6native27unrolled_elementwise_kernelIZZZNS0_17log10_kernel_cudaERNS_18TensorIteratorBaseEENKUlvE0_clEvENKUlvE0_clEvEUlfE_St5arrayIPcLm2EELi4E23TrivialOffsetCalculatorILi1EjESB_NS0_6memory15LoadWithoutCastENSC_16StoreWithoutCastEEEviT_T0_T2_T3_T4_T5_:
	.zero		380


//--------------------- .nv.constant0._ZN2at6native29vectorized_elementwise_kernelILi2EZZZNS0_17log10_kernel_cudaERNS_18TensorIteratorBaseEENKUlvE0_clEvENKUlvE0_clEvEUlfE_St5arrayIPcLm2EEEEviT0_T1_ --------------------------
	.section	.nv.constant0._ZN2at6native29vectorized_elementwise_kernelILi2EZZZNS0_17log10_kernel_cudaERNS_18TensorIteratorBaseEENKUlvE0_clEvENKUlvE0_clEvEUlfE_St5arrayIPcLm2EEEEviT0_T1_,"a",@progbits
	.sectionflags	@""
	.align	4
.nv.constant0._ZN2at6native29vectorized_elementwise_kernelILi2EZZZNS0_17log10_kernel_cudaERNS_18TensorIteratorBaseEENKUlvE0_clEvENKUlvE0_clEvEUlfE_St5arrayIPcLm2EEEEviT0_T1_:
	.zero		376


//--------------------- .nv.constant0._ZN2at6native29vectorized_elementwise_kernelILi4EZZZNS0_17log10_kernel_cudaERNS_18TensorIteratorBaseEENKUlvE0_clEvENKUlvE0_clEvEUlfE_St5arrayIPcLm2EEEEviT0_T1_ --------------------------
	.section	.nv.constant0._ZN2at6native29vectorized_elementwise_kernelILi4EZZZNS0_17log10_kernel_cudaERNS_18TensorIteratorBaseEENKUlvE0_clEvENKUlvE0_clEvEUlfE_St5arrayIPcLm2EEEEviT0_T1_,"a",@progbits
	.sectionflags	@""
	.align	4
.nv.constant0._ZN2at6native29vectorized_elementwise_kernelILi4EZZZNS0_17log10_kernel_cudaERNS_18TensorIteratorBaseEENKUlvE0_clEvENKUlvE0_clEvEUlfE_St5arrayIPcLm2EEEEviT0_T1_:
	.zero		376


//--------------------- .nv.constant0._ZN2at6native29vectorized_elementwise_kernelILi8EZZZNS0_17log10_kernel_cudaERNS_18TensorIteratorBaseEENKUlvE0_clEvENKUlvE0_clEvEUlfE_St5arrayIPcLm2EEEEviT0_T1_ --------------------------
	.section	.nv.constant0._ZN2at6native29vectorized_elementwise_kernelILi8EZZZNS0_17log10_kernel_cudaERNS_18TensorIteratorBaseEENKUlvE0_clEvENKUlvE0_clEvEUlfE_St5arrayIPcLm2EEEEviT0_T1_,"a",@progbits
	.sectionflags	@""
	.align	4
.nv.constant0._ZN2at6native29vectorized_elementwise_kernelILi8EZZZNS0_17log10_kernel_cudaERNS_18TensorIteratorBaseEENKUlvE0_clEvENKUlvE0_clEvEUlfE_St5arrayIPcLm2EEEEviT0_T1_:
	.zero		376


//--------------------- .nv.constant2._ZN2at6native18elementwise_kernelILi128ELi4EZNS0_15gpu_kernel_implIZZZNS0_17log10_kernel_cudaERNS_18TensorIteratorBaseEENKUlvE0_clEvENKUlvE_clEvEUldE_EEvS4_RKT_EUliE_EEviT1_ --------------------------
	.section	.nv.constant2._ZN2at6native18elementwise_kernelILi128ELi4EZNS0_15gpu_kernel_implIZZZNS0_17log10_kernel_cudaERNS_18TensorIteratorBaseEENKUlvE0_clEvENKUlvE_clEvEUldE_EEvS4_RKT_EUliE_EEviT1_,"a",@progbits
	.sectionflags	@""
	.align	4
.nv.constant2._ZN2at6native18elementwise_kernelILi128ELi4EZNS0_15gpu_kernel_implIZZZNS0_17log10_kernel_cudaERNS_18TensorIteratorBaseEENKUlvE0_clEvENKUlvE_clEvEUldE_EEvS4_RKT_EUliE_EEviT1_:
        /*0000*/ 	.byte	0x04, 0x8b, 0x7a, 0x8b, 0x25, 0xee, 0xd0, 0x3e, 0x6f, 0x67, 0x02, 0x9f, 0x66, 0xb2, 0xf3, 0x3e
        /*0010*/ 	.byte	0x56, 0x09, 0xab, 0xa9, 0xcb, 0x45, 0x17, 0x3f, 0x54, 0x51, 0x1b, 0x2d, 0xc7, 0x71, 0x3c, 0x3f
        /*0020*/ 	.byte	0x2d, 0xe7, 0x3b, 0x92, 0x24, 0x49, 0x62, 0x3f, 0xc4, 0xa3, 0x99, 0x99, 0x99, 0x99, 0x89, 0x3f
        /*0030*/ 	.byte	0x54, 0x55, 0x55, 0x55, 0x55, 0x55, 0xb5, 0x3f, 0x00, 0x00, 0x00, 0x80, 0x00, 0x00, 0x30, 0xc3
        /*0040*/ 	.byte	0xef, 0x39, 0xfa, 0xfe, 0x42, 0x2e, 0xe6, 0x3f, 0x3f, 0x80, 0x39, 0x3b, 0x9e, 0xbc, 0x7a, 0x3c
        /*0050*/ 	.byte	0xd3, 0xfa, 0xaa, 0xba, 0x55, 0x53, 0x69, 0x3c, 0x0e, 0xe5, 0x26, 0x15, 0x7b, 0xcb, 0xdb, 0x3f
        /*0060*/ 	.byte	0x00, 0x00, 0x00, 0xf0, 0xff, 0xff, 0x0f, 0x38


//--------------------- .nv.constant0._ZN2at6native18elementwise_kernelILi128ELi4EZNS0_15gpu_kernel_implIZZZNS0_17log10_kernel_cudaERNS_18TensorIteratorBaseEENKUlvE0_clEvENKUlvE_clEvEUldE_EEvS4_RKT_EUliE_EEviT1_ --------------------------
	.section	.nv.constant0._ZN2at6native18elementwise_kernelILi128ELi4EZNS0_15gpu_kernel_implIZZZNS0_17log10_kernel_cudaERNS_18TensorIteratorBaseEENKUlvE0_clEvENKUlvE_clEvEUldE_EEvS4_RKT_EUliE_EEviT1_,"a",@progbits
	.sectionflags	@""
	.align	4
.nv.constant0._ZN2at6native18elementwise_kernelILi128ELi4EZNS0_15gpu_kernel_implIZZZNS0_17log10_kernel_cudaERNS_18TensorIteratorBaseEENKUlvE0_clEvENKUlvE_clEvEUldE_EEvS4_RKT_EUliE_EEviT1_:
	.zero		896


//--------------------- .nv.constant2._ZN2at6native27unrolled_elementwise_kernelIZZZNS0_17log10_kernel_cudaERNS_18TensorIteratorBaseEENKUlvE0_clEvENKUlvE_clEvEUldE_St5arrayIPcLm2EELi4E23TrivialOffsetCalculatorILi1EjESB_NS0_6memory12LoadWithCastILi1EEENSC_13StoreWithCastILi1EEEEEviT_T0_T2_T3_T4_T5_ --------------------------
	.section	.nv.constant2._ZN2at6native27unrolled_elementwise_kernelIZZZNS0_17log10_kernel_cudaERNS_18TensorIteratorBaseEENKUlvE0_clEvENKUlvE_clEvEUldE_St5arrayIPcLm2EELi4E23TrivialOffsetCalculatorILi1EjESB_NS0_6memory12LoadWithCastILi1EEENSC_13StoreWithCastILi1EEEEEviT_T0_T2_T3_T4_T5_,"a",@progbits
	.sectionflags	@""
	.align	4
.nv.constant2._ZN2at6native27unrolled_elementwise_kernelIZZZNS0_17log10_kernel_cudaERNS_18TensorIteratorBaseEENKUlvE0_clEvENKUlvE_clEvEUldE_St5arrayIPcLm2EELi4E23TrivialOffsetCalculatorILi1EjESB_NS0_6memory12LoadWithCastILi1EEENSC_13StoreWithCastILi1EEEEEviT_T0_T2_T3_T4_T5_:
        /*0000*/ 	.byte	0x04, 0x8b, 0x7a, 0x8b, 0x25, 0xee, 0xd0, 0x3e, 0x6f, 0x67, 0x02, 0x9f, 0x66, 0xb2, 0xf3, 0x3e
        /*0010*/ 	.byte	0x56, 0x09, 0xab, 0xa9, 0xcb, 0x45, 0x17, 0x3f, 0x54, 0x51, 0x1b, 0x2d, 0xc7, 0x71, 0x3c, 0x3f
        /*0020*/ 	.byte	0x2d, 0xe7, 0x3b, 0x92, 0x24, 0x49, 0x62, 0x3f, 0xc4, 0xa3, 0x99, 0x99, 0x99, 0x99, 0x89, 0x3f
        /*0030*/ 	.byte	0x54, 0x55, 0x55, 0x55, 0x55, 0x55, 0xb5, 0x3f, 0x00, 0x00, 0x00, 0x80, 0x00, 0x00, 0x30, 0xc3
        /*0040*/ 	.byte	0xef, 0x39, 0xfa, 0xfe, 0x42, 0x2e, 0xe6, 0x3f, 0x3f, 0x80, 0x39, 0x3b, 0x9e, 0xbc, 0x7a, 0x3c
        /*0050*/ 	.byte	0xd3, 0xfa, 0xaa, 0xba, 0x55, 0x53, 0x69, 0x3c, 0x0e, 0xe5, 0x26, 0x15, 0x7b, 0xcb, 0xdb, 0x3f
        /*0060*/ 	.byte	0x00, 0x00, 0x00, 0xf0, 0xff, 0xff, 0x0f, 0x38


//--------------------- .nv.constant0._ZN2at6native27unrolled_elementwise_kernelIZZZNS0_17log10_kernel_cudaERNS_18TensorIteratorBaseEENKUlvE0_clEvENKUlvE_clEvEUldE_St5arrayIPcLm2EELi4E23TrivialOffsetCalculatorILi1EjESB_NS0_6memory12LoadWithCastILi1EEENSC_13StoreWithCastILi1EEEEEviT_T0_T2_T3_T4_T5_ --------------------------
	.section	.nv.constant0._ZN2at6native27unrolled_elementwise_kernelIZZZNS0_17log10_kernel_cudaERNS_18TensorIteratorBaseEENKUlvE0_clEvENKUlvE_clEvEUldE_St5arrayIPcLm2EELi4E23TrivialOffsetCalculatorILi1EjESB_NS0_6memory12LoadWithCastILi1EEENSC_13StoreWithCastILi1EEEEEviT_T0_T2_T3_T4_T5_,"a",@progbits
	.sectionflags	@""
	.align	4
.nv.constant0._ZN2at6native27unrolled_elementwise_kernelIZZZNS0_17log10_kernel_cudaERNS_18TensorIteratorBaseEENKUlvE0_clEvENKUlvE_clEvEUldE_St5arrayIPcLm2EELi4E23TrivialOffsetCalculatorILi1EjESB_NS0_6memory12LoadWithCastILi1EEENSC_13StoreWithCastILi1EEEEEviT_T0_T2_T3_T4_T5_:
	.zero		396


//--------------------- .nv.constant2._ZN2at6native18elementwise_kernelILi128ELi2EZNS0_22gpu_kernel_impl_nocastIZZZNS0_17log10_kernel_cudaERNS_18TensorIteratorBaseEENKUlvE0_clEvENKUlvE_clEvEUldE_EEvS4_RKT_EUliE_EEviT1_ --------------------------
	.section	.nv.constant2._ZN2at6native18elementwise_kernelILi128ELi2EZNS0_22gpu_kernel_impl_nocastIZZZNS0_17log10_kernel_cudaERNS_18TensorIteratorBaseEENKUlvE0_clEvENKUlvE_clEvEUldE_EEvS4_RKT_EUliE_EEviT1_,"a",@progbits
	.sectionflags	@""
	.align	4
.nv.constant2._ZN2at6native18elementwise_kernelILi128ELi2EZNS0_22gpu_kernel_impl_nocastIZZZNS0_17log10_kernel_cudaERNS_18TensorIteratorBaseEENKUlvE0_clEvENKUlvE_clEvEUldE_EEvS4_RKT_EUliE_EEviT1_:
        /*0000*/ 	.byte	0x04, 0x8b, 0x7a, 0x8b, 0x25, 0xee, 0xd0, 0x3e, 0x6f, 0x67, 0x02, 0x9f, 0x66, 0xb2, 0xf3, 0x3e
        /*0010*/ 	.byte	0x56, 0x09, 0xab, 0xa9, 0xcb, 0x45, 0x17, 0x3f, 0x54, 0x51, 0x1b, 0x2d, 0xc7, 0x71, 0x3c, 0x3f
        /*0020*/ 	.byte	0x2d, 0xe7, 0x3b, 0x92, 0x24, 0x49, 0x62, 0x3f, 0xc4, 0xa3, 0x99, 0x99, 0x99, 0x99, 0x89, 0x3f
        /*0030*/ 	.byte	0x54, 0x55, 0x55, 0x55, 0x55, 0x55, 0xb5, 0x3f, 0x00, 0x00, 0x00, 0x80, 0x00, 0x00, 0x30, 0xc3
        /*0040*/ 	.byte	0xef, 0x39, 0xfa, 0xfe, 0x42, 0x2e, 0xe6, 0x3f, 0x3f, 0x80, 0x39, 0x3b, 0x9e, 0xbc, 0x7a, 0x3c
        /*0050*/ 	.byte	0xd3, 0xfa, 0xaa, 0xba, 0x55, 0x53, 0x69, 0x3c, 0x0e, 0xe5, 0x26, 0x15, 0x7b, 0xcb, 0xdb, 0x3f


//--------------------- .nv.constant0._ZN2at6native18elementwise_kernelILi128ELi2EZNS0_22gpu_kernel_impl_nocastIZZZNS0_17log10_kernel_cudaERNS_18TensorIteratorBaseEENKUlvE0_clEvENKUlvE_clEvEUldE_EEvS4_RKT_EUliE_EEviT1_ --------------------------
	.section	.nv.constant0._ZN2at6native18elementwise_kernelILi128ELi2EZNS0_22gpu_kernel_impl_nocastIZZZNS0_17log10_kernel_cudaERNS_18TensorIteratorBaseEENKUlvE0_clEvENKUlvE_clEvEUldE_EEvS4_RKT_EUliE_EEviT1_,"a",@progbits
	.sectionflags	@""
	.align	4
.nv.constant0._ZN2at6native18elementwise_kernelILi128ELi2EZNS0_22gpu_kernel_impl_nocastIZZZNS0_17log10_kernel_cudaERNS_18TensorIteratorBaseEENKUlvE0_clEvENKUlvE_clEvEUldE_EEvS4_RKT_EUliE_EEviT1_:
	.zero		896


//--------------------- .nv.constant2._ZN2at6native27unrolled_elementwise_kernelIZZZNS0_17log10_kernel_cudaERNS_18TensorIteratorBaseEENKUlvE0_clEvENKUlvE_clEvEUldE_St5arrayIPcLm2EELi4E23TrivialOffsetCalculatorILi1EjESB_NS0_6memory15LoadWithoutCastENSC_16StoreWithoutCastEEEviT_T0_T2_T3_T4_T5_ --------------------------
	.section	.nv.constant2._ZN2at6native27unrolled_elementwise_kernelIZZZNS0_17log10_kernel_cudaERNS_18TensorIteratorBaseEENKUlvE0_clEvENKUlvE_clEvEUldE_St5arrayIPcLm2EELi4E23TrivialOffsetCalculatorILi1EjESB_NS0_6memory15LoadWithoutCastENSC_16StoreWithoutCastEEEviT_T0_T2_T3_T4_T5_,"a",@progbits
	.sectionflags	@""
	.align	4
.nv.constant2._ZN2at6native27unrolled_elementwise_kernelIZZZNS0_17log10_kernel_cudaERNS_18TensorIteratorBaseEENKUlvE0_clEvENKUlvE_clEvEUldE_St5arrayIPcLm2EELi4E23TrivialOffsetCalculatorILi1EjESB_NS0_6memory15LoadWithoutCastENSC_16StoreWithoutCastEEEviT_T0_T2_T3_T4_T5_:
        /*0000*/ 	.byte	0x04, 0x8b, 0x7a, 0x8b, 0x25, 0xee, 0xd0, 0x3e, 0x6f, 0x67, 0x02, 0x9f, 0x66, 0xb2, 0xf3, 0x3e
        /*0010*/ 	.byte	0x56, 0x09, 0xab, 0xa9, 0xcb, 0x45, 0x17, 0x3f, 0x54, 0x51, 0x1b, 0x2d, 0xc7, 0x71, 0x3c, 0x3f
        /*0020*/ 	.byte	0x2d, 0xe7, 0x3b, 0x92, 0x24, 0x49, 0x62, 0x3f, 0xc4, 0xa3, 0x99, 0x99, 0x99, 0x99, 0x89, 0x3f
        /*0030*/ 	.byte	0x54, 0x55, 0x55, 0x55, 0x55, 0x55, 0xb5, 0x3f, 0x00, 0x00, 0x00, 0x80, 0x00, 0x00, 0x30, 0xc3
        /*0040*/ 	.byte	0xef, 0x39, 0xfa, 0xfe, 0x42, 0x2e, 0xe6, 0x3f, 0x3f, 0x80, 0x39, 0x3b, 0x9e, 0xbc, 0x7a, 0x3c
        /*0050*/ 	.byte	0xd3, 0xfa, 0xaa, 0xba, 0x55, 0x53, 0x69, 0x3c, 0x0e, 0xe5, 0x26, 0x15, 0x7b, 0xcb, 0xdb, 0x3f


//--------------------- .nv.constant0._ZN2at6native27unrolled_elementwise_kernelIZZZNS0_17log10_kernel_cudaERNS_18TensorIteratorBaseEENKUlvE0_clEvENKUlvE_clEvEUldE_St5arrayIPcLm2EELi4E23TrivialOffsetCalculatorILi1EjESB_NS0_6memory15LoadWithoutCastENSC_16StoreWithoutCastEEEviT_T0_T2_T3_T4_T5_ --------------------------
	.section	.nv.constant0._ZN2at6native27unrolled_elementwise_kernelIZZZNS0_17log10_kernel_cudaERNS_18TensorIteratorBaseEENKUlvE0_clEvENKUlvE_clEvEUldE_St5arrayIPcLm2EELi4E23TrivialOffsetCalculatorILi1EjESB_NS0_6memory15LoadWithoutCastENSC_16StoreWithoutCastEEEviT_T0_T2_T3_T4_T5_,"a",@progbits
	.sectionflags	@""
	.align	4
.nv.constant0._ZN2at6native27unrolled_elementwise_kernelIZZZNS0_17log10_kernel_cudaERNS_18TensorIteratorBaseEENKUlvE0_clEvENKUlvE_clEvEUldE_St5arrayIPcLm2EELi4E23TrivialOffsetCalculatorILi1EjESB_NS0_6memory15LoadWithoutCastENSC_16StoreWithoutCastEEEviT_T0_T2_T3_T4_T5_:
	.zero		380


//--------------------- .nv.constant2._ZN2at6native29vectorized_elementwise_kernelILi2EZZZNS0_17log10_kernel_cudaERNS_18TensorIteratorBaseEENKUlvE0_clEvENKUlvE_clEvEUldE_St5arrayIPcLm2EEEEviT0_T1_ --------------------------
	.section	.nv.constant2._ZN2at6native29vectorized_elementwise_kernelILi2EZZZNS0_17log10_kernel_cudaERNS_18TensorIteratorBaseEENKUlvE0_clEvENKUlvE_clEvEUldE_St5arrayIPcLm2EEEEviT0_T1_,"a",@progbits
	.sectionflags	@""
	.align	4
.nv.constant2._ZN2at6native29vectorized_elementwise_kernelILi2EZZZNS0_17log10_kernel_cudaERNS_18TensorIteratorBaseEENKUlvE0_clEvENKUlvE_clEvEUldE_St5arrayIPcLm2EEEEviT0_T1_:
        /*0000*/ 	.byte	0x04, 0x8b, 0x7a, 0x8b, 0x25, 0xee, 0xd0, 0x3e, 0x6f, 0x67, 0x02, 0x9f, 0x66, 0xb2, 0xf3, 0x3e
        /*0010*/ 	.byte	0x56, 0x09, 0xab, 0xa9, 0xcb, 0x45, 0x17, 0x3f, 0x54, 0x51, 0x1b, 0x2d, 0xc7, 0x71, 0x3c, 0x3f
        /*0020*/ 	.byte	0x2d, 0xe7, 0x3b, 0x92, 0x24, 0x49, 0x62, 0x3f, 0xc4, 0xa3, 0x99, 0x99, 0x99, 0x99, 0x89, 0x3f
        /*0030*/ 	.byte	0x54, 0x55, 0x55, 0x55, 0x55, 0x55, 0xb5, 0x3f, 0x00, 0x00, 0x00, 0x80, 0x00, 0x00, 0x30, 0xc3
        /*0040*/ 	.byte	0xef, 0x39, 0xfa, 0xfe, 0x42, 0x2e, 0xe6, 0x3f, 0x3f, 0x80, 0x39, 0x3b, 0x9e, 0xbc, 0x7a, 0x3c
        /*0050*/ 	.byte	0xd3, 0xfa, 0xaa, 0xba, 0x55, 0x53, 0x69, 0x3c, 0x0e, 0xe5, 0x26, 0x15, 0x7b, 0xcb, 0xdb, 0x3f


//--------------------- .nv.constant0._ZN2at6native29vectorized_elementwise_kernelILi2EZZZNS0_17log10_kernel_cudaERNS_18TensorIteratorBaseEENKUlvE0_clEvENKUlvE_clEvEUldE_St5arrayIPcLm2EEEEviT0_T1_ --------------------------
	.section	.nv.constant0._ZN2at6native29vectorized_elementwise_kernelILi2EZZZNS0_17log10_kernel_cudaERNS_18TensorIteratorBaseEENKUlvE0_clEvENKUlvE_clEvEUldE_St5arrayIPcLm2EEEEviT0_T1_,"a",@progbits
	.sectionflags	@""
	.align	4
.nv.constant0._ZN2at6native29vectorized_elementwise_kernelILi2EZZZNS0_17log10_kernel_cudaERNS_18TensorIteratorBaseEENKUlvE0_clEvENKUlvE_clEvEUldE_St5arrayIPcLm2EEEEviT0_T1_:
	.zero		376


//--------------------- .nv.constant2._ZN2at6native29vectorized_elementwise_kernelILi4EZZZNS0_17log10_kernel_cudaERNS_18TensorIteratorBaseEENKUlvE0_clEvENKUlvE_clEvEUldE_St5arrayIPcLm2EEEEviT0_T1_ --------------------------
	.section	.nv.constant2._ZN2at6native29vectorized_elementwise_kernelILi4EZZZNS0_17log10_kernel_cudaERNS_18TensorIteratorBaseEENKUlvE0_clEvENKUlvE_clEvEUldE_St5arrayIPcLm2EEEEviT0_T1_,"a",@progbits
	.sectionflags	@""
	.align	4
.nv.constant2._ZN2at6native29vectorized_elementwise_kernelILi4EZZZNS0_17log10_kernel_cudaERNS_18TensorIteratorBaseEENKUlvE0_clEvENKUlvE_clEvEUldE_St5arrayIPcLm2EEEEviT0_T1_:
        /*0000*/ 	.byte	0x04, 0x8b, 0x7a, 0x8b, 0x25, 0xee, 0xd0, 0x3e, 0x6f, 0x67, 0x02, 0x9f, 0x66, 0xb2, 0xf3, 0x3e
        /*0010*/ 	.byte	0x56, 0x09, 0xab, 0xa9, 0xcb, 0x45, 0x17, 0x3f, 0x54, 0x51, 0x1b, 0x2d, 0xc7, 0x71, 0x3c, 0x3f
        /*0020*/ 	.byte	0x2d, 0xe7, 0x3b, 0x92, 0x24, 0x49, 0x62, 0x3f, 0xc4, 0xa3, 0x99, 0x99, 0x99, 0x99, 0x89, 0x3f
        /*0030*/ 	.byte	0x54, 0x55, 0x55, 0x55, 0x55, 0x55, 0xb5, 0x3f, 0x00, 0x00, 0x00, 0x80, 0x00, 0x00, 0x30, 0xc3
        /*0040*/ 	.byte	0xef, 0x39, 0xfa, 0xfe, 0x42, 0x2e, 0xe6, 0x3f, 0x3f, 0x80, 0x39, 0x3b, 0x9e, 0xbc, 0x7a, 0x3c
        /*0050*/ 	.byte	0xd3, 0xfa, 0xaa, 0xba, 0x55, 0x53, 0x69, 0x3c, 0x0e, 0xe5, 0x26, 0x15, 0x7b, 0xcb, 0xdb, 0x3f


//--------------------- .nv.constant0._ZN2at6native29vectorized_elementwise_kernelILi4EZZZNS0_17log10_kernel_cudaERNS_18TensorIteratorBaseEENKUlvE0_clEvENKUlvE_clEvEUldE_St5arrayIPcLm2EEEEviT0_T1_ --------------------------
	.section	.nv.constant0._ZN2at6native29vectorized_elementwise_kernelILi4EZZZNS0_17log10_kernel_cudaERNS_18TensorIteratorBaseEENKUlvE0_clEvENKUlvE_clEvEUldE_St5arrayIPcLm2EEEEviT0_T1_,"a",@progbits
	.sectionflags	@""
	.align	4
.nv.constant0._ZN2at6native29vectorized_elementwise_kernelILi4EZZZNS0_17log10_kernel_cudaERNS_18TensorIteratorBaseEENKUlvE0_clEvENKUlvE_clEvEUldE_St5arrayIPcLm2EEEEviT0_T1_:
	.zero		376


//--------------------- .nv.constant0._ZN2at6native29vectorized_elementwise_kernelILi8EZZZNS0_17log10_kernel_cudaERNS_18TensorIteratorBaseEENKUlvE0_clEvENKUlvE_clEvEUldE_St5arrayIPcLm2EEEEviT0_T1_ --------------------------
	.section	.nv.constant0._ZN2at6native29vectorized_elementwise_kernelILi8EZZZNS0_17log10_kernel_cudaERNS_18TensorIteratorBaseEENKUlvE0_clEvENKUlvE_clEvEUldE_St5arrayIPcLm2EEEEviT0_T1_,"a",@progbits
	.sectionflags	@""
	.align	4
.nv.constant0._ZN2at6native29vectorized_elementwise_kernelILi8EZZZNS0_17log10_kernel_cudaERNS_18TensorIteratorBaseEENKUlvE0_clEvENKUlvE_clEvEUldE_St5arrayIPcLm2EEEEviT0_T1_:
	.zero		376


//--------------------- .nv.constant2._ZN2at6native18elementwise_kernelILi128ELi4EZNS0_15gpu_kernel_implIZZZNS0_15log_kernel_cudaERNS_18TensorIteratorBaseEENKUlvE0_clEvENKUlvE2_clEvEUlN3c108BFloat16EE_EEvS4_RKT_EUliE_EEviT1_ --------------------------
	.section	.nv.constant2._ZN2at6native18elementwise_kernelILi128ELi4EZNS0_15gpu_kernel_implIZZZNS0_15log_kernel_cudaERNS_18TensorIteratorBaseEENKUlvE0_clEvENKUlvE2_clEvEUlN3c108BFloat16EE_EEvS4_RKT_EUliE_EEviT1_,"a",@progbits
	.sectionflags	@""
	.align	4
.nv.constant2._ZN2at6native18elementwise_kernelILi128ELi4EZNS0_15gpu_kernel_implIZZZNS0_15log_kernel_cudaERNS_18TensorIteratorBaseEENKUlvE0_clEvENKUlvE2_clEvEUlN3c108BFloat16EE_EEvS4_RKT_EUliE_EEviT1_:
        /*0000*/ 	.byte	0x00, 0x00, 0x00, 0xf0, 0xff, 0xff, 0x0f, 0x38


//--------------------- .nv.constant0._ZN2at6native18elementwise_kernelILi128ELi4EZNS0_15gpu_kernel_implIZZZNS0_15log_kernel_cudaERNS_18TensorIteratorBaseEENKUlvE0_clEvENKUlvE2_clEvEUlN3c108BFloat16EE_EEvS4_RKT_EUliE_EEviT1_ --------------------------
	.section	.nv.constant0._ZN2at6native18elementwise_kernelILi128ELi4EZNS0_15gpu_kernel_implIZZZNS0_15log_kernel_cudaERNS_18TensorIteratorBaseEENKUlvE0_clEvENKUlvE2_clEvEUlN3c108BFloat16EE_EEvS4_RKT_EUliE_EEviT1_,"a",@progbits
	.sectionflags	@""
	.align	4
.nv.constant0._ZN2at6native18elementwise_kernelILi128ELi4EZNS0_15gpu_kernel_implIZZZNS0_15log_kernel_cudaERNS_18TensorIteratorBaseEENKUlvE0_clEvENKUlvE2_clEvEUlN3c108BFloat16EE_EEvS4_RKT_EUliE_EEviT1_:
	.zero		896


//--------------------- .nv.constant2._ZN2at6native27unrolled_elementwise_kernelIZZZNS0_15log_kernel_cudaERNS_18TensorIteratorBaseEENKUlvE0_clEvENKUlvE2_clEvEUlN3c108BFloat16EE_St5arrayIPcLm2EELi4E23TrivialOffsetCalculatorILi1EjESD_NS0_6memory12LoadWithCastILi1EEENSE_13StoreWithCastILi1EEEEEviT_T0_T2_T3_T4_T5_ --------------------------
	.section	.nv.constant2._ZN2at6native27unrolled_elementwise_kernelIZZZNS0_15log_kernel_cudaERNS_18TensorIteratorBaseEENKUlvE0_clEvENKUlvE2_clEvEUlN3c108BFloat16EE_St5arrayIPcLm2EELi4E23TrivialOffsetCalculatorILi1EjESD_NS0_6memory12LoadWithCastILi1EEENSE_13StoreWithCastILi1EEEEEviT_T0_T2_T3_T4_T5_,"a",@progbits
	.sectionflags	@""
	.align	4
.nv.constant2._ZN2at6native27unrolled_elementwise_kernelIZZZNS0_15log_kernel_cudaERNS_18TensorIteratorBaseEENKUlvE0_clEvENKUlvE2_clEvEUlN3c108BFloat16EE_St5arrayIPcLm2EELi4E23TrivialOffsetCalculatorILi1EjESD_NS0_6memory12LoadWithCastILi1EEENSE_13StoreWithCastILi1EEEEEviT_T0_T2_T3_T4_T5_:
        /*0000*/ 	.byte	0x00, 0x00, 0x00, 0xf0, 0xff, 0xff, 0x0f, 0x38


//--------------------- .nv.constant0._ZN2at6native27unrolled_elementwise_kernelIZZZNS0_15log_kernel_cudaERNS_18TensorIteratorBaseEENKUlvE0_clEvENKUlvE2_clEvEUlN3c108BFloat16EE_St5arrayIPcLm2EELi4E23TrivialOffsetCalculatorILi1EjESD_NS0_6memory12LoadWithCastILi1EEENSE_13StoreWithCastILi1EEEEEviT_T0_T2_T3_T4_T5_ --------------------------
	.section	.nv.constant0._ZN2at6native27unrolled_elementwise_kernelIZZZNS0_15log_kernel_cudaERNS_18TensorIteratorBaseEENKUlvE0_clEvENKUlvE2_clEvEUlN3c108BFloat16EE_St5arrayIPcLm2EELi4E23TrivialOffsetCalculatorILi1EjESD_NS0_6memory12LoadWithCastILi1EEENSE_13StoreWithCastILi1EEEEEviT_T0_T2_T3_T4_T5_,"a",@progbits
	.sectionflags	@""
	.align	4
.nv.constant0._ZN2at6native27unrolled_elementwise_kernelIZZZNS0_15log_kernel_cudaERNS_18TensorIteratorBaseEENKUlvE0_clEvENKUlvE2_clEvEUlN3c108BFloat16EE_St5arrayIPcLm2EELi4E23TrivialOffsetCalculatorILi1EjESD_NS0_6memory12LoadWithCastILi1EEENSE_13StoreWithCastILi1EEEEEviT_T0_T2_T3_T4_T5_:
	.zero		396


//--------------------- .nv.constant0._ZN2at6native18elementwise_kernelILi128ELi4EZNS0_22gpu_kernel_impl_nocastIZZZNS0_15log_kernel_cudaERNS_18TensorIteratorBaseEENKUlvE0_clEvENKUlvE2_clEvEUlN3c108BFloat16EE_EEvS4_RKT_EUliE_EEviT1_ --------------------------
	.section	.nv.constant0._ZN2at6native18elementwise_kernelILi128ELi4EZNS0_22gpu_kernel_impl_nocastIZZZNS0_15log_kernel_cudaERNS_18TensorIteratorBaseEENKUlvE0_clEvENKUlvE2_clEvEUlN3c108BFloat16EE_EEvS4_RKT_EUliE_EEviT1_,"a",@progbits
	.sectionflags	@""
	.align	4
.nv.constant0._ZN2at6native18elementwise_kernelILi128ELi4EZNS0_22gpu_kernel_impl_nocastIZZZNS0_15log_kernel_cudaERNS_18TensorIteratorBaseEENKUlvE0_clEvENKUlvE2_clEvEUlN3c108BFloat16EE_EEvS4_RKT_EUliE_EEviT1_:
	.zero		896


//--------------------- .nv.constant0._ZN2at6native27unrolled_elementwise_kernelIZZZNS0_15log_kernel_cudaERNS_18TensorIteratorBaseEENKUlvE0_clEvENKUlvE2_clEvEUlN3c108BFloat16EE_St5arrayIPcLm2EELi4E23TrivialOffsetCalculatorILi1EjESD_NS0_6memory15LoadWithoutCastENSE_16StoreWithoutCastEEEviT_T0_T2_T3_T4_T5_ --------------------------
	.section	.nv.constant0._ZN2at6native27unrolled_elementwise_kernelIZZZNS0_15log_kernel_cudaERNS_18TensorIteratorBaseEENKUlvE0_clEvENKUlvE2_clEvEUlN3c108BFloat16EE_St5arrayIPcLm2EELi4E23TrivialOffsetCalculatorILi1EjESD_NS0_6memory15LoadWithoutCastENSE_16StoreWithoutCastEEEviT_T0_T2_T3_T4_T5_,"a",@progbits
	.sectionflags	@""
	.align	4
.nv.constant0._ZN2at6native27unrolled_elementwise_kernelIZZZNS0_15log_kernel_cudaERNS_18TensorIteratorBaseEENKUlvE0_clEvENKUlvE2_clEvEUlN3c108BFloat16EE_St5arrayIPcLm2EELi4E23TrivialOffsetCalculatorILi1EjESD_NS0_6memory15LoadWithoutCastENSE_16StoreWithoutCastEEEviT_T0_T2_T3_T4_T5_:
	.zero		380


//--------------------- .nv.constant0._ZN2at6native29vectorized_elementwise_kernelILi2EZZZNS0_15log_kernel_cudaERNS_18TensorIteratorBaseEENKUlvE0_clEvENKUlvE2_clEvEUlN3c108BFloat16EE_St5arrayIPcLm2EEEEviT0_T1_ --------------------------
	.section	.nv.constant0._ZN2at6native29vectorized_elementwise_kernelILi2EZZZNS0_15log_kernel_cudaERNS_18TensorIteratorBaseEENKUlvE0_clEvENKUlvE2_clEvEUlN3c108BFloat16EE_St5arrayIPcLm2EEEEviT0_T1_,"a",@progbits
	.sectionflags	@""
	.align	4
.nv.constant0._ZN2at6native29vectorized_elementwise_kernelILi2EZZZNS0_15log_kernel_cudaERNS_18TensorIteratorBaseEENKUlvE0_clEvENKUlvE2_clEvEUlN3c108BFloat16EE_St5arrayIPcLm2EEEEviT0_T1_:
	.zero		376


//--------------------- .nv.constant0._ZN2at6native29vectorized_elementwise_kernelILi4EZZZNS0_15log_kernel_cudaERNS_18TensorIteratorBaseEENKUlvE0_clEvENKUlvE2_clEvEUlN3c108BFloat16EE_St5arrayIPcLm2EEEEviT0_T1_ --------------------------
	.section	.nv.constant0._ZN2at6native29vectorized_elementwise_kernelILi4EZZZNS0_15log_kernel_cudaERNS_18TensorIteratorBaseEENKUlvE0_clEvENKUlvE2_clEvEUlN3c108BFloat16EE_St5arrayIPcLm2EEEEviT0_T1_,"a",@progbits
	.sectionflags	@""
	.align	4
.nv.constant0._ZN2at6native29vectorized_elementwise_kernelILi4EZZZNS0_15log_kernel_cudaERNS_18TensorIteratorBaseEENKUlvE0_clEvENKUlvE2_clEvEUlN3c108BFloat16EE_St5arrayIPcLm2EEEEviT0_T1_:
	.zero		376


//--------------------- .nv.constant0._ZN2at6native29vectorized_elementwise_kernelILi8EZZZNS0_15log_kernel_cudaERNS_18TensorIteratorBaseEENKUlvE0_clEvENKUlvE2_clEvEUlN3c108BFloat16EE_St5arrayIPcLm2EEEEviT0_T1_ --------------------------
	.section	.nv.constant0._ZN2at6native29vectorized_elementwise_kernelILi8EZZZNS0_15log_kernel_cudaERNS_18TensorIteratorBaseEENKUlvE0_clEvENKUlvE2_clEvEUlN3c108BFloat16EE_St5arrayIPcLm2EEEEviT0_T1_,"a",@progbits
	.sectionflags	@""
	.align	4
.nv.constant0._ZN2at6native29vectorized_elementwise_kernelILi8EZZZNS0_15log_kernel_cudaERNS_18TensorIteratorBaseEENKUlvE0_clEvENKUlvE2_clEvEUlN3c108BFloat16EE_St5arrayIPcLm2EEEEviT0_T1_:
	.zero		376


//--------------------- .nv.constant2._ZN2at6native18elementwise_kernelILi128ELi4EZNS0_15gpu_kernel_implIZZZNS0_15log_kernel_cudaERNS_18TensorIteratorBaseEENKUlvE0_clEvENKUlvE1_clEvEUlN3c104HalfEE_EEvS4_RKT_EUliE_EEviT1_ --------------------------
	.section	.nv.constant2._ZN2at6native18elementwise_kernelILi128ELi4EZNS0_15gpu_kernel_implIZZZNS0_15log_kernel_cudaERNS_18TensorIteratorBaseEENKUlvE0_clEvENKUlvE1_clEvEUlN3c104HalfEE_EEvS4_RKT_EUliE_EEviT1_,"a",@progbits
	.sectionflags	@""
	.align	4
.nv.constant2._ZN2at6native18elementwise_kernelILi128ELi4EZNS0_15gpu_kernel_implIZZZNS0_15log_kernel_cudaERNS_18TensorIteratorBaseEENKUlvE0_clEvENKUlvE1_clEvEUlN3c104HalfEE_EEvS4_RKT_EUliE_EEviT1_:
        /*0000*/ 	.byte	0x00, 0x00, 0x00, 0xf0, 0xff, 0xff, 0x0f, 0x38


//--------------------- .nv.constant0._ZN2at6native18elementwise_kernelILi128ELi4EZNS0_15gpu_kernel_implIZZZNS0_15log_kernel_cudaERNS_18TensorIteratorBaseEENKUlvE0_clEvENKUlvE1_clEvEUlN3c104HalfEE_EEvS4_RKT_EUliE_EEviT1_ --------------------------
	.section	.nv.constant0._ZN2at6native18elementwise_kernelILi128ELi4EZNS0_15gpu_kernel_implIZZZNS0_15log_kernel_cudaERNS_18TensorIteratorBaseEENKUlvE0_clEvENKUlvE1_clEvEUlN3c104HalfEE_EEvS4_RKT_EUliE_EEviT1_,"a",@progbits
	.sectionflags	@""
	.align	4
.nv.constant0._ZN2at6native18elementwise_kernelILi128ELi4EZNS0_15gpu_kernel_implIZZZNS0_15log_kernel_cudaERNS_18TensorIteratorBaseEENKUlvE0_clEvENKUlvE1_clEvEUlN3c104HalfEE_EEvS4_RKT_EUliE_EEviT1_:
	.zero		896


//--------------------- .nv.constant2._ZN2at6native27unrolled_elementwise_kernelIZZZNS0_15log_kernel_cudaERNS_18TensorIteratorBaseEENKUlvE0_clEvENKUlvE1_clEvEUlN3c104HalfEE_St5arrayIPcLm2EELi4E23TrivialOffsetCalculatorILi1EjESD_NS0_6memory12LoadWithCastILi1EEENSE_13StoreWithCastILi1EEEEEviT_T0_T2_T3_T4_T5_ --------------------------
	.section	.nv.constant2._ZN2at6native27unrolled_elementwise_kernelIZZZNS0_15log_kernel_cudaERNS_18TensorIteratorBaseEENKUlvE0_clEvENKUlvE1_clEvEUlN3c104HalfEE_St5arrayIPcLm2EELi4E23TrivialOffsetCalculatorILi1EjESD_NS0_6memory12LoadWithCastILi1EEENSE_13StoreWithCastILi1EEEEEviT_T0_T2_T3_T4_T5_,"a",@progbits
	.sectionflags	@""
	.align	4
.nv.constant2._ZN2at6native27unrolled_elementwise_kernelIZZZNS0_15log_kernel_cudaERNS_18TensorIteratorBaseEENKUlvE0_clEvENKUlvE1_clEvEUlN3c104HalfEE_St5arrayIPcLm2EELi4E23TrivialOffsetCalculatorILi1EjESD_NS0_6memory12LoadWithCastILi1EEENSE_13StoreWithCastILi1EEEEEviT_T0_T2_T3_T4_T5_:
        /*0000*/ 	.byte	0x00, 0x00, 0x00, 0xf0, 0xff, 0xff, 0x0f, 0x38


//--------------------- .nv.constant0._ZN2at6native27unrolled_elementwise_kernelIZZZNS0_15log_kernel_cudaERNS_18TensorIteratorBaseEENKUlvE0_clEvENKUlvE1_clEvEUlN3c104HalfEE_St5arrayIPcLm2EELi4E23TrivialOffsetCalculatorILi1EjESD_NS0_6memory12LoadWithCastILi1EEENSE_13StoreWithCastILi1EEEEEviT_T0_T2_T3_T4_T5_ --------------------------
	.section	.nv.constant0._ZN2at6native27unrolled_elementwise_kernelIZZZNS0_15log_kernel_cudaERNS_18TensorIteratorBaseEENKUlvE0_clEvENKUlvE1_clEvEUlN3c104HalfEE_St5arrayIPcLm2EELi4E23TrivialOffsetCalculatorILi1EjESD_NS0_6memory12LoadWithCastILi1EEENSE_13StoreWithCastILi1EEEEEviT_T0_T2_T3_T4_T5_,"a",@progbits
	.sectionflags	@""
	.align	4
.nv.constant0._ZN2at6native27unrolled_elementwise_kernelIZZZNS0_15log_kernel_cudaERNS_18TensorIteratorBaseEENKUlvE0_clEvENKUlvE1_clEvEUlN3c104HalfEE_St5arrayIPcLm2EELi4E23TrivialOffsetCalculatorILi1EjESD_NS0_6memory12LoadWithCastILi1EEENSE_13StoreWithCastILi1EEEEEviT_T0_T2_T3_T4_T5_:
	.zero		396


//--------------------- .nv.constant0._ZN2at6native18elementwise_kernelILi128ELi4EZNS0_22gpu_kernel_impl_nocastIZZZNS0_15log_kernel_cudaERNS_18TensorIteratorBaseEENKUlvE0_clEvENKUlvE1_clEvEUlN3c104HalfEE_EEvS4_RKT_EUliE_EEviT1_ --------------------------
	.section	.nv.constant0._ZN2at6native18elementwise_kernelILi128ELi4EZNS0_22gpu_kernel_impl_nocastIZZZNS0_15log_kernel_cudaERNS_18TensorIteratorBaseEENKUlvE0_clEvENKUlvE1_clEvEUlN3c104HalfEE_EEvS4_RKT_EUliE_EEviT1_,"a",@progbits
	.sectionflags	@""
	.align	4
.nv.constant0._ZN2at6native18elementwise_kernelILi128ELi4EZNS0_22gpu_kernel_impl_nocastIZZZNS0_15log_kernel_cudaERNS_18TensorIteratorBaseEENKUlvE0_clEvENKUlvE1_clEvEUlN3c104HalfEE_EEvS4_RKT_EUliE_EEviT1_:
	.zero		896


//--------------------- .nv.constant0._ZN2at6native27unrolled_elementwise_kernelIZZZNS0_15log_kernel_cudaERNS_18TensorIteratorBaseEENKUlvE0_clEvENKUlvE1_clEvEUlN3c104HalfEE_St5arrayIPcLm2EELi4E23TrivialOffsetCalculatorILi1EjESD_NS0_6memory15LoadWithoutCastENSE_16StoreWithoutCastEEEviT_T0_T2_T3_T4_T5_ --------------------------
	.section	.nv.constant0._ZN2at6native27unrolled_elementwise_kernelIZZZNS0_15log_kernel_cudaERNS_18TensorIteratorBaseEENKUlvE0_clEvENKUlvE1_clEvEUlN3c104HalfEE_St5arrayIPcLm2EELi4E23TrivialOffsetCalculatorILi1EjESD_NS0_6memory15LoadWithoutCastENSE_16StoreWithoutCastEEEviT_T0_T2_T3_T4_T5_,"a",@progbits
	.sectionflags	@""
	.align	4
.nv.constant0._ZN2at6native27unrolled_elementwise_kernelIZZZNS0_15log_kernel_cudaERNS_18TensorIteratorBaseEENKUlvE0_clEvENKUlvE1_clEvEUlN3c104HalfEE_St5arrayIPcLm2EELi4E23TrivialOffsetCalculatorILi1EjESD_NS0_6memory15LoadWithoutCastENSE_16StoreWithoutCastEEEviT_T0_T2_T3_T4_T5_:
	.zero		380


//--------------------- .nv.constant0._ZN2at6native29vectorized_elementwise_kernelILi2EZZZNS0_15log_kernel_cudaERNS_18TensorIteratorBaseEENKUlvE0_clEvENKUlvE1_clEvEUlN3c104HalfEE_St5arrayIPcLm2EEEEviT0_T1_ --------------------------
	.section	.nv.constant0._ZN2at6native29vectorized_elementwise_kernelILi2EZZZNS0_15log_kernel_cudaERNS_18TensorIteratorBaseEENKUlvE0_clEvENKUlvE1_clEvEUlN3c104HalfEE_St5arrayIPcLm2EEEEviT0_T1_,"a",@progbits
	.sectionflags	@""
	.align	4
.nv.constant0._ZN2at6native29vectorized_elementwise_kernelILi2EZZZNS0_15log_kernel_cudaERNS_18TensorIteratorBaseEENKUlvE0_clEvENKUlvE1_clEvEUlN3c104HalfEE_St5arrayIPcLm2EEEEviT0_T1_:
	.zero		376


//--------------------- .nv.constant0._ZN2at6native29vectorized_elementwise_kernelILi4EZZZNS0_15log_kernel_cudaERNS_18TensorIteratorBaseEENKUlvE0_clEvENKUlvE1_clEvEUlN3c104HalfEE_St5arrayIPcLm2EEEEviT0_T1_ --------------------------
	.section	.nv.constant0._ZN2at6native29vectorized_elementwise_kernelILi4EZZZNS0_15log_kernel_cudaERNS_18TensorIteratorBaseEENKUlvE0_clEvENKUlvE1_clEvEUlN3c104HalfEE_St5arrayIPcLm2EEEEviT0_T1_,"a",@progbits
	.sectionflags	@""
	.align	4
.nv.constant0._ZN2at6native29vectorized_elementwise_kernelILi4EZZZNS0_15log_kernel_cudaERNS_18TensorIteratorBaseEENKUlvE0_clEvENKUlvE1_clEvEUlN3c104HalfEE_St5arrayIPcLm2EEEEviT0_T1_:
	.zero		376


//--------------------- .nv.constant0._ZN2at6native29vectorized_elementwise_kernelILi8EZZZNS0_15log_kernel_cudaERNS_18TensorIteratorBaseEENKUlvE0_clEvENKUlvE1_clEvEUlN3c104HalfEE_St5arrayIPcLm2EEEEviT0_T1_ --------------------------
	.section	.nv.constant0._ZN2at6native29vectorized_elementwise_kernelILi8EZZZNS0_15log_kernel_cudaERNS_18TensorIteratorBaseEENKUlvE0_clEvENKUlvE1_clEvEUlN3c104HalfEE_St5arrayIPcLm2EEEEviT0_T1_,"a",@progbits
	.sectionflags	@""
	.align	4
.nv.constant0._ZN2at6native29vectorized_elementwise_kernelILi8EZZZNS0_15log_kernel_cudaERNS_18TensorIteratorBaseEENKUlvE0_clEvENKUlvE1_clEvEUlN3c104HalfEE_St5arrayIPcLm2EEEEviT0_T1_:
	.zero		376


//--------------------- .nv.constant2._ZN2at6native18elementwise_kernelILi128ELi4EZNS0_15gpu_kernel_implIZZZNS0_15log_kernel_cudaERNS_18TensorIteratorBaseEENKUlvE0_clEvENKUlvE0_clEvEUlfE_EEvS4_RKT_EUliE_EEviT1_ --------------------------
	.section	.nv.constant2._ZN2at6native18elementwise_kernelILi128ELi4EZNS0_15gpu_kernel_implIZZZNS0_15log_kernel_cudaERNS_18TensorIteratorBaseEENKUlvE0_clEvENKUlvE0_clEvEUlfE_EEvS4_RKT_EUliE_EEviT1_,"a",@progbits
	.sectionflags	@""
	.align	4
.nv.constant2._ZN2at6native18elementwise_kernelILi128ELi4EZNS0_15gpu_kernel_implIZZZNS0_15log_kernel_cudaERNS_18TensorIteratorBaseEENKUlvE0_clEvENKUlvE0_clEvEUlfE_EEvS4_RKT_EUliE_EEviT1_:
        /*0000*/ 	.byte	0x00, 0x00, 0x00, 0xf0, 0xff, 0xff, 0x0f, 0x38


//--------------------- .nv.constant0._ZN2at6native18elementwise_kernelILi128ELi4EZNS0_15gpu_kernel_implIZZZNS0_15log_kernel_cudaERNS_18TensorIteratorBaseEENKUlvE0_clEvENKUlvE0_clEvEUlfE_EEvS4_RKT_EUliE_EEviT1_ --------------------------
	.section	.nv.constant0._ZN2at6native18elementwise_kernelILi128ELi4EZNS0_15gpu_kernel_implIZZZNS0_15log_kernel_cudaERNS_18TensorIteratorBaseEENKUlvE0_clEvENKUlvE0_clEvEUlfE_EEvS4_RKT_EUliE_EEviT1_,"a",@progbits
	.sectionflags	@""
	.align	4
.nv.constant0._ZN2at6native18elementwise_kernelILi128ELi4EZNS0_15gpu_kernel_implIZZZNS0_15log_kernel_cudaERNS_18TensorIteratorBaseEENKUlvE0_clEvENKUlvE0_clEvEUlfE_EEvS4_RKT_EUliE_EEviT1_:
	.zero		896


//--------------------- .nv.constant2._ZN2at6native27unrolled_elementwise_kernelIZZZNS0_15log_kernel_cudaERNS_18TensorIteratorBaseEENKUlvE0_clEvENKUlvE0_clEvEUlfE_St5arrayIPcLm2EELi4E23TrivialOffsetCalculatorILi1EjESB_NS0_6memory12LoadWithCastILi1EEENSC_13StoreWithCastILi1EEEEEviT_T0_T2_T3_T4_T5_ --------------------------
	.section	.nv.constant2._ZN2at6native27unrolled_elementwise_kernelIZZZNS0_15log_kernel_cudaERNS_18TensorIteratorBaseEENKUlvE0_clEvENKUlvE0_clEvEUlfE_St5arrayIPcLm2EELi4E23TrivialOffsetCalculatorILi1EjESB_NS0_6memory12LoadWithCastILi1EEENSC_13StoreWithCastILi1EEEEEviT_T0_T2_T3_T4_T5_,"a",@progbits
	.sectionflags	@""
	.align	4
.nv.constant2._ZN2at6native27unrolled_elementwise_kernelIZZZNS0_15log_kernel_cudaERNS_18TensorIteratorBaseEENKUlvE0_clEvENKUlvE0_clEvEUlfE_St5arrayIPcLm2EELi4E23TrivialOffsetCalculatorILi1EjESB_NS0_6memory12LoadWithCastILi1EEENSC_13StoreWithCastILi1EEEEEviT_T0_T2_T3_T4_T5_:
        /*0000*/ 	.byte	0x00, 0x00, 0x00, 0xf0, 0xff, 0xff, 0x0f, 0x38


//--------------------- .nv.constant0._ZN2at6native27unrolled_elementwise_kernelIZZZNS0_15log_kernel_cudaERNS_18TensorIteratorBaseEENKUlvE0_clEvENKUlvE0_clEvEUlfE_St5arrayIPcLm2EELi4E23TrivialOffsetCalculatorILi1EjESB_NS0_6memory12LoadWithCastILi1EEENSC_13StoreWithCastILi1EEEEEviT_T0_T2_T3_T4_T5_ --------------------------
	.section	.nv.constant0._ZN2at6native27unrolled_elementwise_kernelIZZZNS0_15log_kernel_cudaERNS_18TensorIteratorBaseEENKUlvE0_clEvENKUlvE0_clEvEUlfE_St5arrayIPcLm2EELi4E23TrivialOffsetCalculatorILi1EjESB_NS0_6memory12LoadWithCastILi1EEENSC_13StoreWithCastILi1EEEEEviT_T0_T2_T3_T4_T5_,"a",@progbits
	.sectionflags	@""
	.align	4
.nv.constant0._ZN2at6native27unrolled_elementwise_kernelIZZZNS0_15log_kernel_cudaERNS_18TensorIteratorBaseEENKUlvE0_clEvENKUlvE0_clEvEUlfE_St5arrayIPcLm2EELi4E23TrivialOffsetCalculatorILi1EjESB_NS0_6memory12LoadWithCastILi1EEENSC_13StoreWithCastILi1EEEEEviT_T0_T2_T3_T4_T5_:
	.zero		396


//--------------------- .nv.constant0._ZN2at6native18elementwise_kernelILi128ELi2EZNS0_22gpu_kernel_impl_nocastIZZZNS0_15log_kernel_cudaERNS_18TensorIteratorBaseEENKUlvE0_clEvENKUlvE0_clEvEUlfE_EEvS4_RKT_EUliE_EEviT1_ --------------------------
	.section	.nv.constant0._ZN2at6native18elementwise_kernelILi128ELi2EZNS0_22gpu_kernel_impl_nocastIZZZNS0_15log_kernel_cudaERNS_18TensorIteratorBaseEENKUlvE0_clEvENKUlvE0_clEvEUlfE_EEvS4_RKT_EUliE_EEviT1_,"a",@progbits
	.sectionflags	@""
	.align	4
.nv.constant0._ZN2at6native18elementwise_kernelILi128ELi2EZNS0_22gpu_kernel_impl_nocastIZZZNS0_15log_kernel_cudaERNS_18TensorIteratorBaseEENKUlvE0_clEvENKUlvE0_clEvEUlfE_EEvS4_RKT_EUliE_EEviT1_:
	.zero		896


//--------------------- .nv.constant0._ZN2at6native27unrolled_elementwise_kernelIZZZNS0_15log_kernel_cudaERNS_18TensorIteratorBaseEENKUlvE0_clEvENKUlvE0_clEvEUlfE_St5arrayIPcLm2EELi4E23TrivialOffsetCalculatorILi1EjESB_NS0_6memory15LoadWithoutCastENSC_16StoreWithoutCastEEEviT_T0_T2_T3_T4_T5_ --------------------------
	.section	.nv.constant0._ZN2at6native27unrolled_elementwise_kernelIZZZNS0_15log_kernel_cudaERNS_18TensorIteratorBaseEENKUlvE0_clEvENKUlvE0_clEvEUlfE_St5arrayIPcLm2EELi4E23TrivialOffsetCalculatorILi1EjESB_NS0_6memory15LoadWithoutCastENSC_16StoreWithoutCastEEEviT_T0_T2_T3_T4_T5_,"a",@progbits
	.sectionflags	@""
	.align	4
.nv.constant0._ZN2at6native27unrolled_elementwise_kernelIZZZNS0_15log_kernel_cudaERNS_18TensorIteratorBaseEENKUlvE0_clEvENKUlvE0_clEvEUlfE_St5arrayIPcLm2EELi4E23TrivialOffsetCalculatorILi1EjESB_NS0_6memory15LoadWithoutCastENSC_16StoreWithoutCastEEEviT_T0_T2_T3_T4_T5_:
	.zero		380


//--------------------- .nv.constant0._ZN2at6native29vectorized_elementwise_kernelILi2EZZZNS0_15log_kernel_cudaERNS_18TensorIteratorBaseEENKUlvE0_clEvENKUlvE0_clEvEUlfE_St5arrayIPcLm2EEEEviT0_T1_ --------------------------
	.section	.nv.constant0._ZN2at6native29vectorized_elementwise_kernelILi2EZZZNS0_15log_kernel_cudaERNS_18TensorIteratorBaseEENKUlvE0_clEvENKUlvE0_clEvEUlfE_St5arrayIPcLm2EEEEviT0_T1_,"a",@progbits
	.sectionflags	@""
	.align	4
.nv.constant0._ZN2at6native29vectorized_elementwise_kernelILi2EZZZNS0_15log_kernel_cudaERNS_18TensorIteratorBaseEENKUlvE0_clEvENKUlvE0_clEvEUlfE_St5arrayIPcLm2EEEEviT0_T1_:
	.zero		376


//--------------------- .nv.constant0._ZN2at6native29vectorized_elementwise_kernelILi4EZZZNS0_15log_kernel_cudaERNS_18TensorIteratorBaseEENKUlvE0_clEvENKUlvE0_clEvEUlfE_St5arrayIPcLm2EEEEviT0_T1_ --------------------------
	.section	.nv.constant0._ZN2at6native29vectorized_elementwise_kernelILi4EZZZNS0_15log_kernel_cudaERNS_18TensorIteratorBaseEENKUlvE0_clEvENKUlvE0_clEvEUlfE_St5arrayIPcLm2EEEEviT0_T1_,"a",@progbits
	.sectionflags	@""
	.align	4
.nv.constant0._ZN2at6native29vectorized_elementwise_kernelILi4EZZZNS0_15log_kernel_cudaERNS_18TensorIteratorBaseEENKUlvE0_clEvENKUlvE0_clEvEUlfE_St5arrayIPcLm2EEEEviT0_T1_:
	.zero		376


//--------------------- .nv.constant0._ZN2at6native29vectorized_elementwise_kernelILi8EZZZNS0_15log_kernel_cudaERNS_18TensorIteratorBaseEENKUlvE0_clEvENKUlvE0_clEvEUlfE_St5arrayIPcLm2EEEEviT0_T1_ --------------------------
	.section	.nv.constant0._ZN2at6native29vectorized_elementwise_kernelILi8EZZZNS0_15log_kernel_cudaERNS_18TensorIteratorBaseEENKUlvE0_clEvENKUlvE0_clEvEUlfE_St5arrayIPcLm2EEEEviT0_T1_,"a",@progbits
	.sectionflags	@""
	.align	4
.nv.constant0._ZN2at6native29vectorized_elementwise_kernelILi8EZZZNS0_15log_kernel_cudaERNS_18TensorIteratorBaseEENKUlvE0_clEvENKUlvE0_clEvEUlfE_St5arrayIPcLm2EEEEviT0_T1_:
	.zero		376


//--------------------- .nv.constant2._ZN2at6native18elementwise_kernelILi128ELi4EZNS0_15gpu_kernel_implIZZZNS0_15log_kernel_cudaERNS_18TensorIteratorBaseEENKUlvE0_clEvENKUlvE_clEvEUldE_EEvS4_RKT_EUliE_EEviT1_ --------------------------
	.section	.nv.constant2._ZN2at6native18elementwise_kernelILi128ELi4EZNS0_15gpu_kernel_implIZZZNS0_15log_kernel_cudaERNS_18TensorIteratorBaseEENKUlvE0_clEvENKUlvE_clEvEUldE_EEvS4_RKT_EUliE_EEviT1_,"a",@progbits
	.sectionflags	@""
	.align	4
.nv.constant2._ZN2at6native18elementwise_kernelILi128ELi4EZNS0_15gpu_kernel_implIZZZNS0_15log_kernel_cudaERNS_18TensorIteratorBaseEENKUlvE0_clEvENKUlvE_clEvEUldE_EEvS4_RKT_EUliE_EEviT1_:
        /*0000*/ 	.byte	0x04, 0x8b, 0x7a, 0x8b, 0x25, 0xee, 0xd0, 0x3e, 0x6f, 0x67, 0x02, 0x9f, 0x66, 0xb2, 0xf3, 0x3e
        /*0010*/ 	.byte	0x56, 0x09, 0xab, 0xa9, 0xcb, 0x45, 0x17, 0x3f, 0x54, 0x51, 0x1b, 0x2d, 0xc7, 0x71, 0x3c, 0x3f
        /*0020*/ 	.byte	0x2d, 0xe7, 0x3b, 0x92, 0x24, 0x49, 0x62, 0x3f, 0xc4, 0xa3, 0x99, 0x99, 0x99, 0x99, 0x89, 0x3f
        /*0030*/ 	.byte	0x54, 0x55, 0x55, 0x55, 0x55, 0x55, 0xb5, 0x3f, 0x00, 0x00, 0x00, 0x80, 0x00, 0x00, 0x30, 0xc3
        /*0040*/ 	.byte	0xef, 0x39, 0xfa, 0xfe, 0x42, 0x2e, 0xe6, 0x3f, 0x3f, 0x80, 0x39, 0x3b, 0x9e, 0xbc, 0x7a, 0x3c
        /*0050*/ 	.byte	0x00, 0x00, 0x00, 0xf0, 0xff, 0xff, 0x0f, 0x38


//--------------------- .nv.constant0._ZN2at6native18elementwise_kernelILi128ELi4EZNS0_15gpu_kernel_implIZZZNS0_15log_kernel_cudaERNS_18TensorIteratorBaseEENKUlvE0_clEvENKUlvE_clEvEUldE_EEvS4_RKT_EUliE_EEviT1_ --------------------------
	.section	.nv.constant0._ZN2at6native18elementwise_kernelILi128ELi4EZNS0_15gpu_kernel_implIZZZNS0_15log_kernel_cudaERNS_18TensorIteratorBaseEENKUlvE0_clEvENKUlvE_clEvEUldE_EEvS4_RKT_EUliE_EEviT1_,"a",@progbits
	.sectionflags	@""
	.align	4
.nv.constant0._ZN2at6native18elementwise_kernelILi128ELi4EZNS0_15gpu_kernel_implIZZZNS0_15log_kernel_cudaERNS_18TensorIteratorBaseEENKUlvE0_clEvENKUlvE_clEvEUldE_EEvS4_RKT_EUliE_EEviT1_:
	.zero		896


//--------------------- .nv.constant2._ZN2at6native27unrolled_elementwise_kernelIZZZNS0_15log_kernel_cudaERNS_18TensorIteratorBaseEENKUlvE0_clEvENKUlvE_clEvEUldE_St5arrayIPcLm2EELi4E23TrivialOffsetCalculatorILi1EjESB_NS0_6memory12LoadWithCastILi1EEENSC_13StoreWithCastILi1EEEEEviT_T0_T2_T3_T4_T5_ --------------------------
	.section	.nv.constant2._ZN2at6native27unrolled_elementwise_kernelIZZZNS0_15log_kernel_cudaERNS_18TensorIteratorBaseEENKUlvE0_clEvENKUlvE_clEvEUldE_St5arrayIPcLm2EELi4E23TrivialOffsetCalculatorILi1EjESB_NS0_6memory12LoadWithCastILi1EEENSC_13StoreWithCastILi1EEEEEviT_T0_T2_T3_T4_T5_,"a",@progbits
	.sectionflags	@""
	.align	4
.nv.constant2._ZN2at6native27unrolled_elementwise_kernelIZZZNS0_15log_kernel_cudaERNS_18TensorIteratorBaseEENKUlvE0_clEvENKUlvE_clEvEUldE_St5arrayIPcLm2EELi4E23TrivialOffsetCalculatorILi1EjESB_NS0_6memory12LoadWithCastILi1EEENSC_13StoreWithCastILi1EEEEEviT_T0_T2_T3_T4_T5_:
        /*0000*/ 	.byte	0x04, 0x8b, 0x7a, 0x8b, 0x25, 0xee, 0xd0, 0x3e, 0x6f, 0x67, 0x02, 0x9f, 0x66, 0xb2, 0xf3, 0x3e
        /*0010*/ 	.byte	0x56, 0x09, 0xab, 0xa9, 0xcb, 0x45, 0x17, 0x3f, 0x54, 0x51, 0x1b, 0x2d, 0xc7, 0x71, 0x3c, 0x3f
        /*0020*/ 	.byte	0x2d, 0xe7, 0x3b, 0x92, 0x24, 0x49, 0x62, 0x3f, 0xc4, 0xa3, 0x99, 0x99, 0x99, 0x99, 0x89, 0x3f
        /*0030*/ 	.byte	0x54, 0x55, 0x55, 0x55, 0x55, 0x55, 0xb5, 0x3f, 0x00, 0x00, 0x00, 0x80, 0x00, 0x00, 0x30, 0xc3
        /*0040*/ 	.byte	0xef, 0x39, 0xfa, 0xfe, 0x42, 0x2e, 0xe6, 0x3f, 0x3f, 0x80, 0x39, 0x3b, 0x9e, 0xbc, 0x7a, 0x3c
        /*0050*/ 	.byte	0x00, 0x00, 0x00, 0xf0, 0xff, 0xff, 0x0f, 0x38


//--------------------- .nv.constant0._ZN2at6native27unrolled_elementwise_kernelIZZZNS0_15log_kernel_cudaERNS_18TensorIteratorBaseEENKUlvE0_clEvENKUlvE_clEvEUldE_St5arrayIPcLm2EELi4E23TrivialOffsetCalculatorILi1EjESB_NS0_6memory12LoadWithCastILi1EEENSC_13StoreWithCastILi1EEEEEviT_T0_T2_T3_T4_T5_ --------------------------
	.section	.nv.constant0._ZN2at6native27unrolled_elementwise_kernelIZZZNS0_15log_kernel_cudaERNS_18TensorIteratorBaseEENKUlvE0_clEvENKUlvE_clEvEUldE_St5arrayIPcLm2EELi4E23TrivialOffsetCalculatorILi1EjESB_NS0_6memory12LoadWithCastILi1EEENSC_13StoreWithCastILi1EEEEEviT_T0_T2_T3_T4_T5_,"a",@progbits
	.sectionflags	@""
	.align	4
.nv.constant0._ZN2at6native27unrolled_elementwise_kernelIZZZNS0_15log_kernel_cudaERNS_18TensorIteratorBaseEENKUlvE0_clEvENKUlvE_clEvEUldE_St5arrayIPcLm2EELi4E23TrivialOffsetCalculatorILi1EjESB_NS0_6memory12LoadWithCastILi1EEENSC_13StoreWithCastILi1EEEEEviT_T0_T2_T3_T4_T5_:
	.zero		396


//--------------------- .nv.constant2._ZN2at6native18elementwise_kernelILi128ELi2EZNS0_22gpu_kernel_impl_nocastIZZZNS0_15log_kernel_cudaERNS_18TensorIteratorBaseEENKUlvE0_clEvENKUlvE_clEvEUldE_EEvS4_RKT_EUliE_EEviT1_ --------------------------
	.section	.nv.constant2._ZN2at6native18elementwise_kernelILi128ELi2EZNS0_22gpu_kernel_impl_nocastIZZZNS0_15log_kernel_cudaERNS_18TensorIteratorBaseEENKUlvE0_clEvENKUlvE_clEvEUldE_EEvS4_RKT_EUliE_EEviT1_,"a",@progbits
	.sectionflags	@""
	.align	4
.nv.constant2._ZN2at6native18elementwise_kernelILi128ELi2EZNS0_22gpu_kernel_impl_nocastIZZZNS0_15log_kernel_cudaERNS_18TensorIteratorBaseEENKUlvE0_clEvENKUlvE_clEvEUldE_EEvS4_RKT_EUliE_EEviT1_:
        /*0000*/ 	.byte	0x04, 0x8b, 0x7a, 0x8b, 0x25, 0xee, 0xd0, 0x3e, 0x6f, 0x67, 0x02, 0x9f, 0x66, 0xb2, 0xf3, 0x3e
        /*0010*/ 	.byte	0x56, 0x09, 0xab, 0xa9, 0xcb, 0x45, 0x17, 0x3f, 0x54, 0x51, 0x1b, 0x2d, 0xc7, 0x71, 0x3c, 0x3f
        /*0020*/ 	.byte	0x2d, 0xe7, 0x3b, 0x92, 0x24, 0x49, 0x62, 0x3f, 0xc4, 0xa3, 0x99, 0x99, 0x99, 0x99, 0x89, 0x3f
        /*0030*/ 	.byte	0x54, 0x55, 0x55, 0x55, 0x55, 0x55, 0xb5, 0x3f, 0x00, 0x00, 0x00, 0x80, 0x00, 0x00, 0x30, 0xc3
        /*0040*/ 	.byte	0xef, 0x39, 0xfa, 0xfe, 0x42, 0x2e, 0xe6, 0x3f, 0x3f, 0x80, 0x39, 0x3b, 0x9e, 0xbc, 0x7a, 0x3c


//--------------------- .nv.constant0._ZN2at6native18elementwise_kernelILi128ELi2EZNS0_22gpu_kernel_impl_nocastIZZZNS0_15log_kernel_cudaERNS_18TensorIteratorBaseEENKUlvE0_clEvENKUlvE_clEvEUldE_EEvS4_RKT_EUliE_EEviT1_ --------------------------
	.section	.nv.constant0._ZN2at6native18elementwise_kernelILi128ELi2EZNS0_22gpu_kernel_impl_nocastIZZZNS0_15log_kernel_cudaERNS_18TensorIteratorBaseEENKUlvE0_clEvENKUlvE_clEvEUldE_EEvS4_RKT_EUliE_EEviT1_,"a",@progbits
	.sectionflags	@""
	.align	4
.nv.constant0._ZN2at6native18elementwise_kernelILi128ELi2EZNS0_22gpu_kernel_impl_nocastIZZZNS0_15log_kernel_cudaERNS_18TensorIteratorBaseEENKUlvE0_clEvENKUlvE_clEvEUldE_EEvS4_RKT_EUliE_EEviT1_:
	.zero		896


//--------------------- .nv.constant2._ZN2at6native27unrolled_elementwise_kernelIZZZNS0_15log_kernel_cudaERNS_18TensorIteratorBaseEENKUlvE0_clEvENKUlvE_clEvEUldE_St5arrayIPcLm2EELi4E23TrivialOffsetCalculatorILi1EjESB_NS0_6memory15LoadWithoutCastENSC_16StoreWithoutCastEEEviT_T0_T2_T3_T4_T5_ --------------------------
	.section	.nv.constant2._ZN2at6native27unrolled_elementwise_kernelIZZZNS0_15log_kernel_cudaERNS_18TensorIteratorBaseEENKUlvE0_clEvENKUlvE_clEvEUldE_St5arrayIPcLm2EELi4E23TrivialOffsetCalculatorILi1EjESB_NS0_6memory15LoadWithoutCastENSC_16StoreWithoutCastEEEviT_T0_T2_T3_T4_T5_,"a",@progbits
	.sectionflags	@""
	.align	4
.nv.constant2._ZN2at6native27unrolled_elementwise_kernelIZZZNS0_15log_kernel_cudaERNS_18TensorIteratorBaseEENKUlvE0_clEvENKUlvE_clEvEUldE_St5arrayIPcLm2EELi4E23TrivialOffsetCalculatorILi1EjESB_NS0_6memory15LoadWithoutCastENSC_16StoreWithoutCastEEEviT_T0_T2_T3_T4_T5_:
        /*0000*/ 	.byte	0x04, 0x8b, 0x7a, 0x8b, 0x25, 0xee, 0xd0, 0x3e, 0x6f, 0x67, 0x02, 0x9f, 0x66, 0xb2, 0xf3, 0x3e
        /*0010*/ 	.byte	0x56, 0x09, 0xab, 0xa9, 0xcb, 0x45, 0x17, 0x3f, 0x54, 0x51, 0x1b, 0x2d, 0xc7, 0x71, 0x3c, 0x3f
        /*0020*/ 	.byte	0x2d, 0xe7, 0x3b, 0x92, 0x24, 0x49, 0x62, 0x3f, 0xc4, 0xa3, 0x99, 0x99, 0x99, 0x99, 0x89, 0x3f
        /*0030*/ 	.byte	0x54, 0x55, 0x55, 0x55, 0x55, 0x55, 0xb5, 0x3f, 0x00, 0x00, 0x00, 0x80, 0x00, 0x00, 0x30, 0xc3
        /*0040*/ 	.byte	0xef, 0x39, 0xfa, 0xfe, 0x42, 0x2e, 0xe6, 0x3f, 0x3f, 0x80, 0x39, 0x3b, 0x9e, 0xbc, 0x7a, 0x3c


//--------------------- .nv.constant0._ZN2at6native27unrolled_elementwise_kernelIZZZNS0_15log_kernel_cudaERNS_18TensorIteratorBaseEENKUlvE0_clEvENKUlvE_clEvEUldE_St5arrayIPcLm2EELi4E23TrivialOffsetCalculatorILi1EjESB_NS0_6memory15LoadWithoutCastENSC_16StoreWithoutCastEEEviT_T0_T2_T3_T4_T5_ --------------------------
	.section	.nv.constant0._ZN2at6native27unrolled_elementwise_kernelIZZZNS0_15log_kernel_cudaERNS_18TensorIteratorBaseEENKUlvE0_clEvENKUlvE_clEvEUldE_St5arrayIPcLm2EELi4E23TrivialOffsetCalculatorILi1EjESB_NS0_6memory15LoadWithoutCastENSC_16StoreWithoutCastEEEviT_T0_T2_T3_T4_T5_,"a",@progbits
	.sectionflags	@""
	.align	4
.nv.constant0._ZN2at6native27unrolled_elementwise_kernelIZZZNS0_15log_kernel_cudaERNS_18TensorIteratorBaseEENKUlvE0_clEvENKUlvE_clEvEUldE_St5arrayIPcLm2EELi4E23TrivialOffsetCalculatorILi1EjESB_NS0_6memory15LoadWithoutCastENSC_16StoreWithoutCastEEEviT_T0_T2_T3_T4_T5_:
	.zero		380


//--------------------- .nv.constant2._ZN2at6native29vectorized_elementwise_kernelILi2EZZZNS0_15log_kernel_cudaERNS_18TensorIteratorBaseEENKUlvE0_clEvENKUlvE_clEvEUldE_St5arrayIPcLm2EEEEviT0_T1_ --------------------------
	.section	.nv.constant2._ZN2at6native29vectorized_elementwise_kernelILi2EZZZNS0_15log_kernel_cudaERNS_18TensorIteratorBaseEENKUlvE0_clEvENKUlvE_clEvEUldE_St5arrayIPcLm2EEEEviT0_T1_,"a",@progbits
	.sectionflags	@""
	.align	4
.nv.constant2._ZN2at6native29vectorized_elementwise_kernelILi2EZZZNS0_15log_kernel_cudaERNS_18TensorIteratorBaseEENKUlvE0_clEvENKUlvE_clEvEUldE_St5arrayIPcLm2EEEEviT0_T1_:
        /*0000*/ 	.byte	0x04, 0x8b, 0x7a, 0x8b, 0x25, 0xee, 0xd0, 0x3e, 0x6f, 0x67, 0x02, 0x9f, 0x66, 0xb2, 0xf3, 0x3e
        /*0010*/ 	.byte	0x56, 0x09, 0xab, 0xa9, 0xcb, 0x45, 0x17, 0x3f, 0x54, 0x51, 0x1b, 0x2d, 0xc7, 0x71, 0x3c, 0x3f
        /*0020*/ 	.byte	0x2d, 0xe7, 0x3b, 0x92, 0x24, 0x49, 0x62, 0x3f, 0xc4, 0xa3, 0x99, 0x99, 0x99, 0x99, 0x89, 0x3f
        /*0030*/ 	.byte	0x54, 0x55, 0x55, 0x55, 0x55, 0x55, 0xb5, 0x3f, 0x00, 0x00, 0x00, 0x80, 0x00, 0x00, 0x30, 0xc3
        /*0040*/ 	.byte	0xef, 0x39, 0xfa, 0xfe, 0x42, 0x2e, 0xe6, 0x3f, 0x3f, 0x80, 0x39, 0x3b, 0x9e, 0xbc, 0x7a, 0x3c


//--------------------- .nv.constant0._ZN2at6native29vectorized_elementwise_kernelILi2EZZZNS0_15log_kernel_cudaERNS_18TensorIteratorBaseEENKUlvE0_clEvENKUlvE_clEvEUldE_St5arrayIPcLm2EEEEviT0_T1_ --------------------------
	.section	.nv.constant0._ZN2at6native29vectorized_elementwise_kernelILi2EZZZNS0_15log_kernel_cudaERNS_18TensorIteratorBaseEENKUlvE0_clEvENKUlvE_clEvEUldE_St5arrayIPcLm2EEEEviT0_T1_,"a",@progbits
	.sectionflags	@""
	.align	4
.nv.constant0._ZN2at6native29vectorized_elementwise_kernelILi2EZZZNS0_15log_kernel_cudaERNS_18TensorIteratorBaseEENKUlvE0_clEvENKUlvE_clEvEUldE_St5arrayIPcLm2EEEEviT0_T1_:
	.zero		376


//--------------------- .nv.constant2._ZN2at6native29vectorized_elementwise_kernelILi4EZZZNS0_15log_kernel_cudaERNS_18TensorIteratorBaseEENKUlvE0_clEvENKUlvE_clEvEUldE_St5arrayIPcLm2EEEEviT0_T1_ --------------------------
	.section	.nv.constant2._ZN2at6native29vectorized_elementwise_kernelILi4EZZZNS0_15log_kernel_cudaERNS_18TensorIteratorBaseEENKUlvE0_clEvENKUlvE_clEvEUldE_St5arrayIPcLm2EEEEviT0_T1_,"a",@progbits
	.sectionflags	@""
	.align	4
.nv.constant2._ZN2at6native29vectorized_elementwise_kernelILi4EZZZNS0_15log_kernel_cudaERNS_18TensorIteratorBaseEENKUlvE0_clEvENKUlvE_clEvEUldE_St5arrayIPcLm2EEEEviT0_T1_:
        /*0000*/ 	.byte	0x04, 0x8b, 0x7a, 0x8b, 0x25, 0xee, 0xd0, 0x3e, 0x6f, 0x67, 0x02, 0x9f, 0x66, 0xb2, 0xf3, 0x3e
        /*0010*/ 	.byte	0x56, 0x09, 0xab, 0xa9, 0xcb, 0x45, 0x17, 0x3f, 0x54, 0x51, 0x1b, 0x2d, 0xc7, 0x71, 0x3c, 0x3f
        /*0020*/ 	.byte	0x2d, 0xe7, 0x3b, 0x92, 0x24, 0x49, 0x62, 0x3f, 0xc4, 0xa3, 0x99, 0x99, 0x99, 0x99, 0x89, 0x3f
        /*0030*/ 	.byte	0x54, 0x55, 0x55, 0x55, 0x55, 0x55, 0xb5, 0x3f, 0x00, 0x00, 0x00, 0x80, 0x00, 0x00, 0x30, 0xc3
        /*0040*/ 	.byte	0xef, 0x39, 0xfa, 0xfe, 0x42, 0x2e, 0xe6, 0x3f, 0x3f, 0x80, 0x39, 0x3b, 0x9e, 0xbc, 0x7a, 0x3c


//--------------------- .nv.constant0._ZN2at6native29vectorized_elementwise_kernelILi4EZZZNS0_15log_kernel_cudaERNS_18TensorIteratorBaseEENKUlvE0_clEvENKUlvE_clEvEUldE_St5arrayIPcLm2EEEEviT0_T1_ --------------------------
	.section	.nv.constant0._ZN2at6native29vectorized_elementwise_kernelILi4EZZZNS0_15log_kernel_cudaERNS_18TensorIteratorBaseEENKUlvE0_clEvENKUlvE_clEvEUldE_St5arrayIPcLm2EEEEviT0_T1_,"a",@progbits
	.sectionflags	@""
	.align	4
.nv.constant0._ZN2at6native29vectorized_elementwise_kernelILi4EZZZNS0_15log_kernel_cudaERNS_18TensorIteratorBaseEENKUlvE0_clEvENKUlvE_clEvEUldE_St5arrayIPcLm2EEEEviT0_T1_:
	.zero		376


//--------------------- .nv.constant0._ZN2at6native29vectorized_elementwise_kernelILi8EZZZNS0_15log_kernel_cudaERNS_18TensorIteratorBaseEENKUlvE0_clEvENKUlvE_clEvEUldE_St5arrayIPcLm2EEEEviT0_T1_ --------------------------
	.section	.nv.constant0._ZN2at6native29vectorized_elementwise_kernelILi8EZZZNS0_15log_kernel_cudaERNS_18TensorIteratorBaseEENKUlvE0_clEvENKUlvE_clEvEUldE_St5arrayIPcLm2EEEEviT0_T1_,"a",@progbits
	.sectionflags	@""
	.align	4
.nv.constant0._ZN2at6native29vectorized_elementwise_kernelILi8EZZZNS0_15log_kernel_cudaERNS_18TensorIteratorBaseEENKUlvE0_clEvENKUlvE_clEvEUldE_St5arrayIPcLm2EEEEviT0_T1_:
	.zero		376


//--------------------- .text._ZN2at6native18elementwise_kernelILi128ELi4EZNS0_15gpu_kernel_implIZZZNS0_16log2_kernel_cudaERNS_18TensorIteratorBaseEENKUlvE0_clEvENKUlvE2_clEvEUlN3c108BFloat16EE_EEvS4_RKT_EUliE_EEviT1_ --------------------------
	.section	.text._ZN2at6native18elementwise_kernelILi128ELi4EZNS0_15gpu_kernel_implIZZZNS0_16log2_kernel_cudaERNS_18TensorIteratorBaseEENKUlvE0_clEvENKUlvE2_clEvEUlN3c108BFloat16EE_EEvS4_RKT_EUliE_EEviT1_,"ax",@progbits
	.sectioninfo	@"SHI_REGISTERS=26"
	.align	128
        .global         _ZN2at6native18elementwise_kernelILi128ELi4EZNS0_15gpu_kernel_implIZZZNS0_16log2_kernel_cudaERNS_18TensorIteratorBaseEENKUlvE0_clEvENKUlvE2_clEvEUlN3c108BFloat16EE_EEvS4_RKT_EUliE_EEviT1_
        .type           _ZN2at6native18elementwise_kernelILi128ELi4EZNS0_15gpu_kernel_implIZZZNS0_16log2_kernel_cudaERNS_18TensorIteratorBaseEENKUlvE0_clEvENKUlvE2_clEvEUlN3c108BFloat16EE_EEvS4_RKT_EUliE_EEviT1_,@function
        .size           _ZN2at6native18elementwise_kernelILi128ELi4EZNS0_15gpu_kernel_implIZZZNS0_16log2_kernel_cudaERNS_18TensorIteratorBaseEENKUlvE0_clEvENKUlvE2_clEvEUlN3c108BFloat16EE_EEvS4_RKT_EUliE_EEviT1_,(.L_x_12090 - _ZN2at6native18elementwise_kernelILi128ELi4EZNS0_15gpu_kernel_implIZZZNS0_16log2_kernel_cudaERNS_18TensorIteratorBaseEENKUlvE0_clEvENKUlvE2_clEvEUlN3c108BFloat16EE_EEvS4_RKT_EUliE_EEviT1_)
        .other          _ZN2at6native18elementwise_kernelILi128ELi4EZNS0_15gpu_kernel_implIZZZNS0_16log2_kernel_cudaERNS_18TensorIteratorBaseEENKUlvE0_clEvENKUlvE2_clEvEUlN3c108BFloat16EE_EEvS4_RKT_EUliE_EEviT1_,@"STO_CUDA_ENTRY STV_DEFAULT"
_ZN2at6native18elementwise_kernelILi128ELi4EZNS0_15gpu_kernel_implIZZZNS0_16log2_kernel_cudaERNS_18TensorIteratorBaseEENKUlvE0_clEvENKUlvE2_clEvEUlN3c108BFloat16EE_EEvS4_RKT_EUliE_EEviT1_:
.text._ZN2at6native18elementwise_kernelILi128ELi4EZNS0_15gpu_kernel_implIZZZNS0_16log2_kernel_cudaERNS_18TensorIteratorBaseEENKUlvE0_clEvENKUlvE2_clEvEUlN3c108BFloat16EE_EEvS4_RKT_EUliE_EEviT1_:
[----:B------:R-:W-:Y:S02]  /*0000*/  IMAD.MOV.U32 R1, RZ, RZ, c[0x0][0x28] ;  /* 0x00000a00ff017624 */ /* 0x000fe400078e00ff */
[----:B------:R-:W0:Y:S01]  /*0010*/  S2R R18, SR_CTAID.X ;  /* 0x0000000000127919 */ /* 0x000e220000002500 */
[----:B------:R-:W-:Y:S01]  /*0020*/  ULDC.64 UR36, c[0x0][0x118] ;  /* 0x0000460000247ab9 */ /* 0x000fe20000000a00 */
[----:B------:R-:W-:Y:S02]  /*0030*/  BSSY B6, `(.L_x_0) ;  /* 0x00002e1000067945 */ /* 0x000fe40003800000 */
[----:B------:R-:W0:Y:S02]  /*0040*/  S2R R23, SR_TID.X ;  /* 0x0000000000177919 */ /* 0x000e240000002100 */
[----:B0-----:R-:W-:-:S05]  /*0050*/  IMAD R19, R18, 0x200, R23 ;  /* 0x0000020012137824 */ /* 0x001fca00078e0217 */
[----:B------:R-:W-:-:S13]  /*0060*/  ISETP.GE.AND P0, PT, R19, c[0x0][0x160], PT ;  /* 0x0000580013007a0c */ /* 0x000fda0003f06270 */
[----:B------:R-:W-:Y:S05]  /*0070*/  @P0 BRA `(.L_x_1) ;  /* 0x00002dc000000947 */ /* 0x000fea0003800000 */
[----:B------:R-:W-:Y:S01]  /*0080*/  ISETP.NE.AND P0, PT, RZ, c[0x0][0x168], PT ;  /* 0x00005a00ff007a0c */ /* 0x000fe20003f05270 */
[----:B------:R-:W-:Y:S02]  /*0090*/  IMAD.MOV.U32 R0, RZ, RZ, RZ ;  /* 0x000000ffff007224 */ /* 0x000fe400078e00ff */
[----:B------:R-:W-:-:S10]  /*00a0*/  IMAD.MOV.U32 R16, RZ, RZ, RZ ;  /* 0x000000ffff107224 */ /* 0x000fd400078e00ff */
[----:B------:R-:W-:Y:S05]  /*00b0*/  @!P0 BRA `(.L_x_2) ;  /* 0x00000e0000008947 */ /* 0x000fea0003800000 */
[----:B------:R-:W-:Y:S02]  /*00c0*/  IMAD.MOV.U32 R2, RZ, RZ, RZ ;  /* 0x000000ffff027224 */ /* 0x000fe400078e00ff */
[----:B------:R-:W-:Y:S02]  /*00d0*/  IMAD.MOV.U32 R3, RZ, RZ, R19 ;  /* 0x000000ffff037224 */ /* 0x000fe400078e0013 */
[----:B------:R-:W-:Y:S02]  /*00e0*/  IMAD.MOV.U32 R6, RZ, RZ, c[0x0][0x168] ;  /* 0x00005a00ff067624 */ /* 0x000fe400078e00ff */
[----:B------:R-:W-:-:S03]  /*00f0*/  IMAD.HI.U32 R2, R19, c[0x0][0x170], R2 ;  /* 0x00005c0013027a27 */ /* 0x000fc600078e0002 */
[----:B------:R-:W-:Y:S02]  /*0100*/  ISETP.NE.AND P0, PT, R6, 0x1, PT ;  /* 0x000000010600780c */ /* 0x000fe40003f05270 */
[----:B------:R-:W-:-:S05]  /*0110*/  SHF.R.U32.HI R3, RZ, c[0x0][0x174], R2 ;  /* 0x00005d00ff037a19 */ /* 0x000fca0000011602 */
[----:B------:R-:W-:-:S04]  /*0120*/  IMAD.MOV R0, RZ, RZ, -R3 ;  /* 0x000000ffff007224 */ /* 0x000fc800078e0a03 */
[----:B------:R-:W-:-:S04]  /*0130*/  IMAD R0, R0, c[0x0][0x16c], R19 ;  /* 0x00005b0000007a24 */ /* 0x000fc800078e0213 */
[C---:B------:R-:W-:Y:S02]  /*0140*/  IMAD R16, R0.reuse, c[0x0][0x298], RZ ;  /* 0x0000a60000107a24 */ /* 0x040fe400078e02ff */
[----:B------:R-:W-:Y:S01]  /*0150*/  IMAD R0, R0, c[0x0][0x29c], RZ ;  /* 0x0000a70000007a24 */ /* 0x000fe200078e02ff */
[----:B------:R-:W-:Y:S05]  /*0160*/  @!P0 BRA `(.L_x_2) ;  /* 0x00000d5000008947 */ /* 0x000fea0003800000 */
[----:B------:R-:W-:Y:S01]  /*0170*/  IMAD.MOV.U32 R2, RZ, RZ, RZ ;  /* 0x000000ffff027224 */ /* 0x000fe200078e00ff */
[----:B------:R-:W-:-:S03]  /*0180*/  ISETP.NE.AND P0, PT, R6, 0x2, PT ;  /* 0x000000020600780c */ /* 0x000fc60003f05270 */
[----:B------:R-:W-:-:S05]  /*0190*/  IMAD.HI.U32 R4, R3, c[0x0][0x17c], R2 ;  /* 0x00005f0003047a27 */ /* 0x000fca00078e0002 */
[----:B------:R-:W-:-:S05]  /*01a0*/  SHF.R.U32.HI R5, RZ, c[0x0][0x180], R4 ;  /* 0x00006000ff057a19 */ /* 0x000fca0000011604 */
[----:B------:R-:W-:-:S04]  /*01b0*/  IMAD.MOV R2, RZ, RZ, -R5 ;  /* 0x000000ffff027224 */ /* 0x000fc800078e0a05 */
[----:B------:R-:W-:-:S04]  /*01c0*/  IMAD R3, R2, c[0x0][0x178], R3 ;  /* 0x00005e0002037a24 */ /* 0x000fc800078e0203 */
[C---:B------:R-:W-:Y:S02]  /*01d0*/  IMAD R16, R3.reuse, c[0x0][0x2a0], R16 ;  /* 0x0000a80003107a24 */ /* 0x040fe400078e0210 */
[----:B------:R-:W-:Y:S01]  /*01e0*/  IMAD R0, R3, c[0x0][0x2a4], R0 ;  /* 0x0000a90003007a24 */ /* 0x000fe200078e0200 */
        /* <DEDUP_REMOVED lines=190> */
[----:B------:R-:W-:Y:S01]  /*0dd0*/  ISETP.NE.AND P0, PT, R6, 0x18, PT ;  /* 0x000000180600780c */ /* 0x000fe20003f05270 */
[----:B------:R-:W-:-:S04]  /*0de0*/  IMAD.MOV.U32 R2, RZ, RZ, RZ ;  /* 0x000000ffff027224 */ /* 0x000fc800078e00ff */
[----:B------:R-:W-:-:S05]  /*0df0*/  IMAD.HI.U32 R4, R3, c[0x0][0x284], R2 ;  /* 0x0000a10003047a27 */ /* 0x000fca00078e0002 */
[----:B------:R-:W-:-:S03]  /*0e00*/  SHF.R.U32.HI R5, RZ, c[0x0][0x288], R4 ;  /* 0x0000a200ff057a19 */ /* 0x000fc60000011604 */
[----:B------:R-:W-:Y:S02]  /*0e10*/  @P0 IMAD.MOV.U32 R4, RZ, RZ, RZ ;  /* 0x000000ffff040224 */ /* 0x000fe400078e00ff */
[--C-:B------:R-:W-:Y:S02]  /*0e20*/  IMAD.MOV R7, RZ, RZ, -R5.reuse ;  /* 0x000000ffff077224 */ /* 0x100fe400078e0a05 */
[----:B------:R-:W-:-:S04]  /*0e30*/  @P0 IMAD.HI.U32 R2, R5, c[0x0][0x290], R4 ;  /* 0x0000a40005020a27 */ /* 0x000fc800078e0004 */
[----:B------:R-:W-:Y:S01]  /*0e40*/  IMAD R3, R7, c[0x0][0x280], R3 ;  /* 0x0000a00007037a24 */ /* 0x000fe200078e0203 */
[----:B------:R-:W-:-:S03]  /*0e50*/  @P0 SHF.R.U32.HI R2, RZ, c[0x0][0x294], R2 ;  /* 0x0000a500ff020a19 */ /* 0x000fc60000011602 */
[C---:B------:R-:W-:Y:S02]  /*0e60*/  IMAD R16, R3.reuse, c[0x0][0x350], R16 ;  /* 0x0000d40003107a24 */ /* 0x040fe400078e0210 */
[----:B------:R-:W-:Y:S02]  /*0e70*/  @P0 IMAD.MOV R4, RZ, RZ, -R2 ;  /* 0x000000ffff040224 */ /* 0x000fe400078e0a02 */
[----:B------:R-:W-:Y:S02]  /*0e80*/  IMAD R0, R3, c[0x0][0x354], R0 ;  /* 0x0000d50003007a24 */ /* 0x000fe400078e0200 */
[----:B------:R-:W-:-:S04]  /*0e90*/  @P0 IMAD R5, R4, c[0x0][0x28c], R5 ;  /* 0x0000a30004050a24 */ /* 0x000fc800078e0205 */
[C---:B------:R-:W-:Y:S02]  /*0ea0*/  @P0 IMAD R16, R5.reuse, c[0x0][0x358], R16 ;  /* 0x0000d60005100a24 */ /* 0x040fe400078e0210 */
[----:B------:R-:W-:Y:S02]  /*0eb0*/  @P0 IMAD R0, R5, c[0x0][0x35c], R0 ;  /* 0x0000d70005000a24 */ /* 0x000fe400078e0200 */
.L_x_2:
[----:B------:R-:W0:Y:S01]  /*0ec0*/  LDC.U8 R5, c[0x0][0x372] ;  /* 0x0000dc80ff057b82 */ /* 0x000e220000000000 */
[----:B------:R-:W-:Y:S02]  /*0ed0*/  IADD3 R16, P1, R16, c[0x0][0x360], RZ ;  /* 0x0000d80010107a10 */ /* 0x000fe40007f3e0ff */
[----:B------:R-:W-:-:S03]  /*0ee0*/  IADD3 R2, P2, R0, c[0x0][0x368], RZ ;  /* 0x0000da0000027a10 */ /* 0x000fc60007f5e0ff */
[----:B------:R-:W-:Y:S02]  /*0ef0*/  IMAD.X R17, RZ, RZ, c[0x0][0x364], P1 ;  /* 0x0000d900ff117624 */ /* 0x000fe400008e06ff */
[----:B------:R-:W-:Y:S01]  /*0f00*/  IMAD.X R3, RZ, RZ, c[0x0][0x36c], P2 ;  /* 0x0000db00ff037624 */ /* 0x000fe200010e06ff */
[----:B0-----:R-:W-:-:S04]  /*0f10*/  PRMT R4, R5, 0x9910, RZ ;  /* 0x0000991005047816 */ /* 0x001fc800000000ff */
[----:B------:R-:W-:-:S13]  /*0f20*/  ISETP.GT.AND P0, PT, R4, 0x9, PT ;  /* 0x000000090400780c */ /* 0x000fda0003f04270 */
[----:B------:R-:W-:Y:S05]  /*0f30*/  @P0 BRA `(.L_x_3) ;  /* 0x0000042000000947 */ /* 0x000fea0003800000 */
[----:B------:R-:W-:-:S13]  /*0f40*/  ISETP.GT.AND P0, PT, R4, 0x4, PT ;  /* 0x000000040400780c */ /* 0x000fda0003f04270 */
[----:B------:R-:W-:Y:S05]  /*0f50*/  @P0 BRA `(.L_x_4) ;  /* 0x0000020000000947 */ /* 0x000fea0003800000 */
[----:B------:R-:W-:-:S13]  /*0f60*/  ISETP.GT.AND P0, PT, R4, 0x1, PT ;  /* 0x000000010400780c */ /* 0x000fda0003f04270 */
[----:B------:R-:W-:Y:S05]  /*0f70*/  @P0 BRA `(.L_x_5) ;  /* 0x000000c000000947 */ /* 0x000fea0003800000 */
[----:B------:R-:W-:-:S13]  /*0f80*/  ISETP.NE.AND P0, PT, R5, RZ, PT ;  /* 0x000000ff0500720c */ /* 0x000fda0003f05270 */
[----:B------:R-:W-:Y:S05]  /*0f90*/  @!P0 BRA `(.L_x_6) ;  /* 0x0000006000008947 */ /* 0x000fea0003800000 */
[----:B------:R-:W-:-:S13]  /*0fa0*/  ISETP.NE.AND P0, PT, R4, 0x1, PT ;  /* 0x000000010400780c */ /* 0x000fda0003f05270 */
[----:B------:R-:W-:Y:S05]  /*0fb0*/  @P0 BRA `(.L_x_7) ;  /* 0x00000cf000000947 */ /* 0x000fea0003800000 */
[----:B------:R-:W2:Y:S02]  /*0fc0*/  LDG.E.S8 R2, [R2.64] ;  /* 0x0000002402027981 */ /* 0x000ea4000c1e1300 */
[----:B--2---:R-:W0:Y:S02]  /*0fd0*/  I2F.S16 R0, R2 ;  /* 0x0000000200007306 */ /* 0x004e240000101400 */
[----:B0-----:R-:W-:Y:S01]  /*0fe0*/  F2FP.BF16.PACK_AB R0, RZ, R0 ;  /* 0x00000000ff00723e */ /* 0x001fe200000010ff */
[----:B------:R-:W-:Y:S05]  /*0ff0*/  BRA `(.L_x_8) ;  /* 0x00000e7000007947 */ /* 0x000fea0003800000 */
.L_x_6:
[----:B------:R-:W2:Y:S02]  /*1000*/  LDG.E.U8 R2, [R2.64] ;  /* 0x0000002402027981 */ /* 0x000ea4000c1e1100 */
[----:B--2---:R-:W0:Y:S02]  /*1010*/  I2F.U16 R0, R2 ;  /* 0x0000000200007306 */ /* 0x004e240000101000 */
[----:B0-----:R-:W-:Y:S01]  /*1020*/  F2FP.BF16.PACK_AB R0, RZ, R0 ;  /* 0x00000000ff00723e */ /* 0x001fe200000010ff */
[----:B------:R-:W-:Y:S05]  /*1030*/  BRA `(.L_x_8) ;  /* 0x00000e3000007947 */ /* 0x000fea0003800000 */
.L_x_5:
[----:B------:R-:W-:-:S13]  /*1040*/  ISETP.NE.AND P0, PT, R4, 0x2, PT ;  /* 0x000000020400780c */ /* 0x000fda0003f05270 */
[----:B------:R-:W-:Y:S05]  /*1050*/  @!P0 BRA `(.L_x_9) ;  /* 0x000000c000008947 */ /* 0x000fea0003800000 */
[----:B------:R-:W-:-:S13]  /*1060*/  ISETP.NE.AND P0, PT, R4, 0x3, PT ;  /* 0x000000030400780c */ /* 0x000fda0003f05270 */
[----:B------:R-:W-:Y:S05]  /*1070*/  @!P0 BRA `(.L_x_10) ;  /* 0x0000006000008947 */ /* 0x000fea0003800000 */
[----:B------:R-:W-:-:S13]  /*1080*/  ISETP.NE.AND P0, PT, R4, 0x4, PT ;  /* 0x000000040400780c */ /* 0x000fda0003f05270 */
[----:B------:R-:W-:Y:S05]  /*1090*/  @P0 BRA `(.L_x_7) ;  /* 0x00000c1000000947 */ /* 0x000fea0003800000 */
[----:B------:R-:W2:Y:S02]  /*10a0*/  LDG.E.64 R2, [R2.64] ;  /* 0x0000002402027981 */ /* 0x000ea4000c1e1b00 */
[----:B--2---:R-:W0:Y:S02]  /*10b0*/  I2F.S64 R0, R2 ;  /* 0x0000000200007312 */ /* 0x004e240000301400 */
[----:B0-----:R-:W-:Y:S01]  /*10c0*/  F2FP.BF16.PACK_AB R0, RZ, R0 ;  /* 0x00000000ff00723e */ /* 0x001fe200000010ff */
[----:B------:R-:W-:Y:S05]  /*10d0*/  BRA `(.L_x_8) ;  /* 0x00000d9000007947 */ /* 0x000fea0003800000 */
.L_x_10:
[----:B------:R-:W2:Y:S02]  /*10e0*/  LDG.E R2, [R2.64] ;  /* 0x0000002402027981 */ /* 0x000ea4000c1e1900 */
[----:B--2---:R-:W0:Y:S02]  /*10f0*/  I2F R0, R2 ;  /* 0x0000000200007306 */ /* 0x004e240000201400 */
[----:B0-----:R-:W-:Y:S01]  /*1100*/  F2FP.BF16.PACK_AB R0, RZ, R0 ;  /* 0x00000000ff00723e */ /* 0x001fe200000010ff */
[----:B------:R-:W-:Y:S05]  /*1110*/  BRA `(.L_x_8) ;  /* 0x00000d5000007947 */ /* 0x000fea0003800000 */
.L_x_9:
[----:B------:R-:W2:Y:S02]  /*1120*/  LDG.E.U16 R2, [R2.64] ;  /* 0x0000002402027981 */ /* 0x000ea4000c1e1500 */
[----:B--2---:R-:W0:Y:S02]  /*1130*/  I2F.S16 R0, R2 ;  /* 0x0000000200007306 */ /* 0x004e240000101400 */
[----:B0-----:R-:W-:Y:S01]  /*1140*/  F2FP.BF16.PACK_AB R0, RZ, R0 ;  /* 0x00000000ff00723e */ /* 0x001fe200000010ff */
[----:B------:R-:W-:Y:S05]  /*1150*/  BRA `(.L_x_8) ;  /* 0x00000d1000007947 */ /* 0x000fea0003800000 */
.L_x_4:
[----:B------:R-:W-:-:S13]  /*1160*/  ISETP.GT.AND P0, PT, R4, 0x6, PT ;  /* 0x000000060400780c */ /* 0x000fda0003f04270 */
[----:B------:R-:W-:Y:S05]  /*1170*/  @P0 BRA `(.L_x_11) ;  /* 0x000000b000000947 */ /* 0x000fea0003800000 */
[----:B------:R-:W-:-:S13]  /*1180*/  ISETP.NE.AND P0, PT, R4, 0x5, PT ;  /* 0x000000050400780c */ /* 0x000fda0003f05270 */
[----:B------:R-:W-:Y:S05]  /*1190*/  @!P0 BRA `(.L_x_12) ;  /* 0x0000005000008947 */ /* 0x000fea0003800000 */
[----:B------:R-:W-:-:S13]  /*11a0*/  ISETP.NE.AND P0, PT, R4, 0x6, PT ;  /* 0x000000060400780c */ /* 0x000fda0003f05270 */
[----:B------:R-:W-:Y:S05]  /*11b0*/  @P0 BRA `(.L_x_7) ;  /* 0x00000af000000947 */ /* 0x000fea0003800000 */
[----:B------:R-:W2:Y:S02]  /*11c0*/  LDG.E R2, [R2.64] ;  /* 0x0000002402027981 */ /* 0x000ea4000c1e1900 */
[----:B--2---:R-:W-:Y:S01]  /*11d0*/  F2FP.BF16.PACK_AB R0, RZ, R2 ;  /* 0x00000002ff00723e */ /* 0x004fe200000010ff */
[----:B------:R-:W-:Y:S05]  /*11e0*/  BRA `(.L_x_8) ;  /* 0x00000c8000007947 */ /* 0x000fea0003800000 */
.L_x_12:
[----:B------:R-:W2:Y:S02]  /*11f0*/  LDG.E.U16 R0, [R2.64] ;  /* 0x0000002402007981 */ /* 0x000ea4000c1e1500 */
[----:B--2---:R-:W-:-:S05]  /*1200*/  HADD2.F32 R0, -RZ, R0.H0_H0 ;  /* 0x20000000ff007230 */ /* 0x004fca0000004100 */
[----:B------:R-:W-:Y:S01]  /*1210*/  F2FP.BF16.PACK_AB R0, RZ, R0 ;  /* 0x00000000ff00723e */ /* 0x000fe200000010ff */
[----:B------:R-:W-:Y:S05]  /*1220*/  BRA `(.L_x_8) ;  /* 0x00000c4000007947 */ /* 0x000fea0003800000 */
.L_x_11:
[----:B------:R-:W-:-:S13]  /*1230*/  ISETP.NE.AND P0, PT, R4, 0x7, PT ;  /* 0x000000070400780c */ /* 0x000fda0003f05270 */
[----:B------:R-:W-:Y:S05]  /*1240*/  @!P0 BRA `(.L_x_13) ;  /* 0x000000b000008947 */ /* 0x000fea0003800000 */
[----:B------:R-:W-:-:S13]  /*1250*/  ISETP.NE.AND P0, PT, R4, 0x8, PT ;  /* 0x000000080400780c */ /* 0x000fda0003f05270 */
[----:B------:R-:W-:Y:S05]  /*1260*/  @!P0 BRA `(.L_x_14) ;  /* 0x0000005000008947 */ /* 0x000fea0003800000 */
[----:B------:R-:W-:-:S13]  /*1270*/  ISETP.NE.AND P0, PT, R4, 0x9, PT ;  /* 0x000000090400780c */ /* 0x000fda0003f05270 */
[----:B------:R-:W-:Y:S05]  /*1280*/  @P0 BRA `(.L_x_7) ;  /* 0x00000a2000000947 */ /* 0x000fea0003800000 */
[----:B------:R-:W2:Y:S02]  /*1290*/  LDG.E R2, [R2.64] ;  /* 0x0000002402027981 */ /* 0x000ea4000c1e1900 */
[----:B--2---:R-:W-:Y:S01]  /*12a0*/  F2FP.BF16.PACK_AB R0, RZ, R2 ;  /* 0x00000002ff00723e */ /* 0x004fe200000010ff */
[----:B------:R-:W-:Y:S05]  /*12b0*/  BRA `(.L_x_8) ;  /* 0x00000bb000007947 */ /* 0x000fea0003800000 */
.L_x_14:
[----:B------:R-:W2:Y:S02]  /*12c0*/  LDG.E.U16 R2, [R2.64] ;  /* 0x0000002402027981 */ /* 0x000ea4000c1e1500 */
[----:B--2---:R-:W-:-:S05]  /*12d0*/  HADD2.F32 R0, -RZ, R2.H0_H0 ;  /* 0x20000002ff007230 */ /* 0x004fca0000004100 */
[----:B------:R-:W-:Y:S01]  /*12e0*/  F2FP.BF16.PACK_AB R0, RZ, R0 ;  /* 0x00000000ff00723e */ /* 0x000fe200000010ff */
[----:B------:R-:W-:Y:S05]  /*12f0*/  BRA `(.L_x_8) ;  /* 0x00000b7000007947 */ /* 0x000fea0003800000 */
.L_x_13:
[----:B------:R-:W2:Y:S02]  /*1300*/  LDG.E.64 R2, [R2.64] ;  /* 0x0000002402027981 */ /* 0x000ea4000c1e1b00 */
[----:B--2---:R-:W0:Y:S01]  /*1310*/  F2F.F32.F64 R0, R2 ;  /* 0x0000000200007310 */ /* 0x004e220000301000 */
[----:B------:R-:W0:-:S14]  /*1320*/  DSETP.GEU.AND P0, PT, |R2|, c[0x2][0x0], PT ;  /* 0x008000000200762a */ /* 0x000e1c0003f0e200 */
[----:B0-----:R-:W-:-:S05]  /*1330*/  @!P0 FMUL R0, R0, 1.175494350822287508e-38 ;  /* 0x0080000000008820 */ /* 0x001fca0000400000 */
[----:B------:R-:W-:Y:S01]  /*1340*/  F2FP.BF16.PACK_AB R0, RZ, R0 ;  /* 0x00000000ff00723e */ /* 0x000fe200000010ff */
[----:B------:R-:W-:Y:S05]  /*1350*/  BRA `(.L_x_8) ;  /* 0x00000b1000007947 */ /* 0x000fea0003800000 */
.L_x_3:
[----:B------:R-:W-:-:S13]  /*1360*/  ISETP.GT.AND P0, PT, R4, 0x18, PT ;  /* 0x000000180400780c */ /* 0x000fda0003f04270 */
[----:B------:R-:W-:Y:S05]  /*1370*/  @P0 BRA `(.L_x_15) ;  /* 0x000003e000000947 */ /* 0x000fea0003800000 */
[----:B------:R-:W-:-:S13]  /*1380*/  ISETP.GT.AND P0, PT, R4, 0xe, PT ;  /* 0x0000000e0400780c */ /* 0x000fda0003f04270 */
[----:B------:R-:W-:Y:S05]  /*1390*/  @P0 BRA `(.L_x_16) ;  /* 0x000000f000000947 */ /* 0x000fea0003800000 */
[----:B------:R-:W-:-:S13]  /*13a0*/  ISETP.NE.AND P0, PT, R4, 0xa, PT ;  /* 0x0000000a0400780c */ /* 0x000fda0003f05270 */
[----:B------:R-:W-:Y:S05]  /*13b0*/  @!P0 BRA `(.L_x_17) ;  /* 0x0000007000008947 */ /* 0x000fea0003800000 */
[----:B------:R-:W-:-:S13]  /*13c0*/  ISETP.NE.AND P0, PT, R4, 0xb, PT ;  /* 0x0000000b0400780c */ /* 0x000fda0003f05270 */
[----:B------:R-:W-:Y:S05]  /*13d0*/  @P0 BRA `(.L_x_7) ;  /* 0x000008d000000947 */ /* 0x000fea0003800000 */
[----:B------:R-:W2:Y:S02]  /*13e0*/  LDG.E.U8 R2, [R2.64] ;  /* 0x0000002402027981 */ /* 0x000ea4000c1e1100 */
[----:B--2---:R-:W-:-:S04]  /*13f0*/  ISETP.NE.AND P0, PT, R2, RZ, PT ;  /* 0x000000ff0200720c */ /* 0x004fc80003f05270 */
[----:B------:R-:W-:-:S04]  /*1400*/  FSEL R0, RZ, 1, !P0 ;  /* 0x3f800000ff007808 */ /* 0x000fc80004000000 */
[----:B------:R-:W-:Y:S01]  /*1410*/  F2FP.BF16.PACK_AB R0, RZ, R0 ;  /* 0x00000000ff00723e */ /* 0x000fe200000010ff */
[----:B------:R-:W-:Y:S05]  /*1420*/  BRA `(.L_x_8) ;  /* 0x00000a4000007947 */ /* 0x000fea0003800000 */
.L_x_17:
[----:B------:R-:W2:Y:S02]  /*1430*/  LDG.E.64 R2, [R2.64] ;  /* 0x0000002402027981 */ /* 0x000ea4000c1e1b00 */
[----:B--2---:R-:W0:Y:S01]  /*1440*/  F2F.F32.F64 R0, R2 ;  /* 0x0000000200007310 */ /* 0x004e220000301000 */
[----:B------:R-:W0:-:S14]  /*1450*/  DSETP.GEU.AND P0, PT, |R2|, c[0x2][0x0], PT ;  /* 0x008000000200762a */ /* 0x000e1c0003f0e200 */
[----:B0-----:R-:W-:-:S05]  /*1460*/  @!P0 FMUL R0, R0, 1.175494350822287508e-38 ;  /* 0x0080000000008820 */ /* 0x001fca0000400000 */
[----:B------:R-:W-:Y:S01]  /*1470*/  F2FP.BF16.PACK_AB R0, RZ, R0 ;  /* 0x00000000ff00723e */ /* 0x000fe200000010ff */
[----:B------:R-:W-:Y:S05]  /*1480*/  BRA `(.L_x_8) ;  /* 0x000009e000007947 */ /* 0x000fea0003800000 */
.L_x_16:
[----:B------:R-:W-:-:S13]  /*1490*/  ISETP.NE.AND P0, PT, R4, 0xf, PT ;  /* 0x0000000f0400780c */ /* 0x000fda0003f05270 */
[----:B------:R-:W-:Y:S05]  /*14a0*/  @!P0 BRA `(.L_x_18) ;  /* 0x0000029000008947 */ /* 0x000fea0003800000 */
[----:B------:R-:W-:-:S13]  /*14b0*/  ISETP.NE.AND P0, PT, R4, 0x17, PT ;  /* 0x000000170400780c */ /* 0x000fda0003f05270 */
[----:B------:R-:W-:Y:S05]  /*14c0*/  @!P0 BRA `(.L_x_19) ;  /* 0x0000018000008947 */ /* 0x000fea0003800000 */
[----:B------:R-:W-:-:S13]  /*14d0*/  ISETP.NE.AND P0, PT, R4, 0x18, PT ;  /* 0x000000180400780c */ /* 0x000fda0003f05270 */
[----:B------:R-:W-:Y:S05]  /*14e0*/  @P0 BRA `(.L_x_7) ;  /* 0x000007c000000947 */ /* 0x000fea0003800000 */
[----:B------:R-:W2:Y:S01]  /*14f0*/  LDG.E.U8 R0, [R2.64] ;  /* 0x0000002402007981 */ /* 0x000ea2000c1e1100 */
[----:B------:R-:W-:Y:S02]  /*1500*/  IMAD.MOV.U32 R8, RZ, RZ, -0x800000 ;  /* 0xff800000ff087424 */ /* 0x000fe400078e00ff */
[----:B--2---:R-:W-:-:S05]  /*1510*/  IMAD.SHL.U32 R0, R0, 0x1000000, RZ ;  /* 0x0100000000007824 */ /* 0x004fca00078e00ff */
[----:B------:R-:W-:-:S04]  /*1520*/  LOP3.LUT R4, R0, 0x7f000000, RZ, 0xc0, !PT ;  /* 0x7f00000000047812 */ /* 0x000fc800078ec0ff */
[----:B------:R-:W0:Y:S01]  /*1530*/  FLO.U32 R5, R4 ;  /* 0x0000000400057300 */ /* 0x000e2200000e0000 */
[C---:B------:R-:W-:Y:S02]  /*1540*/  IADD3 R6, R4.reuse, 0x1000000, RZ ;  /* 0x0100000004067810 */ /* 0x040fe40007ffe0ff */
[----:B------:R-:W-:Y:S02]  /*1550*/  IADD3 R2, R4, -0x1, RZ ;  /* 0xffffffff04027810 */ /* 0x000fe40007ffe0ff */
[----:B------:R-:W-:Y:S02]  /*1560*/  SHF.R.S32.HI R6, RZ, 0x8, R6 ;  /* 0x00000008ff067819 */ /* 0x000fe40000011406 */
[----:B------:R-:W-:Y:S02]  /*1570*/  SHF.R.S32.HI R2, RZ, 0x1f, R2 ;  /* 0x0000001fff027819 */ /* 0x000fe40000011402 */
[----:B0-----:R-:W-:-:S04]  /*1580*/  IADD3 R5, -R5, 0x1f, RZ ;  /* 0x0000001f05057810 */ /* 0x001fc80007ffe1ff */
[C---:B------:R-:W-:Y:S02]  /*1590*/  ISETP.GT.U32.AND P0, PT, R5.reuse, 0x4, PT ;  /* 0x000000040500780c */ /* 0x040fe40003f04070 */
[----:B------:R-:W-:-:S04]  /*15a0*/  IADD3 R5, R5, -0x4, RZ ;  /* 0xfffffffc05057810 */ /* 0x000fc80007ffe0ff */
[----:B------:R-:W-:-:S05]  /*15b0*/  SEL R5, R5, RZ, P0 ;  /* 0x000000ff05057207 */ /* 0x000fca0000000000 */
[----:B------:R-:W-:Y:S01]  /*15c0*/  IMAD R8, R5, R8, 0x3c000000 ;  /* 0x3c00000005087424 */ /* 0x000fe200078e0208 */
[----:B------:R-:W-:-:S04]  /*15d0*/  SHF.L.U32 R5, R4, R5, RZ ;  /* 0x0000000504057219 */ /* 0x000fc800000006ff */
[----:B------:R-:W-:-:S04]  /*15e0*/  LEA.HI R5, R5, R8, RZ, 0x1c ;  /* 0x0000000805057211 */ /* 0x000fc800078fe0ff */
[----:B------:R-:W-:-:S04]  /*15f0*/  LOP3.LUT R5, R5, 0x7f800000, R6, 0xf8, !PT ;  /* 0x7f80000005057812 */ /* 0x000fc800078ef806 */
[----:B------:R-:W-:-:S04]  /*1600*/  LOP3.LUT R5, R5, R2, RZ, 0x30, !PT ;  /* 0x0000000205057212 */ /* 0x000fc800078e30ff */
[----:B------:R-:W-:-:S04]  /*1610*/  LOP3.LUT R5, R5, 0x80000000, R0, 0xf8, !PT ;  /* 0x8000000005057812 */ /* 0x000fc800078ef800 */
[----:B------:R-:W-:-:S04]  /*1620*/  F2FP.BF16.PACK_AB R5, RZ, R5 ;  /* 0x00000005ff05723e */ /* 0x000fc800000010ff */
[----:B------:R-:W-:Y:S01]  /*1630*/  PRMT R0, R5, 0x7610, R0 ;  /* 0x0000761005007816 */ /* 0x000fe20000000000 */
[----:B------:R-:W-:Y:S05]  /*1640*/  BRA `(.L_x_8) ;  /* 0x0000082000007947 */ /* 0x000fea0003800000 */
.L_x_19:
[----:B------:R-:W2:Y:S02]  /*1650*/  LDG.E.U8 R2, [R2.64] ;  /* 0x0000002402027981 */ /* 0x000ea4000c1e1100 */
[C---:B--2---:R-:W-:Y:S02]  /*1660*/  IMAD.SHL.U32 R0, R2.reuse, 0x2000000, RZ ;  /* 0x0200000002007824 */ /* 0x044fe400078e00ff */
[----:B------:R-:W-:-:S03]  /*1670*/  IMAD.SHL.U32 R5, R2, 0x1000000, RZ ;  /* 0x0100000002057824 */ /* 0x000fc600078e00ff */
[----:B------:R-:W-:-:S13]  /*1680*/  ISETP.GE.U32.AND P0, PT, R0, 0x8000000, PT ;  /* 0x080000000000780c */ /* 0x000fda0003f06070 */
[C---:B------:R-:W-:Y:S02]  /*1690*/  @!P0 IMAD.SHL.U32 R0, R2.reuse, 0x100, RZ ;  /* 0x0000010002008824 */ /* 0x040fe400078e00ff */
[----:B------:R-:W-:-:S03]  /*16a0*/  @P0 IMAD.SHL.U32 R4, R2, 0x200000, RZ ;  /* 0x0020000002040824 */ /* 0x000fc600078e00ff */
[----:B------:R-:W-:Y:S02]  /*16b0*/  @!P0 LOP3.LUT R0, R0, 0x7f00, RZ, 0xc0, !PT ;  /* 0x00007f0000008812 */ /* 0x000fe400078ec0ff */
[----:B------:R-:W-:Y:S02]  /*16c0*/  @P0 LOP3.LUT R4, R4, 0x70000000, RZ, 0xfc, !PT ;  /* 0x7000000004040812 */ /* 0x000fe400078efcff */
[----:B------:R-:W-:-:S03]  /*16d0*/  @!P0 LOP3.LUT R0, R0, 0x3f000000, RZ, 0xfc, !PT ;  /* 0x3f00000000008812 */ /* 0x000fc600078efcff */
[----:B------:R-:W-:Y:S02]  /*16e0*/  @P0 FMUL.FTZ R4, R4, 1.9259299443872358531e-34 ;  /* 0x0780000004040820 */ /* 0x000fe40000410000 */
[----:B------:R-:W-:-:S05]  /*16f0*/  @!P0 FADD.FTZ R4, R0, -0.5 ;  /* 0xbf00000000048421 */ /* 0x000fca0000010000 */
[----:B------:R-:W-:-:S04]  /*1700*/  LOP3.LUT R4, R4, 0x80000000, R5, 0xf8, !PT ;  /* 0x8000000004047812 */ /* 0x000fc800078ef805 */
[----:B------:R-:W-:-:S04]  /*1710*/  F2FP.BF16.PACK_AB R4, RZ, R4 ;  /* 0x00000004ff04723e */ /* 0x000fc800000010ff */
[----:B------:R-:W-:Y:S01]  /*1720*/  PRMT R0, R4, 0x7610, R0 ;  /* 0x0000761004007816 */ /* 0x000fe20000000000 */
[----:B------:R-:W-:Y:S05]  /*1730*/  BRA `(.L_x_8) ;  /* 0x0000073000007947 */ /* 0x000fea0003800000 */
.L_x_18:
[----:B------:R0:W5:Y:S01]  /*1740*/  LDG.E.U16 R0, [R2.64] ;  /* 0x0000002402007981 */ /* 0x000162000c1e1500 */
[----:B------:R-:W-:Y:S05]  /*1750*/  BRA `(.L_x_8) ;  /* 0x0000071000007947 */ /* 0x000fea0003800000 */
.L_x_15:
[----:B------:R-:W-:-:S13]  /*1760*/  ISETP.GT.AND P0, PT, R4, 0x1b, PT ;  /* 0x0000001b0400780c */ /* 0x000fda0003f04270 */
[----:B------:R-:W-:Y:S05]  /*1770*/  @P0 BRA `(.L_x_20) ;  /* 0x0000042000000947 */ /* 0x000fea0003800000 */
[----:B------:R-:W-:-:S13]  /*1780*/  ISETP.NE.AND P0, PT, R4, 0x19, PT ;  /* 0x000000190400780c */ /* 0x000fda0003f05270 */
[----:B------:R-:W-:Y:S05]  /*1790*/  @!P0 BRA `(.L_x_21) ;  /* 0x0000024000008947 */ /* 0x000fea0003800000 */
[----:B------:R-:W-:-:S13]  /*17a0*/  ISETP.NE.AND P0, PT, R4, 0x1a, PT ;  /* 0x0000001a0400780c */ /* 0x000fda0003f05270 */
[----:B------:R-:W-:Y:S05]  /*17b0*/  @!P0 BRA `(.L_x_22) ;  /* 0x0000006000008947 */ /* 0x000fea0003800000 */
[----:B------:R-:W-:-:S13]  /*17c0*/  ISETP.NE.AND P0, PT, R4, 0x1b, PT ;  /* 0x0000001b0400780c */ /* 0x000fda0003f05270 */
[----:B------:R-:W-:Y:S05]  /*17d0*/  @P0 BRA `(.L_x_7) ;  /* 0x000004d000000947 */ /* 0x000fea0003800000 */
[----:B------:R-:W2:Y:S02]  /*17e0*/  LDG.E.U16 R2, [R2.64] ;  /* 0x0000002402027981 */ /* 0x000ea4000c1e1500 */
[----:B--2---:R-:W0:Y:S02]  /*17f0*/  I2F.U16 R0, R2 ;  /* 0x0000000200007306 */ /* 0x004e240000101000 */
[----:B0-----:R-:W-:Y:S01]  /*1800*/  F2FP.BF16.PACK_AB R0, RZ, R0 ;  /* 0x00000000ff00723e */ /* 0x001fe200000010ff */
[----:B------:R-:W-:Y:S05]  /*1810*/  BRA `(.L_x_8) ;  /* 0x0000065000007947 */ /* 0x000fea0003800000 */
.L_x_22:
[----:B------:R-:W2:Y:S01]  /*1820*/  LDG.E.U8 R2, [R2.64] ;  /* 0x0000002402027981 */ /* 0x000ea2000c1e1100 */
[----:B------:R-:W-:Y:S01]  /*1830*/  BSSY B0, `(.L_x_23) ;  /* 0x0000018000007945 */ /* 0x000fe20003800000 */
[----:B------:R-:W-:Y:S01]  /*1840*/  IMAD.MOV.U32 R0, RZ, RZ, RZ ;  /* 0x000000ffff007224 */ /* 0x000fe200078e00ff */
[----:B--2---:R-:W-:-:S13]  /*1850*/  ISETP.NE.AND P0, PT, R2, RZ, PT ;  /* 0x000000ff0200720c */ /* 0x004fda0003f05270 */
[----:B------:R-:W-:Y:S05]  /*1860*/  @!P0 BRA `(.L_x_24) ;  /* 0x0000014000008947 */ /* 0x000fea0003800000 */
[----:B------:R-:W-:-:S13]  /*1870*/  ISETP.NE.AND P0, PT, R2, 0x80, PT ;  /* 0x000000800200780c */ /* 0x000fda0003f05270 */
[----:B------:R-:W-:Y:S01]  /*1880*/  @!P0 IMAD.MOV.U32 R0, RZ, RZ, 0x7f800001 ;  /* 0x7f800001ff008424 */ /* 0x000fe200078e00ff */
[----:B------:R-:W-:Y:S05]  /*1890*/  @!P0 BRA `(.L_x_24) ;  /* 0x0000011000008947 */ /* 0x000fea0003800000 */
[C---:B------:R-:W-:Y:S01]  /*18a0*/  LOP3.LUT P0, R0, R2.reuse, 0x78, RZ, 0xc0, !PT ;  /* 0x0000007802007812 */ /* 0x040fe2000780c0ff */
[----:B------:R-:W-:Y:S01]  /*18b0*/  BSSY B1, `(.L_x_25) ;  /* 0x000000c000017945 */ /* 0x000fe20003800000 */
[----:B------:R-:W-:Y:S02]  /*18c0*/  SHF.R.U32.HI R3, RZ, 0x7, R2 ;  /* 0x00000007ff037819 */ /* 0x000fe40000011602 */
[----:B------:R-:W-:Y:S02]  /*18d0*/  LOP3.LUT R2, R2, 0x7, RZ, 0xc0, !PT ;  /* 0x0000000702027812 */ /* 0x000fe400078ec0ff */
[----:B------:R-:W-:Y:S01]  /*18e0*/  SHF.R.U32.HI R0, RZ, 0x3, R0 ;  /* 0x00000003ff007819 */ /* 0x000fe20000011600 */
[----:B------:R-:W-:-:S06]  /*18f0*/  IMAD.U32 R4, R3, -0x80000000, RZ ;  /* 0x8000000003047824 */ /* 0x000fcc00078e00ff */
[----:B------:R-:W-:Y:S05]  /*1900*/  @P0 BRA `(.L_x_26) ;  /* 0x0000006000000947 */ /* 0x000fea0003800000 */
[----:B------:R-:W0:Y:S02]  /*1910*/  FLO.U32 R3, R2 ;  /* 0x0000000200037300 */ /* 0x000e2400000e0000 */
[----:B0-----:R-:W-:-:S04]  /*1920*/  IADD3 R3, -R3, 0x1f, RZ ;  /* 0x0000001f03037810 */ /* 0x001fc80007ffe1ff */
[----:B------:R-:W-:Y:S02]  /*1930*/  IADD3 R5, R3, -0x1c, RZ ;  /* 0xffffffe403057810 */ /* 0x000fe40007ffe0ff */
[----:B------:R-:W-:Y:S02]  /*1940*/  IADD3 R0, R0, 0x1d, -R3 ;  /* 0x0000001d00007810 */ /* 0x000fe40007ffe803 */
[----:B------:R-:W-:-:S04]  /*1950*/  SHF.L.U32 R5, R2, R5, RZ ;  /* 0x0000000502057219 */ /* 0x000fc800000006ff */
[----:B------:R-:W-:Y:S02]  /*1960*/  LOP3.LUT R2, R5, 0x7, RZ, 0xc0, !PT ;  /* 0x0000000705027812 */ /* 0x000fe400078ec0ff */
.L_x_26:
[----:B------:R-:W-:Y:S05]  /*1970*/  BSYNC B1 ;  /* 0x0000000000017941 */ /* 0x000fea0003800000 */
.L_x_25:
[----:B------:R-:W-:Y:S01]  /*1980*/  LEA R3, R0, 0x3b800000, 0x17 ;  /* 0x3b80000000037811 */ /* 0x000fe200078eb8ff */
[----:B------:R-:W-:-:S05]  /*1990*/  IMAD.SHL.U32 R0, R2, 0x100000, RZ ;  /* 0x0010000002007824 */ /* 0x000fca00078e00ff */
[----:B------:R-:W-:Y:S02]  /*19a0*/  LOP3.LUT R0, R3, R0, R4, 0xfe, !PT ;  /* 0x0000000003007212 */ /* 0x000fe400078efe04 */
.L_x_24:
[----:B------:R-:W-:Y:S05]  /*19b0*/  BSYNC B0 ;  /* 0x0000000000007941 */ /* 0x000fea0003800000 */
.L_x_23:
[----:B------:R-:W-:Y:S01]  /*19c0*/  F2FP.BF16.PACK_AB R0, RZ, R0 ;  /* 0x00000000ff00723e */ /* 0x000fe200000010ff */
[----:B------:R-:W-:Y:S05]  /*19d0*/  BRA `(.L_x_8) ;  /* 0x0000049000007947 */ /* 0x000fea0003800000 */
.L_x_21:
        /* <DEDUP_REMOVED lines=21> */
.L_x_30:
[----:B------:R-:W-:Y:S05]  /*1b30*/  BSYNC B1 ;  /* 0x0000000000017941 */ /* 0x000fea0003800000 */
.L_x_29:
[----:B------:R-:W-:Y:S01]  /*1b40*/  LEA R3, R0, 0x37800000, 0x17 ;  /* 0x3780000000037811 */ /* 0x000fe200078eb8ff */
[----:B------:R-:W-:-:S05]  /*1b50*/  IMAD.SHL.U32 R0, R2, 0x200000, RZ ;  /* 0x0020000002007824 */ /* 0x000fca00078e00ff */
[----:B------:R-:W-:Y:S02]  /*1b60*/  LOP3.LUT R0, R3, R0, R4, 0xfe, !PT ;  /* 0x0000000003007212 */ /* 0x000fe400078efe04 */
.L_x_28:
[----:B------:R-:W-:Y:S05]  /*1b70*/  BSYNC B0 ;  /* 0x0000000000007941 */ /* 0x000fea0003800000 */
.L_x_27:
[----:B------:R-:W-:Y:S01]  /*1b80*/  F2FP.BF16.PACK_AB R0, RZ, R0 ;  /* 0x00000000ff00723e */ /* 0x000fe200000010ff */
[----:B------:R-:W-:Y:S05]  /*1b90*/  BRA `(.L_x_8) ;  /* 0x000002d000007947 */ /* 0x000fea0003800000 */
.L_x_20:
[----:B------:R-:W-:-:S13]  /*1ba0*/  ISETP.NE.AND P0, PT, R4, 0x1c, PT ;  /* 0x0000001c0400780c */ /* 0x000fda0003f05270 */
[----:B------:R-:W-:Y:S05]  /*1bb0*/  @!P0 BRA `(.L_x_31) ;  /* 0x0000028000008947 */ /* 0x000fea0003800000 */
[----:B------:R-:W-:-:S13]  /*1bc0*/  ISETP.NE.AND P0, PT, R4, 0x1d, PT ;  /* 0x0000001d0400780c */ /* 0x000fda0003f05270 */
[----:B------:R-:W-:Y:S05]  /*1bd0*/  @!P0 BRA `(.L_x_32) ;  /* 0x0000022000008947 */ /* 0x000fea0003800000 */
[----:B------:R-:W-:-:S13]  /*1be0*/  ISETP.NE.AND P0, PT, R4, 0x2c, PT ;  /* 0x0000002c0400780c */ /* 0x000fda0003f05270 */
[----:B------:R-:W-:Y:S05]  /*1bf0*/  @P0 BRA `(.L_x_7) ;  /* 0x000000b000000947 */ /* 0x000fea0003800000 */
[----:B------:R-:W2:Y:S01]  /*1c00*/  LDG.E.U8 R2, [R2.64] ;  /* 0x0000002402027981 */ /* 0x000ea2000c1e1100 */
[----:B------:R-:W-:Y:S01]  /*1c10*/  BSSY B0, `(.L_x_33) ;  /* 0x0000007000007945 */ /* 0x000fe20003800000 */
[----:B------:R-:W-:Y:S01]  /*1c20*/  IMAD.MOV.U32 R0, RZ, RZ, 0x400000 ;  /* 0x00400000ff007424 */ /* 0x000fe200078e00ff */
[----:B--2---:R-:W-:-:S13]  /*1c30*/  ISETP.NE.AND P0, PT, R2, RZ, PT ;  /* 0x000000ff0200720c */ /* 0x004fda0003f05270 */
[----:B------:R-:W-:Y:S05]  /*1c40*/  @!P0 BRA `(.L_x_34) ;  /* 0x0000003000008947 */ /* 0x000fea0003800000 */
[----:B------:R-:W-:-:S13]  /*1c50*/  ISETP.NE.AND P0, PT, R2, 0xff, PT ;  /* 0x000000ff0200780c */ /* 0x000fda0003f05270 */
[----:B------:R-:W-:Y:S02]  /*1c60*/  @!P0 IMAD.MOV.U32 R0, RZ, RZ, 0x7f800001 ;  /* 0x7f800001ff008424 */ /* 0x000fe400078e00ff */
[----:B------:R-:W-:Y:S02]  /*1c70*/  @P0 IMAD.SHL.U32 R0, R2, 0x800000, RZ ;  /* 0x0080000002000824 */ /* 0x000fe400078e00ff */
.L_x_34:
[----:B------:R-:W-:Y:S05]  /*1c80*/  BSYNC B0 ;  /* 0x0000000000007941 */ /* 0x000fea0003800000 */
.L_x_33:
[----:B------:R-:W-:Y:S01]  /*1c90*/  F2FP.BF16.PACK_AB R0, RZ, R0 ;  /* 0x00000000ff00723e */ /* 0x000fe200000010ff */
[----:B------:R-:W-:Y:S05]  /*1ca0*/  BRA `(.L_x_8) ;  /* 0x000001c000007947 */ /* 0x000fea0003800000 */
.L_x_7:
[----:B------:R-:W-:Y:S01]  /*1cb0*/  MOV R2, 0x0 ;  /* 0x0000000000027802 */ /* 0x000fe20000000f00 */
[----:B------:R-:W-:Y:S02]  /*1cc0*/  IMAD.MOV.U32 R4, RZ, RZ, c[0x4][0x148] ;  /* 0x01005200ff047624 */ /* 0x000fe400078e00ff */
[----:B------:R-:W-:Y:S02]  /*1cd0*/  IMAD.MOV.U32 R5, RZ, RZ, c[0x4][0x14c] ;  /* 0x01005300ff057624 */ /* 0x000fe400078e00ff */
[----:B------:R-:W-:Y:S01]  /*1ce0*/  IMAD.MOV.U32 R6, RZ, RZ, c[0x4][0x150] ;  /* 0x01005400ff067624 */ /* 0x000fe200078e00ff */
[----:B------:R-:W0:Y:S01]  /*1cf0*/  LDC.64 R2, c[0x4][R2] ;  /* 0x0100000002027b82 */ /* 0x000e220000000a00 */
[----:B------:R-:W-:-:S02]  /*1d00*/  IMAD.MOV.U32 R7, RZ, RZ, c[0x4][0x154] ;  /* 0x01005500ff077624 */ /* 0x000fc400078e00ff */
[----:B------:R-:W-:Y:S02]  /*1d10*/  IMAD.MOV.U32 R8, RZ, RZ, 0x4e ;  /* 0x0000004eff087424 */ /* 0x000fe400078e00ff */
[----:B------:R-:W-:Y:S02]  /*1d20*/  IMAD.MOV.U32 R10, RZ, RZ, c[0x4][0x38] ;  /* 0x01000e00ff0a7624 */ /* 0x000fe400078e00ff */
[----:B------:R-:W-:Y:S02]  /*1d30*/  IMAD.MOV.U32 R11, RZ, RZ, c[0x4][0x3c] ;  /* 0x01000f00ff0b7624 */ /* 0x000fe400078e00ff */
[----:B------:R-:W-:Y:S02]  /*1d40*/  IMAD.MOV.U32 R12, RZ, RZ, 0x1 ;  /* 0x00000001ff0c7424 */ /* 0x000fe400078e00ff */
[----:B------:R-:W-:Y:S02]  /*1d50*/  IMAD.MOV.U32 R13, RZ, RZ, RZ ;  /* 0x000000ffff0d7224 */ /* 0x000fe400078e00ff */
[----:B------:R-:W-:Y:S01]  /*1d60*/  LEPC R14 ;  /* 0x00000000000e734e */ /* 0x000fe20000000000 */
[----:B------:R-:W-:Y:S02]  /*1d70*/  MOV R9, 0x1de0 ;  /* 0x00001de000097802 */ /* 0x000fe40000000f00 */
[----:B------:R-:W-:-:S02]  /*1d80*/  MOV R20, 0x1d60 ;  /* 0x00001d6000147802 */ /* 0x000fc40000000f00 */
[----:B------:R-:W-:Y:S02]  /*1d90*/  MOV R21, 0x0 ;  /* 0x0000000000157802 */ /* 0x000fe40000000f00 */
[----:B------:R-:W-:Y:S02]  /*1da0*/  MOV R0, 0x0 ;  /* 0x0000000000007802 */ /* 0x000fe40000000f00 */
[----:B------:R-:W-:-:S04]  /*1db0*/  IADD3 R20, P0, P1, -R20, R9, R14 ;  /* 0x0000000914147210 */ /* 0x000fc8000791e10e */
[----:B------:R-:W-:-:S04]  /*1dc0*/  IADD3.X R21, ~R0, R21, R15, P0, P1 ;  /* 0x0000001500157210 */ /* 0x000fc800007e250f */
[----:B0-----:R-:W-:Y:S05]  /*1dd0*/  CALL.ABS.NOINC R2 ;  /* 0x0000000002007343 */ /* 0x001fea0003c00000 */
[----:B------:R-:W-:Y:S01]  /*1de0*/  PRMT R0, RZ, 0x7610, R0 ;  /* 0x00007610ff007816 */ /* 0x000fe20000000000 */
[----:B------:R-:W-:Y:S05]  /*1df0*/  BRA `(.L_x_8) ;  /* 0x0000007000007947 */ /* 0x000fea0003800000 */
.L_x_32:
[----:B------:R-:W2:Y:S02]  /*1e00*/  LDG.E.64 R2, [R2.64] ;  /* 0x0000002402027981 */ /* 0x000ea4000c1e1b00 */
[----:B--2---:R-:W0:Y:S02]  /*1e10*/  I2F.U64 R0, R2 ;  /* 0x0000000200007312 */ /* 0x004e240000301000 */
[----:B0-----:R-:W-:Y:S01]  /*1e20*/  F2FP.BF16.PACK_AB R0, RZ, R0 ;  /* 0x00000000ff00723e */ /* 0x001fe200000010ff */
[----:B------:R-:W-:Y:S05]  /*1e30*/  BRA `(.L_x_8) ;  /* 0x0000003000007947 */ /* 0x000fea0003800000 */
.L_x_31:
[----:B------:R-:W2:Y:S02]  /*1e40*/  LDG.E R2, [R2.64] ;  /* 0x0000002402027981 */ /* 0x000ea4000c1e1900 */
[----:B--2---:R-:W0:Y:S02]  /*1e50*/  I2F.U32 R0, R2 ;  /* 0x0000000200007306 */ /* 0x004e240000201000 */
[----:B0-----:R-:W-:-:S06]  /*1e60*/  F2FP.BF16.PACK_AB R0, RZ, R0 ;  /* 0x00000000ff00723e */ /* 0x001fcc00000010ff */
.L_x_8:
[----:B------:R-:W1:Y:S01]  /*1e70*/  LDC.U8 R4, c[0x0][0x371] ;  /* 0x0000dc40ff047b82 */ /* 0x000e620000000000 */
[----:B-----5:R-:W-:-:S06]  /*1e80*/  PRMT R0, RZ, 0x5410, R0 ;  /* 0x00005410ff007816 */ /* 0x020fcc0000000000 */
[----:B------:R-:W2:Y:S02]  /*1e90*/  MUFU.LG2 R0, R0 ;  /* 0x0000000000007308 */ /* 0x000ea40000000c00 */
[----:B0-2---:R-:W-:Y:S02]  /*1ea0*/  F2FP.BF16.PACK_AB R3, RZ, R0 ;  /* 0x00000000ff03723e */ /* 0x005fe400000010ff */
[----:B-1----:R-:W-:-:S04]  /*1eb0*/  PRMT R2, R4, 0x9910, RZ ;  /* 0x0000991004027816 */ /* 0x002fc800000000ff */
        /* <DEDUP_REMOVED lines=10> */
[----:B------:R-:W-:-:S04]  /*1f60*/  PRMT R0, RZ, 0x5410, R3 ;  /* 0x00005410ff007816 */ /* 0x000fc80000000003 */
[----:B------:R-:W0:Y:S02]  /*1f70*/  F2I.FTZ.TRUNC.NTZ R3, R0 ;  /* 0x0000000000037305 */ /* 0x000e24000021f100 */
[----:B0-----:R0:W-:Y:S01]  /*1f80*/  STG.E.U8 [R16.64], R3 ;  /* 0x0000000310007986 */ /* 0x0011e2000c101124 */
[----:B------:R-:W-:Y:S05]  /*1f90*/  BRA `(.L_x_40) ;  /* 0x00000e8000007947 */ /* 0x000fea0003800000 */
.L_x_38:
[----:B------:R-:W-:-:S06]  /*1fa0*/  PRMT R3, RZ, 0x5410, R3 ;  /* 0x00005410ff037816 */ /* 0x000fcc0000000003 */
[----:B------:R-:W0:Y:S02]  /*1fb0*/  F2I.S64.TRUNC R2, R3 ;  /* 0x0000000300027311 */ /* 0x000e24000020d900 */
[----:B0-----:R0:W-:Y:S01]  /*1fc0*/  STG.E.U8 [R16.64], R2 ;  /* 0x0000000210007986 */ /* 0x0011e2000c101124 */
[----:B------:R-:W-:Y:S05]  /*1fd0*/  BRA `(.L_x_40) ;  /* 0x00000e4000007947 */ /* 0x000fea0003800000 */
.L_x_37:
[----:B------:R-:W-:-:S13]  /*1fe0*/  ISETP.NE.AND P0, PT, R2, 0x2, PT ;  /* 0x000000020200780c */ /* 0x000fda0003f05270 */
[----:B------:R-:W-:Y:S05]  /*1ff0*/  @!P0 BRA `(.L_x_41) ;  /* 0x000000c000008947 */ /* 0x000fea0003800000 */
[----:B------:R-:W-:-:S13]  /*2000*/  ISETP.NE.AND P0, PT, R2, 0x3, PT ;  /* 0x000000030200780c */ /* 0x000fda0003f05270 */
[----:B------:R-:W-:Y:S05]  /*2010*/  @!P0 BRA `(.L_x_42) ;  /* 0x0000006000008947 */ /* 0x000fea0003800000 */
[----:B------:R-:W-:-:S13]  /*2020*/  ISETP.NE.AND P0, PT, R2, 0x4, PT ;  /* 0x000000040200780c */ /* 0x000fda0003f05270 */
[----:B------:R-:W-:Y:S05]  /*2030*/  @P0 BRA `(.L_x_39) ;  /* 0x00000c3000000947 */ /* 0x000fea0003800000 */
[----:B------:R-:W-:-:S06]  /*2040*/  PRMT R3, RZ, 0x5410, R3 ;  /* 0x00005410ff037816 */ /* 0x000fcc0000000003 */
[----:B------:R-:W0:Y:S02]  /*2050*/  F2I.S64.TRUNC R2, R3 ;  /* 0x0000000300027311 */ /* 0x000e24000020d900 */
[----:B0-----:R0:W-:Y:S01]  /*2060*/  STG.E.64 [R16.64], R2 ;  /* 0x0000000210007986 */ /* 0x0011e2000c101b24 */
[----:B------:R-:W-:Y:S05]  /*2070*/  BRA `(.L_x_40) ;  /* 0x00000da000007947 */ /* 0x000fea0003800000 */
.L_x_42:
[----:B------:R-:W-:-:S06]  /*2080*/  PRMT R3, RZ, 0x5410, R3 ;  /* 0x00005410ff037816 */ /* 0x000fcc0000000003 */
[----:B------:R-:W0:Y:S02]  /*2090*/  F2I.FTZ.TRUNC.NTZ R3, R3 ;  /* 0x0000000300037305 */ /* 0x000e24000021f100 */
[----:B0-----:R0:W-:Y:S01]  /*20a0*/  STG.E [R16.64], R3 ;  /* 0x0000000310007986 */ /* 0x0011e2000c101924 */
[----:B------:R-:W-:Y:S05]  /*20b0*/  BRA `(.L_x_40) ;  /* 0x00000d6000007947 */ /* 0x000fea0003800000 */
.L_x_41:
[----:B------:R-:W-:-:S06]  /*20c0*/  PRMT R3, RZ, 0x5410, R3 ;  /* 0x00005410ff037816 */ /* 0x000fcc0000000003 */
[----:B------:R-:W0:Y:S02]  /*20d0*/  F2I.FTZ.TRUNC.NTZ R3, R3 ;  /* 0x0000000300037305 */ /* 0x000e24000021f100 */
[----:B0-----:R0:W-:Y:S01]  /*20e0*/  STG.E.U16 [R16.64], R3 ;  /* 0x0000000310007986 */ /* 0x0011e2000c101524 */
[----:B------:R-:W-:Y:S05]  /*20f0*/  BRA `(.L_x_40) ;  /* 0x00000d2000007947 */ /* 0x000fea0003800000 */
.L_x_36:
[----:B------:R-:W-:-:S13]  /*2100*/  ISETP.GT.AND P0, PT, R2, 0x6, PT ;  /* 0x000000060200780c */ /* 0x000fda0003f04270 */
[----:B------:R-:W-:Y:S05]  /*2110*/  @P0 BRA `(.L_x_43) ;  /* 0x000000b000000947 */ /* 0x000fea0003800000 */
[----:B------:R-:W-:-:S13]  /*2120*/  ISETP.NE.AND P0, PT, R2, 0x5, PT ;  /* 0x000000050200780c */ /* 0x000fda0003f05270 */
[----:B------:R-:W-:Y:S05]  /*2130*/  @!P0 BRA `(.L_x_44) ;  /* 0x0000005000008947 */ /* 0x000fea0003800000 */
[----:B------:R-:W-:-:S13]  /*2140*/  ISETP.NE.AND P0, PT, R2, 0x6, PT ;  /* 0x000000060200780c */ /* 0x000fda0003f05270 */
[----:B------:R-:W-:Y:S05]  /*2150*/  @P0 BRA `(.L_x_39) ;  /* 0x00000b1000000947 */ /* 0x000fea0003800000 */
[----:B------:R-:W-:-:S05]  /*2160*/  PRMT R3, RZ, 0x5410, R3 ;  /* 0x00005410ff037816 */ /* 0x000fca0000000003 */
[----:B------:R0:W-:Y:S01]  /*2170*/  STG.E [R16.64], R3 ;  /* 0x0000000310007986 */ /* 0x0001e2000c101924 */
[----:B------:R-:W-:Y:S05]  /*2180*/  BRA `(.L_x_40) ;  /* 0x00000c9000007947 */ /* 0x000fea0003800000 */
.L_x_44:
[----:B------:R-:W-:-:S04]  /*2190*/  PRMT R0, RZ, 0x5410, R3 ;  /* 0x00005410ff007816 */ /* 0x000fc80000000003 */
[----:B------:R-:W-:-:S05]  /*21a0*/  F2FP.PACK_AB R0, RZ, R0 ;  /* 0x00000000ff00723e */ /* 0x000fca00000000ff */
[----:B------:R0:W-:Y:S01]  /*21b0*/  STG.E.U16 [R16.64], R0 ;  /* 0x0000000010007986 */ /* 0x0001e2000c101524 */
[----:B------:R-:W-:Y:S05]  /*21c0*/  BRA `(.L_x_40) ;  /* 0x00000c5000007947 */ /* 0x000fea0003800000 */
.L_x_43:
[----:B------:R-:W-:-:S13]  /*21d0*/  ISETP.NE.AND P0, PT, R2, 0x7, PT ;  /* 0x000000070200780c */ /* 0x000fda0003f05270 */
[----:B------:R-:W-:Y:S05]  /*21e0*/  @!P0 BRA `(.L_x_45) ;  /* 0x000000d000008947 */ /* 0x000fea0003800000 */
[----:B------:R-:W-:-:S13]  /*21f0*/  ISETP.NE.AND P0, PT, R2, 0x8, PT ;  /* 0x000000080200780c */ /* 0x000fda0003f05270 */
[----:B------:R-:W-:Y:S05]  /*2200*/  @!P0 BRA `(.L_x_46) ;  /* 0x0000006000008947 */ /* 0x000fea0003800000 */
[----:B------:R-:W-:-:S13]  /*2210*/  ISETP.NE.AND P0, PT, R2, 0x9, PT ;  /* 0x000000090200780c */ /* 0x000fda0003f05270 */
[----:B------:R-:W-:Y:S05]  /*2220*/  @P0 BRA `(.L_x_39) ;  /* 0x00000a4000000947 */ /* 0x000fea0003800000 */
[----:B------:R-:W-:Y:S01]  /*2230*/  IMAD.MOV.U32 R5, RZ, RZ, RZ ;  /* 0x000000ffff057224 */ /* 0x000fe200078e00ff */
[----:B------:R-:W-:-:S05]  /*2240*/  PRMT R4, RZ, 0x5410, R3 ;  /* 0x00005410ff047816 */ /* 0x000fca0000000003 */
[----:B------:R0:W-:Y:S01]  /*2250*/  STG.E.64 [R16.64], R4 ;  /* 0x0000000410007986 */ /* 0x0001e2000c101b24 */
[----:B------:R-:W-:Y:S05]  /*2260*/  BRA `(.L_x_40) ;  /* 0x00000bb000007947 */ /* 0x000fea0003800000 */
.L_x_46:
[----:B------:R-:W-:-:S04]  /*2270*/  PRMT R3, RZ, 0x5410, R3 ;  /* 0x00005410ff037816 */ /* 0x000fc80000000003 */
[----:B------:R-:W-:-:S04]  /*2280*/  F2FP.PACK_AB R3, RZ, R3 ;  /* 0x00000003ff03723e */ /* 0x000fc800000000ff */
[----:B------:R-:W-:-:S05]  /*2290*/  PRMT R3, R3, 0x5410, RZ ;  /* 0x0000541003037816 */ /* 0x000fca00000000ff */
[----:B------:R0:W-:Y:S01]  /*22a0*/  STG.E [R16.64], R3 ;  /* 0x0000000310007986 */ /* 0x0001e2000c101924 */
[----:B------:R-:W-:Y:S05]  /*22b0*/  BRA `(.L_x_40) ;  /* 0x00000b6000007947 */ /* 0x000fea0003800000 */
.L_x_45:
[----:B------:R-:W-:-:S05]  /*22c0*/  PRMT R2, RZ, 0x5410, R3 ;  /* 0x00005410ff027816 */ /* 0x000fca0000000003 */
[----:B------:R-:W-:-:S06]  /*22d0*/  FMUL.FTZ R2, R2, 1 ;  /* 0x3f80000002027820 */ /* 0x000fcc0000410000 */
[----:B------:R-:W0:Y:S02]  /*22e0*/  F2F.F64.F32 R2, R2 ;  /* 0x0000000200027310 */ /* 0x000e240000201800 */
[----:B0-----:R0:W-:Y:S01]  /*22f0*/  STG.E.64 [R16.64], R2 ;  /* 0x0000000210007986 */ /* 0x0011e2000c101b24 */
[----:B------:R-:W-:Y:S05]  /*2300*/  BRA `(.L_x_40) ;  /* 0x00000b1000007947 */ /* 0x000fea0003800000 */
.L_x_35:
        /* <DEDUP_REMOVED lines=8> */
[----:B------:R-:W-:-:S04]  /*2390*/  PRMT R3, RZ, 0x5410, R3 ;  /* 0x00005410ff037816 */ /* 0x000fc80000000003 */
[----:B------:R-:W-:-:S04]  /*23a0*/  FSETP.NEU.FTZ.AND P0, PT, R3, RZ, PT ;  /* 0x000000ff0300720b */ /* 0x000fc80003f1d000 */
[----:B------:R-:W-:-:S05]  /*23b0*/  SEL R3, RZ, 0x1, !P0 ;  /* 0x00000001ff037807 */ /* 0x000fca0004000000 */
[----:B------:R0:W-:Y:S01]  /*23c0*/  STG.E.U8 [R16.64], R3 ;  /* 0x0000000310007986 */ /* 0x0001e2000c101124 */
[----:B------:R-:W-:Y:S05]  /*23d0*/  BRA `(.L_x_40) ;  /* 0x00000a4000007947 */ /* 0x000fea0003800000 */
.L_x_49:
[----:B------:R-:W-:Y:S01]  /*23e0*/  PRMT R3, RZ, 0x5410, R3 ;  /* 0x00005410ff037816 */ /* 0x000fe20000000003 */
[----:B------:R-:W-:-:S04]  /*23f0*/  CS2R R6, SRZ ;  /* 0x0000000000067805 */ /* 0x000fc8000001ff00 */
[----:B------:R-:W-:-:S04]  /*2400*/  FMUL.FTZ R3, R3, 1 ;  /* 0x3f80000003037820 */ /* 0x000fc80000410000 */
[----:B------:R-:W0:Y:S02]  /*2410*/  F2F.F64.F32 R4, R3 ;  /* 0x0000000300047310 */ /* 0x000e240000201800 */
[----:B0-----:R0:W-:Y:S01]  /*2420*/  STG.E.128 [R16.64], R4 ;  /* 0x0000000410007986 */ /* 0x0011e2000c101d24 */
[----:B------:R-:W-:Y:S05]  /*2430*/  BRA `(.L_x_40) ;  /* 0x000009e000007947 */ /* 0x000fea0003800000 */
.L_x_48:
[----:B------:R-:W-:-:S13]  /*2440*/  ISETP.NE.AND P0, PT, R2, 0xf, PT ;  /* 0x0000000f0200780c */ /* 0x000fda0003f05270 */
[----:B------:R-:W-:Y:S05]  /*2450*/  @!P0 BRA `(.L_x_50) ;  /* 0x000002d000008947 */ /* 0x000fea0003800000 */
[----:B------:R-:W-:-:S13]  /*2460*/  ISETP.NE.AND P0, PT, R2, 0x17, PT ;  /* 0x000000170200780c */ /* 0x000fda0003f05270 */
[----:B------:R-:W-:Y:S05]  /*2470*/  @!P0 BRA `(.L_x_51) ;  /* 0x0000015000008947 */ /* 0x000fea0003800000 */
[----:B------:R-:W-:-:S13]  /*2480*/  ISETP.NE.AND P0, PT, R2, 0x18, PT ;  /* 0x000000180200780c */ /* 0x000fda0003f05270 */
[----:B------:R-:W-:Y:S05]  /*2490*/  @P0 BRA `(.L_x_39) ;  /* 0x000007d000000947 */ /* 0x000fea0003800000 */
[----:B------:R-:W-:Y:S01]  /*24a0*/  PRMT R5, RZ, 0x5410, R3 ;  /* 0x00005410ff057816 */ /* 0x000fe20000000003 */
[----:B------:R-:W-:Y:S03]  /*24b0*/  BSSY B0, `(.L_x_52) ;  /* 0x000000e000007945 */ /* 0x000fe60003800000 */
[C---:B------:R-:W-:Y:S02]  /*24c0*/  LOP3.LUT R2, R5.reuse, 0x7fffffff, RZ, 0xc0, !PT ;  /* 0x7fffffff05027812 */ /* 0x040fe400078ec0ff */
[----:B------:R-:W-:Y:S02]  /*24d0*/  LOP3.LUT R0, R5, 0x80000000, RZ, 0xc0, !PT ;  /* 0x8000000005007812 */ /* 0x000fe400078ec0ff */
[----:B------:R-:W-:Y:S02]  /*24e0*/  ISETP.GT.U32.AND P0, PT, R2, 0x43efffff, PT ;  /* 0x43efffff0200780c */ /* 0x000fe40003f04070 */
[----:B------:R-:W-:Y:S01]  /*24f0*/  SHF.R.U32.HI R3, RZ, 0x18, R0 ;  /* 0x00000018ff037819 */ /* 0x000fe20000011600 */
[----:B------:R-:W-:-:S10]  /*2500*/  IMAD.MOV.U32 R0, RZ, RZ, 0x7f ;  /* 0x0000007fff007424 */ /* 0x000fd400078e00ff */
[----:B------:R-:W-:Y:S05]  /*2510*/  @P0 BRA `(.L_x_53) ;  /* 0x0000007000000947 */ /* 0x000fea0003800000 */
[----:B------:R-:W-:-:S13]  /*2520*/  ISETP.GE.U32.AND P0, PT, R2, 0x3c800000, PT ;  /* 0x3c8000000200780c */ /* 0x000fda0003f06070 */
[----:B------:R-:W-:Y:S01]  /*2530*/  @P0 SHF.R.U32.HI R0, RZ, 0x14, R5 ;  /* 0x00000014ff000819 */ /* 0x000fe20000011605 */
[----:B------:R-:W-:-:S03]  /*2540*/  @!P0 FADD.FTZ R2, R2, 16384 ;  /* 0x4680000002028421 */ /* 0x000fc60000010000 */
[----:B------:R-:W-:-:S04]  /*2550*/  @P0 LOP3.LUT R0, R0, 0x1, RZ, 0xc0, !PT ;  /* 0x0000000100000812 */ /* 0x000fc800078ec0ff */
[----:B------:R-:W-:-:S04]  /*2560*/  @P0 IADD3 R0, R5, 0x407ffff, R0 ;  /* 0x0407ffff05000810 */ /* 0x000fc80007ffe000 */
[----:B------:R-:W-:Y:S02]  /*2570*/  @P0 SHF.R.U32.HI R0, RZ, 0x14, R0 ;  /* 0x00000014ff000819 */ /* 0x000fe40000011600 */
[----:B------:R-:W-:Y:S02]  /*2580*/  @!P0 IADD3 R0, R2, -0x46800000, RZ ;  /* 0xb980000002008810 */ /* 0x000fe40007ffe0ff */
.L_x_53:
[----:B------:R-:W-:Y:S05]  /*2590*/  BSYNC B0 ;  /* 0x0000000000007941 */ /* 0x000fea0003800000 */
.L_x_52:
[----:B------:R-:W-:-:S05]  /*25a0*/  LOP3.LUT R3, R0, R3, RZ, 0xfc, !PT ;  /* 0x0000000300037212 */ /* 0x000fca00078efcff */
[----:B------:R0:W-:Y:S01]  /*25b0*/  STG.E.U8 [R16.64], R3 ;  /* 0x0000000310007986 */ /* 0x0001e2000c101124 */
[----:B------:R-:W-:Y:S05]  /*25c0*/  BRA `(.L_x_40) ;  /* 0x0000085000007947 */ /* 0x000fea0003800000 */
.L_x_51:
[----:B------:R-:W-:Y:S01]  /*25d0*/  PRMT R3, RZ, 0x5410, R3 ;  /* 0x00005410ff037816 */ /* 0x000fe20000000003 */
[----:B------:R-:W-:Y:S03]  /*25e0*/  BSSY B0, `(.L_x_54) ;  /* 0x000000f000007945 */ /* 0x000fe60003800000 */
[----:B------:R-:W-:-:S04]  /*25f0*/  LOP3.LUT R2, R3, 0x7fffffff, RZ, 0xc0, !PT ;  /* 0x7fffffff03027812 */ /* 0x000fc800078ec0ff */
[----:B------:R-:W-:-:S13]  /*2600*/  ISETP.GT.U32.AND P0, PT, R2, 0x477fffff, PT ;  /* 0x477fffff0200780c */ /* 0x000fda0003f04070 */
[----:B------:R-:W-:Y:S05]  /*2610*/  @P0 BRA `(.L_x_55) ;  /* 0x0000008000000947 */ /* 0x000fea0003800000 */
[----:B------:R-:W-:-:S13]  /*2620*/  ISETP.GE.U32.AND P0, PT, R2, 0x38800000, PT ;  /* 0x388000000200780c */ /* 0x000fda0003f06070 */
[----:B------:R-:W-:Y:S01]  /*2630*/  @P0 SHF.R.U32.HI R0, RZ, 0x15, R3 ;  /* 0x00000015ff000819 */ /* 0x000fe20000011603 */
[----:B------:R-:W-:-:S03]  /*2640*/  @!P0 FADD.FTZ R2, R2, 128 ;  /* 0x4300000002028421 */ /* 0x000fc60000010000 */
[----:B------:R-:W-:-:S04]  /*2650*/  @P0 LOP3.LUT R0, R0, 0x1, RZ, 0xc0, !PT ;  /* 0x0000000100000812 */ /* 0x000fc800078ec0ff */
[----:B------:R-:W-:-:S04]  /*2660*/  @P0 IADD3 R0, R3, 0x80fffff, R0 ;  /* 0x080fffff03000810 */ /* 0x000fc80007ffe000 */
[----:B------:R-:W-:Y:S02]  /*2670*/  @P0 SHF.R.U32.HI R0, RZ, 0x15, R0 ;  /* 0x00000015ff000819 */ /* 0x000fe40000011600 */
[----:B------:R-:W-:Y:S01]  /*2680*/  @!P0 IADD3 R0, R2, -0x43000000, RZ ;  /* 0xbd00000002008810 */ /* 0x000fe20007ffe0ff */
[----:B------:R-:W-:Y:S05]  /*2690*/  BRA `(.L_x_56) ;  /* 0x0000003000007947 */ /* 0x000fea0003800000 */
.L_x_55:
[----:B------:R-:W-:Y:S01]  /*26a0*/  IMAD.MOV.U32 R0, RZ, RZ, 0x7f ;  /* 0x0000007fff007424 */ /* 0x000fe200078e00ff */
[----:B------:R-:W-:-:S04]  /*26b0*/  ISETP.GT.U32.AND P0, PT, R2, 0x7f800000, PT ;  /* 0x7f8000000200780c */ /* 0x000fc80003f04070 */
[----:B------:R-:W-:-:S04]  /*26c0*/  SEL R0, R0, 0x7c, P0 ;  /* 0x0000007c00007807 */ /* 0x000fc80000000000 */
.L_x_56:
[----:B------:R-:W-:Y:S05]  /*26d0*/  BSYNC B0 ;  /* 0x0000000000007941 */ /* 0x000fea0003800000 */
.L_x_54:
[----:B------:R-:W-:-:S04]  /*26e0*/  LOP3.LUT R2, R3, 0x80000000, RZ, 0xc0, !PT ;  /* 0x8000000003027812 */ /* 0x000fc800078ec0ff */
[----:B------:R-:W-:-:S04]  /*26f0*/  SHF.R.U32.HI R3, RZ, 0x18, R2 ;  /* 0x00000018ff037819 */ /* 0x000fc80000011602 */
[----:B------:R-:W-:-:S05]  /*2700*/  LOP3.LUT R3, R0, R3, RZ, 0xfc, !PT ;  /* 0x0000000300037212 */ /* 0x000fca00078efcff */
[----:B------:R0:W-:Y:S01]  /*2710*/  STG.E.U8 [R16.64], R3 ;  /* 0x0000000310007986 */ /* 0x0001e2000c101124 */
[----:B------:R-:W-:Y:S05]  /*2720*/  BRA `(.L_x_40) ;  /* 0x000006f000007947 */ /* 0x000fea0003800000 */
.L_x_50:
[----:B------:R0:W-:Y:S01]  /*2730*/  STG.E.U16 [R16.64], R3 ;  /* 0x0000000310007986 */ /* 0x0001e2000c101524 */
[----:B------:R-:W-:Y:S05]  /*2740*/  BRA `(.L_x_40) ;  /* 0x000006d000007947 */ /* 0x000fea0003800000 */
.L_x_47:
        /* <DEDUP_REMOVED lines=8> */
[----:B------:R-:W-:-:S06]  /*27d0*/  PRMT R3, RZ, 0x5410, R3 ;  /* 0x00005410ff037816 */ /* 0x000fcc0000000003 */
[----:B------:R-:W0:Y:S02]  /*27e0*/  F2I.FTZ.U32.TRUNC.NTZ R3, R3 ;  /* 0x0000000300037305 */ /* 0x000e24000021f000 */
[----:B0-----:R0:W-:Y:S01]  /*27f0*/  STG.E.U16 [R16.64], R3 ;  /* 0x0000000310007986 */ /* 0x0011e2000c101524 */
[----:B------:R-:W-:Y:S05]  /*2800*/  BRA `(.L_x_40) ;  /* 0x0000061000007947 */ /* 0x000fea0003800000 */
.L_x_59:
[----:B------:R-:W-:Y:S01]  /*2810*/  PRMT R3, RZ, 0x5410, R3 ;  /* 0x00005410ff037816 */ /* 0x000fe20000000003 */
[----:B------:R-:W-:Y:S01]  /*2820*/  BSSY B0, `(.L_x_60) ;  /* 0x0000014000007945 */ /* 0x000fe20003800000 */
[----:B------:R-:W-:Y:S02]  /*2830*/  IMAD.MOV.U32 R8, RZ, RZ, 0x80 ;  /* 0x00000080ff087424 */ /* 0x000fe400078e00ff */
[----:B------:R-:W-:-:S04]  /*2840*/  LOP3.LUT R2, R3, 0x7fffffff, RZ, 0xc0, !PT ;  /* 0x7fffffff03027812 */ /* 0x000fc800078ec0ff */
[----:B------:R-:W-:-:S13]  /*2850*/  ISETP.GT.U32.AND P0, PT, R2, 0x437fffff, PT ;  /* 0x437fffff0200780c */ /* 0x000fda0003f04070 */
[----:B------:R-:W-:Y:S05]  /*2860*/  @P0 BRA `(.L_x_61) ;  /* 0x000000f000000947 */ /* 0x000fea0003800000 */
[----:B------:R-:W-:-:S13]  /*2870*/  ISETP.GE.U32.AND P0, PT, R2, 0x3c000000, PT ;  /* 0x3c0000000200780c */ /* 0x000fda0003f06070 */
[----:B------:R-:W-:-:S04]  /*2880*/  @P0 SHF.R.U32.HI R0, RZ, 0x14, R3 ;  /* 0x00000014ff000819 */ /* 0x000fc80000011603 */
[----:B------:R-:W-:-:S04]  /*2890*/  @P0 LOP3.LUT R0, R0, 0x1, RZ, 0xc0, !PT ;  /* 0x0000000100000812 */ /* 0x000fc800078ec0ff */
[----:B------:R-:W-:-:S04]  /*28a0*/  @P0 IADD3 R0, R3, 0x487ffff, R0 ;  /* 0x0487ffff03000810 */ /* 0x000fc80007ffe000 */
[----:B------:R-:W-:-:S04]  /*28b0*/  @P0 SHF.R.U32.HI R0, RZ, 0x14, R0 ;  /* 0x00000014ff000819 */ /* 0x000fc80000011600 */
[----:B------:R-:W-:Y:S01]  /*28c0*/  @P0 LOP3.LUT R0, R0, 0xff, RZ, 0xc0, !PT ;  /* 0x000000ff00000812 */ /* 0x000fe200078ec0ff */
[----:B------:R-:W-:Y:S05]  /*28d0*/  @P0 BRA `(.L_x_62) ;  /* 0x0000004000000947 */ /* 0x000fea0003800000 */
[----:B------:R-:W-:Y:S01]  /*28e0*/  FADD.FTZ R0, R2, 8192 ;  /* 0x4600000002007421 */ /* 0x000fe20000010000 */
[----:B------:R-:W-:-:S04]  /*28f0*/  PRMT R8, RZ, 0x7610, R8 ;  /* 0x00007610ff087816 */ /* 0x000fc80000000008 */
[----:B------:R-:W-:-:S13]  /*2900*/  LOP3.LUT P0, R0, R0, 0xff, RZ, 0xc0, !PT ;  /* 0x000000ff00007812 */ /* 0x000fda000780c0ff */
[----:B------:R-:W-:Y:S05]  /*2910*/  @!P0 BRA `(.L_x_61) ;  /* 0x0000004000008947 */ /* 0x000fea0003800000 */
.L_x_62:
[----:B------:R-:W-:-:S04]  /*2920*/  LOP3.LUT R2, R3, 0x80000000, RZ, 0xc0, !PT ;  /* 0x8000000003027812 */ /* 0x000fc800078ec0ff */
[----:B------:R-:W-:-:S04]  /*2930*/  SHF.R.U32.HI R3, RZ, 0x18, R2 ;  /* 0x00000018ff037819 */ /* 0x000fc80000011602 */
[----:B------:R-:W-:-:S04]  /*2940*/  LOP3.LUT R0, R0, R3, RZ, 0xfc, !PT ;  /* 0x0000000300007212 */ /* 0x000fc800078efcff */
[----:B------:R-:W-:Y:S02]  /*2950*/  PRMT R8, R0, 0x7610, R8 ;  /* 0x0000761000087816 */ /* 0x000fe40000000008 */
.L_x_61:
[----:B------:R-:W-:Y:S05]  /*2960*/  BSYNC B0 ;  /* 0x0000000000007941 */ /* 0x000fea0003800000 */
.L_x_60:
[----:B------:R0:W-:Y:S01]  /*2970*/  STG.E.U8 [R16.64], R8 ;  /* 0x0000000810007986 */ /* 0x0001e2000c101124 */
[----:B------:R-:W-:Y:S05]  /*2980*/  BRA `(.L_x_40) ;  /* 0x0000049000007947 */ /* 0x000fea0003800000 */
.L_x_58:
        /* <DEDUP_REMOVED lines=17> */
.L_x_65:
[----:B------:R-:W-:-:S04]  /*2aa0*/  LOP3.LUT R2, R3, 0x80000000, RZ, 0xc0, !PT ;  /* 0x8000000003027812 */ /* 0x000fc800078ec0ff */
[----:B------:R-:W-:-:S04]  /*2ab0*/  SHF.R.U32.HI R3, RZ, 0x18, R2 ;  /* 0x00000018ff037819 */ /* 0x000fc80000011602 */
[----:B------:R-:W-:-:S04]  /*2ac0*/  LOP3.LUT R0, R0, R3, RZ, 0xfc, !PT ;  /* 0x0000000300007212 */ /* 0x000fc800078efcff */
[----:B------:R-:W-:Y:S02]  /*2ad0*/  PRMT R8, R0, 0x7610, R8 ;  /* 0x0000761000087816 */ /* 0x000fe40000000008 */
.L_x_64:
[----:B------:R-:W-:Y:S05]  /*2ae0*/  BSYNC B0 ;  /* 0x0000000000007941 */ /* 0x000fea0003800000 */
.L_x_63:
[----:B------:R0:W-:Y:S01]  /*2af0*/  STG.E.U8 [R16.64], R8 ;  /* 0x0000000810007986 */ /* 0x0001e2000c101124 */
[----:B------:R-:W-:Y:S05]  /*2b00*/  BRA `(.L_x_40) ;  /* 0x0000031000007947 */ /* 0x000fea0003800000 */
.L_x_57:
[----:B------:R-:W-:-:S13]  /*2b10*/  ISETP.NE.AND P0, PT, R2, 0x1c, PT ;  /* 0x0000001c0200780c */ /* 0x000fda0003f05270 */
[----:B------:R-:W-:Y:S05]  /*2b20*/  @!P0 BRA `(.L_x_66) ;  /* 0x000002c000008947 */ /* 0x000fea0003800000 */
[----:B------:R-:W-:-:S13]  /*2b30*/  ISETP.NE.AND P0, PT, R2, 0x1d, PT ;  /* 0x0000001d0200780c */ /* 0x000fda0003f05270 */
[----:B------:R-:W-:Y:S05]  /*2b40*/  @!P0 BRA `(.L_x_67) ;  /* 0x0000026000008947 */ /* 0x000fea0003800000 */
[----:B------:R-:W-:-:S13]  /*2b50*/  ISETP.NE.AND P0, PT, R2, 0x2c, PT ;  /* 0x0000002c0200780c */ /* 0x000fda0003f05270 */
[----:B------:R-:W-:Y:S05]  /*2b60*/  @P0 BRA `(.L_x_39) ;  /* 0x0000010000000947 */ /* 0x000fea0003800000 */
[----:B------:R-:W-:Y:S02]  /*2b70*/  PRMT R3, RZ, 0x5410, R3 ;  /* 0x00005410ff037816 */ /* 0x000fe40000000003 */
[----:B------:R-:W-:Y:S02]  /*2b80*/  PLOP3.LUT P0, PT, PT, PT, PT, 0x80, 0x0 ;  /* 0x000000000000781c */ /* 0x000fe40003f0f070 */
[----:B------:R-:W-:-:S04]  /*2b90*/  SHF.R.U32.HI R4, RZ, 0x17, R3 ;  /* 0x00000017ff047819 */ /* 0x000fc80000011603 */
[----:B------:R-:W-:-:S04]  /*2ba0*/  LOP3.LUT R2, R4, 0xff, RZ, 0xc0, !PT ;  /* 0x000000ff04027812 */ /* 0x000fc800078ec0ff */
[----:B------:R-:W-:-:S13]  /*2bb0*/  ISETP.NE.AND P2, PT, R2, 0xff, PT ;  /* 0x000000ff0200780c */ /* 0x000fda0003f45270 */
[--C-:B------:R-:W-:Y:S02]  /*2bc0*/  @P2 SHF.R.U32.HI R0, RZ, 0x16, R3.reuse ;  /* 0x00000016ff002819 */ /* 0x100fe40000011603 */
[----:B------:R-:W-:Y:S01]  /*2bd0*/  @P2 LOP3.LUT P1, RZ, R2, 0x3fffff, R3, 0xf8, !PT ;  /* 0x003fffff02ff2812 */ /* 0x000fe2000782f803 */
[----:B------:R-:W-:Y:S01]  /*2be0*/  IMAD.MOV.U32 R3, RZ, RZ, 0xff ;  /* 0x000000ffff037424 */ /* 0x000fe200078e00ff */
[----:B------:R-:W-:-:S04]  /*2bf0*/  @P2 LOP3.LUT R0, R0, 0x1, RZ, 0xc0, !PT ;  /* 0x0000000100002812 */ /* 0x000fc800078ec0ff */
[----:B------:R-:W-:Y:S02]  /*2c00*/  @P2 ISETP.EQ.U32.AND P1, PT, R0, 0x1, P1 ;  /* 0x000000010000280c */ /* 0x000fe40000f22070 */
[----:B------:R-:W-:Y:S02]  /*2c10*/  @P2 IADD3 R0, R4, 0x1, RZ ;  /* 0x0000000104002810 */ /* 0x000fe40007ffe0ff */
[----:B------:R-:W-:-:S13]  /*2c20*/  @P2 PLOP3.LUT P0, PT, P1, PT, PT, 0x80, 0x0 ;  /* 0x000000000000281c */ /* 0x000fda0000f0f070 */
[----:B------:R-:W-:-:S04]  /*2c30*/  @!P0 IMAD.MOV R0, RZ, RZ, R4 ;  /* 0x000000ffff008224 */ /* 0x000fc800078e0204 */
[----:B------:R-:W-:-:S05]  /*2c40*/  @P2 IMAD.MOV.U32 R3, RZ, RZ, R0 ;  /* 0x000000ffff032224 */ /* 0x000fca00078e0000 */
[----:B------:R0:W-:Y:S01]  /*2c50*/  STG.E.U8 [R16.64], R3 ;  /* 0x0000000310007986 */ /* 0x0001e2000c101124 */
[----:B------:R-:W-:Y:S05]  /*2c60*/  BRA `(.L_x_40) ;  /* 0x000001b000007947 */ /* 0x000fea0003800000 */
.L_x_39:
[----:B------:R-:W-:Y:S01]  /*2c70*/  MOV R2, 0x0 ;  /* 0x0000000000027802 */ /* 0x000fe20000000f00 */
[----:B------:R-:W-:Y:S02]  /*2c80*/  IMAD.MOV.U32 R4, RZ, RZ, c[0x4][0x148] ;  /* 0x01005200ff047624 */ /* 0x000fe400078e00ff */
[----:B------:R-:W-:Y:S02]  /*2c90*/  IMAD.MOV.U32 R5, RZ, RZ, c[0x4][0x14c] ;  /* 0x01005300ff057624 */ /* 0x000fe400078e00ff */
[----:B------:R-:W-:Y:S01]  /*2ca0*/  IMAD.MOV.U32 R6, RZ, RZ, c[0x4][0x150] ;  /* 0x01005400ff067624 */ /* 0x000fe200078e00ff */
[----:B------:R-:W0:Y:S01]  /*2cb0*/  LDC.64 R2, c[0x4][R2] ;  /* 0x0100000002027b82 */ /* 0x000e220000000a00 */
[----:B------:R-:W-:Y:S02]  /*2cc0*/  IMAD.MOV.U32 R7, RZ, RZ, c[0x4][0x154] ;  /* 0x01005500ff077624 */ /* 0x000fe400078e00ff */
[----:B------:R-:W-:-:S02]  /*2cd0*/  IMAD.MOV.U32 R8, RZ, RZ, 0x65 ;  /* 0x00000065ff087424 */ /* 0x000fc400078e00ff */
[----:B------:R-:W-:Y:S02]  /*2ce0*/  IMAD.MOV.U32 R10, RZ, RZ, c[0x4][0x40] ;  /* 0x01001000ff0a7624 */ /* 0x000fe400078e00ff */
[----:B------:R-:W-:Y:S02]  /*2cf0*/  IMAD.MOV.U32 R11, RZ, RZ, c[0x4][0x44] ;  /* 0x01001100ff0b7624 */ /* 0x000fe400078e00ff */
[----:B------:R-:W-:Y:S02]  /*2d00*/  IMAD.MOV.U32 R12, RZ, RZ, 0x1 ;  /* 0x00000001ff0c7424 */ /* 0x000fe400078e00ff */
[----:B------:R-:W-:Y:S02]  /*2d10*/  IMAD.MOV.U32 R13, RZ, RZ, RZ ;  /* 0x000000ffff0d7224 */ /* 0x000fe400078e00ff */
[----:B------:R-:W-:Y:S01]  /*2d20*/  LEPC R14 ;  /* 0x00000000000e734e */ /* 0x000fe20000000000 */
[----:B------:R-:W-:Y:S02]  /*2d30*/  MOV R9, 0x2da0 ;  /* 0x00002da000097802 */ /* 0x000fe40000000f00 */
[----:B------:R-:W-:Y:S02]  /*2d40*/  MOV R20, 0x2d20 ;  /* 0x00002d2000147802 */ /* 0x000fe40000000f00 */
[----:B------:R-:W-:-:S02]  /*2d50*/  MOV R21, 0x0 ;  /* 0x0000000000157802 */ /* 0x000fc40000000f00 */
[----:B------:R-:W-:Y:S02]  /*2d60*/  MOV R0, 0x0 ;  /* 0x0000000000007802 */ /* 0x000fe40000000f00 */
[----:B------:R-:W-:-:S04]  /*2d70*/  IADD3 R20, P0, P1, -R20, R9, R14 ;  /* 0x0000000914147210 */ /* 0x000fc8000791e10e */
[----:B------:R-:W-:-:S04]  /*2d80*/  IADD3.X R21, ~R0, R21, R15, P0, P1 ;  /* 0x0000001500157210 */ /* 0x000fc800007e250f */
[----:B0-----:R-:W-:Y:S05]  /*2d90*/  CALL.ABS.NOINC R2 ;  /* 0x0000000002007343 */ /* 0x001fea0003c00000 */
[----:B------:R-:W-:Y:S05]  /*2da0*/  BRA `(.L_x_40) ;  /* 0x0000007000007947 */ /* 0x000fea0003800000 */
.L_x_67:
[----:B------:R-:W-:-:S06]  /*2db0*/  PRMT R3, RZ, 0x5410, R3 ;  /* 0x00005410ff037816 */ /* 0x000fcc0000000003 */
[----:B------:R-:W0:Y:S02]  /*2dc0*/  F2I.U64.TRUNC R2, R3 ;  /* 0x0000000300027311 */ /* 0x000e24000020d800 */
[----:B0-----:R0:W-:Y:S01]  /*2dd0*/  STG.E.64 [R16.64], R2 ;  /* 0x0000000210007986 */ /* 0x0011e2000c101b24 */
[----:B------:R-:W-:Y:S05]  /*2de0*/  BRA `(.L_x_40) ;  /* 0x0000003000007947 */ /* 0x000fea0003800000 */
.L_x_66:
[----:B------:R-:W-:-:S06]  /*2df0*/  PRMT R3, RZ, 0x5410, R3 ;  /* 0x00005410ff037816 */ /* 0x000fcc0000000003 */
[----:B------:R-:W0:Y:S02]  /*2e00*/  F2I.FTZ.U32.TRUNC.NTZ R3, R3 ;  /* 0x0000000300037305 */ /* 0x000e24000021f000 */
[----:B0-----:R0:W-:Y:S02]  /*2e10*/  STG.E [R16.64], R3 ;  /* 0x0000000310007986 */ /* 0x0011e4000c101924 */
.L_x_40:
[----:B------:R-:W-:-:S05]  /*2e20*/  IMAD R18, R18, 0x200, R23 ;  /* 0x0000020012127824 */ /* 0x000fca00078e0217 */
[----:B------:R-:W-:Y:S02]  /*2e30*/  IADD3 R19, R18, 0x80, RZ ;  /* 0x0000008012137810 */ /* 0x000fe40007ffe0ff */
.L_x_1:
[----:B------:R-:W-:Y:S05]  /*2e40*/  BSYNC B6 ;  /* 0x0000000000067941 */ /* 0x000fea0003800000 */
.L_x_0:
[----:B------:R-:W-:Y:S01]  /*2e50*/  ISETP.GE.AND P0, PT, R19, c[0x0][0x160], PT ;  /* 0x0000580013007a0c */ /* 0x000fe20003f06270 */
[----:B------:R-:W-:-:S12]  /*2e60*/  BSSY B6, `(.L_x_68) ;  /* 0x00005ba000067945 */ /* 0x000fd80003800000 */
[----:B------:R-:W-:Y:S05]  /*2e70*/  @P0 BRA `(.L_x_69) ;  /* 0x00005b8000000947 */ /* 0x000fea0003800000 */
[----:B------:R-:W-:Y:S01]  /*2e80*/  ISETP.NE.AND P0, PT, RZ, c[0x0][0x168], PT ;  /* 0x00005a00ff007a0c */ /* 0x000fe20003f05270 */
[----:B0-----:R-:W-:Y:S02]  /*2e90*/  IMAD.MOV.U32 R0, RZ, RZ, RZ ;  /* 0x000000ffff007224 */ /* 0x001fe400078e00ff */
[----:B------:R-:W-:-:S10]  /*2ea0*/  IMAD.MOV.U32 R16, RZ, RZ, RZ ;  /* 0x000000ffff107224 */ /* 0x000fd400078e00ff */
[----:B------:R-:W-:Y:S05]  /*2eb0*/  @!P0 BRA `(.L_x_70) ;  /* 0x00000e0000008947 */ /* 0x000fea0003800000 */
[----:B------:R-:W-:Y:S02]  /*2ec0*/  IMAD.MOV.U32 R18, RZ, RZ, RZ ;  /* 0x000000ffff127224 */ /* 0x000fe400078e00ff */
[----:B------:R-:W-:Y:S02]  /*2ed0*/  IMAD.MOV.U32 R4, RZ, RZ, 0x1 ;  /* 0x00000001ff047424 */ /* 0x000fe400078e00ff */
[----:B------:R-:W-:-:S03]  /*2ee0*/  IMAD.HI.U32 R2, R19, c[0x0][0x170], R18 ;  /* 0x00005c0013027a27 */ /* 0x000fc600078e0012 */
[----:B------:R-:W-:Y:S02]  /*2ef0*/  ISETP.NE.AND P0, PT, R4, c[0x0][0x168], PT ;  /* 0x00005a0004007a0c */ /* 0x000fe40003f05270 */
[----:B------:R-:W-:-:S05]  /*2f00*/  SHF.R.U32.HI R3, RZ, c[0x0][0x174], R2 ;  /* 0x00005d00ff037a19 */ /* 0x000fca0000011602 */
[----:B------:R-:W-:-:S04]  /*2f10*/  IMAD.MOV R0, RZ, RZ, -R3 ;  /* 0x000000ffff007224 */ /* 0x000fc800078e0a03 */
[----:B------:R-:W-:-:S04]  /*2f20*/  IMAD R0, R0, c[0x0][0x16c], R19 ;  /* 0x00005b0000007a24 */ /* 0x000fc800078e0213 */
[C---:B------:R-:W-:Y:S02]  /*2f30*/  IMAD R16, R0.reuse, c[0x0][0x298], RZ ;  /* 0x0000a60000107a24 */ /* 0x040fe400078e02ff */
[----:B------:R-:W-:Y:S01]  /*2f40*/  IMAD R0, R0, c[0x0][0x29c], RZ ;  /* 0x0000a70000007a24 */ /* 0x000fe200078e02ff */
[----:B------:R-:W-:Y:S05]  /*2f50*/  @!P0 BRA `(.L_x_70) ;  /* 0x00000d6000008947 */ /* 0x000fea0003800000 */
[----:B------:R-:W-:Y:S02]  /*2f60*/  IMAD.MOV.U32 R2, RZ, RZ, RZ ;  /* 0x000000ffff027224 */ /* 0x000fe400078e00ff */
[----:B------:R-:W-:Y:S02]  /*2f70*/  IMAD.MOV.U32 R6, RZ, RZ, c[0x0][0x168] ;  /* 0x00005a00ff067624 */ /* 0x000fe400078e00ff */
[----:B------:R-:W-:-:S03]  /*2f80*/  IMAD.HI.U32 R4, R3, c[0x0][0x17c], R2 ;  /* 0x00005f0003047a27 */ /* 0x000fc600078e0002 */
[----:B------:R-:W-:Y:S02]  /*2f90*/  ISETP.NE.AND P0, PT, R6, 0x2, PT ;  /* 0x000000020600780c */ /* 0x000fe40003f05270 */
        /* <DEDUP_REMOVED lines=210> */
.L_x_70:
        /* <DEDUP_REMOVED lines=20> */
.L_x_74:
[----:B------:R-:W2:Y:S02]  /*3e00*/  LDG.E.U8 R2, [R2.64] ;  /* 0x0000002402027981 */ /* 0x000ea4000c1e1100 */
[----:B--2---:R-:W0:Y:S02]  /*3e10*/  I2F.U16 R0, R2 ;  /* 0x0000000200007306 */ /* 0x004e240000101000 */
[----:B0-----:R-:W-:Y:S01]  /*3e20*/  F2FP.BF16.PACK_AB R0, RZ, R0 ;  /* 0x00000000ff00723e */ /* 0x001fe200000010ff */
[----:B------:R-:W-:Y:S05]  /*3e30*/  BRA `(.L_x_76) ;  /* 0x00000e3000007947 */ /* 0x000fea0003800000 */
.L_x_73:
        /* <DEDUP_REMOVED lines=10> */
.L_x_78:
[----:B------:R-:W2:Y:S02]  /*3ee0*/  LDG.E R2, [R2.64] ;  /* 0x0000002402027981 */ /* 0x000ea4000c1e1900 */
[----:B--2---:R-:W0:Y:S02]  /*3ef0*/  I2F R0, R2 ;  /* 0x0000000200007306 */ /* 0x004e240000201400 */
[----:B0-----:R-:W-:Y:S01]  /*3f00*/  F2FP.BF16.PACK_AB R0, RZ, R0 ;  /* 0x00000000ff00723e */ /* 0x001fe200000010ff */
[----:B------:R-:W-:Y:S05]  /*3f10*/  BRA `(.L_x_76) ;  /* 0x00000d5000007947 */ /* 0x000fea0003800000 */
.L_x_77:
[----:B------:R-:W2:Y:S02]  /*3f20*/  LDG.E.U16 R2, [R2.64] ;  /* 0x0000002402027981 */ /* 0x000ea4000c1e1500 */
[----:B--2---:R-:W0:Y:S02]  /*3f30*/  I2F.S16 R0, R2 ;  /* 0x0000000200007306 */ /* 0x004e240000101400 */
[----:B0-----:R-:W-:Y:S01]  /*3f40*/  F2FP.BF16.PACK_AB R0, RZ, R0 ;  /* 0x00000000ff00723e */ /* 0x001fe200000010ff */
[----:B------:R-:W-:Y:S05]  /*3f50*/  BRA `(.L_x_76) ;  /* 0x00000d1000007947 */ /* 0x000fea0003800000 */
.L_x_72:
        /* <DEDUP_REMOVED lines=9> */
.L_x_80:
[----:B------:R-:W2:Y:S02]  /*3ff0*/  LDG.E.U16 R0, [R2.64] ;  /* 0x0000002402007981 */ /* 0x000ea4000c1e1500 */
[----:B--2---:R-:W-:-:S05]  /*4000*/  HADD2.F32 R0, -RZ, R0.H0_H0 ;  /* 0x20000000ff007230 */ /* 0x004fca0000004100 */
[----:B------:R-:W-:Y:S01]  /*4010*/  F2FP.BF16.PACK_AB R0, RZ, R0 ;  /* 0x00000000ff00723e */ /* 0x000fe200000010ff */
[----:B------:R-:W-:Y:S05]  /*4020*/  BRA `(.L_x_76) ;  /* 0x00000c4000007947 */ /* 0x000fea0003800000 */
.L_x_79:
        /* <DEDUP_REMOVED lines=9> */
.L_x_82:
[----:B------:R-:W2:Y:S02]  /*40c0*/  LDG.E.U16 R2, [R2.64] ;  /* 0x0000002402027981 */ /* 0x000ea4000c1e1500 */
[----:B--2---:R-:W-:-:S05]  /*40d0*/  HADD2.F32 R0, -RZ, R2.H0_H0 ;  /* 0x20000002ff007230 */ /* 0x004fca0000004100 */
[----:B------:R-:W-:Y:S01]  /*40e0*/  F2FP.BF16.PACK_AB R0, RZ, R0 ;  /* 0x00000000ff00723e */ /* 0x000fe200000010ff */
[----:B------:R-:W-:Y:S05]  /*40f0*/  BRA `(.L_x_76) ;  /* 0x00000b7000007947 */ /* 0x000fea0003800000 */
.L_x_81:
[----:B------:R-:W2:Y:S02]  /*4100*/  LDG.E.64 R2, [R2.64] ;  /* 0x0000002402027981 */ /* 0x000ea4000c1e1b00 */
[----:B--2---:R-:W0:Y:S01]  /*4110*/  F2F.F32.F64 R0, R2 ;  /* 0x0000000200007310 */ /* 0x004e220000301000 */
[----:B------:R-:W0:-:S14]  /*4120*/  DSETP.GEU.AND P0, PT, |R2|, c[0x2][0x0], PT ;  /* 0x008000000200762a */ /* 0x000e1c0003f0e200 */
[----:B0-----:R-:W-:-:S05]  /*4130*/  @!P0 FMUL R0, R0, 1.175494350822287508e-38 ;  /* 0x0080000000008820 */ /* 0x001fca0000400000 */
[----:B------:R-:W-:Y:S01]  /*4140*/  F2FP.BF16.PACK_AB R0, RZ, R0 ;  /* 0x00000000ff00723e */ /* 0x000fe200000010ff */
[----:B------:R-:W-:Y:S05]  /*4150*/  BRA `(.L_x_76) ;  /* 0x00000b1000007947 */ /* 0x000fea0003800000 */
.L_x_71:
        /* <DEDUP_REMOVED lines=13> */
.L_x_85:
[----:B------:R-:W2:Y:S02]  /*4230*/  LDG.E.64 R2, [R2.64] ;  /* 0x0000002402027981 */ /* 0x000ea4000c1e1b00 */
[----:B--2---:R-:W0:Y:S01]  /*4240*/  F2F.F32.F64 R0, R2 ;  /* 0x0000000200007310 */ /* 0x004e220000301000 */
[----:B------:R-:W0:-:S14]  /*4250*/  DSETP.GEU.AND P0, PT, |R2|, c[0x2][0x0], PT ;  /* 0x008000000200762a */ /* 0x000e1c0003f0e200 */
[----:B0-----:R-:W-:-:S05]  /*4260*/  @!P0 FMUL R0, R0, 1.175494350822287508e-38 ;  /* 0x0080000000008820 */ /* 0x001fca0000400000 */
[----:B------:R-:W-:Y:S01]  /*4270*/  F2FP.BF16.PACK_AB R0, RZ, R0 ;  /* 0x00000000ff00723e */ /* 0x000fe200000010ff */
[----:B------:R-:W-:Y:S05]  /*4280*/  BRA `(.L_x_76) ;  /* 0x000009e000007947 */ /* 0x000fea0003800000 */
.L_x_84:
        /* <DEDUP_REMOVED lines=28> */
.L_x_87:
        /* <DEDUP_REMOVED lines=15> */
.L_x_86:
[----:B------:R0:W5:Y:S01]  /*4540*/  LDG.E.U16 R0, [R2.64] ;  /* 0x0000002402007981 */ /* 0x000162000c1e1500 */
[----:B------:R-:W-:Y:S05]  /*4550*/  BRA `(.L_x_76) ;  /* 0x0000071000007947 */ /* 0x000fea0003800000 */
.L_x_83:
        /* <DEDUP_REMOVED lines=12> */
.L_x_90:
        /* <DEDUP_REMOVED lines=21> */
.L_x_94:
[----:B------:R-:W-:Y:S05]  /*4770*/  BSYNC B1 ;  /* 0x0000000000017941 */ /* 0x000fea0003800000 */
.L_x_93:
[----:B------:R-:W-:Y:S01]  /*4780*/  LEA R3, R0, 0x3b800000, 0x17 ;  /* 0x3b80000000037811 */ /* 0x000fe200078eb8ff */
[----:B------:R-:W-:-:S05]  /*4790*/  IMAD.SHL.U32 R0, R2, 0x100000, RZ ;  /* 0x0010000002007824 */ /* 0x000fca00078e00ff */
[----:B------:R-:W-:Y:S02]  /*47a0*/  LOP3.LUT R0, R3, R0, R4, 0xfe, !PT ;  /* 0x0000000003007212 */ /* 0x000fe400078efe04 */
.L_x_92:
[----:B------:R-:W-:Y:S05]  /*47b0*/  BSYNC B0 ;  /* 0x0000000000007941 */ /* 0x000fea0003800000 */
.L_x_91:
[----:B------:R-:W-:Y:S01]  /*47c0*/  F2FP.BF16.PACK_AB R0, RZ, R0 ;  /* 0x00000000ff00723e */ /* 0x000fe200000010ff */
[----:B------:R-:W-:Y:S05]  /*47d0*/  BRA `(.L_x_76) ;  /* 0x0000049000007947 */ /* 0x000fea0003800000 */
.L_x_89:
        /* <DEDUP_REMOVED lines=21> */
.L_x_98:
[----:B------:R-:W-:Y:S05]  /*4930*/  BSYNC B1 ;  /* 0x0000000000017941 */ /* 0x000fea0003800000 */
.L_x_97:
[----:B------:R-:W-:Y:S01]  /*4940*/  LEA R3, R0, 0x37800000, 0x17 ;  /* 0x3780000000037811 */ /* 0x000fe200078eb8ff */
[----:B------:R-:W-:-:S05]  /*4950*/  IMAD.SHL.U32 R0, R2, 0x200000, RZ ;  /* 0x0020000002007824 */ /* 0x000fca00078e00ff */
[----:B------:R-:W-:Y:S02]  /*4960*/  LOP3.LUT R0, R3, R0, R4, 0xfe, !PT ;  /* 0x0000000003007212 */ /* 0x000fe400078efe04 */
.L_x_96:
[----:B------:R-:W-:Y:S05]  /*4970*/  BSYNC B0 ;  /* 0x0000000000007941 */ /* 0x000fea0003800000 */
.L_x_95:
[----:B------:R-:W-:Y:S01]  /*4980*/  F2FP.BF16.PACK_AB R0, RZ, R0 ;  /* 0x00000000ff00723e */ /* 0x000fe200000010ff */
[----:B------:R-:W-:Y:S05]  /*4990*/  BRA `(.L_x_76) ;  /* 0x000002d000007947 */ /* 0x000fea0003800000 */
.L_x_88:
        /* <DEDUP_REMOVED lines=14> */
.L_x_102:
[----:B------:R-:W-:Y:S05]  /*4a80*/  BSYNC B0 ;  /* 0x0000000000007941 */ /* 0x000fea0003800000 */
.L_x_101:
[----:B------:R-:W-:Y:S01]  /*4a90*/  F2FP.BF16.PACK_AB R0, RZ, R0 ;  /* 0x00000000ff00723e */ /* 0x000fe200000010ff */
[----:B------:R-:W-:Y:S05]  /*4aa0*/  BRA `(.L_x_76) ;  /* 0x000001c000007947 */ /* 0x000fea0003800000 */
.L_x_75:
        /* <DEDUP_REMOVED lines=21> */
.L_x_100:
[----:B------:R-:W2:Y:S02]  /*4c00*/  LDG.E.64 R2, [R2.64] ;  /* 0x0000002402027981 */ /* 0x000ea4000c1e1b00 */
[----:B--2---:R-:W0:Y:S02]  /*4c10*/  I2F.U64 R0, R2 ;  /* 0x0000000200007312 */ /* 0x004e240000301000 */
[----:B0-----:R-:W-:Y:S01]  /*4c20*/  F2FP.BF16.PACK_AB R0, RZ, R0 ;  /* 0x00000000ff00723e */ /* 0x001fe200000010ff */
[----:B------:R-:W-:Y:S05]  /*4c30*/  BRA `(.L_x_76) ;  /* 0x0000003000007947 */ /* 0x000fea0003800000 */
.L_x_99:
[----:B------:R-:W2:Y:S02]  /*4c40*/  LDG.E R2, [R2.64] ;  /* 0x0000002402027981 */ /* 0x000ea4000c1e1900 */
[----:B--2---:R-:W0:Y:S02]  /*4c50*/  I2F.U32 R0, R2 ;  /* 0x0000000200007306 */ /* 0x004e240000201000 */
[----:B0-----:R-:W-:-:S06]  /*4c60*/  F2FP.BF16.PACK_AB R0, RZ, R0 ;  /* 0x00000000ff00723e */ /* 0x001fcc00000010ff */
.L_x_76:
        /* <DEDUP_REMOVED lines=19> */
.L_x_106:
[----:B------:R-:W-:-:S06]  /*4da0*/  PRMT R3, RZ, 0x5410, R2 ;  /* 0x00005410ff037816 */ /* 0x000fcc0000000002 */
[----:B------:R-:W0:Y:S02]  /*4db0*/  F2I.S64.TRUNC R2, R3 ;  /* 0x0000000300027311 */ /* 0x000e24000020d900 */
[----:B0-----:R0:W-:Y:S01]  /*4dc0*/  STG.E.U8 [R16.64], R2 ;  /* 0x0000000210007986 */ /* 0x0011e2000c101124 */
[----:B------:R-:W-:Y:S05]  /*4dd0*/  BRA `(.L_x_108) ;  /* 0x00000e4000007947 */ /* 0x000fea0003800000 */
.L_x_105:
        /* <DEDUP_REMOVED lines=10> */
.L_x_110:
[----:B------:R-:W-:-:S04]  /*4e80*/  PRMT R2, RZ, 0x5410, R2 ;  /* 0x00005410ff027816 */ /* 0x000fc80000000002 */
[----:B------:R-:W0:Y:S02]  /*4e90*/  F2I.FTZ.TRUNC.NTZ R3, R2 ;  /* 0x0000000200037305 */ /* 0x000e24000021f100 */
[----:B0-----:R0:W-:Y:S01]  /*4ea0*/  STG.E [R16.64], R3 ;  /* 0x0000000310007986 */ /* 0x0011e2000c101924 */
[----:B------:R-:W-:Y:S05]  /*4eb0*/  BRA `(.L_x_108) ;  /* 0x00000d6000007947 */ /* 0x000fea0003800000 */
.L_x_109:
[----:B------:R-:W-:-:S04]  /*4ec0*/  PRMT R2, RZ, 0x5410, R2 ;  /* 0x00005410ff027816 */ /* 0x000fc80000000002 */
[----:B------:R-:W0:Y:S02]  /*4ed0*/  F2I.FTZ.TRUNC.NTZ R3, R2 ;  /* 0x0000000200037305 */ /* 0x000e24000021f100 */
[----:B0-----:R0:W-:Y:S01]  /*4ee0*/  STG.E.U16 [R16.64], R3 ;  /* 0x0000000310007986 */ /* 0x0011e2000c101524 */
[----:B------:R-:W-:Y:S05]  /*4ef0*/  BRA `(.L_x_108) ;  /* 0x00000d2000007947 */ /* 0x000fea0003800000 */
.L_x_104:
        /* <DEDUP_REMOVED lines=9> */
.L_x_112:
[----:B------:R-:W-:-:S04]  /*4f90*/  PRMT R0, RZ, 0x5410, R2 ;  /* 0x00005410ff007816 */ /* 0x000fc80000000002 */
[----:B------:R-:W-:-:S05]  /*4fa0*/  F2FP.PACK_AB R0, RZ, R0 ;  /* 0x00000000ff00723e */ /* 0x000fca00000000ff */
[----:B------:R0:W-:Y:S01]  /*4fb0*/  STG.E.U16 [R16.64], R0 ;  /* 0x0000000010007986 */ /* 0x0001e2000c101524 */
[----:B------:R-:W-:Y:S05]  /*4fc0*/  BRA `(.L_x_108) ;  /* 0x00000c5000007947 */ /* 0x000fea0003800000 */
.L_x_111:
        /* <DEDUP_REMOVED lines=10> */
.L_x_114:
[----:B------:R-:W-:-:S04]  /*5070*/  PRMT R2, RZ, 0x5410, R2 ;  /* 0x00005410ff027816 */ /* 0x000fc80000000002 */
[----:B------:R-:W-:-:S04]  /*5080*/  F2FP.PACK_AB R3, RZ, R2 ;  /* 0x00000002ff03723e */ /* 0x000fc800000000ff */
[----:B------:R-:W-:-:S05]  /*5090*/  PRMT R3, R3, 0x5410, RZ ;  /* 0x0000541003037816 */ /* 0x000fca00000000ff */
[----:B------:R0:W-:Y:S01]  /*50a0*/  STG.E [R16.64], R3 ;  /* 0x0000000310007986 */ /* 0x0001e2000c101924 */
[----:B------:R-:W-:Y:S05]  /*50b0*/  BRA `(.L_x_108) ;  /* 0x00000b6000007947 */ /* 0x000fea0003800000 */
.L_x_113:
[----:B------:R-:W-:-:S05]  /*50c0*/  PRMT R2, RZ, 0x5410, R2 ;  /* 0x00005410ff027816 */ /* 0x000fca0000000002 */
[----:B------:R-:W-:-:S06]  /*50d0*/  FMUL.FTZ R2, R2, 1 ;  /* 0x3f80000002027820 */ /* 0x000fcc0000410000 */
[----:B------:R-:W0:Y:S02]  /*50e0*/  F2F.F64.F32 R2, R2 ;  /* 0x0000000200027310 */ /* 0x000e240000201800 */
[----:B0-----:R0:W-:Y:S01]  /*50f0*/  STG.E.64 [R16.64], R2 ;  /* 0x0000000210007986 */ /* 0x0011e2000c101b24 */
[----:B------:R-:W-:Y:S05]  /*5100*/  BRA `(.L_x_108) ;  /* 0x00000b1000007947 */ /* 0x000fea0003800000 */
.L_x_103:
        /* <DEDUP_REMOVED lines=13> */
.L_x_117:
[----:B------:R-:W-:Y:S01]  /*51e0*/  PRMT R2, RZ, 0x5410, R2 ;  /* 0x00005410ff027816 */ /* 0x000fe20000000002 */
[----:B------:R-:W-:-:S04]  /*51f0*/  CS2R R6, SRZ ;  /* 0x0000000000067805 */ /* 0x000fc8000001ff00 */
[----:B------:R-:W-:-:S04]  /*5200*/  FMUL.FTZ R2, R2, 1 ;  /* 0x3f80000002027820 */ /* 0x000fc80000410000 */
[----:B------:R-:W0:Y:S02]  /*5210*/  F2F.F64.F32 R4, R2 ;  /* 0x0000000200047310 */ /* 0x000e240000201800 */
[----:B0-----:R0:W-:Y:S01]  /*5220*/  STG.E.128 [R16.64], R4 ;  /* 0x0000000410007986 */ /* 0x0011e2000c101d24 */
[----:B------:R-:W-:Y:S05]  /*5230*/  BRA `(.L_x_108) ;  /* 0x000009e000007947 */ /* 0x000fea0003800000 */
.L_x_116:
        /* <DEDUP_REMOVED lines=21> */
.L_x_121:
[----:B------:R-:W-:Y:S05]  /*5390*/  BSYNC B0 ;  /* 0x0000000000007941 */ /* 0x000fea0003800000 */
.L_x_120:
[----:B------:R-:W-:-:S05]  /*53a0*/  LOP3.LUT R3, R0, R3, RZ, 0xfc, !PT ;  /* 0x0000000300037212 */ /* 0x000fca00078efcff */
[----:B------:R0:W-:Y:S01]  /*53b0*/  STG.E.U8 [R16.64], R3 ;  /* 0x0000000310007986 */ /* 0x0001e2000c101124 */
[----:B------:R-:W-:Y:S05]  /*53c0*/  BRA `(.L_x_108) ;  /* 0x0000085000007947 */ /* 0x000fea0003800000 */
.L_x_119:
        /* <DEDUP_REMOVED lines=13> */
.L_x_123:
[----:B------:R-:W-:Y:S01]  /*54a0*/  IMAD.MOV.U32 R0, RZ, RZ, 0x7f ;  /* 0x0000007fff007424 */ /* 0x000fe200078e00ff */
[----:B------:R-:W-:-:S04]  /*54b0*/  ISETP.GT.U32.AND P0, PT, R2, 0x7f800000, PT ;  /* 0x7f8000000200780c */ /* 0x000fc80003f04070 */
[----:B------:R-:W-:-:S04]  /*54c0*/  SEL R0, R0, 0x7c, P0 ;  /* 0x0000007c00007807 */ /* 0x000fc80000000000 */
.L_x_124:
[----:B------:R-:W-:Y:S05]  /*54d0*/  BSYNC B0 ;  /* 0x0000000000007941 */ /* 0x000fea0003800000 */
.L_x_122:
[----:B------:R-:W-:-:S04]  /*54e0*/  LOP3.LUT R2, R3, 0x80000000, RZ, 0xc0, !PT ;  /* 0x8000000003027812 */ /* 0x000fc800078ec0ff */
[----:B------:R-:W-:-:S04]  /*54f0*/  SHF.R.U32.HI R3, RZ, 0x18, R2 ;  /* 0x00000018ff037819 */ /* 0x000fc80000011602 */
[----:B------:R-:W-:-:S05]  /*5500*/  LOP3.LUT R3, R0, R3, RZ, 0xfc, !PT ;  /* 0x0000000300037212 */ /* 0x000fca00078efcff */
[----:B------:R0:W-:Y:S01]  /*5510*/  STG.E.U8 [R16.64], R3 ;  /* 0x0000000310007986 */ /* 0x0001e2000c101124 */
[----:B------:R-:W-:Y:S05]  /*5520*/  BRA `(.L_x_108) ;  /* 0x000006f000007947 */ /* 0x000fea0003800000 */
.L_x_118:
[----:B------:R0:W-:Y:S01]  /*5530*/  STG.E.U16 [R16.64], R2 ;  /* 0x0000000210007986 */ /* 0x0001e2000c101524 */
[----:B------:R-:W-:Y:S05]  /*5540*/  BRA `(.L_x_108) ;  /* 0x000006d000007947 */ /* 0x000fea0003800000 */
.L_x_115:
        /* <DEDUP_REMOVED lines=12> */
.L_x_127:
        /* <DEDUP_REMOVED lines=17> */
.L_x_130:
[----:B------:R-:W-:-:S04]  /*5720*/  LOP3.LUT R2, R3, 0x80000000, RZ, 0xc0, !PT ;  /* 0x8000000003027812 */ /* 0x000fc800078ec0ff */
[----:B------:R-:W-:-:S04]  /*5730*/  SHF.R.U32.HI R3, RZ, 0x18, R2 ;  /* 0x00000018ff037819 */ /* 0x000fc80000011602 */
[----:B------:R-:W-:-:S04]  /*5740*/  LOP3.LUT R0, R0, R3, RZ, 0xfc, !PT ;  /* 0x0000000300007212 */ /* 0x000fc800078efcff */
[----:B------:R-:W-:Y:S02]  /*5750*/  PRMT R8, R0, 0x7610, R8 ;  /* 0x0000761000087816 */ /* 0x000fe40000000008 */
.L_x_129:
[----:B------:R-:W-:Y:S05]  /*5760*/  BSYNC B0 ;  /* 0x0000000000007941 */ /* 0x000fea0003800000 */
.L_x_128:
[----:B------:R0:W-:Y:S01]  /*5770*/  STG.E.U8 [R16.64], R8 ;  /* 0x0000000810007986 */ /* 0x0001e2000c101124 */
[----:B------:R-:W-:Y:S05]  /*5780*/  BRA `(.L_x_108) ;  /* 0x0000049000007947 */ /* 0x000fea0003800000 */
.L_x_126:
        /* <DEDUP_REMOVED lines=17> */
.L_x_133:
[----:B------:R-:W-:-:S04]  /*58a0*/  LOP3.LUT R2, R3, 0x80000000, RZ, 0xc0, !PT ;  /* 0x8000000003027812 */ /* 0x000fc800078ec0ff */
[----:B------:R-:W-:-:S04]  /*58b0*/  SHF.R.U32.HI R3, RZ, 0x18, R2 ;  /* 0x00000018ff037819 */ /* 0x000fc80000011602 */
[----:B------:R-:W-:-:S04]  /*58c0*/  LOP3.LUT R0, R0, R3, RZ, 0xfc, !PT ;  /* 0x0000000300007212 */ /* 0x000fc800078efcff */
[----:B------:R-:W-:Y:S02]  /*58d0*/  PRMT R8, R0, 0x7610, R8 ;  /* 0x0000761000087816 */ /* 0x000fe40000000008 */
.L_x_132:
[----:B------:R-:W-:Y:S05]  /*58e0*/  BSYNC B0 ;  /* 0x0000000000007941 */ /* 0x000fea0003800000 */
.L_x_131:
[----:B------:R0:W-:Y:S01]  /*58f0*/  STG.E.U8 [R16.64], R8 ;  /* 0x0000000810007986 */ /* 0x0001e2000c101124 */
[----:B------:R-:W-:Y:S05]  /*5900*/  BRA `(.L_x_108) ;  /* 0x0000031000007947 */ /* 0x000fea0003800000 */
.L_x_125:
        /* <DEDUP_REMOVED lines=22> */
.L_x_107:
        /* <DEDUP_REMOVED lines=20> */
.L_x_135:
[----:B------:R-:W-:-:S06]  /*5bb0*/  PRMT R2, RZ, 0x5410, R2 ;  /* 0x00005410ff027816 */ /* 0x000fcc0000000002 */
[----:B------:R-:W0:Y:S02]  /*5bc0*/  F2I.U64.TRUNC R2, R2 ;  /* 0x0000000200027311 */ /* 0x000e24000020d800 */
[----:B0-----:R0:W-:Y:S01]  /*5bd0*/  STG.E.64 [R16.64], R2 ;  /* 0x0000000210007986 */ /* 0x0011e2000c101b24 */
[----:B------:R-:W-:Y:S05]  /*5be0*/  BRA `(.L_x_108) ;  /* 0x0000003000007947 */ /* 0x000fea0003800000 */
.L_x_134:
[----:B------:R-:W-:-:S04]  /*5bf0*/  PRMT R2, RZ, 0x5410, R2 ;  /* 0x00005410ff027816 */ /* 0x000fc80000000002 */
[----:B------:R-:W0:Y:S02]  /*5c00*/  F2I.FTZ.U32.TRUNC.NTZ R3, R2 ;  /* 0x0000000200037305 */ /* 0x000e24000021f000 */
[----:B0-----:R0:W-:Y:S02]  /*5c10*/  STG.E [R16.64], R3 ;  /* 0x0000000310007986 */ /* 0x0011e4000c101924 */
.L_x_108:
[----:B------:R-:W-:-:S04]  /*5c20*/  IADD3 R19, R19, 0x80, RZ ;  /* 0x0000008013137810 */ /* 0x000fc80007ffe0ff */
[----:B------:R-:W-:-:S13]  /*5c30*/  ISETP.GE.AND P0, PT, R19, c[0x0][0x160], PT ;  /* 0x0000580013007a0c */ /* 0x000fda0003f06270 */
        /* <DEDUP_REMOVED lines=229> */
.L_x_136:
        /* <DEDUP_REMOVED lines=20> */
.L_x_140:
[----:B------:R-:W2:Y:S02]  /*6bd0*/  LDG.E.U8 R2, [R2.64] ;  /* 0x0000002402027981 */ /* 0x000ea4000c1e1100 */
[----:B--2---:R-:W0:Y:S02]  /*6be0*/  I2F.U16 R0, R2 ;  /* 0x0000000200007306 */ /* 0x004e240000101000 */
[----:B0-----:R-:W-:Y:S01]  /*6bf0*/  F2FP.BF16.PACK_AB R0, RZ, R0 ;  /* 0x00000000ff00723e */ /* 0x001fe200000010ff */
[----:B------:R-:W-:Y:S05]  /*6c00*/  BRA `(.L_x_142) ;  /* 0x00000e3000007947 */ /* 0x000fea0003800000 */
.L_x_139:
        /* <DEDUP_REMOVED lines=10> */
.L_x_144:
[----:B------:R-:W2:Y:S02]  /*6cb0*/  LDG.E R2, [R2.64] ;  /* 0x0000002402027981 */ /* 0x000ea4000c1e1900 */
[----:B--2---:R-:W0:Y:S02]  /*6cc0*/  I2F R0, R2 ;  /* 0x0000000200007306 */ /* 0x004e240000201400 */
[----:B0-----:R-:W-:Y:S01]  /*6cd0*/  F2FP.BF16.PACK_AB R0, RZ, R0 ;  /* 0x00000000ff00723e */ /* 0x001fe200000010ff */
[----:B------:R-:W-:Y:S05]  /*6ce0*/  BRA `(.L_x_142) ;  /* 0x00000d5000007947 */ /* 0x000fea0003800000 */
.L_x_143:
[----:B------:R-:W2:Y:S02]  /*6cf0*/  LDG.E.U16 R2, [R2.64] ;  /* 0x0000002402027981 */ /* 0x000ea4000c1e1500 */
[----:B--2---:R-:W0:Y:S02]  /*6d00*/  I2F.S16 R0, R2 ;  /* 0x0000000200007306 */ /* 0x004e240000101400 */
[----:B0-----:R-:W-:Y:S01]  /*6d10*/  F2FP.BF16.PACK_AB R0, RZ, R0 ;  /* 0x00000000ff00723e */ /* 0x001fe200000010ff */
[----:B------:R-:W-:Y:S05]  /*6d20*/  BRA `(.L_x_142) ;  /* 0x00000d1000007947 */ /* 0x000fea0003800000 */
.L_x_138:
        /* <DEDUP_REMOVED lines=9> */
.L_x_146:
[----:B------:R-:W2:Y:S02]  /*6dc0*/  LDG.E.U16 R0, [R2.64] ;  /* 0x0000002402007981 */ /* 0x000ea4000c1e1500 */
[----:B--2---:R-:W-:-:S05]  /*6dd0*/  HADD2.F32 R0, -RZ, R0.H0_H0 ;  /* 0x20000000ff007230 */ /* 0x004fca0000004100 */
[----:B------:R-:W-:Y:S01]  /*6de0*/  F2FP.BF16.PACK_AB R0, RZ, R0 ;  /* 0x00000000ff00723e */ /* 0x000fe200000010ff */
[----:B------:R-:W-:Y:S05]  /*6df0*/  BRA `(.L_x_142) ;  /* 0x00000c4000007947 */ /* 0x000fea0003800000 */
.L_x_145:
        /* <DEDUP_REMOVED lines=9> */
.L_x_148:
[----:B------:R-:W2:Y:S02]  /*6e90*/  LDG.E.U16 R2, [R2.64] ;  /* 0x0000002402027981 */ /* 0x000ea4000c1e1500 */
[----:B--2---:R-:W-:-:S05]  /*6ea0*/  HADD2.F32 R0, -RZ, R2.H0_H0 ;  /* 0x20000002ff007230 */ /* 0x004fca0000004100 */
[----:B------:R-:W-:Y:S01]  /*6eb0*/  F2FP.BF16.PACK_AB R0, RZ, R0 ;  /* 0x00000000ff00723e */ /* 0x000fe200000010ff */
[----:B------:R-:W-:Y:S05]  /*6ec0*/  BRA `(.L_x_142) ;  /* 0x00000b7000007947 */ /* 0x000fea0003800000 */
.L_x_147:
[----:B------:R-:W2:Y:S02]  /*6ed0*/  LDG.E.64 R2, [R2.64] ;  /* 0x0000002402027981 */ /* 0x000ea4000c1e1b00 */
[----:B--2---:R-:W0:Y:S01]  /*6ee0*/  F2F.F32.F64 R0, R2 ;  /* 0x0000000200007310 */ /* 0x004e220000301000 */
[----:B------:R-:W0:-:S14]  /*6ef0*/  DSETP.GEU.AND P0, PT, |R2|, c[0x2][0x0], PT ;  /* 0x008000000200762a */ /* 0x000e1c0003f0e200 */
[----:B0-----:R-:W-:-:S05]  /*6f00*/  @!P0 FMUL R0, R0, 1.175494350822287508e-38 ;  /* 0x0080000000008820 */ /* 0x001fca0000400000 */
[----:B------:R-:W-:Y:S01]  /*6f10*/  F2FP.BF16.PACK_AB R0, RZ, R0 ;  /* 0x00000000ff00723e */ /* 0x000fe200000010ff */
[----:B------:R-:W-:Y:S05]  /*6f20*/  BRA `(.L_x_142) ;  /* 0x00000b1000007947 */ /* 0x000fea0003800000 */
.L_x_137:
        /* <DEDUP_REMOVED lines=13> */
.L_x_151:
[----:B------:R-:W2:Y:S02]  /*7000*/  LDG.E.64 R2, [R2.64] ;  /* 0x0000002402027981 */ /* 0x000ea4000c1e1b00 */
[----:B--2---:R-:W0:Y:S01]  /*7010*/  F2F.F32.F64 R0, R2 ;  /* 0x0000000200007310 */ /* 0x004e220000301000 */
[----:B------:R-:W0:-:S14]  /*7020*/  DSETP.GEU.AND P0, PT, |R2|, c[0x2][0x0], PT ;  /* 0x008000000200762a */ /* 0x000e1c0003f0e200 */
[----:B0-----:R-:W-:-:S05]  /*7030*/  @!P0 FMUL R0, R0, 1.175494350822287508e-38 ;  /* 0x0080000000008820 */ /* 0x001fca0000400000 */
[----:B------:R-:W-:Y:S01]  /*7040*/  F2FP.BF16.PACK_AB R0, RZ, R0 ;  /* 0x00000000ff00723e */ /* 0x000fe200000010ff */
[----:B------:R-:W-:Y:S05]  /*7050*/  BRA `(.L_x_142) ;  /* 0x000009e000007947 */ /* 0x000fea0003800000 */
.L_x_150:
        /* <DEDUP_REMOVED lines=28> */
.L_x_153:
        /* <DEDUP_REMOVED lines=15> */
.L_x_152:
[----:B------:R0:W5:Y:S01]  /*7310*/  LDG.E.U16 R0, [R2.64] ;  /* 0x0000002402007981 */ /* 0x000162000c1e1500 */
[----:B------:R-:W-:Y:S05]  /*7320*/  BRA `(.L_x_142) ;  /* 0x0000071000007947 */ /* 0x000fea0003800000 */
.L_x_149:
        /* <DEDUP_REMOVED lines=12> */
.L_x_156:
        /* <DEDUP_REMOVED lines=21> */
.L_x_160:
[----:B------:R-:W-:Y:S05]  /*7540*/  BSYNC B1 ;  /* 0x0000000000017941 */ /* 0x000fea0003800000 */
.L_x_159:
[----:B------:R-:W-:Y:S01]  /*7550*/  LEA R3, R0, 0x3b800000, 0x17 ;  /* 0x3b80000000037811 */ /* 0x000fe200078eb8ff */
[----:B------:R-:W-:-:S05]  /*7560*/  IMAD.SHL.U32 R0, R2, 0x100000, RZ ;  /* 0x0010000002007824 */ /* 0x000fca00078e00ff */
[----:B------:R-:W-:Y:S02]  /*7570*/  LOP3.LUT R0, R3, R0, R4, 0xfe, !PT ;  /* 0x0000000003007212 */ /* 0x000fe400078efe04 */
.L_x_158:
[----:B------:R-:W-:Y:S05]  /*7580*/  BSYNC B0 ;  /* 0x0000000000007941 */ /* 0x000fea0003800000 */
.L_x_157:
[----:B------:R-:W-:Y:S01]  /*7590*/  F2FP.BF16.PACK_AB R0, RZ, R0 ;  /* 0x00000000ff00723e */ /* 0x000fe200000010ff */
[----:B------:R-:W-:Y:S05]  /*75a0*/  BRA `(.L_x_142) ;  /* 0x0000049000007947 */ /* 0x000fea0003800000 */
.L_x_155:
        /* <DEDUP_REMOVED lines=21> */
.L_x_164:
[----:B------:R-:W-:Y:S05]  /*7700*/  BSYNC B1 ;  /* 0x0000000000017941 */ /* 0x000fea0003800000 */
.L_x_163:
[----:B------:R-:W-:Y:S01]  /*7710*/  LEA R3, R0, 0x37800000, 0x17 ;  /* 0x3780000000037811 */ /* 0x000fe200078eb8ff */
[----:B------:R-:W-:-:S05]  /*7720*/  IMAD.SHL.U32 R0, R2, 0x200000, RZ ;  /* 0x0020000002007824 */ /* 0x000fca00078e00ff */
[----:B------:R-:W-:Y:S02]  /*7730*/  LOP3.LUT R0, R3, R0, R4, 0xfe, !PT ;  /* 0x0000000003007212 */ /* 0x000fe400078efe04 */
.L_x_162:
[----:B------:R-:W-:Y:S05]  /*7740*/  BSYNC B0 ;  /* 0x0000000000007941 */ /* 0x000fea0003800000 */
.L_x_161:
[----:B------:R-:W-:Y:S01]  /*7750*/  F2FP.BF16.PACK_AB R0, RZ, R0 ;  /* 0x00000000ff00723e */ /* 0x000fe200000010ff */
[----:B------:R-:W-:Y:S05]  /*7760*/  BRA `(.L_x_142) ;  /* 0x000002d000007947 */ /* 0x000fea0003800000 */
.L_x_154:
        /* <DEDUP_REMOVED lines=14> */
.L_x_168:
[----:B------:R-:W-:Y:S05]  /*7850*/  BSYNC B0 ;  /* 0x0000000000007941 */ /* 0x000fea0003800000 */
.L_x_167:
[----:B------:R-:W-:Y:S01]  /*7860*/  F2FP.BF16.PACK_AB R0, RZ, R0 ;  /* 0x00000000ff00723e */ /* 0x000fe200000010ff */
[----:B------:R-:W-:Y:S05]  /*7870*/  BRA `(.L_x_142) ;  /* 0x000001c000007947 */ /* 0x000fea0003800000 */
.L_x_141:
        /* <DEDUP_REMOVED lines=21> */
.L_x_166:
[----:B------:R-:W2:Y:S02]  /*79d0*/  LDG.E.64 R2, [R2.64] ;  /* 0x0000002402027981 */ /* 0x000ea4000c1e1b00 */
[----:B--2---:R-:W0:Y:S02]  /*79e0*/  I2F.U64 R0, R2 ;  /* 0x0000000200007312 */ /* 0x004e240000301000 */
[----:B0-----:R-:W-:Y:S01]  /*79f0*/  F2FP.BF16.PACK_AB R0, RZ, R0 ;  /* 0x00000000ff00723e */ /* 0x001fe200000010ff */
[----:B------:R-:W-:Y:S05]  /*7a00*/  BRA `(.L_x_142) ;  /* 0x0000003000007947 */ /* 0x000fea0003800000 */
.L_x_165:
[----:B------:R-:W2:Y:S02]  /*7a10*/  LDG.E R2, [R2.64] ;  /* 0x0000002402027981 */ /* 0x000ea4000c1e1900 */
[----:B--2---:R-:W0:Y:S02]  /*7a20*/  I2F.U32 R0, R2 ;  /* 0x0000000200007306 */ /* 0x004e240000201000 */
[----:B0-----:R-:W-:-:S06]  /*7a30*/  F2FP.BF16.PACK_AB R0, RZ, R0 ;  /* 0x00000000ff00723e */ /* 0x001fcc00000010ff */
.L_x_142:
        /* <DEDUP_REMOVED lines=19> */
.L_x_172:
[----:B------:R-:W-:-:S06]  /*7b70*/  PRMT R3, RZ, 0x5410, R2 ;  /* 0x00005410ff037816 */ /* 0x000fcc0000000002 */
[----:B------:R-:W0:Y:S02]  /*7b80*/  F2I.S64.TRUNC R2, R3 ;  /* 0x0000000300027311 */ /* 0x000e24000020d900 */
[----:B0-----:R0:W-:Y:S01]  /*7b90*/  STG.E.U8 [R16.64], R2 ;  /* 0x0000000210007986 */ /* 0x0011e2000c101124 */
[----:B------:R-:W-:Y:S05]  /*7ba0*/  BRA `(.L_x_174) ;  /* 0x00000e4000007947 */ /* 0x000fea0003800000 */
.L_x_171:
        /* <DEDUP_REMOVED lines=10> */
.L_x_176:
[----:B------:R-:W-:-:S04]  /*7c50*/  PRMT R2, RZ, 0x5410, R2 ;  /* 0x00005410ff027816 */ /* 0x000fc80000000002 */
[----:B------:R-:W0:Y:S02]  /*7c60*/  F2I.FTZ.TRUNC.NTZ R3, R2 ;  /* 0x0000000200037305 */ /* 0x000e24000021f100 */
[----:B0-----:R0:W-:Y:S01]  /*7c70*/  STG.E [R16.64], R3 ;  /* 0x0000000310007986 */ /* 0x0011e2000c101924 */
[----:B------:R-:W-:Y:S05]  /*7c80*/  BRA `(.L_x_174) ;  /* 0x00000d6000007947 */ /* 0x000fea0003800000 */
.L_x_175:
[----:B------:R-:W-:-:S04]  /*7c90*/  PRMT R2, RZ, 0x5410, R2 ;  /* 0x00005410ff027816 */ /* 0x000fc80000000002 */
[----:B------:R-:W0:Y:S02]  /*7ca0*/  F2I.FTZ.TRUNC.NTZ R3, R2 ;  /* 0x0000000200037305 */ /* 0x000e24000021f100 */
[----:B0-----:R0:W-:Y:S01]  /*7cb0*/  STG.E.U16 [R16.64], R3 ;  /* 0x0000000310007986 */ /* 0x0011e2000c101524 */
[----:B------:R-:W-:Y:S05]  /*7cc0*/  BRA `(.L_x_174) ;  /* 0x00000d2000007947 */ /* 0x000fea0003800000 */
.L_x_170:
        /* <DEDUP_REMOVED lines=9> */
.L_x_178:
[----:B------:R-:W-:-:S04]  /*7d60*/  PRMT R0, RZ, 0x5410, R2 ;  /* 0x00005410ff007816 */ /* 0x000fc80000000002 */
[----:B------:R-:W-:-:S05]  /*7d70*/  F2FP.PACK_AB R0, RZ, R0 ;  /* 0x00000000ff00723e */ /* 0x000fca00000000ff */
[----:B------:R0:W-:Y:S01]  /*7d80*/  STG.E.U16 [R16.64], R0 ;  /* 0x0000000010007986 */ /* 0x0001e2000c101524 */
[----:B------:R-:W-:Y:S05]  /*7d90*/  BRA `(.L_x_174) ;  /* 0x00000c5000007947 */ /* 0x000fea0003800000 */
.L_x_177:
        /* <DEDUP_REMOVED lines=10> */
.L_x_180:
[----:B------:R-:W-:-:S04]  /*7e40*/  PRMT R2, RZ, 0x5410, R2 ;  /* 0x00005410ff027816 */ /* 0x000fc80000000002 */
[----:B------:R-:W-:-:S04]  /*7e50*/  F2FP.PACK_AB R3, RZ, R2 ;  /* 0x00000002ff03723e */ /* 0x000fc800000000ff */
[----:B------:R-:W-:-:S05]  /*7e60*/  PRMT R3, R3, 0x5410, RZ ;  /* 0x0000541003037816 */ /* 0x000fca00000000ff */
[----:B------:R0:W-:Y:S01]  /*7e70*/  STG.E [R16.64], R3 ;  /* 0x0000000310007986 */ /* 0x0001e2000c101924 */
[----:B------:R-:W-:Y:S05]  /*7e80*/  BRA `(.L_x_174) ;  /* 0x00000b6000007947 */ /* 0x000fea0003800000 */
.L_x_179:
[----:B------:R-:W-:-:S05]  /*7e90*/  PRMT R2, RZ, 0x5410, R2 ;  /* 0x00005410ff027816 */ /* 0x000fca0000000002 */
[----:B------:R-:W-:-:S06]  /*7ea0*/  FMUL.FTZ R2, R2, 1 ;  /* 0x3f80000002027820 */ /* 0x000fcc0000410000 */
[----:B------:R-:W0:Y:S02]  /*7eb0*/  F2F.F64.F32 R2, R2 ;  /* 0x0000000200027310 */ /* 0x000e240000201800 */
[----:B0-----:R0:W-:Y:S01]  /*7ec0*/  STG.E.64 [R16.64], R2 ;  /* 0x0000000210007986 */ /* 0x0011e2000c101b24 */
[----:B------:R-:W-:Y:S05]  /*7ed0*/  BRA `(.L_x_174) ;  /* 0x00000b1000007947 */ /* 0x000fea0003800000 */
.L_x_169:
        /* <DEDUP_REMOVED lines=13> */
.L_x_183:
[----:B------:R-:W-:Y:S01]  /*7fb0*/  PRMT R2, RZ, 0x5410, R2 ;  /* 0x00005410ff027816 */ /* 0x000fe20000000002 */
[----:B------:R-:W-:-:S04]  /*7fc0*/  CS2R R6, SRZ ;  /* 0x0000000000067805 */ /* 0x000fc8000001ff00 */
[----:B------:R-:W-:-:S04]  /*7fd0*/  FMUL.FTZ R2, R2, 1 ;  /* 0x3f80000002027820 */ /* 0x000fc80000410000 */
[----:B------:R-:W0:Y:S02]  /*7fe0*/  F2F.F64.F32 R4, R2 ;  /* 0x0000000200047310 */ /* 0x000e240000201800 */
[----:B0-----:R0:W-:Y:S01]  /*7ff0*/  STG.E.128 [R16.64], R4 ;  /* 0x0000000410007986 */ /* 0x0011e2000c101d24 */
[----:B------:R-:W-:Y:S05]  /*8000*/  BRA `(.L_x_174) ;  /* 0x000009e000007947 */ /* 0x000fea0003800000 */
.L_x_182:
        /* <DEDUP_REMOVED lines=21> */
.L_x_187:
[----:B------:R-:W-:Y:S05]  /*8160*/  BSYNC B0 ;  /* 0x0000000000007941 */ /* 0x000fea0003800000 */
.L_x_186:
[----:B------:R-:W-:-:S05]  /*8170*/  LOP3.LUT R3, R0, R3, RZ, 0xfc, !PT ;  /* 0x0000000300037212 */ /* 0x000fca00078efcff */
[----:B------:R0:W-:Y:S01]  /*8180*/  STG.E.U8 [R16.64], R3 ;  /* 0x0000000310007986 */ /* 0x0001e2000c101124 */
[----:B------:R-:W-:Y:S05]  /*8190*/  BRA `(.L_x_174) ;  /* 0x0000085000007947 */ /* 0x000fea0003800000 */
.L_x_185:
        /* <DEDUP_REMOVED lines=13> */
.L_x_189:
[----:B------:R-:W-:Y:S01]  /*8270*/  IMAD.MOV.U32 R0, RZ, RZ, 0x7f ;  /* 0x0000007fff007424 */ /* 0x000fe200078e00ff */
[----:B------:R-:W-:-:S04]  /*8280*/  ISETP.GT.U32.AND P0, PT, R2, 0x7f800000, PT ;  /* 0x7f8000000200780c */ /* 0x000fc80003f04070 */
[----:B------:R-:W-:-:S04]  /*8290*/  SEL R0, R0, 0x7c, P0 ;  /* 0x0000007c00007807 */ /* 0x000fc80000000000 */
.L_x_190:
[----:B------:R-:W-:Y:S05]  /*82a0*/  BSYNC B0 ;  /* 0x0000000000007941 */ /* 0x000fea0003800000 */
.L_x_188:
[----:B------:R-:W-:-:S04]  /*82b0*/  LOP3.LUT R2, R3, 0x80000000, RZ, 0xc0, !PT ;  /* 0x8000000003027812 */ /* 0x000fc800078ec0ff */
[----:B------:R-:W-:-:S04]  /*82c0*/  SHF.R.U32.HI R3, RZ, 0x18, R2 ;  /* 0x00000018ff037819 */ /* 0x000fc80000011602 */
[----:B------:R-:W-:-:S05]  /*82d0*/  LOP3.LUT R3, R0, R3, RZ, 0xfc, !PT ;  /* 0x0000000300037212 */ /* 0x000fca00078efcff */
[----:B------:R0:W-:Y:S01]  /*82e0*/  STG.E.U8 [R16.64], R3 ;  /* 0x0000000310007986 */ /* 0x0001e2000c101124 */
[----:B------:R-:W-:Y:S05]  /*82f0*/  BRA `(.L_x_174) ;  /* 0x000006f000007947 */ /* 0x000fea0003800000 */
.L_x_184:
[----:B------:R0:W-:Y:S01]  /*8300*/  STG.E.U16 [R16.64], R2 ;  /* 0x0000000210007986 */ /* 0x0001e2000c101524 */
[----:B------:R-:W-:Y:S05]  /*8310*/  BRA `(.L_x_174) ;  /* 0x000006d000007947 */ /* 0x000fea0003800000 */
.L_x_181:
        /* <DEDUP_REMOVED lines=12> */
.L_x_193:
        /* <DEDUP_REMOVED lines=17> */
.L_x_196:
[----:B------:R-:W-:-:S04]  /*84f0*/  LOP3.LUT R2, R3, 0x80000000, RZ, 0xc0, !PT ;  /* 0x8000000003027812 */ /* 0x000fc800078ec0ff */
[----:B------:R-:W-:-:S04]  /*8500*/  SHF.R.U32.HI R3, RZ, 0x18, R2 ;  /* 0x00000018ff037819 */ /* 0x000fc80000011602 */
[----:B------:R-:W-:-:S04]  /*8510*/  LOP3.LUT R0, R0, R3, RZ, 0xfc, !PT ;  /* 0x0000000300007212 */ /* 0x000fc800078efcff */
[----:B------:R-:W-:Y:S02]  /*8520*/  PRMT R8, R0, 0x7610, R8 ;  /* 0x0000761000087816 */ /* 0x000fe40000000008 */
.L_x_195:
[----:B------:R-:W-:Y:S05]  /*8530*/  BSYNC B0 ;  /* 0x0000000000007941 */ /* 0x000fea0003800000 */
.L_x_194:
[----:B------:R0:W-:Y:S01]  /*8540*/  STG.E.U8 [R16.64], R8 ;  /* 0x0000000810007986 */ /* 0x0001e2000c101124 */
[----:B------:R-:W-:Y:S05]  /*8550*/  BRA `(.L_x_174) ;  /* 0x0000049000007947 */ /* 0x000fea0003800000 */
.L_x_192:
        /* <DEDUP_REMOVED lines=17> */
.L_x_199:
[----:B------:R-:W-:-:S04]  /*8670*/  LOP3.LUT R2, R3, 0x80000000, RZ, 0xc0, !PT ;  /* 0x8000000003027812 */ /* 0x000fc800078ec0ff */
[----:B------:R-:W-:-:S04]  /*8680*/  SHF.R.U32.HI R3, RZ, 0x18, R2 ;  /* 0x00000018ff037819 */ /* 0x000fc80000011602 */
[----:B------:R-:W-:-:S04]  /*8690*/  LOP3.LUT R0, R0, R3, RZ, 0xfc, !PT ;  /* 0x0000000300007212 */ /* 0x000fc800078efcff */
[----:B------:R-:W-:Y:S02]  /*86a0*/  PRMT R8, R0, 0x7610, R8 ;  /* 0x0000761000087816 */ /* 0x000fe40000000008 */
.L_x_198:
[----:B------:R-:W-:Y:S05]  /*86b0*/  BSYNC B0 ;  /* 0x0000000000007941 */ /* 0x000fea0003800000 */
.L_x_197:
[----:B------:R0:W-:Y:S01]  /*86c0*/  STG.E.U8 [R16.64], R8 ;  /* 0x0000000810007986 */ /* 0x0001e2000c101124 */
[----:B------:R-:W-:Y:S05]  /*86d0*/  BRA `(.L_x_174) ;  /* 0x0000031000007947 */ /* 0x000fea0003800000 */
.L_x_191:
        /* <DEDUP_REMOVED lines=22> */
.L_x_173:
        /* <DEDUP_REMOVED lines=20> */
.L_x_201:
[----:B------:R-:W-:-:S06]  /*8980*/  PRMT R2, RZ, 0x5410, R2 ;  /* 0x00005410ff027816 */ /* 0x000fcc0000000002 */
[----:B------:R-:W0:Y:S02]  /*8990*/  F2I.U64.TRUNC R2, R2 ;  /* 0x0000000200027311 */ /* 0x000e24000020d800 */
[----:B0-----:R0:W-:Y:S01]  /*89a0*/  STG.E.64 [R16.64], R2 ;  /* 0x0000000210007986 */ /* 0x0011e2000c101b24 */
[----:B------:R-:W-:Y:S05]  /*89b0*/  BRA `(.L_x_174) ;  /* 0x0000003000007947 */ /* 0x000fea0003800000 */
.L_x_200:
[----:B------:R-:W-:-:S04]  /*89c0*/  PRMT R2, RZ, 0x5410, R2 ;  /* 0x00005410ff027816 */ /* 0x000fc80000000002 */
[----:B------:R-:W0:Y:S02]  /*89d0*/  F2I.FTZ.U32.TRUNC.NTZ R3, R2 ;  /* 0x0000000200037305 */ /* 0x000e24000021f000 */
[----:B0-----:R0:W-:Y:S02]  /*89e0*/  STG.E [R16.64], R3 ;  /* 0x0000000310007986 */ /* 0x0011e4000c101924 */
.L_x_174:
[----:B------:R-:W-:Y:S02]  /*89f0*/  IADD3 R19, R19, 0x80, RZ ;  /* 0x0000008013137810 */ /* 0x000fe40007ffe0ff */
.L_x_69:
[----:B------:R-:W-:Y:S05]  /*8a00*/  BSYNC B6 ;  /* 0x0000000000067941 */ /* 0x000fea0003800000 */
.L_x_68:
[----:B------:R-:W-:-:S13]  /*8a10*/  ISETP.GE.AND P0, PT, R19, c[0x0][0x160], PT ;  /* 0x0000580013007a0c */ /* 0x000fda0003f06270 */
[----:B------:R-:W-:Y:S05]  /*8a20*/  @P0 EXIT ;  /* 0x000000000000094d */ /* 0x000fea0003800000 */
        /* <DEDUP_REMOVED lines=228> */
.L_x_202:
        /* <DEDUP_REMOVED lines=20> */
.L_x_206:
[----:B------:R-:W2:Y:S02]  /*99b0*/  LDG.E.U8 R2, [R2.64] ;  /* 0x0000002402027981 */ /* 0x000ea4000c1e1100 */
[----:B--2---:R-:W0:Y:S02]  /*99c0*/  I2F.U16 R0, R2 ;  /* 0x0000000200007306 */ /* 0x004e240000101000 */
[----:B0-----:R-:W-:Y:S01]  /*99d0*/  F2FP.BF16.PACK_AB R0, RZ, R0 ;  /* 0x00000000ff00723e */ /* 0x001fe200000010ff */
[----:B------:R-:W-:Y:S05]  /*99e0*/  BRA `(.L_x_208) ;  /* 0x00000e3000007947 */ /* 0x000fea0003800000 */
.L_x_205:
        /* <DEDUP_REMOVED lines=10> */
.L_x_210:
[----:B------:R-:W2:Y:S02]  /*9a90*/  LDG.E R2, [R2.64] ;  /* 0x0000002402027981 */ /* 0x000ea4000c1e1900 */
[----:B--2---:R-:W0:Y:S02]  /*9aa0*/  I2F R0, R2 ;  /* 0x0000000200007306 */ /* 0x004e240000201400 */
[----:B0-----:R-:W-:Y:S01]  /*9ab0*/  F2FP.BF16.PACK_AB R0, RZ, R0 ;  /* 0x00000000ff00723e */ /* 0x001fe200000010ff */
[----:B------:R-:W-:Y:S05]  /*9ac0*/  BRA `(.L_x_208) ;  /* 0x00000d5000007947 */ /* 0x000fea0003800000 */
.L_x_209:
[----:B------:R-:W2:Y:S02]  /*9ad0*/  LDG.E.U16 R2, [R2.64] ;  /* 0x0000002402027981 */ /* 0x000ea4000c1e1500 */
[----:B--2---:R-:W0:Y:S02]  /*9ae0*/  I2F.S16 R0, R2 ;  /* 0x0000000200007306 */ /* 0x004e240000101400 */
[----:B0-----:R-:W-:Y:S01]  /*9af0*/  F2FP.BF16.PACK_AB R0, RZ, R0 ;  /* 0x00000000ff00723e */ /* 0x001fe200000010ff */
[----:B------:R-:W-:Y:S05]  /*9b00*/  BRA `(.L_x_208) ;  /* 0x00000d1000007947 */ /* 0x000fea0003800000 */
.L_x_204:
        /* <DEDUP_REMOVED lines=9> */
.L_x_212:
[----:B------:R-:W2:Y:S02]  /*9ba0*/  LDG.E.U16 R0, [R2.64] ;  /* 0x0000002402007981 */ /* 0x000ea4000c1e1500 */
[----:B--2---:R-:W-:-:S05]  /*9bb0*/  HADD2.F32 R0, -RZ, R0.H0_H0 ;  /* 0x20000000ff007230 */ /* 0x004fca0000004100 */
[----:B------:R-:W-:Y:S01]  /*9bc0*/  F2FP.BF16.PACK_AB R0, RZ, R0 ;  /* 0x00000000ff00723e */ /* 0x000fe200000010ff */
[----:B------:R-:W-:Y:S05]  /*9bd0*/  BRA `(.L_x_208) ;  /* 0x00000c4000007947 */ /* 0x000fea0003800000 */
.L_x_211:
        /* <DEDUP_REMOVED lines=9> */
.L_x_214:
[----:B------:R-:W2:Y:S02]  /*9c70*/  LDG.E.U16 R2, [R2.64] ;  /* 0x0000002402027981 */ /* 0x000ea4000c1e1500 */
[----:B--2---:R-:W-:-:S05]  /*9c80*/  HADD2.F32 R0, -RZ, R2.H0_H0 ;  /* 0x20000002ff007230 */ /* 0x004fca0000004100 */
[----:B------:R-:W-:Y:S01]  /*9c90*/  F2FP.BF16.PACK_AB R0, RZ, R0 ;  /* 0x00000000ff00723e */ /* 0x000fe200000010ff */
[----:B------:R-:W-:Y:S05]  /*9ca0*/  BRA `(.L_x_208) ;  /* 0x00000b7000007947 */ /* 0x000fea0003800000 */
.L_x_213:
[----:B------:R-:W2:Y:S02]  /*9cb0*/  LDG.E.64 R2, [R2.64] ;  /* 0x0000002402027981 */ /* 0x000ea4000c1e1b00 */
[----:B--2---:R-:W0:Y:S01]  /*9cc0*/  F2F.F32.F64 R0, R2 ;  /* 0x0000000200007310 */ /* 0x004e220000301000 */
[----:B------:R-:W0:-:S14]  /*9cd0*/  DSETP.GEU.AND P0, PT, |R2|, c[0x2][0x0], PT ;  /* 0x008000000200762a */ /* 0x000e1c0003f0e200 */
[----:B0-----:R-:W-:-:S05]  /*9ce0*/  @!P0 FMUL R0, R0, 1.175494350822287508e-38 ;  /* 0x0080000000008820 */ /* 0x001fca0000400000 */
[----:B------:R-:W-:Y:S01]  /*9cf0*/  F2FP.BF16.PACK_AB R0, RZ, R0 ;  /* 0x00000000ff00723e */ /* 0x000fe200000010ff */
[----:B------:R-:W-:Y:S05]  /*9d00*/  BRA `(.L_x_208) ;  /* 0x00000b1000007947 */ /* 0x000fea0003800000 */
.L_x_203:
        /* <DEDUP_REMOVED lines=13> */
.L_x_217:
[----:B------:R-:W2:Y:S02]  /*9de0*/  LDG.E.64 R2, [R2.64] ;  /* 0x0000002402027981 */ /* 0x000ea4000c1e1b00 */
[----:B--2---:R-:W0:Y:S01]  /*9df0*/  F2F.F32.F64 R0, R2 ;  /* 0x0000000200007310 */ /* 0x004e220000301000 */
[----:B------:R-:W0:-:S14]  /*9e00*/  DSETP.GEU.AND P0, PT, |R2|, c[0x2][0x0], PT ;  /* 0x008000000200762a */ /* 0x000e1c0003f0e200 */
[----:B0-----:R-:W-:-:S05]  /*9e10*/  @!P0 FMUL R0, R0, 1.175494350822287508e-38 ;  /* 0x0080000000008820 */ /* 0x001fca0000400000 */
[----:B------:R-:W-:Y:S01]  /*9e20*/  F2FP.BF16.PACK_AB R0, RZ, R0 ;  /* 0x00000000ff00723e */ /* 0x000fe200000010ff */
[----:B------:R-:W-:Y:S05]  /*9e30*/  BRA `(.L_x_208) ;  /* 0x000009e000007947 */ /* 0x000fea0003800000 */
.L_x_216:
        /* <DEDUP_REMOVED lines=28> */
.L_x_219:
        /* <DEDUP_REMOVED lines=15> */
.L_x_218:
[----:B------:R0:W5:Y:S01]  /*a0f0*/  LDG.E.U16 R0, [R2.64] ;  /* 0x0000002402007981 */ /* 0x000162000c1e1500 */
[----:B------:R-:W-:Y:S05]  /*a100*/  BRA `(.L_x_208) ;  /* 0x0000071000007947 */ /* 0x000fea0003800000 */
.L_x_215:
        /* <DEDUP_REMOVED lines=12> */
.L_x_222:
        /* <DEDUP_REMOVED lines=21> */
.L_x_226:
[----:B------:R-:W-:Y:S05]  /*a320*/  BSYNC B1 ;  /* 0x0000000000017941 */ /* 0x000fea0003800000 */
.L_x_225:
[----:B------:R-:W-:Y:S01]  /*a330*/  LEA R3, R0, 0x3b800000, 0x17 ;  /* 0x3b80000000037811 */ /* 0x000fe200078eb8ff */
[----:B------:R-:W-:-:S05]  /*a340*/  IMAD.SHL.U32 R0, R2, 0x100000, RZ ;  /* 0x0010000002007824 */ /* 0x000fca00078e00ff */
[----:B------:R-:W-:Y:S02]  /*a350*/  LOP3.LUT R0, R3, R0, R4, 0xfe, !PT ;  /* 0x0000000003007212 */ /* 0x000fe400078efe04 */
.L_x_224:
[----:B------:R-:W-:Y:S05]  /*a360*/  BSYNC B0 ;  /* 0x0000000000007941 */ /* 0x000fea0003800000 */
.L_x_223:
[----:B------:R-:W-:Y:S01]  /*a370*/  F2FP.BF16.PACK_AB R0, RZ, R0 ;  /* 0x00000000ff00723e */ /* 0x000fe200000010ff */
[----:B------:R-:W-:Y:S05]  /*a380*/  BRA `(.L_x_208) ;  /* 0x0000049000007947 */ /* 0x000fea0003800000 */
.L_x_221:
        /* <DEDUP_REMOVED lines=21> */
.L_x_230:
[----:B------:R-:W-:Y:S05]  /*a4e0*/  BSYNC B1 ;  /* 0x0000000000017941 */ /* 0x000fea0003800000 */
.L_x_229:
[----:B------:R-:W-:Y:S01]  /*a4f0*/  LEA R3, R0, 0x37800000, 0x17 ;  /* 0x3780000000037811 */ /* 0x000fe200078eb8ff */
[----:B------:R-:W-:-:S05]  /*a500*/  IMAD.SHL.U32 R0, R2, 0x200000, RZ ;  /* 0x0020000002007824 */ /* 0x000fca00078e00ff */
[----:B------:R-:W-:Y:S02]  /*a510*/  LOP3.LUT R0, R3, R0, R4, 0xfe, !PT ;  /* 0x0000000003007212 */ /* 0x000fe400078efe04 */
.L_x_228:
[----:B------:R-:W-:Y:S05]  /*a520*/  BSYNC B0 ;  /* 0x0000000000007941 */ /* 0x000fea0003800000 */
.L_x_227:
[----:B------:R-:W-:Y:S01]  /*a530*/  F2FP.BF16.PACK_AB R0, RZ, R0 ;  /* 0x00000000ff00723e */ /* 0x000fe200000010ff */
[----:B------:R-:W-:Y:S05]  /*a540*/  BRA `(.L_x_208) ;  /* 0x000002d000007947 */ /* 0x000fea0003800000 */
.L_x_220:
        /* <DEDUP_REMOVED lines=14> */
.L_x_234:
[----:B------:R-:W-:Y:S05]  /*a630*/  BSYNC B0 ;  /* 0x0000000000007941 */ /* 0x000fea0003800000 */
.L_x_233:
[----:B------:R-:W-:Y:S01]  /*a640*/  F2FP.BF16.PACK_AB R0, RZ, R0 ;  /* 0x00000000ff00723e */ /* 0x000fe200000010ff */
[----:B------:R-:W-:Y:S05]  /*a650*/  BRA `(.L_x_208) ;  /* 0x000001c000007947 */ /* 0x000fea0003800000 */
.L_x_207:
        /* <DEDUP_REMOVED lines=21> */
.L_x_232:
[----:B------:R-:W2:Y:S02]  /*a7b0*/  LDG.E.64 R2, [R2.64] ;  /* 0x0000002402027981 */ /* 0x000ea4000c1e1b00 */
[----:B--2---:R-:W0:Y:S02]  /*a7c0*/  I2F.U64 R0, R2 ;  /* 0x0000000200007312 */ /* 0x004e240000301000 */
[----:B0-----:R-:W-:Y:S01]  /*a7d0*/  F2FP.BF16.PACK_AB R0, RZ, R0 ;  /* 0x00000000ff00723e */ /* 0x001fe200000010ff */
[----:B------:R-:W-:Y:S05]  /*a7e0*/  BRA `(.L_x_208) ;  /* 0x0000003000007947 */ /* 0x000fea0003800000 */
.L_x_231:
[----:B------:R-:W2:Y:S02]  /*a7f0*/  LDG.E R2, [R2.64] ;  /* 0x0000002402027981 */ /* 0x000ea4000c1e1900 */
[----:B--2---:R-:W0:Y:S02]  /*a800*/  I2F.U32 R0, R2 ;  /* 0x0000000200007306 */ /* 0x004e240000201000 */
[----:B0-----:R-:W-:-:S06]  /*a810*/  F2FP.BF16.PACK_AB R0, RZ, R0 ;  /* 0x00000000ff00723e */ /* 0x001fcc00000010ff */
.L_x_208:
        /* <DEDUP_REMOVED lines=17> */
[----:B0-----:R-:W-:Y:S01]  /*a930*/  STG.E.U8 [R16.64], R3 ;  /* 0x0000000310007986 */ /* 0x001fe2000c101124 */
[----:B------:R-:W-:Y:S05]  /*a940*/  EXIT ;  /* 0x000000000000794d */ /* 0x000fea0003800000 */
.L_x_238:
[----:B------:R-:W-:-:S06]  /*a950*/  PRMT R3, RZ, 0x5410, R2 ;  /* 0x00005410ff037816 */ /* 0x000fcc0000000002 */
[----:B------:R-:W0:Y:S02]  /*a960*/  F2I.S64.TRUNC R2, R3 ;  /* 0x0000000300027311 */ /* 0x000e24000020d900 */
[----:B0-----:R-:W-:Y:S01]  /*a970*/  STG.E.U8 [R16.64], R2 ;  /* 0x0000000210007986 */ /* 0x001fe2000c101124 */
[----:B------:R-:W-:Y:S05]  /*a980*/  EXIT ;  /* 0x000000000000794d */ /* 0x000fea0003800000 */
.L_x_237:
        /* <DEDUP_REMOVED lines=8> */
[----:B0-----:R-:W-:Y:S01]  /*aa10*/  STG.E.64 [R16.64], R2 ;  /* 0x0000000210007986 */ /* 0x001fe2000c101b24 */
[----:B------:R-:W-:Y:S05]  /*aa20*/  EXIT ;  /* 0x000000000000794d */ /* 0x000fea0003800000 */
.L_x_241:
[----:B------:R-:W-:-:S04]  /*aa30*/  PRMT R2, RZ, 0x5410, R2 ;  /* 0x00005410ff027816 */ /* 0x000fc80000000002 */
[----:B------:R-:W0:Y:S02]  /*aa40*/  F2I.FTZ.TRUNC.NTZ R3, R2 ;  /* 0x0000000200037305 */ /* 0x000e24000021f100 */
[----:B0-----:R-:W-:Y:S01]  /*aa50*/  STG.E [R16.64], R3 ;  /* 0x0000000310007986 */ /* 0x001fe2000c101924 */
[----:B------:R-:W-:Y:S05]  /*aa60*/  EXIT ;  /* 0x000000000000794d */ /* 0x000fea0003800000 */
.L_x_240:
[----:B------:R-:W-:-:S04]  /*aa70*/  PRMT R2, RZ, 0x5410, R2 ;  /* 0x00005410ff027816 */ /* 0x000fc80000000002 */
[----:B------:R-:W0:Y:S02]  /*aa80*/  F2I.FTZ.TRUNC.NTZ R3, R2 ;  /* 0x0000000200037305 */ /* 0x000e24000021f100 */
[----:B0-----:R-:W-:Y:S01]  /*aa90*/  STG.E.U16 [R16.64], R3 ;  /* 0x0000000310007986 */ /* 0x001fe2000c101524 */
[----:B------:R-:W-:Y:S05]  /*aaa0*/  EXIT ;  /* 0x000000000000794d */ /* 0x000fea0003800000 */
.L_x_236:
[----:B------:R-:W-:-:S13]  /*aab0*/  ISETP.GT.AND P0, PT, R3, 0x6, PT ;  /* 0x000000060300780c */ /* 0x000fda0003f04270 */
[----:B------:R-:W-:Y:S05]  /*aac0*/  @P0 BRA `(.L_x_242) ;  /* 0x000000b000000947 */ /* 0x000fea0003800000 */
[----:B------:R-:W-:-:S13]  /*aad0*/  ISETP.NE.AND P0, PT, R3, 0x5, PT ;  /* 0x000000050300780c */ /* 0x000fda0003f05270 */
[----:B------:R-:W-:Y:S05]  /*aae0*/  @!P0 BRA `(.L_x_243) ;  /* 0x0000005000008947 */ /* 0x000fea0003800000 */
[----:B------:R-:W-:-:S13]  /*aaf0*/  ISETP.NE.AND P0, PT, R3, 0x6, PT ;  /* 0x000000060300780c */ /* 0x000fda0003f05270 */
[----:B------:R-:W-:Y:S05]  /*ab00*/  @P0 BRA `(.L_x_239) ;  /* 0x00000b1000000947 */ /* 0x000fea0003800000 */
[----:B------:R-:W-:-:S05]  /*ab10*/  PRMT R3, RZ, 0x5410, R2 ;  /* 0x00005410ff037816 */ /* 0x000fca0000000002 */
[----:B------:R-:W-:Y:S01]  /*ab20*/  STG.E [R16.64], R3 ;  /* 0x0000000310007986 */ /* 0x000fe2000c101924 */
[----:B------:R-:W-:Y:S05]  /*ab30*/  EXIT ;  /* 0x000000000000794d */ /* 0x000fea0003800000 */
.L_x_243:
[----:B------:R-:W-:-:S04]  /*ab40*/  PRMT R0, RZ, 0x5410, R2 ;  /* 0x00005410ff007816 */ /* 0x000fc80000000002 */
[----:B------:R-:W-:-:S05]  /*ab50*/  F2FP.PACK_AB R0, RZ, R0 ;  /* 0x00000000ff00723e */ /* 0x000fca00000000ff */
[----:B------:R-:W-:Y:S01]  /*ab60*/  STG.E.U16 [R16.64], R0 ;  /* 0x0000000010007986 */ /* 0x000fe2000c101524 */
[----:B------:R-:W-:Y:S05]  /*ab70*/  EXIT ;  /* 0x000000000000794d */ /* 0x000fea0003800000 */
.L_x_242:
        /* <DEDUP_REMOVED lines=8> */
[----:B------:R-:W-:Y:S01]  /*ac00*/  STG.E.64 [R16.64], R2 ;  /* 0x0000000210007986 */ /* 0x000fe2000c101b24 */
[----:B------:R-:W-:Y:S05]  /*ac10*/  EXIT ;  /* 0x000000000000794d */ /* 0x000fea0003800000 */
.L_x_245:
[----:B------:R-:W-:-:S04]  /*ac20*/  PRMT R2, RZ, 0x5410, R2 ;  /* 0x00005410ff027816 */ /* 0x000fc80000000002 */
[----:B------:R-:W-:-:S04]  /*ac30*/  F2FP.PACK_AB R3, RZ, R2 ;  /* 0x00000002ff03723e */ /* 0x000fc800000000ff */
[----:B------:R-:W-:-:S05]  /*ac40*/  PRMT R3, R3, 0x5410, RZ ;  /* 0x0000541003037816 */ /* 0x000fca00000000ff */
[----:B------:R-:W-:Y:S01]  /*ac50*/  STG.E [R16.64], R3 ;  /* 0x0000000310007986 */ /* 0x000fe2000c101924 */
[----:B------:R-:W-:Y:S05]  /*ac60*/  EXIT ;  /* 0x000000000000794d */ /* 0x000fea0003800000 */
.L_x_244:
[----:B------:R-:W-:-:S05]  /*ac70*/  PRMT R2, RZ, 0x5410, R2 ;  /* 0x00005410ff027816 */ /* 0x000fca0000000002 */
[----:B------:R-:W-:-:S06]  /*ac80*/  FMUL.FTZ R2, R2, 1 ;  /* 0x3f80000002027820 */ /* 0x000fcc0000410000 */
[----:B------:R-:W0:Y:S02]  /*ac90*/  F2F.F64.F32 R2, R2 ;  /* 0x0000000200027310 */ /* 0x000e240000201800 */
[----:B0-----:R-:W-:Y:S01]  /*aca0*/  STG.E.64 [R16.64], R2 ;  /* 0x0000000210007986 */ /* 0x001fe2000c101b24 */
[----:B------:R-:W-:Y:S05]  /*acb0*/  EXIT ;  /* 0x000000000000794d */ /* 0x000fea0003800000 */
.L_x_235:
        /* <DEDUP_REMOVED lines=11> */
[----:B------:R-:W-:Y:S01]  /*ad70*/  STG.E.U8 [R16.64], R3 ;  /* 0x0000000310007986 */ /* 0x000fe2000c101124 */
[----:B------:R-:W-:Y:S05]  /*ad80*/  EXIT ;  /* 0x000000000000794d */ /* 0x000fea0003800000 */
.L_x_248:
[----:B------:R-:W-:Y:S01]  /*ad90*/  PRMT R2, RZ, 0x5410, R2 ;  /* 0x00005410ff027816 */ /* 0x000fe20000000002 */
[----:B------:R-:W-:-:S04]  /*ada0*/  CS2R R6, SRZ ;  /* 0x0000000000067805 */ /* 0x000fc8000001ff00 */
[----:B------:R-:W-:-:S04]  /*adb0*/  FMUL.FTZ R2, R2, 1 ;  /* 0x3f80000002027820 */ /* 0x000fc80000410000 */
[----:B------:R-:W0:Y:S02]  /*adc0*/  F2F.F64.F32 R4, R2 ;  /* 0x0000000200047310 */ /* 0x000e240000201800 */
[----:B0-----:R-:W-:Y:S01]  /*add0*/  STG.E.128 [R16.64], R4 ;  /* 0x0000000410007986 */ /* 0x001fe2000c101d24 */
[----:B------:R-:W-:Y:S05]  /*ade0*/  EXIT ;  /* 0x000000000000794d */ /* 0x000fea0003800000 */
.L_x_247:
        /* <DEDUP_REMOVED lines=21> */
.L_x_252:
[----:B------:R-:W-:Y:S05]  /*af40*/  BSYNC B0 ;  /* 0x0000000000007941 */ /* 0x000fea0003800000 */
.L_x_251:
[----:B------:R-:W-:-:S05]  /*af50*/  LOP3.LUT R3, R0, R3, RZ, 0xfc, !PT ;  /* 0x0000000300037212 */ /* 0x000fca00078efcff */
[----:B------:R-:W-:Y:S01]  /*af60*/  STG.E.U8 [R16.64], R3 ;  /* 0x0000000310007986 */ /* 0x000fe2000c101124 */
[----:B------:R-:W-:Y:S05]  /*af70*/  EXIT ;  /* 0x000000000000794d */ /* 0x000fea0003800000 */
.L_x_250:
        /* <DEDUP_REMOVED lines=13> */
.L_x_254:
[----:B------:R-:W-:Y:S01]  /*b050*/  IMAD.MOV.U32 R0, RZ, RZ, 0x7f ;  /* 0x0000007fff007424 */ /* 0x000fe200078e00ff */
[----:B------:R-:W-:-:S04]  /*b060*/  ISETP.GT.U32.AND P0, PT, R2, 0x7f800000, PT ;  /* 0x7f8000000200780c */ /* 0x000fc80003f04070 */
[----:B------:R-:W-:-:S04]  /*b070*/  SEL R0, R0, 0x7c, P0 ;  /* 0x0000007c00007807 */ /* 0x000fc80000000000 */
.L_x_255:
[----:B------:R-:W-:Y:S05]  /*b080*/  BSYNC B0 ;  /* 0x0000000000007941 */ /* 0x000fea0003800000 */
.L_x_253:
[----:B------:R-:W-:-:S04]  /*b090*/  LOP3.LUT R2, R3, 0x80000000, RZ, 0xc0, !PT ;  /* 0x8000000003027812 */ /* 0x000fc800078ec0ff */
[----:B------:R-:W-:-:S04]  /*b0a0*/  SHF.R.U32.HI R3, RZ, 0x18, R2 ;  /* 0x00000018ff037819 */ /* 0x000fc80000011602 */
[----:B------:R-:W-:-:S05]  /*b0b0*/  LOP3.LUT R3, R0, R3, RZ, 0xfc, !PT ;  /* 0x0000000300037212 */ /* 0x000fca00078efcff */
[----:B------:R-:W-:Y:S01]  /*b0c0*/  STG.E.U8 [R16.64], R3 ;  /* 0x0000000310007986 */ /* 0x000fe2000c101124 */
[----:B------:R-:W-:Y:S05]  /*b0d0*/  EXIT ;  /* 0x000000000000794d */ /* 0x000fea0003800000 */
.L_x_249:
[----:B------:R-:W-:Y:S01]  /*b0e0*/  STG.E.U16 [R16.64], R2 ;  /* 0x0000000210007986 */ /* 0x000fe2000c101524 */
[----:B------:R-:W-:Y:S05]  /*b0f0*/  EXIT ;  /* 0x000000000000794d */ /* 0x000fea0003800000 */
.L_x_246:
        /* <DEDUP_REMOVED lines=10> */
[----:B0-----:R-:W-:Y:S01]  /*b1a0*/  STG.E.U16 [R16.64], R3 ;  /* 0x0000000310007986 */ /* 0x001fe2000c101524 */
[----:B------:R-:W-:Y:S05]  /*b1b0*/  EXIT ;  /* 0x000000000000794d */ /* 0x000fea0003800000 */
.L_x_258:
        /* <DEDUP_REMOVED lines=17> */
.L_x_261:
[----:B------:R-:W-:-:S04]  /*b2d0*/  LOP3.LUT R2, R3, 0x80000000, RZ, 0xc0, !PT ;  /* 0x8000000003027812 */ /* 0x000fc800078ec0ff */
[----:B------:R-:W-:-:S04]  /*b2e0*/  SHF.R.U32.HI R3, RZ, 0x18, R2 ;  /* 0x00000018ff037819 */ /* 0x000fc80000011602 */
[----:B------:R-:W-:-:S04]  /*b2f0*/  LOP3.LUT R0, R0, R3, RZ, 0xfc, !PT ;  /* 0x0000000300007212 */ /* 0x000fc800078efcff */
[----:B------:R-:W-:Y:S02]  /*b300*/  PRMT R8, R0, 0x7610, R8 ;  /* 0x0000761000087816 */ /* 0x000fe40000000008 */
.L_x_260:
[----:B------:R-:W-:Y:S05]  /*b310*/  BSYNC B0 ;  /* 0x0000000000007941 */ /* 0x000fea0003800000 */
.L_x_259:
[----:B------:R-:W-:Y:S01]  /*b320*/  STG.E.U8 [R16.64], R8 ;  /* 0x0000000810007986 */ /* 0x000fe2000c101124 */
[----:B------:R-:W-:Y:S05]  /*b330*/  EXIT ;  /* 0x000000000000794d */ /* 0x000fea0003800000 */
.L_x_257:
        /* <DEDUP_REMOVED lines=17> */
.L_x_264:
[----:B------:R-:W-:-:S04]  /*b450*/  LOP3.LUT R2, R3, 0x80000000, RZ, 0xc0, !PT ;  /* 0x8000000003027812 */ /* 0x000fc800078ec0ff */
[----:B------:R-:W-:-:S04]  /*b460*/  SHF.R.U32.HI R3, RZ, 0x18, R2 ;  /* 0x00000018ff037819 */ /* 0x000fc80000011602 */
[----:B------:R-:W-:-:S04]  /*b470*/  LOP3.LUT R0, R0, R3, RZ, 0xfc, !PT ;  /* 0x0000000300007212 */ /* 0x000fc800078efcff */
[----:B------:R-:W-:Y:S02]  /*b480*/  PRMT R8, R0, 0x7610, R8 ;  /* 0x0000761000087816 */ /* 0x000fe40000000008 */
.L_x_263:
[----:B------:R-:W-:Y:S05]  /*b490*/  BSYNC B0 ;  /* 0x0000000000007941 */ /* 0x000fea0003800000 */
.L_x_262:
[----:B------:R-:W-:Y:S01]  /*b4a0*/  STG.E.U8 [R16.64], R8 ;  /* 0x0000000810007986 */ /* 0x000fe2000c101124 */
[----:B------:R-:W-:Y:S05]  /*b4b0*/  EXIT ;  /* 0x000000000000794d */ /* 0x000fea0003800000 */
.L_x_256:
        /* <DEDUP_REMOVED lines=20> */
[----:B------:R-:W-:Y:S01]  /*b600*/  STG.E.U8 [R16.64], R3 ;  /* 0x0000000310007986 */ /* 0x000fe2000c101124 */
[----:B------:R-:W-:Y:S05]  /*b610*/  EXIT ;  /* 0x000000000000794d */ /* 0x000fea0003800000 */
.L_x_239:
        /* <DEDUP_REMOVED lines=19> */
[----:B------:R-:W-:Y:S05]  /*b750*/  EXIT ;  /* 0x000000000000794d */ /* 0x000fea0003800000 */
.L_x_266:
[----:B------:R-:W-:-:S06]  /*b760*/  PRMT R2, RZ, 0x5410, R2 ;  /* 0x00005410ff027816 */ /* 0x000fcc0000000002 */
[----:B------:R-:W0:Y:S02]  /*b770*/  F2I.U64.TRUNC R2, R2 ;  /* 0x0000000200027311 */ /* 0x000e24000020d800 */
[----:B0-----:R-:W-:Y:S01]  /*b780*/  STG.E.64 [R16.64], R2 ;  /* 0x0000000210007986 */ /* 0x001fe2000c101b24 */
[----:B------:R-:W-:Y:S05]  /*b790*/  EXIT ;  /* 0x000000000000794d */ /* 0x000fea0003800000 */
.L_x_265:
[----:B------:R-:W-:-:S04]  /*b7a0*/  PRMT R2, RZ, 0x5410, R2 ;  /* 0x00005410ff027816 */ /* 0x000fc80000000002 */
[----:B------:R-:W0:Y:S02]  /*b7b0*/  F2I.FTZ.U32.TRUNC.NTZ R3, R2 ;  /* 0x0000000200037305 */ /* 0x000e24000021f000 */
[----:B0-----:R-:W-:Y:S01]  /*b7c0*/  STG.E [R16.64], R3 ;  /* 0x0000000310007986 */ /* 0x001fe2000c101924 */
[----:B------:R-:W-:Y:S05]  /*b7d0*/  EXIT ;  /* 0x000000000000794d */ /* 0x000fea0003800000 */
.L_x_267:
[----:B------:R-:W-:-:S00]  /*b7e0*/  BRA `(.L_x_267) ;  /* 0xfffffff000007947 */ /* 0x000fc0000383ffff */
[----:B------:R-:W-:-:S00]  /*b7f0*/  NOP ;  /* 0x0000000000007918 */ /* 0x000fc00000000000 */
        /* <DEDUP_REMOVED lines=8> */
.L_x_12090:


//--------------------- .text._ZN2at6native27unrolled_elementwise_kernelIZZZNS0_16log2_kernel_cudaERNS_18TensorIteratorBaseEENKUlvE0_clEvENKUlvE2_clEvEUlN3c108BFloat16EE_St5arrayIPcLm2EELi4E23TrivialOffsetCalculatorILi1EjESD_NS0_6memory12LoadWithCastILi1EEENSE_13StoreWithCastILi1EEEEEviT_T0_T2_T3_T4_T5_ --------------------------
	.section	.text._ZN2at6native27unrolled_elementwise_kernelIZZZNS0_16log2_kernel_cudaERNS_18TensorIteratorBaseEENKUlvE0_clEvENKUlvE2_clEvEUlN3c108BFloat16EE_St5arrayIPcLm2EELi4E23TrivialOffsetCalculatorILi1EjESD_NS0_6memory12LoadWithCastILi1EEENSE_13StoreWithCastILi1EEEEEviT_T0_T2_T3_T4_T5_,"ax",@progbits
	.sectioninfo	@"SHI_REGISTERS=28"
	.align	128
        .global         _ZN2at6native27unrolled_elementwise_kernelIZZZNS0_16log2_kernel_cudaERNS_18TensorIteratorBaseEENKUlvE0_clEvENKUlvE2_clEvEUlN3c108BFloat16EE_St5arrayIPcLm2EELi4E23TrivialOffsetCalculatorILi1EjESD_NS0_6memory12LoadWithCastILi1EEENSE_13StoreWithCastILi1EEEEEviT_T0_T2_T3_T4_T5_
        .type           _ZN2at6native27unrolled_elementwise_kernelIZZZNS0_16log2_kernel_cudaERNS_18TensorIteratorBaseEENKUlvE0_clEvENKUlvE2_clEvEUlN3c108BFloat16EE_St5arrayIPcLm2EELi4E23TrivialOffsetCalculatorILi1EjESD_NS0_6memory12LoadWithCastILi1EEENSE_13StoreWithCastILi1EEEEEviT_T0_T2_T3_T4_T5_,@function
        .size           _ZN2at6native27unrolled_elementwise_kernelIZZZNS0_16log2_kernel_cudaERNS_18TensorIteratorBaseEENKUlvE0_clEvENKUlvE2_clEvEUlN3c108BFloat16EE_St5arrayIPcLm2EELi4E23TrivialOffsetCalculatorILi1EjESD_NS0_6memory12LoadWithCastILi1EEENSE_13StoreWithCastILi1EEEEEviT_T0_T2_T3_T4_T5_,(.L_x_12091 - _ZN2at6native27unrolled_elementwise_kernelIZZZNS0_16log2_kernel_cudaERNS_18TensorIteratorBaseEENKUlvE0_clEvENKUlvE2_clEvEUlN3c108BFloat16EE_St5arrayIPcLm2EELi4E23TrivialOffsetCalculatorILi1EjESD_NS0_6memory12LoadWithCastILi1EEENSE_13StoreWithCastILi1EEEEEviT_T0_T2_T3_T4_T5_)
        .other          _ZN2at6native27unrolled_elementwise_kernelIZZZNS0_16log2_kernel_cudaERNS_18TensorIteratorBaseEENKUlvE0_clEvENKUlvE2_clEvEUlN3c108BFloat16EE_St5arrayIPcLm2EELi4E23TrivialOffsetCalculatorILi1EjESD_NS0_6memory12LoadWithCastILi1EEENSE_13StoreWithCastILi1EEEEEviT_T0_T2_T3_T4_T5_,@"STO_CUDA_ENTRY STV_DEFAULT"
_ZN2at6native27unrolled_elementwise_kernelIZZZNS0_16log2_kernel_cudaERNS_18TensorIteratorBaseEENKUlvE0_clEvENKUlvE2_clEvEUlN3c108BFloat16EE_St5arrayIPcLm2EELi4E23TrivialOffsetCalculatorILi1EjESD_NS0_6memory12LoadWithCastILi1EEENSE_13StoreWithCastILi1EEEEEviT_T0_T2_T3_T4_T5_:
.text._ZN2at6native27unrolled_elementwise_kernelIZZZNS0_16log2_kernel_cudaERNS_18TensorIteratorBaseEENKUlvE0_clEvENKUlvE2_clEvEUlN3c108BFloat16EE_St5arrayIPcLm2EELi4E23TrivialOffsetCalculatorILi1EjESD_NS0_6memory12LoadWithCastILi1EEENSE_13StoreWithCastILi1EEEEEviT_T0_T2_T3_T4_T5_:
[----:B------:R-:W-:Y:S02]  /*0000*/  IMAD.MOV.U32 R1, RZ, RZ, c[0x0][0x28] ;  /* 0x00000a00ff017624 */ /* 0x000fe400078e00ff */
[----:B------:R-:W0:Y:S01]  /*0010*/  S2R R16, SR_CTAID.X ;  /* 0x0000000000107919 */ /* 0x000e220000002500 */
[----:B------:R-:W-:Y:S01]  /*0020*/  IMAD.MOV.U32 R17, RZ, RZ, -0x200 ;  /* 0xfffffe00ff117424 */ /* 0x000fe200078e00ff */
[----:B------:R-:W1:Y:S01]  /*0030*/  LDC.U8 R19, c[0x0][0x17c] ;  /* 0x00005f00ff137b82 */ /* 0x000e620000000000 */
[----:B------:R-:W-:Y:S01]  /*0040*/  ULDC.64 UR36, c[0x0][0x118] ;  /* 0x0000460000247ab9 */ /* 0x000fe20000000a00 */
[----:B------:R-:W2:Y:S01]  /*0050*/  S2R R24, SR_TID.X ;  /* 0x0000000000187919 */ /* 0x000ea20000002100 */
[----:B------:R-:W-:Y:S01]  /*0060*/  BSSY B6, `(.L_x_268) ;  /* 0x0000112000067945 */ /* 0x000fe20003800000 */
[----:B------:R-:W-:Y:S02]  /*0070*/  PRMT R22, RZ, 0x7610, R22 ;  /* 0x00007610ff167816 */ /* 0x000fe40000000016 */
[----:B------:R-:W-:Y:S01]  /*0080*/  PRMT R18, RZ, 0x7610, R18 ;  /* 0x00007610ff127816 */ /* 0x000fe20000000012 */
[----:B0-----:R-:W-:-:S05]  /*0090*/  IMAD R17, R16, R17, c[0x0][0x160] ;  /* 0x0000580010117624 */ /* 0x001fca00078e0211 */
[----:B--2---:R-:W-:-:S13]  /*00a0*/  ISETP.GE.AND P0, PT, R24, R17, PT ;  /* 0x000000111800720c */ /* 0x004fda0003f06270 */
[----:B------:R-:W-:Y:S05]  /*00b0*/  @P0 BRA `(.L_x_269) ;  /* 0x000010c000000947 */ /* 0x000fea0003800000 */
[----:B-1----:R-:W-:Y:S01]  /*00c0*/  PRMT R0, R19, 0x9910, RZ ;  /* 0x0000991013007816 */ /* 0x002fe200000000ff */
[----:B------:R-:W-:-:S03]  /*00d0*/  IMAD R24, R16, 0x200, R24 ;  /* 0x0000020010187824 */ /* 0x000fc600078e0218 */
[----:B------:R-:W-:Y:S01]  /*00e0*/  ISETP.GT.AND P0, PT, R0, 0x9, PT ;  /* 0x000000090000780c */ /* 0x000fe20003f04270 */
[----:B------:R-:W-:-:S05]  /*00f0*/  IMAD R24, R24, c[0x0][0x180], RZ ;  /* 0x0000600018187a24 */ /* 0x000fca00078e02ff */
[----:B------:R-:W-:-:S05]  /*0100*/  IADD3 R2, P1, R24, c[0x0][0x170], RZ ;  /* 0x00005c0018027a10 */ /* 0x000fca0007f3e0ff */
[----:B------:R-:W-:Y:S02]  /*0110*/  IMAD.X R3, RZ, RZ, c[0x0][0x174], P1 ;  /* 0x00005d00ff037624 */ /* 0x000fe400008e06ff */
        /* <DEDUP_REMOVED lines=11> */
[----:B0-----:R-:W-:-:S04]  /*01d0*/  F2FP.BF16.PACK_AB R0, RZ, R0 ;  /* 0x00000000ff00723e */ /* 0x001fc800000010ff */
[----:B------:R-:W-:Y:S01]  /*01e0*/  PRMT R18, R0, 0x7610, R18 ;  /* 0x0000761000127816 */ /* 0x000fe20000000012 */
[----:B------:R-:W-:Y:S05]  /*01f0*/  BRA `(.L_x_275) ;  /* 0x00000f6000007947 */ /* 0x000fea0003800000 */
.L_x_273:
[----:B------:R-:W2:Y:S02]  /*0200*/  LDG.E.U8 R2, [R2.64] ;  /* 0x0000002402027981 */ /* 0x000ea4000c1e1100 */
[----:B--2---:R-:W0:Y:S02]  /*0210*/  I2F.U16 R0, R2 ;  /* 0x0000000200007306 */ /* 0x004e240000101000 */
[----:B0-----:R-:W-:-:S04]  /*0220*/  F2FP.BF16.PACK_AB R0, RZ, R0 ;  /* 0x00000000ff00723e */ /* 0x001fc800000010ff */
[----:B------:R-:W-:Y:S01]  /*0230*/  PRMT R18, R0, 0x7610, R18 ;  /* 0x0000761000127816 */ /* 0x000fe20000000012 */
[----:B------:R-:W-:Y:S05]  /*0240*/  BRA `(.L_x_275) ;  /* 0x00000f1000007947 */ /* 0x000fea0003800000 */
.L_x_272:
        /* <DEDUP_REMOVED lines=8> */
[----:B0-----:R-:W-:-:S04]  /*02d0*/  F2FP.BF16.PACK_AB R0, RZ, R0 ;  /* 0x00000000ff00723e */ /* 0x001fc800000010ff */
[----:B------:R-:W-:Y:S01]  /*02e0*/  PRMT R18, R0, 0x7610, R18 ;  /* 0x0000761000127816 */ /* 0x000fe20000000012 */
[----:B------:R-:W-:Y:S05]  /*02f0*/  BRA `(.L_x_275) ;  /* 0x00000e6000007947 */ /* 0x000fea0003800000 */
.L_x_277:
[----:B------:R-:W2:Y:S02]  /*0300*/  LDG.E R2, [R2.64] ;  /* 0x0000002402027981 */ /* 0x000ea4000c1e1900 */
[----:B--2---:R-:W0:Y:S02]  /*0310*/  I2F R0, R2 ;  /* 0x0000000200007306 */ /* 0x004e240000201400 */
[----:B0-----:R-:W-:-:S04]  /*0320*/  F2FP.BF16.PACK_AB R0, RZ, R0 ;  /* 0x00000000ff00723e */ /* 0x001fc800000010ff */
[----:B------:R-:W-:Y:S01]  /*0330*/  PRMT R18, R0, 0x7610, R18 ;  /* 0x0000761000127816 */ /* 0x000fe20000000012 */
[----:B------:R-:W-:Y:S05]  /*0340*/  BRA `(.L_x_275) ;  /* 0x00000e1000007947 */ /* 0x000fea0003800000 */
.L_x_276:
[----:B------:R-:W2:Y:S02]  /*0350*/  LDG.E.U16 R2, [R2.64] ;  /* 0x0000002402027981 */ /* 0x000ea4000c1e1500 */
[----:B--2---:R-:W0:Y:S02]  /*0360*/  I2F.S16 R0, R2 ;  /* 0x0000000200007306 */ /* 0x004e240000101400 */
[----:B0-----:R-:W-:-:S04]  /*0370*/  F2FP.BF16.PACK_AB R0, RZ, R0 ;  /* 0x00000000ff00723e */ /* 0x001fc800000010ff */
[----:B------:R-:W-:Y:S01]  /*0380*/  PRMT R18, R0, 0x7610, R18 ;  /* 0x0000761000127816 */ /* 0x000fe20000000012 */
[----:B------:R-:W-:Y:S05]  /*0390*/  BRA `(.L_x_275) ;  /* 0x00000dc000007947 */ /* 0x000fea0003800000 */
.L_x_271:
        /* <DEDUP_REMOVED lines=9> */
.L_x_279:
[----:B------:R-:W2:Y:S02]  /*0430*/  LDG.E.U16 R0, [R2.64] ;  /* 0x0000002402007981 */ /* 0x000ea4000c1e1500 */
[----:B--2---:R-:W-:-:S05]  /*0440*/  HADD2.F32 R0, -RZ, R0.H0_H0 ;  /* 0x20000000ff007230 */ /* 0x004fca0000004100 */
[----:B------:R-:W-:-:S04]  /*0450*/  F2FP.BF16.PACK_AB R0, RZ, R0 ;  /* 0x00000000ff00723e */ /* 0x000fc800000010ff */
[----:B------:R-:W-:Y:S01]  /*0460*/  PRMT R18, R0, 0x7610, R18 ;  /* 0x0000761000127816 */ /* 0x000fe20000000012 */
[----:B------:R-:W-:Y:S05]  /*0470*/  BRA `(.L_x_275) ;  /* 0x00000ce000007947 */ /* 0x000fea0003800000 */
.L_x_278:
        /* <DEDUP_REMOVED lines=9> */
.L_x_281:
[----:B------:R-:W2:Y:S02]  /*0510*/  LDG.E.U16 R2, [R2.64] ;  /* 0x0000002402027981 */ /* 0x000ea4000c1e1500 */
[----:B--2---:R-:W-:-:S05]  /*0520*/  HADD2.F32 R0, -RZ, R2.H0_H0 ;  /* 0x20000002ff007230 */ /* 0x004fca0000004100 */
[----:B------:R-:W-:-:S04]  /*0530*/  F2FP.BF16.PACK_AB R0, RZ, R0 ;  /* 0x00000000ff00723e */ /* 0x000fc800000010ff */
[----:B------:R-:W-:Y:S01]  /*0540*/  PRMT R18, R0, 0x7610, R18 ;  /* 0x0000761000127816 */ /* 0x000fe20000000012 */
[----:B------:R-:W-:Y:S05]  /*0550*/  BRA `(.L_x_275) ;  /* 0x00000c0000007947 */ /* 0x000fea0003800000 */
.L_x_280:
[----:B------:R-:W2:Y:S02]  /*0560*/  LDG.E.64 R2, [R2.64] ;  /* 0x0000002402027981 */ /* 0x000ea4000c1e1b00 */
[----:B--2---:R-:W0:Y:S01]  /*0570*/  F2F.F32.F64 R0, R2 ;  /* 0x0000000200007310 */ /* 0x004e220000301000 */
[----:B------:R-:W0:-:S14]  /*0580*/  DSETP.GEU.AND P0, PT, |R2|, c[0x2][0x0], PT ;  /* 0x008000000200762a */ /* 0x000e1c0003f0e200 */
[----:B0-----:R-:W-:-:S05]  /*0590*/  @!P0 FMUL R0, R0, 1.175494350822287508e-38 ;  /* 0x0080000000008820 */ /* 0x001fca0000400000 */
[----:B------:R-:W-:-:S04]  /*05a0*/  F2FP.BF16.PACK_AB R0, RZ, R0 ;  /* 0x00000000ff00723e */ /* 0x000fc800000010ff */
[----:B------:R-:W-:Y:S01]  /*05b0*/  PRMT R18, R0, 0x7610, R18 ;  /* 0x0000761000127816 */ /* 0x000fe20000000012 */
[----:B------:R-:W-:Y:S05]  /*05c0*/  BRA `(.L_x_275) ;  /* 0x00000b9000007947 */ /* 0x000fea0003800000 */
.L_x_270:
        /* <DEDUP_REMOVED lines=11> */
[----:B------:R-:W-:-:S04]  /*0680*/  F2FP.BF16.PACK_AB R0, RZ, R0 ;  /* 0x00000000ff00723e */ /* 0x000fc800000010ff */
[----:B------:R-:W-:Y:S01]  /*0690*/  PRMT R18, R0, 0x7610, R18 ;  /* 0x0000761000127816 */ /* 0x000fe20000000012 */
[----:B------:R-:W-:Y:S05]  /*06a0*/  BRA `(.L_x_275) ;  /* 0x00000ab000007947 */ /* 0x000fea0003800000 */
.L_x_284:
[----:B------:R-:W2:Y:S02]  /*06b0*/  LDG.E.64 R2, [R2.64] ;  /* 0x0000002402027981 */ /* 0x000ea4000c1e1b00 */
[----:B--2---:R-:W0:Y:S01]  /*06c0*/  F2F.F32.F64 R0, R2 ;  /* 0x0000000200007310 */ /* 0x004e220000301000 */
[----:B------:R-:W0:-:S14]  /*06d0*/  DSETP.GEU.AND P0, PT, |R2|, c[0x2][0x0], PT ;  /* 0x008000000200762a */ /* 0x000e1c0003f0e200 */
[----:B0-----:R-:W-:-:S05]  /*06e0*/  @!P0 FMUL R0, R0, 1.175494350822287508e-38 ;  /* 0x0080000000008820 */ /* 0x001fca0000400000 */
[----:B------:R-:W-:-:S04]  /*06f0*/  F2FP.BF16.PACK_AB R0, RZ, R0 ;  /* 0x00000000ff00723e */ /* 0x000fc800000010ff */
[----:B------:R-:W-:Y:S01]  /*0700*/  PRMT R18, R0, 0x7610, R18 ;  /* 0x0000761000127816 */ /* 0x000fe20000000012 */
[----:B------:R-:W-:Y:S05]  /*0710*/  BRA `(.L_x_275) ;  /* 0x00000a4000007947 */ /* 0x000fea0003800000 */
.L_x_283:
        /* <DEDUP_REMOVED lines=28> */
.L_x_286:
[----:B------:R-:W2:Y:S02]  /*08e0*/  LDG.E.U8 R3, [R2.64] ;  /* 0x0000002402037981 */ /* 0x000ea4000c1e1100 */
[----:B--2---:R-:W-:-:S05]  /*08f0*/  IMAD.SHL.U32 R0, R3, 0x2000000, RZ ;  /* 0x0200000003007824 */ /* 0x004fca00078e00ff */
[----:B------:R-:W-:-:S13]  /*0900*/  ISETP.GE.U32.AND P0, PT, R0, 0x8000000, PT ;  /* 0x080000000000780c */ /* 0x000fda0003f06070 */
[C---:B------:R-:W-:Y:S02]  /*0910*/  @P0 IMAD.SHL.U32 R4, R3.reuse, 0x200000, RZ ;  /* 0x0020000003040824 */ /* 0x040fe400078e00ff */
[C---:B------:R-:W-:Y:S02]  /*0920*/  @!P0 IMAD.SHL.U32 R0, R3.reuse, 0x100, RZ ;  /* 0x0000010003008824 */ /* 0x040fe400078e00ff */
[----:B------:R-:W-:Y:S01]  /*0930*/  IMAD.SHL.U32 R3, R3, 0x1000000, RZ ;  /* 0x0100000003037824 */ /* 0x000fe200078e00ff */
[----:B------:R-:W-:Y:S02]  /*0940*/  @P0 LOP3.LUT R4, R4, 0xfe00000, RZ, 0xc0, !PT ;  /* 0x0fe0000004040812 */ /* 0x000fe400078ec0ff */
        /* <DEDUP_REMOVED lines=9> */
.L_x_285:
[----:B------:R0:W5:Y:S01]  /*09e0*/  LDG.E.U16 R18, [R2.64] ;  /* 0x0000002402127981 */ /* 0x000162000c1e1500 */
[----:B------:R-:W-:Y:S05]  /*09f0*/  BRA `(.L_x_275) ;  /* 0x0000076000007947 */ /* 0x000fea0003800000 */
.L_x_282:
        /* <DEDUP_REMOVED lines=12> */
.L_x_289:
        /* <DEDUP_REMOVED lines=21> */
.L_x_293:
[----:B------:R-:W-:Y:S05]  /*0c10*/  BSYNC B1 ;  /* 0x0000000000017941 */ /* 0x000fea0003800000 */
.L_x_292:
[----:B------:R-:W-:Y:S01]  /*0c20*/  LEA R3, R0, 0x3b800000, 0x17 ;  /* 0x3b80000000037811 */ /* 0x000fe200078eb8ff */
[----:B------:R-:W-:-:S05]  /*0c30*/  IMAD.SHL.U32 R0, R2, 0x100000, RZ ;  /* 0x0010000002007824 */ /* 0x000fca00078e00ff */
[----:B------:R-:W-:Y:S02]  /*0c40*/  LOP3.LUT R0, R3, R0, R4, 0xfe, !PT ;  /* 0x0000000003007212 */ /* 0x000fe400078efe04 */
.L_x_291:
[----:B------:R-:W-:Y:S05]  /*0c50*/  BSYNC B0 ;  /* 0x0000000000007941 */ /* 0x000fea0003800000 */
.L_x_290:
[----:B------:R-:W-:-:S04]  /*0c60*/  F2FP.BF16.PACK_AB R0, RZ, R0 ;  /* 0x00000000ff00723e */ /* 0x000fc800000010ff */
[----:B------:R-:W-:Y:S01]  /*0c70*/  PRMT R18, R0, 0x7610, R18 ;  /* 0x0000761000127816 */ /* 0x000fe20000000012 */
[----:B------:R-:W-:Y:S05]  /*0c80*/  BRA `(.L_x_275) ;  /* 0x000004d000007947 */ /* 0x000fea0003800000 */
.L_x_288:
        /* <DEDUP_REMOVED lines=21> */
.L_x_297:
[----:B------:R-:W-:Y:S05]  /*0de0*/  BSYNC B1 ;  /* 0x0000000000017941 */ /* 0x000fea0003800000 */
.L_x_296:
[----:B------:R-:W-:Y:S01]  /*0df0*/  LEA R3, R0, 0x37800000, 0x17 ;  /* 0x3780000000037811 */ /* 0x000fe200078eb8ff */
[----:B------:R-:W-:-:S05]  /*0e00*/  IMAD.SHL.U32 R0, R2, 0x200000, RZ ;  /* 0x0020000002007824 */ /* 0x000fca00078e00ff */
[----:B------:R-:W-:Y:S02]  /*0e10*/  LOP3.LUT R0, R3, R0, R4, 0xfe, !PT ;  /* 0x0000000003007212 */ /* 0x000fe400078efe04 */
.L_x_295:
[----:B------:R-:W-:Y:S05]  /*0e20*/  BSYNC B0 ;  /* 0x0000000000007941 */ /* 0x000fea0003800000 */
.L_x_294:
[----:B------:R-:W-:-:S04]  /*0e30*/  F2FP.BF16.PACK_AB R0, RZ, R0 ;  /* 0x00000000ff00723e */ /* 0x000fc800000010ff */
[----:B------:R-:W-:Y:S01]  /*0e40*/  PRMT R18, R0, 0x7610, R18 ;  /* 0x0000761000127816 */ /* 0x000fe20000000012 */
[----:B------:R-:W-:Y:S05]  /*0e50*/  BRA `(.L_x_275) ;  /* 0x0000030000007947 */ /* 0x000fea0003800000 */
.L_x_287:
        /* <DEDUP_REMOVED lines=14> */
.L_x_301:
[----:B------:R-:W-:Y:S05]  /*0f40*/  BSYNC B0 ;  /* 0x0000000000007941 */ /* 0x000fea0003800000 */
.L_x_300:
[----:B------:R-:W-:-:S04]  /*0f50*/  F2FP.BF16.PACK_AB R0, RZ, R0 ;  /* 0x00000000ff00723e */ /* 0x000fc800000010ff */
[----:B------:R-:W-:Y:S01]  /*0f60*/  PRMT R18, R0, 0x7610, R18 ;  /* 0x0000761000127816 */ /* 0x000fe20000000012 */
[----:B------:R-:W-:Y:S05]  /*0f70*/  BRA `(.L_x_275) ;  /* 0x000001e000007947 */ /* 0x000fea0003800000 */
.L_x_274:
        /* <DEDUP_REMOVED lines=19> */
[----:B------:R-:W-:Y:S01]  /*10b0*/  PRMT R18, RZ, 0x7610, R18 ;  /* 0x00007610ff127816 */ /* 0x000fe20000000012 */
[----:B------:R-:W-:Y:S05]  /*10c0*/  BRA `(.L_x_275) ;  /* 0x0000009000007947 */ /* 0x000fea0003800000 */
.L_x_299:
[----:B------:R-:W2:Y:S02]  /*10d0*/  LDG.E.64 R2, [R2.64] ;  /* 0x0000002402027981 */ /* 0x000ea4000c1e1b00 */
[----:B--2---:R-:W0:Y:S02]  /*10e0*/  I2F.U64 R0, R2 ;  /* 0x0000000200007312 */ /* 0x004e240000301000 */
[----:B0-----:R-:W-:-:S04]  /*10f0*/  F2FP.BF16.PACK_AB R0, RZ, R0 ;  /* 0x00000000ff00723e */ /* 0x001fc800000010ff */
[----:B------:R-:W-:Y:S01]  /*1100*/  PRMT R18, R0, 0x7610, R18 ;  /* 0x0000761000127816 */ /* 0x000fe20000000012 */
[----:B------:R-:W-:Y:S05]  /*1110*/  BRA `(.L_x_275) ;  /* 0x0000004000007947 */ /* 0x000fea0003800000 */
.L_x_298:
[----:B------:R-:W2:Y:S02]  /*1120*/  LDG.E R2, [R2.64] ;  /* 0x0000002402027981 */ /* 0x000ea4000c1e1900 */
[----:B--2---:R-:W0:Y:S02]  /*1130*/  I2F.U32 R0, R2 ;  /* 0x0000000200007306 */ /* 0x004e240000201000 */
[----:B0-----:R-:W-:-:S04]  /*1140*/  F2FP.BF16.PACK_AB R0, RZ, R0 ;  /* 0x00000000ff00723e */ /* 0x001fc800000010ff */
[----:B------:R-:W-:Y:S02]  /*1150*/  PRMT R18, R0, 0x7610, R18 ;  /* 0x0000761000127816 */ /* 0x000fe40000000012 */
.L_x_275:
[----:B------:R-:W1:Y:S02]  /*1160*/  S2R R24, SR_TID.X ;  /* 0x0000000000187919 */ /* 0x000e640000002100 */
[----:B-1----:R-:W-:-:S03]  /*1170*/  IADD3 R24, R24, 0x80, RZ ;  /* 0x0000008018187810 */ /* 0x002fc60007ffe0ff */
.L_x_269:
[----:B-1----:R-:W-:Y:S05]  /*1180*/  BSYNC B6 ;  /* 0x0000000000067941 */ /* 0x002fea0003800000 */
.L_x_268:
[----:B------:R-:W-:Y:S01]  /*1190*/  ISETP.GE.AND P0, PT, R24, R17, PT ;  /* 0x000000111800720c */ /* 0x000fe20003f06270 */
[----:B------:R-:W-:-:S12]  /*11a0*/  BSSY B6, `(.L_x_302) ;  /* 0x000010d000067945 */ /* 0x000fd80003800000 */
[----:B------:R-:W-:Y:S05]  /*11b0*/  @P0 BRA `(.L_x_303) ;  /* 0x000010b000000947 */ /* 0x000fea0003800000 */
[----:B------:R-:W-:Y:S01]  /*11c0*/  IMAD R0, R16, 0x200, R24 ;  /* 0x0000020010007824 */ /* 0x000fe200078e0218 */
[----:B0-----:R-:W-:-:S03]  /*11d0*/  PRMT R3, R19, 0x9910, RZ ;  /* 0x0000991013037816 */ /* 0x001fc600000000ff */
[----:B------:R-:W-:Y:S02]  /*11e0*/  IMAD R2, R0, c[0x0][0x180], RZ ;  /* 0x0000600000027a24 */ /* 0x000fe400078e02ff */
[----:B------:R-:W-:-:S03]  /*11f0*/  IMAD.MOV.U32 R0, RZ, RZ, R3 ;  /* 0x000000ffff007224 */ /* 0x000fc600078e0003 */
[----:B------:R-:W-:Y:S02]  /*1200*/  IADD3 R2, P0, R2, c[0x0][0x170], RZ ;  /* 0x00005c0002027a10 */ /* 0x000fe40007f1e0ff */
[----:B------:R-:W-:-:S03]  /*1210*/  ISETP.GT.AND P1, PT, R0, 0x9, PT ;  /* 0x000000090000780c */ /* 0x000fc60003f24270 */
[----:B------:R-:W-:-:S10]  /*1220*/  IMAD.X R3, RZ, RZ, c[0x0][0x174], P0 ;  /* 0x00005d00ff037624 */ /* 0x000fd400000e06ff */
        /* <DEDUP_REMOVED lines=14> */
.L_x_307:
[----:B------:R-:W2:Y:S02]  /*1310*/  LDG.E.U8 R2, [R2.64] ;  /* 0x0000002402027981 */ /* 0x000ea4000c1e1100 */
[----:B--2---:R-:W0:Y:S02]  /*1320*/  I2F.U16 R0, R2 ;  /* 0x0000000200007306 */ /* 0x004e240000101000 */
[----:B0-----:R-:W-:-:S04]  /*1330*/  F2FP.BF16.PACK_AB R0, RZ, R0 ;  /* 0x00000000ff00723e */ /* 0x001fc800000010ff */
[----:B------:R-:W-:Y:S01]  /*1340*/  PRMT R22, R0, 0x7610, R22 ;  /* 0x0000761000167816 */ /* 0x000fe20000000016 */
[----:B------:R-:W-:Y:S05]  /*1350*/  BRA `(.L_x_309) ;  /* 0x00000f0000007947 */ /* 0x000fea0003800000 */
.L_x_306:
        /* <DEDUP_REMOVED lines=11> */
.L_x_311:
[----:B------:R-:W2:Y:S02]  /*1410*/  LDG.E R2, [R2.64] ;  /* 0x0000002402027981 */ /* 0x000ea4000c1e1900 */
[----:B--2---:R-:W0:Y:S02]  /*1420*/  I2F R0, R2 ;  /* 0x0000000200007306 */ /* 0x004e240000201400 */
[----:B0-----:R-:W-:-:S04]  /*1430*/  F2FP.BF16.PACK_AB R0, RZ, R0 ;  /* 0x00000000ff00723e */ /* 0x001fc800000010ff */
[----:B------:R-:W-:Y:S01]  /*1440*/  PRMT R22, R0, 0x7610, R22 ;  /* 0x0000761000167816 */ /* 0x000fe20000000016 */
[----:B------:R-:W-:Y:S05]  /*1450*/  BRA `(.L_x_309) ;  /* 0x00000e0000007947 */ /* 0x000fea0003800000 */
.L_x_310:
[----:B------:R-:W2:Y:S02]  /*1460*/  LDG.E.U16 R2, [R2.64] ;  /* 0x0000002402027981 */ /* 0x000ea4000c1e1500 */
[----:B--2---:R-:W0:Y:S02]  /*1470*/  I2F.S16 R0, R2 ;  /* 0x0000000200007306 */ /* 0x004e240000101400 */
[----:B0-----:R-:W-:-:S04]  /*1480*/  F2FP.BF16.PACK_AB R0, RZ, R0 ;  /* 0x00000000ff00723e */ /* 0x001fc800000010ff */
[----:B------:R-:W-:Y:S01]  /*1490*/  PRMT R22, R0, 0x7610, R22 ;  /* 0x0000761000167816 */ /* 0x000fe20000000016 */
[----:B------:R-:W-:Y:S05]  /*14a0*/  BRA `(.L_x_309) ;  /* 0x00000db000007947 */ /* 0x000fea0003800000 */
.L_x_305:
        /* <DEDUP_REMOVED lines=9> */
.L_x_313:
[----:B------:R-:W2:Y:S02]  /*1540*/  LDG.E.U16 R0, [R2.64] ;  /* 0x0000002402007981 */ /* 0x000ea4000c1e1500 */
[----:B--2---:R-:W-:-:S05]  /*1550*/  HADD2.F32 R0, -RZ, R0.H0_H0 ;  /* 0x20000000ff007230 */ /* 0x004fca0000004100 */
[----:B------:R-:W-:-:S04]  /*1560*/  F2FP.BF16.PACK_AB R0, RZ, R0 ;  /* 0x00000000ff00723e */ /* 0x000fc800000010ff */
[----:B------:R-:W-:Y:S01]  /*1570*/  PRMT R22, R0, 0x7610, R22 ;  /* 0x0000761000167816 */ /* 0x000fe20000000016 */
[----:B------:R-:W-:Y:S05]  /*1580*/  BRA `(.L_x_309) ;  /* 0x00000cd000007947 */ /* 0x000fea0003800000 */
.L_x_312:
        /* <DEDUP_REMOVED lines=9> */
.L_x_315:
[----:B------:R-:W2:Y:S02]  /*1620*/  LDG.E.U16 R2, [R2.64] ;  /* 0x0000002402027981 */ /* 0x000ea4000c1e1500 */
[----:B--2---:R-:W-:-:S05]  /*1630*/  HADD2.F32 R0, -RZ, R2.H0_H0 ;  /* 0x20000002ff007230 */ /* 0x004fca0000004100 */
[----:B------:R-:W-:-:S04]  /*1640*/  F2FP.BF16.PACK_AB R0, RZ, R0 ;  /* 0x00000000ff00723e */ /* 0x000fc800000010ff */
[----:B------:R-:W-:Y:S01]  /*1650*/  PRMT R22, R0, 0x7610, R22 ;  /* 0x0000761000167816 */ /* 0x000fe20000000016 */
[----:B------:R-:W-:Y:S05]  /*1660*/  BRA `(.L_x_309) ;  /* 0x00000bf000007947 */ /* 0x000fea0003800000 */
.L_x_314:
[----:B------:R-:W2:Y:S02]  /*1670*/  LDG.E.64 R2, [R2.64] ;  /* 0x0000002402027981 */ /* 0x000ea4000c1e1b00 */
[----:B--2---:R-:W0:Y:S01]  /*1680*/  F2F.F32.F64 R0, R2 ;  /* 0x0000000200007310 */ /* 0x004e220000301000 */
[----:B------:R-:W0:-:S14]  /*1690*/  DSETP.GEU.AND P0, PT, |R2|, c[0x2][0x0], PT ;  /* 0x008000000200762a */ /* 0x000e1c0003f0e200 */
[----:B0-----:R-:W-:-:S05]  /*16a0*/  @!P0 FMUL R0, R0, 1.175494350822287508e-38 ;  /* 0x0080000000008820 */ /* 0x001fca0000400000 */
[----:B------:R-:W-:-:S04]  /*16b0*/  F2FP.BF16.PACK_AB R0, RZ, R0 ;  /* 0x00000000ff00723e */ /* 0x000fc800000010ff */
[----:B------:R-:W-:Y:S01]  /*16c0*/  PRMT R22, R0, 0x7610, R22 ;  /* 0x0000761000167816 */ /* 0x000fe20000000016 */
[----:B------:R-:W-:Y:S05]  /*16d0*/  BRA `(.L_x_309) ;  /* 0x00000b8000007947 */ /* 0x000fea0003800000 */
.L_x_304:
        /* <DEDUP_REMOVED lines=14> */
.L_x_318:
[----:B------:R-:W2:Y:S02]  /*17c0*/  LDG.E.64 R2, [R2.64] ;  /* 0x0000002402027981 */ /* 0x000ea4000c1e1b00 */
[----:B--2---:R-:W0:Y:S01]  /*17d0*/  F2F.F32.F64 R0, R2 ;  /* 0x0000000200007310 */ /* 0x004e220000301000 */
[----:B------:R-:W0:-:S14]  /*17e0*/  DSETP.GEU.AND P0, PT, |R2|, c[0x2][0x0], PT ;  /* 0x008000000200762a */ /* 0x000e1c0003f0e200 */
[----:B0-----:R-:W-:-:S05]  /*17f0*/  @!P0 FMUL R0, R0, 1.175494350822287508e-38 ;  /* 0x0080000000008820 */ /* 0x001fca0000400000 */
[----:B------:R-:W-:-:S04]  /*1800*/  F2FP.BF16.PACK_AB R0, RZ, R0 ;  /* 0x00000000ff00723e */ /* 0x000fc800000010ff */
[----:B------:R-:W-:Y:S01]  /*1810*/  PRMT R22, R0, 0x7610, R22 ;  /* 0x0000761000167816 */ /* 0x000fe20000000016 */
[----:B------:R-:W-:Y:S05]  /*1820*/  BRA `(.L_x_309) ;  /* 0x00000a3000007947 */ /* 0x000fea0003800000 */
.L_x_317:
        /* <DEDUP_REMOVED lines=28> */
.L_x_320:
        /* <DEDUP_REMOVED lines=15> */
.L_x_319:
[----:B------:R0:W5:Y:S01]  /*1ae0*/  LDG.E.U16 R22, [R2.64] ;  /* 0x0000002402167981 */ /* 0x000162000c1e1500 */
[----:B------:R-:W-:Y:S05]  /*1af0*/  BRA `(.L_x_309) ;  /* 0x0000076000007947 */ /* 0x000fea0003800000 */
.L_x_316:
        /* <DEDUP_REMOVED lines=12> */
.L_x_323:
        /* <DEDUP_REMOVED lines=21> */
.L_x_327:
[----:B------:R-:W-:Y:S05]  /*1d10*/  BSYNC B1 ;  /* 0x0000000000017941 */ /* 0x000fea0003800000 */
.L_x_326:
[----:B------:R-:W-:Y:S01]  /*1d20*/  LEA R3, R0, 0x3b800000, 0x17 ;  /* 0x3b80000000037811 */ /* 0x000fe200078eb8ff */
[----:B------:R-:W-:-:S05]  /*1d30*/  IMAD.SHL.U32 R0, R2, 0x100000, RZ ;  /* 0x0010000002007824 */ /* 0x000fca00078e00ff */
[----:B------:R-:W-:Y:S02]  /*1d40*/  LOP3.LUT R0, R3, R0, R4, 0xfe, !PT ;  /* 0x0000000003007212 */ /* 0x000fe400078efe04 */
.L_x_325:
[----:B------:R-:W-:Y:S05]  /*1d50*/  BSYNC B0 ;  /* 0x0000000000007941 */ /* 0x000fea0003800000 */
.L_x_324:
[----:B------:R-:W-:-:S04]  /*1d60*/  F2FP.BF16.PACK_AB R0, RZ, R0 ;  /* 0x00000000ff00723e */ /* 0x000fc800000010ff */
[----:B------:R-:W-:Y:S01]  /*1d70*/  PRMT R22, R0, 0x7610, R22 ;  /* 0x0000761000167816 */ /* 0x000fe20000000016 */
[----:B------:R-:W-:Y:S05]  /*1d80*/  BRA `(.L_x_309) ;  /* 0x000004d000007947 */ /* 0x000fea0003800000 */
.L_x_322:
        /* <DEDUP_REMOVED lines=21> */
.L_x_331:
[----:B------:R-:W-:Y:S05]  /*1ee0*/  BSYNC B1 ;  /* 0x0000000000017941 */ /* 0x000fea0003800000 */
.L_x_330:
[----:B------:R-:W-:Y:S01]  /*1ef0*/  LEA R3, R0, 0x37800000, 0x17 ;  /* 0x3780000000037811 */ /* 0x000fe200078eb8ff */
[----:B------:R-:W-:-:S05]  /*1f00*/  IMAD.SHL.U32 R0, R2, 0x200000, RZ ;  /* 0x0020000002007824 */ /* 0x000fca00078e00ff */
[----:B------:R-:W-:Y:S02]  /*1f10*/  LOP3.LUT R0, R3, R0, R4, 0xfe, !PT ;  /* 0x0000000003007212 */ /* 0x000fe400078efe04 */
.L_x_329:
[----:B------:R-:W-:Y:S05]  /*1f20*/  BSYNC B0 ;  /* 0x0000000000007941 */ /* 0x000fea0003800000 */
.L_x_328:
[----:B------:R-:W-:-:S04]  /*1f30*/  F2FP.BF16.PACK_AB R0, RZ, R0 ;  /* 0x00000000ff00723e */ /* 0x000fc800000010ff */
[----:B------:R-:W-:Y:S01]  /*1f40*/  PRMT R22, R0, 0x7610, R22 ;  /* 0x0000761000167816 */ /* 0x000fe20000000016 */
[----:B------:R-:W-:Y:S05]  /*1f50*/  BRA `(.L_x_309) ;  /* 0x0000030000007947 */ /* 0x000fea0003800000 */
.L_x_321:
        /* <DEDUP_REMOVED lines=14> */
.L_x_335:
[----:B------:R-:W-:Y:S05]  /*2040*/  BSYNC B0 ;  /* 0x0000000000007941 */ /* 0x000fea0003800000 */
.L_x_334:
[----:B------:R-:W-:-:S04]  /*2050*/  F2FP.BF16.PACK_AB R0, RZ, R0 ;  /* 0x00000000ff00723e */ /* 0x000fc800000010ff */
[----:B------:R-:W-:Y:S01]  /*2060*/  PRMT R22, R0, 0x7610, R22 ;  /* 0x0000761000167816 */ /* 0x000fe20000000016 */
[----:B------:R-:W-:Y:S05]  /*2070*/  BRA `(.L_x_309) ;  /* 0x000001e000007947 */ /* 0x000fea0003800000 */
.L_x_308:
        /* <DEDUP_REMOVED lines=18> */
[----:B0----5:R-:W-:Y:S05]  /*21a0*/  CALL.ABS.NOINC R2 ;  /* 0x0000000002007343 */ /* 0x021fea0003c00000 */
[----:B------:R-:W-:Y:S01]  /*21b0*/  PRMT R22, RZ, 0x7610, R22 ;  /* 0x00007610ff167816 */ /* 0x000fe20000000016 */
[----:B------:R-:W-:Y:S05]  /*21c0*/  BRA `(.L_x_309) ;  /* 0x0000009000007947 */ /* 0x000fea0003800000 */
.L_x_333:
[----:B------:R-:W2:Y:S02]  /*21d0*/  LDG.E.64 R2, [R2.64] ;  /* 0x0000002402027981 */ /* 0x000ea4000c1e1b00 */
[----:B--2---:R-:W0:Y:S02]  /*21e0*/  I2F.U64 R0, R2 ;  /* 0x0000000200007312 */ /* 0x004e240000301000 */
[----:B0-----:R-:W-:-:S04]  /*21f0*/  F2FP.BF16.PACK_AB R0, RZ, R0 ;  /* 0x00000000ff00723e */ /* 0x001fc800000010ff */
[----:B------:R-:W-:Y:S01]  /*2200*/  PRMT R22, R0, 0x7610, R22 ;  /* 0x0000761000167816 */ /* 0x000fe20000000016 */
[----:B------:R-:W-:Y:S05]  /*2210*/  BRA `(.L_x_309) ;  /* 0x0000004000007947 */ /* 0x000fea0003800000 */
.L_x_332:
[----:B------:R-:W2:Y:S02]  /*2220*/  LDG.E R2, [R2.64] ;  /* 0x0000002402027981 */ /* 0x000ea4000c1e1900 */
[----:B--2---:R-:W0:Y:S02]  /*2230*/  I2F.U32 R0, R2 ;  /* 0x0000000200007306 */ /* 0x004e240000201000 */
[----:B0-----:R-:W-:-:S04]  /*2240*/  F2FP.BF16.PACK_AB R0, RZ, R0 ;  /* 0x00000000ff00723e */ /* 0x001fc800000010ff */
[----:B------:R-:W-:Y:S02]  /*2250*/  PRMT R22, R0, 0x7610, R22 ;  /* 0x0000761000167816 */ /* 0x000fe40000000016 */
.L_x_309:
[----:B------:R-:W-:-:S05]  /*2260*/  IADD3 R24, R24, 0x80, RZ ;  /* 0x0000008018187810 */ /* 0x000fca0007ffe0ff */
.L_x_303:
[----:B------:R-:W-:Y:S05]  /*2270*/  BSYNC B6 ;  /* 0x0000000000067941 */ /* 0x000fea0003800000 */
.L_x_302:
[----:B------:R-:W-:Y:S01]  /*2280*/  ISETP.GE.AND P0, PT, R24, R17, PT ;  /* 0x000000111800720c */ /* 0x000fe20003f06270 */
[----:B------:R-:W-:Y:S01]  /*2290*/  BSSY B6, `(.L_x_336) ;  /* 0x000010f000067945 */ /* 0x000fe20003800000 */
[----:B------:R-:W-:Y:S02]  /*22a0*/  PRMT R23, RZ, 0x7610, R23 ;  /* 0x00007610ff177816 */ /* 0x000fe40000000017 */
[----:B------:R-:W-:-:S09]  /*22b0*/  PRMT R25, RZ, 0x7610, R25 ;  /* 0x00007610ff197816 */ /* 0x000fd20000000019 */
        /* <DEDUP_REMOVED lines=22> */
.L_x_341:
[----:B------:R-:W2:Y:S02]  /*2420*/  LDG.E.U8 R2, [R2.64] ;  /* 0x0000002402027981 */ /* 0x000ea4000c1e1100 */
[----:B--2---:R-:W0:Y:S02]  /*2430*/  I2F.U16 R0, R2 ;  /* 0x0000000200007306 */ /* 0x004e240000101000 */
[----:B0-----:R-:W-:-:S04]  /*2440*/  F2FP.BF16.PACK_AB R0, RZ, R0 ;  /* 0x00000000ff00723e */ /* 0x001fc800000010ff */
[----:B------:R-:W-:Y:S01]  /*2450*/  PRMT R25, R0, 0x7610, R25 ;  /* 0x0000761000197816 */ /* 0x000fe20000000019 */
[----:B------:R-:W-:Y:S05]  /*2460*/  BRA `(.L_x_343) ;  /* 0x00000f0000007947 */ /* 0x000fea0003800000 */
.L_x_340:
        /* <DEDUP_REMOVED lines=11> */
.L_x_345:
[----:B------:R-:W2:Y:S02]  /*2520*/  LDG.E R2, [R2.64] ;  /* 0x0000002402027981 */ /* 0x000ea4000c1e1900 */
[----:B--2---:R-:W0:Y:S02]  /*2530*/  I2F R0, R2 ;  /* 0x0000000200007306 */ /* 0x004e240000201400 */
[----:B0-----:R-:W-:-:S04]  /*2540*/  F2FP.BF16.PACK_AB R0, RZ, R0 ;  /* 0x00000000ff00723e */ /* 0x001fc800000010ff */
[----:B------:R-:W-:Y:S01]  /*2550*/  PRMT R25, R0, 0x7610, R25 ;  /* 0x0000761000197816 */ /* 0x000fe20000000019 */
[----:B------:R-:W-:Y:S05]  /*2560*/  BRA `(.L_x_343) ;  /* 0x00000e0000007947 */ /* 0x000fea0003800000 */
.L_x_344:
[----:B------:R-:W2:Y:S02]  /*2570*/  LDG.E.U16 R2, [R2.64] ;  /* 0x0000002402027981 */ /* 0x000ea4000c1e1500 */
[----:B--2---:R-:W0:Y:S02]  /*2580*/  I2F.S16 R0, R2 ;  /* 0x0000000200007306 */ /* 0x004e240000101400 */
[----:B0-----:R-:W-:-:S04]  /*2590*/  F2FP.BF16.PACK_AB R0, RZ, R0 ;  /* 0x00000000ff00723e */ /* 0x001fc800000010ff */
[----:B------:R-:W-:Y:S01]  /*25a0*/  PRMT R25, R0, 0x7610, R25 ;  /* 0x0000761000197816 */ /* 0x000fe20000000019 */
[----:B------:R-:W-:Y:S05]  /*25b0*/  BRA `(.L_x_343) ;  /* 0x00000db000007947 */ /* 0x000fea0003800000 */
.L_x_339:
        /* <DEDUP_REMOVED lines=9> */
.L_x_347:
[----:B------:R-:W2:Y:S02]  /*2650*/  LDG.E.U16 R0, [R2.64] ;  /* 0x0000002402007981 */ /* 0x000ea4000c1e1500 */
[----:B--2---:R-:W-:-:S05]  /*2660*/  HADD2.F32 R0, -RZ, R0.H0_H0 ;  /* 0x20000000ff007230 */ /* 0x004fca0000004100 */
[----:B------:R-:W-:-:S04]  /*2670*/  F2FP.BF16.PACK_AB R0, RZ, R0 ;  /* 0x00000000ff00723e */ /* 0x000fc800000010ff */
[----:B------:R-:W-:Y:S01]  /*2680*/  PRMT R25, R0, 0x7610, R25 ;  /* 0x0000761000197816 */ /* 0x000fe20000000019 */
[----:B------:R-:W-:Y:S05]  /*2690*/  BRA `(.L_x_343) ;  /* 0x00000cd000007947 */ /* 0x000fea0003800000 */
.L_x_346:
        /* <DEDUP_REMOVED lines=9> */
.L_x_349:
[----:B------:R-:W2:Y:S02]  /*2730*/  LDG.E.U16 R2, [R2.64] ;  /* 0x0000002402027981 */ /* 0x000ea4000c1e1500 */
[----:B--2---:R-:W-:-:S05]  /*2740*/  HADD2.F32 R0, -RZ, R2.H0_H0 ;  /* 0x20000002ff007230 */ /* 0x004fca0000004100 */
[----:B------:R-:W-:-:S04]  /*2750*/  F2FP.BF16.PACK_AB R0, RZ, R0 ;  /* 0x00000000ff00723e */ /* 0x000fc800000010ff */
[----:B------:R-:W-:Y:S01]  /*2760*/  PRMT R25, R0, 0x7610, R25 ;  /* 0x0000761000197816 */ /* 0x000fe20000000019 */
[----:B------:R-:W-:Y:S05]  /*2770*/  BRA `(.L_x_343) ;  /* 0x00000bf000007947 */ /* 0x000fea0003800000 */
.L_x_348:
[----:B------:R-:W2:Y:S02]  /*2780*/  LDG.E.64 R2, [R2.64] ;  /* 0x0000002402027981 */ /* 0x000ea4000c1e1b00 */
[----:B--2---:R-:W0:Y:S01]  /*2790*/  F2F.F32.F64 R0, R2 ;  /* 0x0000000200007310 */ /* 0x004e220000301000 */
[----:B------:R-:W0:-:S14]  /*27a0*/  DSETP.GEU.AND P0, PT, |R2|, c[0x2][0x0], PT ;  /* 0x008000000200762a */ /* 0x000e1c0003f0e200 */
[----:B0-----:R-:W-:-:S05]  /*27b0*/  @!P0 FMUL R0, R0, 1.175494350822287508e-38 ;  /* 0x0080000000008820 */ /* 0x001fca0000400000 */
[----:B------:R-:W-:-:S04]  /*27c0*/  F2FP.BF16.PACK_AB R0, RZ, R0 ;  /* 0x00000000ff00723e */ /* 0x000fc800000010ff */
[----:B------:R-:W-:Y:S01]  /*27d0*/  PRMT R25, R0, 0x7610, R25 ;  /* 0x0000761000197816 */ /* 0x000fe20000000019 */
[----:B------:R-:W-:Y:S05]  /*27e0*/  BRA `(.L_x_343) ;  /* 0x00000b8000007947 */ /* 0x000fea0003800000 */
.L_x_338:
        /* <DEDUP_REMOVED lines=14> */
.L_x_352:
[----:B------:R-:W2:Y:S02]  /*28d0*/  LDG.E.64 R2, [R2.64] ;  /* 0x0000002402027981 */ /* 0x000ea4000c1e1b00 */
[----:B--2---:R-:W0:Y:S01]  /*28e0*/  F2F.F32.F64 R0, R2 ;  /* 0x0000000200007310 */ /* 0x004e220000301000 */
[----:B------:R-:W0:-:S14]  /*28f0*/  DSETP.GEU.AND P0, PT, |R2|, c[0x2][0x0], PT ;  /* 0x008000000200762a */ /* 0x000e1c0003f0e200 */
[----:B0-----:R-:W-:-:S05]  /*2900*/  @!P0 FMUL R0, R0, 1.175494350822287508e-38 ;  /* 0x0080000000008820 */ /* 0x001fca0000400000 */
[----:B------:R-:W-:-:S04]  /*2910*/  F2FP.BF16.PACK_AB R0, RZ, R0 ;  /* 0x00000000ff00723e */ /* 0x000fc800000010ff */
[----:B------:R-:W-:Y:S01]  /*2920*/  PRMT R25, R0, 0x7610, R25 ;  /* 0x0000761000197816 */ /* 0x000fe20000000019 */
[----:B------:R-:W-:Y:S05]  /*2930*/  BRA `(.L_x_343) ;  /* 0x00000a3000007947 */ /* 0x000fea0003800000 */
.L_x_351:
        /* <DEDUP_REMOVED lines=28> */
.L_x_354:
        /* <DEDUP_REMOVED lines=15> */
.L_x_353:
[----:B------:R0:W5:Y:S01]  /*2bf0*/  LDG.E.U16 R25, [R2.64] ;  /* 0x0000002402197981 */ /* 0x000162000c1e1500 */
[----:B------:R-:W-:Y:S05]  /*2c00*/  BRA `(.L_x_343) ;  /* 0x0000076000007947 */ /* 0x000fea0003800000 */
.L_x_350:
        /* <DEDUP_REMOVED lines=12> */
.L_x_357:
        /* <DEDUP_REMOVED lines=21> */
.L_x_361:
[----:B------:R-:W-:Y:S05]  /*2e20*/  BSYNC B1 ;  /* 0x0000000000017941 */ /* 0x000fea0003800000 */
.L_x_360:
[----:B------:R-:W-:Y:S01]  /*2e30*/  LEA R3, R0, 0x3b800000, 0x17 ;  /* 0x3b80000000037811 */ /* 0x000fe200078eb8ff */
[----:B------:R-:W-:-:S05]  /*2e40*/  IMAD.SHL.U32 R0, R2, 0x100000, RZ ;  /* 0x0010000002007824 */ /* 0x000fca00078e00ff */
[----:B------:R-:W-:Y:S02]  /*2e50*/  LOP3.LUT R0, R3, R0, R4, 0xfe, !PT ;  /* 0x0000000003007212 */ /* 0x000fe400078efe04 */
.L_x_359:
[----:B------:R-:W-:Y:S05]  /*2e60*/  BSYNC B0 ;  /* 0x0000000000007941 */ /* 0x000fea0003800000 */
.L_x_358:
[----:B------:R-:W-:-:S04]  /*2e70*/  F2FP.BF16.PACK_AB R0, RZ, R0 ;  /* 0x00000000ff00723e */ /* 0x000fc800000010ff */
[----:B------:R-:W-:Y:S01]  /*2e80*/  PRMT R25, R0, 0x7610, R25 ;  /* 0x0000761000197816 */ /* 0x000fe20000000019 */
[----:B------:R-:W-:Y:S05]  /*2e90*/  BRA `(.L_x_343) ;  /* 0x000004d000007947 */ /* 0x000fea0003800000 */
.L_x_356:
        /* <DEDUP_REMOVED lines=21> */
.L_x_365:
[----:B------:R-:W-:Y:S05]  /*2ff0*/  BSYNC B1 ;  /* 0x0000000000017941 */ /* 0x000fea0003800000 */
.L_x_364:
[----:B------:R-:W-:Y:S01]  /*3000*/  LEA R3, R0, 0x37800000, 0x17 ;  /* 0x3780000000037811 */ /* 0x000fe200078eb8ff */
[----:B------:R-:W-:-:S05]  /*3010*/  IMAD.SHL.U32 R0, R2, 0x200000, RZ ;  /* 0x0020000002007824 */ /* 0x000fca00078e00ff */
[----:B------:R-:W-:Y:S02]  /*3020*/  LOP3.LUT R0, R3, R0, R4, 0xfe, !PT ;  /* 0x0000000003007212 */ /* 0x000fe400078efe04 */
.L_x_363:
[----:B------:R-:W-:Y:S05]  /*3030*/  BSYNC B0 ;  /* 0x0000000000007941 */ /* 0x000fea0003800000 */
.L_x_362:
[----:B------:R-:W-:-:S04]  /*3040*/  F2FP.BF16.PACK_AB R0, RZ, R0 ;  /* 0x00000000ff00723e */ /* 0x000fc800000010ff */
[----:B------:R-:W-:Y:S01]  /*3050*/  PRMT R25, R0, 0x7610, R25 ;  /* 0x0000761000197816 */ /* 0x000fe20000000019 */
[----:B------:R-:W-:Y:S05]  /*3060*/  BRA `(.L_x_343) ;  /* 0x0000030000007947 */ /* 0x000fea0003800000 */
.L_x_355:
        /* <DEDUP_REMOVED lines=14> */
.L_x_369:
[----:B------:R-:W-:Y:S05]  /*3150*/  BSYNC B0 ;  /* 0x0000000000007941 */ /* 0x000fea0003800000 */
.L_x_368:
[----:B------:R-:W-:-:S04]  /*3160*/  F2FP.BF16.PACK_AB R0, RZ, R0 ;  /* 0x00000000ff00723e */ /* 0x000fc800000010ff */
[----:B------:R-:W-:Y:S01]  /*3170*/  PRMT R25, R0, 0x7610, R25 ;  /* 0x0000761000197816 */ /* 0x000fe20000000019 */
[----:B------:R-:W-:Y:S05]  /*3180*/  BRA `(.L_x_343) ;  /* 0x000001e000007947 */ /* 0x000fea0003800000 */
.L_x_342:
        /* <DEDUP_REMOVED lines=21> */
.L_x_367:
[----:B------:R-:W2:Y:S02]  /*32e0*/  LDG.E.64 R2, [R2.64] ;  /* 0x0000002402027981 */ /* 0x000ea4000c1e1b00 */
[----:B--2---:R-:W0:Y:S02]  /*32f0*/  I2F.U64 R0, R2 ;  /* 0x0000000200007312 */ /* 0x004e240000301000 */
[----:B0-----:R-:W-:-:S04]  /*3300*/  F2FP.BF16.PACK_AB R0, RZ, R0 ;  /* 0x00000000ff00723e */ /* 0x001fc800000010ff */
[----:B------:R-:W-:Y:S01]  /*3310*/  PRMT R25, R0, 0x7610, R25 ;  /* 0x0000761000197816 */ /* 0x000fe20000000019 */
[----:B------:R-:W-:Y:S05]  /*3320*/  BRA `(.L_x_343) ;  /* 0x0000004000007947 */ /* 0x000fea0003800000 */
.L_x_366:
[----:B------:R-:W2:Y:S02]  /*3330*/  LDG.E R2, [R2.64] ;  /* 0x0000002402027981 */ /* 0x000ea4000c1e1900 */
[----:B--2---:R-:W0:Y:S02]  /*3340*/  I2F.U32 R0, R2 ;  /* 0x0000000200007306 */ /* 0x004e240000201000 */
[----:B0-----:R-:W-:-:S04]  /*3350*/  F2FP.BF16.PACK_AB R0, RZ, R0 ;  /* 0x00000000ff00723e */ /* 0x001fc800000010ff */
[----:B------:R-:W-:Y:S02]  /*3360*/  PRMT R25, R0, 0x7610, R25 ;  /* 0x0000761000197816 */ /* 0x000fe40000000019 */
.L_x_343:
[----:B------:R-:W-:-:S05]  /*3370*/  IADD3 R24, R24, 0x80, RZ ;  /* 0x0000008018187810 */ /* 0x000fca0007ffe0ff */
.L_x_337:
[----:B------:R-:W-:Y:S05]  /*3380*/  BSYNC B6 ;  /* 0x0000000000067941 */ /* 0x000fea0003800000 */
.L_x_336:
[----:B------:R-:W-:Y:S01]  /*3390*/  ISETP.GE.AND P0, PT, R24, R17, PT ;  /* 0x000000111800720c */ /* 0x000fe20003f06270 */
[----:B------:R-:W-:-:S12]  /*33a0*/  BSSY B6, `(.L_x_370) ;  /* 0x000010b000067945 */ /* 0x000fd80003800000 */
[----:B------:R-:W-:Y:S05]  /*33b0*/  @P0 BRA `(.L_x_371) ;  /* 0x0000109000000947 */ /* 0x000fea0003800000 */
[----:B------:R-:W-:Y:S01]  /*33c0*/  PRMT R0, R19, 0x9910, RZ ;  /* 0x0000991013007816 */ /* 0x000fe200000000ff */
[----:B------:R-:W-:-:S03]  /*33d0*/  IMAD R24, R16, 0x200, R24 ;  /* 0x0000020010187824 */ /* 0x000fc600078e0218 */
[----:B------:R-:W-:Y:S01]  /*33e0*/  ISETP.GT.AND P1, PT, R0, 0x9, PT ;  /* 0x000000090000780c */ /* 0x000fe20003f24270 */
[----:B------:R-:W-:-:S05]  /*33f0*/  IMAD R24, R24, c[0x0][0x180], RZ ;  /* 0x0000600018187a24 */ /* 0x000fca00078e02ff */
[----:B0-----:R-:W-:-:S05]  /*3400*/  IADD3 R2, P0, R24, c[0x0][0x170], RZ ;  /* 0x00005c0018027a10 */ /* 0x001fca0007f1e0ff */
        /* <DEDUP_REMOVED lines=15> */
.L_x_375:
[----:B------:R-:W2:Y:S02]  /*3500*/  LDG.E.U8 R2, [R2.64] ;  /* 0x0000002402027981 */ /* 0x000ea4000c1e1100 */
[----:B--2---:R-:W0:Y:S02]  /*3510*/  I2F.U16 R0, R2 ;  /* 0x0000000200007306 */ /* 0x004e240000101000 */
[----:B0-----:R-:W-:-:S04]  /*3520*/  F2FP.BF16.PACK_AB R0, RZ, R0 ;  /* 0x00000000ff00723e */ /* 0x001fc800000010ff */
[----:B------:R-:W-:Y:S01]  /*3530*/  PRMT R23, R0, 0x7610, R23 ;  /* 0x0000761000177816 */ /* 0x000fe20000000017 */
[----:B------:R-:W-:Y:S05]  /*3540*/  BRA `(.L_x_371) ;  /* 0x00000f0000007947 */ /* 0x000fea0003800000 */
.L_x_374:
        /* <DEDUP_REMOVED lines=11> */
.L_x_378:
[----:B------:R-:W2:Y:S02]  /*3600*/  LDG.E R2, [R2.64] ;  /* 0x0000002402027981 */ /* 0x000ea4000c1e1900 */
[----:B--2---:R-:W0:Y:S02]  /*3610*/  I2F R0, R2 ;  /* 0x0000000200007306 */ /* 0x004e240000201400 */
[----:B0-----:R-:W-:-:S04]  /*3620*/  F2FP.BF16.PACK_AB R0, RZ, R0 ;  /* 0x00000000ff00723e */ /* 0x001fc800000010ff */
[----:B------:R-:W-:Y:S01]  /*3630*/  PRMT R23, R0, 0x7610, R23 ;  /* 0x0000761000177816 */ /* 0x000fe20000000017 */
[----:B------:R-:W-:Y:S05]  /*3640*/  BRA `(.L_x_371) ;  /* 0x00000e0000007947 */ /* 0x000fea0003800000 */
.L_x_377:
[----:B------:R-:W2:Y:S02]  /*3650*/  LDG.E.U16 R2, [R2.64] ;  /* 0x0000002402027981 */ /* 0x000ea4000c1e1500 */
[----:B--2---:R-:W0:Y:S02]  /*3660*/  I2F.S16 R0, R2 ;  /* 0x0000000200007306 */ /* 0x004e240000101400 */
[----:B0-----:R-:W-:-:S04]  /*3670*/  F2FP.BF16.PACK_AB R0, RZ, R0 ;  /* 0x00000000ff00723e */ /* 0x001fc800000010ff */
[----:B------:R-:W-:Y:S01]  /*3680*/  PRMT R23, R0, 0x7610, R23 ;  /* 0x0000761000177816 */ /* 0x000fe20000000017 */
[----:B------:R-:W-:Y:S05]  /*3690*/  BRA `(.L_x_371) ;  /* 0x00000db000007947 */ /* 0x000fea0003800000 */
.L_x_373:
        /* <DEDUP_REMOVED lines=9> */
.L_x_380:
[----:B------:R-:W2:Y:S02]  /*3730*/  LDG.E.U16 R0, [R2.64] ;  /* 0x0000002402007981 */ /* 0x000ea4000c1e1500 */
[----:B--2---:R-:W-:-:S05]  /*3740*/  HADD2.F32 R0, -RZ, R0.H0_H0 ;  /* 0x20000000ff007230 */ /* 0x004fca0000004100 */
[----:B------:R-:W-:-:S04]  /*3750*/  F2FP.BF16.PACK_AB R0, RZ, R0 ;  /* 0x00000000ff00723e */ /* 0x000fc800000010ff */
[----:B------:R-:W-:Y:S01]  /*3760*/  PRMT R23, R0, 0x7610, R23 ;  /* 0x0000761000177816 */ /* 0x000fe20000000017 */
[----:B------:R-:W-:Y:S05]  /*3770*/  BRA `(.L_x_371) ;  /* 0x00000cd000007947 */ /* 0x000fea0003800000 */
.L_x_379:
        /* <DEDUP_REMOVED lines=9> */
.L_x_382:
[----:B------:R-:W2:Y:S02]  /*3810*/  LDG.E.U16 R2, [R2.64] ;  /* 0x0000002402027981 */ /* 0x000ea4000c1e1500 */
[----:B--2---:R-:W-:-:S05]  /*3820*/  HADD2.F32 R0, -RZ, R2.H0_H0 ;  /* 0x20000002ff007230 */ /* 0x004fca0000004100 */
[----:B------:R-:W-:-:S04]  /*3830*/  F2FP.BF16.PACK_AB R0, RZ, R0 ;  /* 0x00000000ff00723e */ /* 0x000fc800000010ff */
[----:B------:R-:W-:Y:S01]  /*3840*/  PRMT R23, R0, 0x7610, R23 ;  /* 0x0000761000177816 */ /* 0x000fe20000000017 */
[----:B------:R-:W-:Y:S05]  /*3850*/  BRA `(.L_x_371) ;  /* 0x00000bf000007947 */ /* 0x000fea0003800000 */
.L_x_381:
[----:B------:R-:W2:Y:S02]  /*3860*/  LDG.E.64 R2, [R2.64] ;  /* 0x0000002402027981 */ /* 0x000ea4000c1e1b00 */
[----:B--2---:R-:W0:Y:S01]  /*3870*/  F2F.F32.F64 R0, R2 ;  /* 0x0000000200007310 */ /* 0x004e220000301000 */
[----:B------:R-:W0:-:S14]  /*3880*/  DSETP.GEU.AND P0, PT, |R2|, c[0x2][0x0], PT ;  /* 0x008000000200762a */ /* 0x000e1c0003f0e200 */
[----:B0-----:R-:W-:-:S05]  /*3890*/  @!P0 FMUL R0, R0, 1.175494350822287508e-38 ;  /* 0x0080000000008820 */ /* 0x001fca0000400000 */
[----:B------:R-:W-:-:S04]  /*38a0*/  F2FP.BF16.PACK_AB R0, RZ, R0 ;  /* 0x00000000ff00723e */ /* 0x000fc800000010ff */
[----:B------:R-:W-:Y:S01]  /*38b0*/  PRMT R23, R0, 0x7610, R23 ;  /* 0x0000761000177816 */ /* 0x000fe20000000017 */
[----:B------:R-:W-:Y:S05]  /*38c0*/  BRA `(.L_x_371) ;  /* 0x00000b8000007947 */ /* 0x000fea0003800000 */
.L_x_372:
        /* <DEDUP_REMOVED lines=14> */
.L_x_385:
[----:B------:R-:W2:Y:S02]  /*39b0*/  LDG.E.64 R2, [R2.64] ;  /* 0x0000002402027981 */ /* 0x000ea4000c1e1b00 */
[----:B--2---:R-:W0:Y:S01]  /*39c0*/  F2F.F32.F64 R0, R2 ;  /* 0x0000000200007310 */ /* 0x004e220000301000 */
[----:B------:R-:W0:-:S14]  /*39d0*/  DSETP.GEU.AND P0, PT, |R2|, c[0x2][0x0], PT ;  /* 0x008000000200762a */ /* 0x000e1c0003f0e200 */
[----:B0-----:R-:W-:-:S05]  /*39e0*/  @!P0 FMUL R0, R0, 1.175494350822287508e-38 ;  /* 0x0080000000008820 */ /* 0x001fca0000400000 */
[----:B------:R-:W-:-:S04]  /*39f0*/  F2FP.BF16.PACK_AB R0, RZ, R0 ;  /* 0x00000000ff00723e */ /* 0x000fc800000010ff */
[----:B------:R-:W-:Y:S01]  /*3a00*/  PRMT R23, R0, 0x7610, R23 ;  /* 0x0000761000177816 */ /* 0x000fe20000000017 */
[----:B------:R-:W-:Y:S05]  /*3a10*/  BRA `(.L_x_371) ;  /* 0x00000a3000007947 */ /* 0x000fea0003800000 */
.L_x_384:
        /* <DEDUP_REMOVED lines=28> */
.L_x_387:
        /* <DEDUP_REMOVED lines=15> */
.L_x_386:
[----:B------:R0:W5:Y:S01]  /*3cd0*/  LDG.E.U16 R23, [R2.64] ;  /* 0x0000002402177981 */ /* 0x000162000c1e1500 */
[----:B------:R-:W-:Y:S05]  /*3ce0*/  BRA `(.L_x_371) ;  /* 0x0000076000007947 */ /* 0x000fea0003800000 */
.L_x_383:
        /* <DEDUP_REMOVED lines=12> */
.L_x_390:
        /* <DEDUP_REMOVED lines=21> */
.L_x_394:
[----:B------:R-:W-:Y:S05]  /*3f00*/  BSYNC B1 ;  /* 0x0000000000017941 */ /* 0x000fea0003800000 */
.L_x_393:
[----:B------:R-:W-:Y:S01]  /*3f10*/  LEA R3, R0, 0x3b800000, 0x17 ;  /* 0x3b80000000037811 */ /* 0x000fe200078eb8ff */
[----:B------:R-:W-:-:S05]  /*3f20*/  IMAD.SHL.U32 R0, R2, 0x100000, RZ ;  /* 0x0010000002007824 */ /* 0x000fca00078e00ff */
[----:B------:R-:W-:Y:S02]  /*3f30*/  LOP3.LUT R0, R3, R0, R4, 0xfe, !PT ;  /* 0x0000000003007212 */ /* 0x000fe400078efe04 */
.L_x_392:
[----:B------:R-:W-:Y:S05]  /*3f40*/  BSYNC B0 ;  /* 0x0000000000007941 */ /* 0x000fea0003800000 */
.L_x_391:
[----:B------:R-:W-:-:S04]  /*3f50*/  F2FP.BF16.PACK_AB R0, RZ, R0 ;  /* 0x00000000ff00723e */ /* 0x000fc800000010ff */
[----:B------:R-:W-:Y:S01]  /*3f60*/  PRMT R23, R0, 0x7610, R23 ;  /* 0x0000761000177816 */ /* 0x000fe20000000017 */
[----:B------:R-:W-:Y:S05]  /*3f70*/  BRA `(.L_x_371) ;  /* 0x000004d000007947 */ /* 0x000fea0003800000 */
.L_x_389:
        /* <DEDUP_REMOVED lines=21> */
.L_x_398:
[----:B------:R-:W-:Y:S05]  /*40d0*/  BSYNC B1 ;  /* 0x0000000000017941 */ /* 0x000fea0003800000 */
.L_x_397:
[----:B------:R-:W-:Y:S01]  /*40e0*/  LEA R3, R0, 0x37800000, 0x17 ;  /* 0x3780000000037811 */ /* 0x000fe200078eb8ff */
[----:B------:R-:W-:-:S05]  /*40f0*/  IMAD.SHL.U32 R0, R2, 0x200000, RZ ;  /* 0x0020000002007824 */ /* 0x000fca00078e00ff */
[----:B------:R-:W-:Y:S02]  /*4100*/  LOP3.LUT R0, R3, R0, R4, 0xfe, !PT ;  /* 0x0000000003007212 */ /* 0x000fe400078efe04 */
.L_x_396:
[----:B------:R-:W-:Y:S05]  /*4110*/  BSYNC B0 ;  /* 0x0000000000007941 */ /* 0x000fea0003800000 */
.L_x_395:
[----:B------:R-:W-:-:S04]  /*4120*/  F2FP.BF16.PACK_AB R0, RZ, R0 ;  /* 0x00000000ff00723e */ /* 0x000fc800000010ff */
[----:B------:R-:W-:Y:S01]  /*4130*/  PRMT R23, R0, 0x7610, R23 ;  /* 0x0000761000177816 */ /* 0x000fe20000000017 */
[----:B------:R-:W-:Y:S05]  /*4140*/  BRA `(.L_x_371) ;  /* 0x0000030000007947 */ /* 0x000fea0003800000 */
.L_x_388:
        /* <DEDUP_REMOVED lines=14> */
.L_x_402:
[----:B------:R-:W-:Y:S05]  /*4230*/  BSYNC B0 ;  /* 0x0000000000007941 */ /* 0x000fea0003800000 */
.L_x_401:
[----:B------:R-:W-:-:S04]  /*4240*/  F2FP.BF16.PACK_AB R0, RZ, R0 ;  /* 0x00000000ff00723e */ /* 0x000fc800000010ff */
[----:B------:R-:W-:Y:S01]  /*4250*/  PRMT R23, R0, 0x7610, R23 ;  /* 0x0000761000177816 */ /* 0x000fe20000000017 */
[----:B------:R-:W-:Y:S05]  /*4260*/  BRA `(.L_x_371) ;  /* 0x000001e000007947 */ /* 0x000fea0003800000 */
.L_x_376:
        /* <DEDUP_REMOVED lines=21> */
.L_x_400:
[----:B------:R-:W2:Y:S02]  /*43c0*/  LDG.E.64 R2, [R2.64] ;  /* 0x0000002402027981 */ /* 0x000ea4000c1e1b00 */
[----:B--2---:R-:W0:Y:S02]  /*43d0*/  I2F.U64 R0, R2 ;  /* 0x0000000200007312 */ /* 0x004e240000301000 */
[----:B0-----:R-:W-:-:S04]  /*43e0*/  F2FP.BF16.PACK_AB R0, RZ, R0 ;  /* 0x00000000ff00723e */ /* 0x001fc800000010ff */
[----:B------:R-:W-:Y:S01]  /*43f0*/  PRMT R23, R0, 0x7610, R23 ;  /* 0x0000761000177816 */ /* 0x000fe20000000017 */
[----:B------:R-:W-:Y:S05]  /*4400*/  BRA `(.L_x_371) ;  /* 0x0000004000007947 */ /* 0x000fea0003800000 */
.L_x_399:
[----:B------:R-:W2:Y:S02]  /*4410*/  LDG.E R2, [R2.64] ;  /* 0x0000002402027981 */ /* 0x000ea4000c1e1900 */
[----:B--2---:R-:W0:Y:S02]  /*4420*/  I2F.U32 R0, R2 ;  /* 0x0000000200007306 */ /* 0x004e240000201000 */
[----:B0-----:R-:W-:-:S04]  /*4430*/  F2FP.BF16.PACK_AB R0, RZ, R0 ;  /* 0x00000000ff00723e */ /* 0x001fc800000010ff */
[----:B------:R-:W-:Y:S02]  /*4440*/  PRMT R23, R0, 0x7610, R23 ;  /* 0x0000761000177816 */ /* 0x000fe40000000017 */
.L_x_371:
[----:B------:R-:W-:Y:S05]  /*4450*/  BSYNC B6 ;  /* 0x0000000000067941 */ /* 0x000fea0003800000 */
.L_x_370:
[----:B------:R-:W1:Y:S01]  /*4460*/  S2R R19, SR_TID.X ;  /* 0x0000000000137919 */ /* 0x000e620000002100 */
[----:B------:R-:W-:Y:S01]  /*4470*/  BSSY B6, `(.L_x_403) ;  /* 0x0000128000067945 */ /* 0x000fe20003800000 */
[C---:B-1----:R-:W-:Y:S02]  /*4480*/  IADD3 R0, R19.reuse, 0x100, RZ ;  /* 0x0000010013007810 */ /* 0x042fe40007ffe0ff */
[C---:B0-----:R-:W-:Y:S02]  /*4490*/  IADD3 R2, R19.reuse, 0x180, RZ ;  /* 0x0000018013027810 */ /* 0x041fe40007ffe0ff */
[-C--:B------:R-:W-:Y:S02]  /*44a0*/  ISETP.GE.AND P1, PT, R0, R17.reuse, PT ;  /* 0x000000110000720c */ /* 0x080fe40003f26270 */
[----:B------:R-:W-:Y:S02]  /*44b0*/  ISETP.GE.AND P2, PT, R2, R17, PT ;  /* 0x000000110200720c */ /* 0x000fe40003f46270 */
[----:B------:R-:W-:-:S02]  /*44c0*/  IADD3 R24, R19, 0x80, RZ ;  /* 0x0000008013187810 */ /* 0x000fc40007ffe0ff */
[-C--:B------:R-:W-:Y:S02]  /*44d0*/  ISETP.GE.AND P3, PT, R19, R17.reuse, PT ;  /* 0x000000111300720c */ /* 0x080fe40003f66270 */
[----:B------:R-:W-:-:S05]  /*44e0*/  ISETP.GE.AND P0, PT, R24, R17, PT ;  /* 0x000000111800720c */ /* 0x000fca0003f06270 */
[----:B-----5:R-:W-:-:S04]  /*44f0*/  @!P1 PRMT R2, RZ, 0x5410, R25 ;  /* 0x00005410ff029816 */ /* 0x020fc80000000019 */
[----:B------:R0:W-:Y:S02]  /*4500*/  @!P1 MUFU.LG2 R3, R2 ;  /* 0x0000000200039308 */ /* 0x0001e40000000c00 */
[----:B------:R-:W-:Y:S02]  /*4510*/  @!P3 PRMT R0, RZ, 0x5410, R18 ;  /* 0x00005410ff00b816 */ /* 0x000fe40000000012 */
[----:B------:R-:W1:Y:S04]  /*4520*/  LDC.U8 R18, c[0x0][0x184] ;  /* 0x00006100ff127b82 */ /* 0x000e680000000000 */
[----:B------:R-:W2:Y:S01]  /*4530*/  @!P3 MUFU.LG2 R0, R0 ;  /* 0x000000000000b308 */ /* 0x000ea20000000c00 */
[----:B0-----:R-:W-:-:S07]  /*4540*/  @!P2 PRMT R2, RZ, 0x5410, R23 ;  /* 0x00005410ff02a816 */ /* 0x001fce0000000017 */
[----:B------:R0:W3:Y:S01]  /*4550*/  @!P2 MUFU.LG2 R23, R2 ;  /* 0x000000020017a308 */ /* 0x0000e20000000c00 */
[----:B--2---:R-:W-:Y:S02]  /*4560*/  @!P3 F2FP.BF16.PACK_AB R4, RZ, R0 ;  /* 0x00000000ff04b23e */ /* 0x004fe400000010ff */
[----:B0-----:R-:W-:Y:S02]  /*4570*/  @!P0 PRMT R2, RZ, 0x5410, R22 ;  /* 0x00005410ff028816 */ /* 0x001fe40000000016 */
[----:B------:R-:W-:-:S03]  /*4580*/  @!P1 F2FP.BF16.PACK_AB R22, RZ, R3 ;  /* 0x00000003ff16923e */ /* 0x000fc600000010ff */
[----:B------:R-:W0:Y:S01]  /*4590*/  @!P0 MUFU.LG2 R25, R2 ;  /* 0x0000000200198308 */ /* 0x000e220000000c00 */
[----:B---3--:R-:W-:Y:S02]  /*45a0*/  @!P2 F2FP.BF16.PACK_AB R23, RZ, R23 ;  /* 0x00000017ff17a23e */ /* 0x008fe400000010ff */
[----:B0-----:R-:W-:Y:S01]  /*45b0*/  @!P0 F2FP.BF16.PACK_AB R25, RZ, R25 ;  /* 0x00000019ff19823e */ /* 0x001fe200000010ff */
[----:B------:R-:W-:Y:S05]  /*45c0*/  @P3 BRA `(.L_x_404) ;  /* 0x0000112000003947 */ /* 0x000fea0003800000 */
[----:B-1----:R-:W-:Y:S01]  /*45d0*/  IMAD R0, R16, 0x200, R19 ;  /* 0x0000020010007824 */ /* 0x002fe200078e0213 */
[----:B------:R-:W-:-:S03]  /*45e0*/  PRMT R3, R18, 0x9910, RZ ;  /* 0x0000991012037816 */ /* 0x000fc600000000ff */
        /* <DEDUP_REMOVED lines=14> */
[----:B------:R-:W-:Y:S01]  /*46d0*/  PRMT R0, RZ, 0x5410, R4 ;  /* 0x00005410ff007816 */ /* 0x000fe20000000004 */
[----:B------:R-:W-:-:S03]  /*46e0*/  IMAD.MOV.U32 R19, RZ, RZ, R24 ;  /* 0x000000ffff137224 */ /* 0x000fc600078e0018 */
[----:B------:R-:W0:Y:S02]  /*46f0*/  F2I.FTZ.TRUNC.NTZ R5, R0 ;  /* 0x0000000000057305 */ /* 0x000e24000021f100 */
[----:B0-----:R0:W-:Y:S01]  /*4700*/  STG.E.U8 [R2.64], R5 ;  /* 0x0000000502007986 */ /* 0x0011e2000c101124 */
[----:B------:R-:W-:Y:S05]  /*4710*/  BRA `(.L_x_404) ;  /* 0x00000fd000007947 */ /* 0x000fea0003800000 */
.L_x_408:
[----:B------:R-:W-:Y:S01]  /*4720*/  PRMT R5, RZ, 0x5410, R4 ;  /* 0x00005410ff057816 */ /* 0x000fe20000000004 */
[----:B------:R-:W-:-:S05]  /*4730*/  IMAD.MOV.U32 R19, RZ, RZ, R24 ;  /* 0x000000ffff137224 */ /* 0x000fca00078e0018 */
[----:B------:R-:W0:Y:S02]  /*4740*/  F2I.S64.TRUNC R4, R5 ;  /* 0x0000000500047311 */ /* 0x000e24000020d900 */
[----:B0-----:R0:W-:Y:S01]  /*4750*/  STG.E.U8 [R2.64], R4 ;  /* 0x0000000402007986 */ /* 0x0011e2000c101124 */
[----:B------:R-:W-:Y:S05]  /*4760*/  BRA `(.L_x_404) ;  /* 0x00000f8000007947 */ /* 0x000fea0003800000 */
.L_x_407:
[----:B------:R-:W-:-:S13]  /*4770*/  ISETP.NE.AND P0, PT, R0, 0x2, PT ;  /* 0x000000020000780c */ /* 0x000fda0003f05270 */
[----:B------:R-:W-:Y:S05]  /*4780*/  @!P0 BRA `(.L_x_410) ;  /* 0x000000e000008947 */ /* 0x000fea0003800000 */
[----:B------:R-:W-:-:S13]  /*4790*/  ISETP.NE.AND P0, PT, R0, 0x3, PT ;  /* 0x000000030000780c */ /* 0x000fda0003f05270 */
[----:B------:R-:W-:Y:S05]  /*47a0*/  @!P0 BRA `(.L_x_411) ;  /* 0x0000007000008947 */ /* 0x000fea0003800000 */
[----:B------:R-:W-:-:S13]  /*47b0*/  ISETP.NE.AND P0, PT, R0, 0x4, PT ;  /* 0x000000040000780c */ /* 0x000fda0003f05270 */
[----:B------:R-:W-:Y:S05]  /*47c0*/  @P0 BRA `(.L_x_409) ;  /* 0x00000d4000000947 */ /* 0x000fea0003800000 */
[----:B------:R-:W-:Y:S01]  /*47d0*/  PRMT R4, RZ, 0x5410, R4 ;  /* 0x00005410ff047816 */ /* 0x000fe20000000004 */
[----:B------:R-:W-:-:S05]  /*47e0*/  IMAD.MOV.U32 R19, RZ, RZ, R24 ;  /* 0x000000ffff137224 */ /* 0x000fca00078e0018 */
[----:B------:R-:W0:Y:S02]  /*47f0*/  F2I.S64.TRUNC R4, R4 ;  /* 0x0000000400047311 */ /* 0x000e24000020d900 */
[----:B0-----:R0:W-:Y:S01]  /*4800*/  STG.E.64 [R2.64], R4 ;  /* 0x0000000402007986 */ /* 0x0011e2000c101b24 */
[----:B------:R-:W-:Y:S05]  /*4810*/  BRA `(.L_x_404) ;  /* 0x00000ed000007947 */ /* 0x000fea0003800000 */
.L_x_411:
[----:B------:R-:W-:Y:S01]  /*4820*/  PRMT R4, RZ, 0x5410, R4 ;  /* 0x00005410ff047816 */ /* 0x000fe20000000004 */
[----:B------:R-:W-:-:S03]  /*4830*/  IMAD.MOV.U32 R19, RZ, RZ, R24 ;  /* 0x000000ffff137224 */ /* 0x000fc600078e0018 */
[----:B------:R-:W0:Y:S02]  /*4840*/  F2I.FTZ.TRUNC.NTZ R5, R4 ;  /* 0x0000000400057305 */ /* 0x000e24000021f100 */
[----:B0-----:R0:W-:Y:S01]  /*4850*/  STG.E [R2.64], R5 ;  /* 0x0000000502007986 */ /* 0x0011e2000c101924 */
[----:B------:R-:W-:Y:S05]  /*4860*/  BRA `(.L_x_404) ;  /* 0x00000e8000007947 */ /* 0x000fea0003800000 */
.L_x_410:
[----:B------:R-:W-:Y:S01]  /*4870*/  PRMT R4, RZ, 0x5410, R4 ;  /* 0x00005410ff047816 */ /* 0x000fe20000000004 */
[----:B------:R-:W-:-:S03]  /*4880*/  IMAD.MOV.U32 R19, RZ, RZ, R24 ;  /* 0x000000ffff137224 */ /* 0x000fc600078e0018 */
[----:B------:R-:W0:Y:S02]  /*4890*/  F2I.FTZ.TRUNC.NTZ R5, R4 ;  /* 0x0000000400057305 */ /* 0x000e24000021f100 */
[----:B0-----:R0:W-:Y:S01]  /*48a0*/  STG.E.U16 [R2.64], R5 ;  /* 0x0000000502007986 */ /* 0x0011e2000c101524 */
[----:B------:R-:W-:Y:S05]  /*48b0*/  BRA `(.L_x_404) ;  /* 0x00000e3000007947 */ /* 0x000fea0003800000 */
.L_x_406:
[----:B------:R-:W-:-:S13]  /*48c0*/  ISETP.GT.AND P0, PT, R0, 0x6, PT ;  /* 0x000000060000780c */ /* 0x000fda0003f04270 */
[----:B------:R-:W-:Y:S05]  /*48d0*/  @P0 BRA `(.L_x_412) ;  /* 0x000000d000000947 */ /* 0x000fea0003800000 */
[----:B------:R-:W-:-:S13]  /*48e0*/  ISETP.NE.AND P0, PT, R0, 0x5, PT ;  /* 0x000000050000780c */ /* 0x000fda0003f05270 */
[----:B------:R-:W-:Y:S05]  /*48f0*/  @!P0 BRA `(.L_x_413) ;  /* 0x0000006000008947 */ /* 0x000fea0003800000 */
[----:B------:R-:W-:-:S13]  /*4900*/  ISETP.NE.AND P0, PT, R0, 0x6, PT ;  /* 0x000000060000780c */ /* 0x000fda0003f05270 */
[----:B------:R-:W-:Y:S05]  /*4910*/  @P0 BRA `(.L_x_409) ;  /* 0x00000bf000000947 */ /* 0x000fea0003800000 */
[----:B------:R-:W-:Y:S01]  /*4920*/  PRMT R5, RZ, 0x5410, R4 ;  /* 0x00005410ff057816 */ /* 0x000fe20000000004 */
[----:B------:R-:W-:-:S04]  /*4930*/  IMAD.MOV.U32 R19, RZ, RZ, R24 ;  /* 0x000000ffff137224 */ /* 0x000fc800078e0018 */
[----:B------:R0:W-:Y:S01]  /*4940*/  STG.E [R2.64], R5 ;  /* 0x0000000502007986 */ /* 0x0001e2000c101924 */
[----:B------:R-:W-:Y:S05]  /*4950*/  BRA `(.L_x_404) ;  /* 0x00000d9000007947 */ /* 0x000fea0003800000 */
.L_x_413:
[----:B------:R-:W-:Y:S01]  /*4960*/  PRMT R0, RZ, 0x5410, R4 ;  /* 0x00005410ff007816 */ /* 0x000fe20000000004 */
[----:B------:R-:W-:-:S03]  /*4970*/  IMAD.MOV.U32 R19, RZ, RZ, R24 ;  /* 0x000000ffff137224 */ /* 0x000fc600078e0018 */
[----:B------:R-:W-:-:S05]  /*4980*/  F2FP.PACK_AB R0, RZ, R0 ;  /* 0x00000000ff00723e */ /* 0x000fca00000000ff */
[----:B------:R0:W-:Y:S01]  /*4990*/  STG.E.U16 [R2.64], R0 ;  /* 0x0000000002007986 */ /* 0x0001e2000c101524 */
[----:B------:R-:W-:Y:S05]  /*49a0*/  BRA `(.L_x_404) ;  /* 0x00000d4000007947 */ /* 0x000fea0003800000 */
.L_x_412:
[----:B------:R-:W-:-:S13]  /*49b0*/  ISETP.NE.AND P0, PT, R0, 0x7, PT ;  /* 0x000000070000780c */ /* 0x000fda0003f05270 */
[----:B------:R-:W-:Y:S05]  /*49c0*/  @!P0 BRA `(.L_x_414) ;  /* 0x000000f000008947 */ /* 0x000fea0003800000 */
[----:B------:R-:W-:-:S13]  /*49d0*/  ISETP.NE.AND P0, PT, R0, 0x8, PT ;  /* 0x000000080000780c */ /* 0x000fda0003f05270 */
[----:B------:R-:W-:Y:S05]  /*49e0*/  @!P0 BRA `(.L_x_415) ;  /* 0x0000007000008947 */ /* 0x000fea0003800000 */
[----:B------:R-:W-:-:S13]  /*49f0*/  ISETP.NE.AND P0, PT, R0, 0x9, PT ;  /* 0x000000090000780c */ /* 0x000fda0003f05270 */
[----:B------:R-:W-:Y:S05]  /*4a00*/  @P0 BRA `(.L_x_409) ;  /* 0x00000b0000000947 */ /* 0x000fea0003800000 */
[----:B------:R-:W-:Y:S01]  /*4a10*/  IMAD.MOV.U32 R5, RZ, RZ, RZ ;  /* 0x000000ffff057224 */ /* 0x000fe200078e00ff */
[----:B------:R-:W-:Y:S01]  /*4a20*/  PRMT R4, RZ, 0x5410, R4 ;  /* 0x00005410ff047816 */ /* 0x000fe20000000004 */
[----:B------:R-:W-:-:S04]  /*4a30*/  IMAD.MOV.U32 R19, RZ, RZ, R24 ;  /* 0x000000ffff137224 */ /* 0x000fc800078e0018 */
[----:B------:R0:W-:Y:S01]  /*4a40*/  STG.E.64 [R2.64], R4 ;  /* 0x0000000402007986 */ /* 0x0001e2000c101b24 */
[----:B------:R-:W-:Y:S05]  /*4a50*/  BRA `(.L_x_404) ;  /* 0x00000c9000007947 */ /* 0x000fea0003800000 */
.L_x_415:
[----:B------:R-:W-:Y:S01]  /*4a60*/  PRMT R4, RZ, 0x5410, R4 ;  /* 0x00005410ff047816 */ /* 0x000fe20000000004 */
[----:B------:R-:W-:-:S03]  /*4a70*/  IMAD.MOV.U32 R19, RZ, RZ, R24 ;  /* 0x000000ffff137224 */ /* 0x000fc600078e0018 */
[----:B------:R-:W-:-:S04]  /*4a80*/  F2FP.PACK_AB R5, RZ, R4 ;  /* 0x00000004ff05723e */ /* 0x000fc800000000ff */
[----:B------:R-:W-:-:S05]  /*4a90*/  PRMT R5, R5, 0x5410, RZ ;  /* 0x0000541005057816 */ /* 0x000fca00000000ff */
[----:B------:R0:W-:Y:S01]  /*4aa0*/  STG.E [R2.64], R5 ;  /* 0x0000000502007986 */ /* 0x0001e2000c101924 */
[----:B------:R-:W-:Y:S05]  /*4ab0*/  BRA `(.L_x_404) ;  /* 0x00000c3000007947 */ /* 0x000fea0003800000 */
.L_x_414:
[----:B------:R-:W-:Y:S01]  /*4ac0*/  PRMT R4, RZ, 0x5410, R4 ;  /* 0x00005410ff047816 */ /* 0x000fe20000000004 */
[----:B------:R-:W-:-:S04]  /*4ad0*/  IMAD.MOV.U32 R19, RZ, RZ, R24 ;  /* 0x000000ffff137224 */ /* 0x000fc800078e0018 */
[----:B------:R-:W-:-:S06]  /*4ae0*/  FMUL.FTZ R4, R4, 1 ;  /* 0x3f80000004047820 */ /* 0x000fcc0000410000 */
[----:B------:R-:W0:Y:S02]  /*4af0*/  F2F.F64.F32 R4, R4 ;  /* 0x0000000400047310 */ /* 0x000e240000201800 */
[----:B0-----:R0:W-:Y:S01]  /*4b00*/  STG.E.64 [R2.64], R4 ;  /* 0x0000000402007986 */ /* 0x0011e2000c101b24 */
[----:B------:R-:W-:Y:S05]  /*4b10*/  BRA `(.L_x_404) ;  /* 0x00000bd000007947 */ /* 0x000fea0003800000 */
.L_x_405:
        /* <DEDUP_REMOVED lines=8> */
[----:B------:R-:W-:Y:S01]  /*4ba0*/  PRMT R4, RZ, 0x5410, R4 ;  /* 0x00005410ff047816 */ /* 0x000fe20000000004 */
[----:B------:R-:W-:-:S03]  /*4bb0*/  IMAD.MOV.U32 R19, RZ, RZ, R24 ;  /* 0x000000ffff137224 */ /* 0x000fc600078e0018 */
[----:B------:R-:W-:-:S04]  /*4bc0*/  FSETP.NEU.FTZ.AND P0, PT, R4, RZ, PT ;  /* 0x000000ff0400720b */ /* 0x000fc80003f1d000 */
[----:B------:R-:W-:-:S05]  /*4bd0*/  SEL R5, RZ, 0x1, !P0 ;  /* 0x00000001ff057807 */ /* 0x000fca0004000000 */
[----:B------:R0:W-:Y:S01]  /*4be0*/  STG.E.U8 [R2.64], R5 ;  /* 0x0000000502007986 */ /* 0x0001e2000c101124 */
[----:B------:R-:W-:Y:S05]  /*4bf0*/  BRA `(.L_x_404) ;  /* 0x00000af000007947 */ /* 0x000fea0003800000 */
.L_x_418:
[----:B------:R-:W-:Y:S01]  /*4c00*/  PRMT R4, RZ, 0x5410, R4 ;  /* 0x00005410ff047816 */ /* 0x000fe20000000004 */
[----:B------:R-:W-:Y:S01]  /*4c10*/  CS2R R6, SRZ ;  /* 0x0000000000067805 */ /* 0x000fe2000001ff00 */
[----:B------:R-:W-:-:S03]  /*4c20*/  IMAD.MOV.U32 R19, RZ, RZ, R24 ;  /* 0x000000ffff137224 */ /* 0x000fc600078e0018 */
[----:B------:R-:W-:-:S06]  /*4c30*/  FMUL.FTZ R4, R4, 1 ;  /* 0x3f80000004047820 */ /* 0x000fcc0000410000 */
[----:B------:R-:W0:Y:S02]  /*4c40*/  F2F.F64.F32 R4, R4 ;  /* 0x0000000400047310 */ /* 0x000e240000201800 */
[----:B0-----:R0:W-:Y:S01]  /*4c50*/  STG.E.128 [R2.64], R4 ;  /* 0x0000000402007986 */ /* 0x0011e2000c101d24 */
[----:B------:R-:W-:Y:S05]  /*4c60*/  BRA `(.L_x_404) ;  /* 0x00000a8000007947 */ /* 0x000fea0003800000 */
.L_x_417:
        /* <DEDUP_REMOVED lines=21> */
.L_x_422:
[----:B------:R-:W-:Y:S05]  /*4dc0*/  BSYNC B0 ;  /* 0x0000000000007941 */ /* 0x000fea0003800000 */
.L_x_421:
[----:B------:R-:W-:Y:S01]  /*4dd0*/  LOP3.LUT R5, R0, R5, RZ, 0xfc, !PT ;  /* 0x0000000500057212 */ /* 0x000fe200078efcff */
[----:B------:R-:W-:-:S04]  /*4de0*/  IMAD.MOV.U32 R19, RZ, RZ, R24 ;  /* 0x000000ffff137224 */ /* 0x000fc800078e0018 */
[----:B------:R0:W-:Y:S01]  /*4df0*/  STG.E.U8 [R2.64], R5 ;  /* 0x0000000502007986 */ /* 0x0001e2000c101124 */
[----:B------:R-:W-:Y:S05]  /*4e00*/  BRA `(.L_x_404) ;  /* 0x000008e000007947 */ /* 0x000fea0003800000 */
.L_x_420:
        /* <DEDUP_REMOVED lines=13> */
.L_x_424:
[----:B------:R-:W-:Y:S01]  /*4ee0*/  IMAD.MOV.U32 R0, RZ, RZ, 0x7f ;  /* 0x0000007fff007424 */ /* 0x000fe200078e00ff */
[----:B------:R-:W-:-:S04]  /*4ef0*/  ISETP.GT.U32.AND P0, PT, R4, 0x7f800000, PT ;  /* 0x7f8000000400780c */ /* 0x000fc80003f04070 */
[----:B------:R-:W-:-:S04]  /*4f00*/  SEL R0, R0, 0x7c, P0 ;  /* 0x0000007c00007807 */ /* 0x000fc80000000000 */
.L_x_425:
[----:B------:R-:W-:Y:S05]  /*4f10*/  BSYNC B0 ;  /* 0x0000000000007941 */ /* 0x000fea0003800000 */
.L_x_423:
[----:B------:R-:W-:Y:S01]  /*4f20*/  LOP3.LUT R4, R5, 0x80000000, RZ, 0xc0, !PT ;  /* 0x8000000005047812 */ /* 0x000fe200078ec0ff */
[----:B------:R-:W-:-:S03]  /*4f30*/  IMAD.MOV.U32 R19, RZ, RZ, R24 ;  /* 0x000000ffff137224 */ /* 0x000fc600078e0018 */
[----:B------:R-:W-:-:S04]  /*4f40*/  SHF.R.U32.HI R5, RZ, 0x18, R4 ;  /* 0x00000018ff057819 */ /* 0x000fc80000011604 */
[----:B------:R-:W-:-:S05]  /*4f50*/  LOP3.LUT R5, R0, R5, RZ, 0xfc, !PT ;  /* 0x0000000500057212 */ /* 0x000fca00078efcff */
[----:B------:R0:W-:Y:S01]  /*4f60*/  STG.E.U8 [R2.64], R5 ;  /* 0x0000000502007986 */ /* 0x0001e2000c101124 */
[----:B------:R-:W-:Y:S05]  /*4f70*/  BRA `(.L_x_404) ;  /* 0x0000077000007947 */ /* 0x000fea0003800000 */
.L_x_419:
[----:B------:R0:W-:Y:S01]  /*4f80*/  STG.E.U16 [R2.64], R4 ;  /* 0x0000000402007986 */ /* 0x0001e2000c101524 */
[----:B------:R-:W-:Y:S01]  /*4f90*/  IMAD.MOV.U32 R19, RZ, RZ, R24 ;  /* 0x000000ffff137224 */ /* 0x000fe200078e0018 */
[----:B------:R-:W-:Y:S05]  /*4fa0*/  BRA `(.L_x_404) ;  /* 0x0000074000007947 */ /* 0x000fea0003800000 */
.L_x_416:
        /* <DEDUP_REMOVED lines=10> */
[----:B------:R-:W0:Y:S02]  /*5050*/  F2I.FTZ.U32.TRUNC.NTZ R5, R5 ;  /* 0x0000000500057305 */ /* 0x000e24000021f000 */
[----:B0-----:R0:W-:Y:S01]  /*5060*/  STG.E.U16 [R2.64], R5 ;  /* 0x0000000502007986 */ /* 0x0011e2000c101524 */
[----:B------:R-:W-:Y:S05]  /*5070*/  BRA `(.L_x_404) ;  /* 0x0000067000007947 */ /* 0x000fea0003800000 */
.L_x_428:
        /* <DEDUP_REMOVED lines=13> */
[----:B------:R-:W-:-:S05]  /*5150*/  FADD.FTZ R0, R5, 8192 ;  /* 0x4600000005007421 */ /* 0x000fca0000010000 */
[----:B------:R-:W-:Y:S02]  /*5160*/  LOP3.LUT P0, R4, R0, 0xff, RZ, 0xc0, !PT ;  /* 0x000000ff00047812 */ /* 0x000fe4000780c0ff */
[----:B------:R-:W-:-:S11]  /*5170*/  PRMT R0, RZ, 0x7610, R0 ;  /* 0x00007610ff007816 */ /* 0x000fd60000000000 */
[----:B------:R-:W-:Y:S05]  /*5180*/  @!P0 BRA `(.L_x_430) ;  /* 0x0000004000008947 */ /* 0x000fea0003800000 */
.L_x_431:
[----:B------:R-:W-:-:S04]  /*5190*/  LOP3.LUT R0, R7, 0x80000000, RZ, 0xc0, !PT ;  /* 0x8000000007007812 */ /* 0x000fc800078ec0ff */
[----:B------:R-:W-:-:S04]  /*51a0*/  SHF.R.U32.HI R5, RZ, 0x18, R0 ;  /* 0x00000018ff057819 */ /* 0x000fc80000011600 */
[----:B------:R-:W-:-:S04]  /*51b0*/  LOP3.LUT R4, R4, R5, RZ, 0xfc, !PT ;  /* 0x0000000504047212 */ /* 0x000fc800078efcff */
[----:B------:R-:W-:Y:S02]  /*51c0*/  PRMT R0, R4, 0x7610, R0 ;  /* 0x0000761004007816 */ /* 0x000fe40000000000 */
.L_x_430:
[----:B------:R-:W-:Y:S05]  /*51d0*/  BSYNC B0 ;  /* 0x0000000000007941 */ /* 0x000fea0003800000 */
.L_x_429:
[----:B------:R0:W-:Y:S01]  /*51e0*/  STG.E.U8 [R2.64], R0 ;  /* 0x0000000002007986 */ /* 0x0001e2000c101124 */
[----:B------:R-:W-:Y:S01]  /*51f0*/  IMAD.MOV.U32 R19, RZ, RZ, R24 ;  /* 0x000000ffff137224 */ /* 0x000fe200078e0018 */
[----:B------:R-:W-:Y:S05]  /*5200*/  BRA `(.L_x_404) ;  /* 0x000004e000007947 */ /* 0x000fea0003800000 */
.L_x_427:
        /* <DEDUP_REMOVED lines=17> */
.L_x_434:
[----:B------:R-:W-:-:S04]  /*5320*/  LOP3.LUT R0, R7, 0x80000000, RZ, 0xc0, !PT ;  /* 0x8000000007007812 */ /* 0x000fc800078ec0ff */
[----:B------:R-:W-:-:S04]  /*5330*/  SHF.R.U32.HI R5, RZ, 0x18, R0 ;  /* 0x00000018ff057819 */ /* 0x000fc80000011600 */
[----:B------:R-:W-:-:S04]  /*5340*/  LOP3.LUT R4, R4, R5, RZ, 0xfc, !PT ;  /* 0x0000000504047212 */ /* 0x000fc800078efcff */
[----:B------:R-:W-:Y:S02]  /*5350*/  PRMT R0, R4, 0x7610, R0 ;  /* 0x0000761004007816 */ /* 0x000fe40000000000 */
.L_x_433:
[----:B------:R-:W-:Y:S05]  /*5360*/  BSYNC B0 ;  /* 0x0000000000007941 */ /* 0x000fea0003800000 */
.L_x_432:
[----:B------:R0:W-:Y:S01]  /*5370*/  STG.E.U8 [R2.64], R0 ;  /* 0x0000000002007986 */ /* 0x0001e2000c101124 */
[----:B------:R-:W-:Y:S01]  /*5380*/  IMAD.MOV.U32 R19, RZ, RZ, R24 ;  /* 0x000000ffff137224 */ /* 0x000fe200078e0018 */
[----:B------:R-:W-:Y:S05]  /*5390*/  BRA `(.L_x_404) ;  /* 0x0000035000007947 */ /* 0x000fea0003800000 */
.L_x_426:
[----:B------:R-:W-:-:S13]  /*53a0*/  ISETP.NE.AND P0, PT, R0, 0x1c, PT ;  /* 0x0000001c0000780c */ /* 0x000fda0003f05270 */
[----:B------:R-:W-:Y:S05]  /*53b0*/  @!P0 BRA `(.L_x_435) ;  /* 0x000002f000008947 */ /* 0x000fea0003800000 */
[----:B------:R-:W-:-:S13]  /*53c0*/  ISETP.NE.AND P0, PT, R0, 0x1d, PT ;  /* 0x0000001d0000780c */ /* 0x000fda0003f05270 */
[----:B------:R-:W-:Y:S05]  /*53d0*/  @!P0 BRA `(.L_x_436) ;  /* 0x0000028000008947 */ /* 0x000fea0003800000 */
[----:B------:R-:W-:-:S13]  /*53e0*/  ISETP.NE.AND P0, PT, R0, 0x2c, PT ;  /* 0x0000002c0000780c */ /* 0x000fda0003f05270 */
[----:B------:R-:W-:Y:S05]  /*53f0*/  @P0 BRA `(.L_x_409) ;  /* 0x0000011000000947 */ /* 0x000fea0003800000 */
[----:B------:R-:W-:Y:S01]  /*5400*/  PRMT R5, RZ, 0x5410, R4 ;  /* 0x00005410ff057816 */ /* 0x000fe20000000004 */
[----:B------:R-:W-:Y:S01]  /*5410*/  IMAD.MOV.U32 R19, RZ, RZ, R24 ;  /* 0x000000ffff137224 */ /* 0x000fe200078e0018 */
        /* <DEDUP_REMOVED lines=15> */
.L_x_409:
        /* <DEDUP_REMOVED lines=19> */
[----:B------:R-:W-:Y:S01]  /*5640*/  IMAD.MOV.U32 R19, RZ, RZ, R24 ;  /* 0x000000ffff137224 */ /* 0x000fe200078e0018 */
[----:B------:R-:W-:Y:S05]  /*5650*/  BRA `(.L_x_404) ;  /* 0x0000009000007947 */ /* 0x000fea0003800000 */
.L_x_436:
[----:B------:R-:W-:Y:S01]  /*5660*/  PRMT R4, RZ, 0x5410, R4 ;  /* 0x00005410ff047816 */ /* 0x000fe20000000004 */
[----:B------:R-:W-:-:S05]  /*5670*/  IMAD.MOV.U32 R19, RZ, RZ, R24 ;  /* 0x000000ffff137224 */ /* 0x000fca00078e0018 */
[----:B------:R-:W0:Y:S02]  /*5680*/  F2I.U64.TRUNC R4, R4 ;  /* 0x0000000400047311 */ /* 0x000e24000020d800 */
[----:B0-----:R0:W-:Y:S01]  /*5690*/  STG.E.64 [R2.64], R4 ;  /* 0x0000000402007986 */ /* 0x0011e2000c101b24 */
[----:B------:R-:W-:Y:S05]  /*56a0*/  BRA `(.L_x_404) ;  /* 0x0000004000007947 */ /* 0x000fea0003800000 */
.L_x_435:
[----:B------:R-:W-:Y:S01]  /*56b0*/  PRMT R4, RZ, 0x5410, R4 ;  /* 0x00005410ff047816 */ /* 0x000fe20000000004 */
[----:B------:R-:W-:-:S03]  /*56c0*/  IMAD.MOV.U32 R19, RZ, RZ, R24 ;  /* 0x000000ffff137224 */ /* 0x000fc600078e0018 */
[----:B------:R-:W0:Y:S02]  /*56d0*/  F2I.FTZ.U32.TRUNC.NTZ R5, R4 ;  /* 0x0000000400057305 */ /* 0x000e24000021f000 */
[----:B0-----:R0:W-:Y:S02]  /*56e0*/  STG.E [R2.64], R5 ;  /* 0x0000000502007986 */ /* 0x0011e4000c101924 */
.L_x_404:
[----:B-1----:R-:W-:Y:S05]  /*56f0*/  BSYNC B6 ;  /* 0x0000000000067941 */ /* 0x002fea0003800000 */
.L_x_403:
[----:B------:R-:W-:Y:S01]  /*5700*/  ISETP.GE.AND P0, PT, R19, R17, PT ;  /* 0x000000111300720c */ /* 0x000fe20003f06270 */
[----:B------:R-:W-:-:S12]  /*5710*/  BSSY B6, `(.L_x_437) ;  /* 0x00001fe000067945 */ /* 0x000fd80003800000 */
[----:B------:R-:W-:Y:S05]  /*5720*/  @P0 BRA `(.L_x_438) ;  /* 0x00001fc000000947 */ /* 0x000fea0003800000 */
[----:B0-----:R-:W-:Y:S01]  /*5730*/  IMAD R0, R16, 0x200, R19 ;  /* 0x0000020010007824 */ /* 0x001fe200078e0213 */
        /* <DEDUP_REMOVED lines=15> */
[----:B------:R-:W-:-:S06]  /*5830*/  PRMT R25, RZ, 0x5410, R25 ;  /* 0x00005410ff197816 */ /* 0x000fcc0000000019 */
[----:B------:R-:W0:Y:S02]  /*5840*/  F2I.FTZ.TRUNC.NTZ R25, R25 ;  /* 0x0000001900197305 */ /* 0x000e24000021f100 */
[----:B0-----:R0:W-:Y:S01]  /*5850*/  STG.E.U8 [R2.64], R25 ;  /* 0x0000001902007986 */ /* 0x0011e2000c101124 */
[----:B------:R-:W-:Y:S05]  /*5860*/  BRA `(.L_x_444) ;  /* 0x00000e8000007947 */ /* 0x000fea0003800000 */
.L_x_442:
[----:B------:R-:W-:-:S06]  /*5870*/  PRMT R5, RZ, 0x5410, R25 ;  /* 0x00005410ff057816 */ /* 0x000fcc0000000019 */
[----:B------:R-:W0:Y:S02]  /*5880*/  F2I.S64.TRUNC R4, R5 ;  /* 0x0000000500047311 */ /* 0x000e24000020d900 */
[----:B0-----:R0:W-:Y:S01]  /*5890*/  STG.E.U8 [R2.64], R4 ;  /* 0x0000000402007986 */ /* 0x0011e2000c101124 */
[----:B------:R-:W-:Y:S05]  /*58a0*/  BRA `(.L_x_444) ;  /* 0x00000e4000007947 */ /* 0x000fea0003800000 */
.L_x_441:
        /* <DEDUP_REMOVED lines=10> */
.L_x_446:
[----:B------:R-:W-:-:S06]  /*5950*/  PRMT R25, RZ, 0x5410, R25 ;  /* 0x00005410ff197816 */ /* 0x000fcc0000000019 */
[----:B------:R-:W0:Y:S02]  /*5960*/  F2I.FTZ.TRUNC.NTZ R25, R25 ;  /* 0x0000001900197305 */ /* 0x000e24000021f100 */
[----:B0-----:R0:W-:Y:S01]  /*5970*/  STG.E [R2.64], R25 ;  /* 0x0000001902007986 */ /* 0x0011e2000c101924 */
[----:B------:R-:W-:Y:S05]  /*5980*/  BRA `(.L_x_444) ;  /* 0x00000d6000007947 */ /* 0x000fea0003800000 */
.L_x_445:
[----:B------:R-:W-:-:S06]  /*5990*/  PRMT R25, RZ, 0x5410, R25 ;  /* 0x00005410ff197816 */ /* 0x000fcc0000000019 */
[----:B------:R-:W0:Y:S02]  /*59a0*/  F2I.FTZ.TRUNC.NTZ R25, R25 ;  /* 0x0000001900197305 */ /* 0x000e24000021f100 */
[----:B0-----:R0:W-:Y:S01]  /*59b0*/  STG.E.U16 [R2.64], R25 ;  /* 0x0000001902007986 */ /* 0x0011e2000c101524 */
[----:B------:R-:W-:Y:S05]  /*59c0*/  BRA `(.L_x_444) ;  /* 0x00000d2000007947 */ /* 0x000fea0003800000 */
.L_x_440:
        /* <DEDUP_REMOVED lines=9> */
.L_x_448:
[----:B------:R-:W-:-:S04]  /*5a60*/  PRMT R0, RZ, 0x5410, R25 ;  /* 0x00005410ff007816 */ /* 0x000fc80000000019 */
[----:B------:R-:W-:-:S05]  /*5a70*/  F2FP.PACK_AB R0, RZ, R0 ;  /* 0x00000000ff00723e */ /* 0x000fca00000000ff */
[----:B------:R0:W-:Y:S01]  /*5a80*/  STG.E.U16 [R2.64], R0 ;  /* 0x0000000002007986 */ /* 0x0001e2000c101524 */
[----:B------:R-:W-:Y:S05]  /*5a90*/  BRA `(.L_x_444) ;  /* 0x00000c5000007947 */ /* 0x000fea0003800000 */
.L_x_447:
        /* <DEDUP_REMOVED lines=10> */
.L_x_450:
[----:B------:R-:W-:-:S04]  /*5b40*/  PRMT R25, RZ, 0x5410, R25 ;  /* 0x00005410ff197816 */ /* 0x000fc80000000019 */
[----:B------:R-:W-:-:S04]  /*5b50*/  F2FP.PACK_AB R5, RZ, R25 ;  /* 0x00000019ff05723e */ /* 0x000fc800000000ff */
[----:B------:R-:W-:-:S05]  /*5b60*/  PRMT R5, R5, 0x5410, RZ ;  /* 0x0000541005057816 */ /* 0x000fca00000000ff */
[----:B------:R0:W-:Y:S01]  /*5b70*/  STG.E [R2.64], R5 ;  /* 0x0000000502007986 */ /* 0x0001e2000c101924 */
[----:B------:R-:W-:Y:S05]  /*5b80*/  BRA `(.L_x_444) ;  /* 0x00000b6000007947 */ /* 0x000fea0003800000 */
.L_x_449:
[----:B------:R-:W-:-:S05]  /*5b90*/  PRMT R4, RZ, 0x5410, R25 ;  /* 0x00005410ff047816 */ /* 0x000fca0000000019 */
[----:B------:R-:W-:-:S06]  /*5ba0*/  FMUL.FTZ R4, R4, 1 ;  /* 0x3f80000004047820 */ /* 0x000fcc0000410000 */
[----:B------:R-:W0:Y:S02]  /*5bb0*/  F2F.F64.F32 R4, R4 ;  /* 0x0000000400047310 */ /* 0x000e240000201800 */
[----:B0-----:R0:W-:Y:S01]  /*5bc0*/  STG.E.64 [R2.64], R4 ;  /* 0x0000000402007986 */ /* 0x0011e2000c101b24 */
[----:B------:R-:W-:Y:S05]  /*5bd0*/  BRA `(.L_x_444) ;  /* 0x00000b1000007947 */ /* 0x000fea0003800000 */
.L_x_439:
        /* <DEDUP_REMOVED lines=13> */
.L_x_453:
[----:B------:R-:W-:Y:S01]  /*5cb0*/  PRMT R25, RZ, 0x5410, R25 ;  /* 0x00005410ff197816 */ /* 0x000fe20000000019 */
[----:B------:R-:W-:-:S04]  /*5cc0*/  CS2R R6, SRZ ;  /* 0x0000000000067805 */ /* 0x000fc8000001ff00 */
[----:B------:R-:W-:-:S06]  /*5cd0*/  FMUL.FTZ R4, R25, 1 ;  /* 0x3f80000019047820 */ /* 0x000fcc0000410000 */
[----:B------:R-:W0:Y:S02]  /*5ce0*/  F2F.F64.F32 R4, R4 ;  /* 0x0000000400047310 */ /* 0x000e240000201800 */
[----:B0-----:R0:W-:Y:S01]  /*5cf0*/  STG.E.128 [R2.64], R4 ;  /* 0x0000000402007986 */ /* 0x0011e2000c101d24 */
[----:B------:R-:W-:Y:S05]  /*5d00*/  BRA `(.L_x_444) ;  /* 0x000009e000007947 */ /* 0x000fea0003800000 */
.L_x_452:
        /* <DEDUP_REMOVED lines=21> */
.L_x_457:
[----:B------:R-:W-:Y:S05]  /*5e60*/  BSYNC B0 ;  /* 0x0000000000007941 */ /* 0x000fea0003800000 */
.L_x_456:
[----:B------:R-:W-:-:S05]  /*5e70*/  LOP3.LUT R5, R0, R5, RZ, 0xfc, !PT ;  /* 0x0000000500057212 */ /* 0x000fca00078efcff */
[----:B------:R0:W-:Y:S01]  /*5e80*/  STG.E.U8 [R2.64], R5 ;  /* 0x0000000502007986 */ /* 0x0001e2000c101124 */
[----:B------:R-:W-:Y:S05]  /*5e90*/  BRA `(.L_x_444) ;  /* 0x0000085000007947 */ /* 0x000fea0003800000 */
.L_x_455:
        /* <DEDUP_REMOVED lines=13> */
.L_x_459:
[----:B------:R-:W-:Y:S01]  /*5f70*/  IMAD.MOV.U32 R0, RZ, RZ, 0x7f ;  /* 0x0000007fff007424 */ /* 0x000fe200078e00ff */
[----:B------:R-:W-:-:S04]  /*5f80*/  ISETP.GT.U32.AND P0, PT, R4, 0x7f800000, PT ;  /* 0x7f8000000400780c */ /* 0x000fc80003f04070 */
[----:B------:R-:W-:-:S04]  /*5f90*/  SEL R0, R0, 0x7c, P0 ;  /* 0x0000007c00007807 */ /* 0x000fc80000000000 */
.L_x_460:
[----:B------:R-:W-:Y:S05]  /*5fa0*/  BSYNC B0 ;  /* 0x0000000000007941 */ /* 0x000fea0003800000 */
.L_x_458:
[----:B------:R-:W-:-:S04]  /*5fb0*/  LOP3.LUT R4, R25, 0x80000000, RZ, 0xc0, !PT ;  /* 0x8000000019047812 */ /* 0x000fc800078ec0ff */
[----:B------:R-:W-:-:S04]  /*5fc0*/  SHF.R.U32.HI R5, RZ, 0x18, R4 ;  /* 0x00000018ff057819 */ /* 0x000fc80000011604 */
[----:B------:R-:W-:-:S05]  /*5fd0*/  LOP3.LUT R5, R0, R5, RZ, 0xfc, !PT ;  /* 0x0000000500057212 */ /* 0x000fca00078efcff */
[----:B------:R0:W-:Y:S01]  /*5fe0*/  STG.E.U8 [R2.64], R5 ;  /* 0x0000000502007986 */ /* 0x0001e2000c101124 */
[----:B------:R-:W-:Y:S05]  /*5ff0*/  BRA `(.L_x_444) ;  /* 0x000006f000007947 */ /* 0x000fea0003800000 */
.L_x_454:
[----:B------:R0:W-:Y:S01]  /*6000*/  STG.E.U16 [R2.64], R25 ;  /* 0x0000001902007986 */ /* 0x0001e2000c101524 */
[----:B------:R-:W-:Y:S05]  /*6010*/  BRA `(.L_x_444) ;  /* 0x000006d000007947 */ /* 0x000fea0003800000 */
.L_x_451:
        /* <DEDUP_REMOVED lines=12> */
.L_x_463:
        /* <DEDUP_REMOVED lines=17> */
.L_x_466:
[----:B------:R-:W-:-:S04]  /*61f0*/  LOP3.LUT R0, R25, 0x80000000, RZ, 0xc0, !PT ;  /* 0x8000000019007812 */ /* 0x000fc800078ec0ff */
[----:B------:R-:W-:-:S04]  /*6200*/  SHF.R.U32.HI R5, RZ, 0x18, R0 ;  /* 0x00000018ff057819 */ /* 0x000fc80000011600 */
[----:B------:R-:W-:-:S04]  /*6210*/  LOP3.LUT R4, R4, R5, RZ, 0xfc, !PT ;  /* 0x0000000504047212 */ /* 0x000fc800078efcff */
[----:B------:R-:W-:Y:S02]  /*6220*/  PRMT R0, R4, 0x7610, R0 ;  /* 0x0000761004007816 */ /* 0x000fe40000000000 */
.L_x_465:
[----:B------:R-:W-:Y:S05]  /*6230*/  BSYNC B0 ;  /* 0x0000000000007941 */ /* 0x000fea0003800000 */
.L_x_464:
[----:B------:R0:W-:Y:S01]  /*6240*/  STG.E.U8 [R2.64], R0 ;  /* 0x0000000002007986 */ /* 0x0001e2000c101124 */
[----:B------:R-:W-:Y:S05]  /*6250*/  BRA `(.L_x_444) ;  /* 0x0000049000007947 */ /* 0x000fea0003800000 */
.L_x_462:
        /* <DEDUP_REMOVED lines=17> */
.L_x_469:
[----:B------:R-:W-:-:S04]  /*6370*/  LOP3.LUT R0, R25, 0x80000000, RZ, 0xc0, !PT ;  /* 0x8000000019007812 */ /* 0x000fc800078ec0ff */
[----:B------:R-:W-:-:S04]  /*6380*/  SHF.R.U32.HI R5, RZ, 0x18, R0 ;  /* 0x00000018ff057819 */ /* 0x000fc80000011600 */
[----:B------:R-:W-:-:S04]  /*6390*/  LOP3.LUT R4, R4, R5, RZ, 0xfc, !PT ;  /* 0x0000000504047212 */ /* 0x000fc800078efcff */
[----:B------:R-:W-:Y:S02]  /*63a0*/  PRMT R0, R4, 0x7610, R0 ;  /* 0x0000761004007816 */ /* 0x000fe40000000000 */
.L_x_468:
[----:B------:R-:W-:Y:S05]  /*63b0*/  BSYNC B0 ;  /* 0x0000000000007941 */ /* 0x000fea0003800000 */
.L_x_467:
[----:B------:R0:W-:Y:S01]  /*63c0*/  STG.E.U8 [R2.64], R0 ;  /* 0x0000000002007986 */ /* 0x0001e2000c101124 */
[----:B------:R-:W-:Y:S05]  /*63d0*/  BRA `(.L_x_444) ;  /* 0x0000031000007947 */ /* 0x000fea0003800000 */
.L_x_461:
[----:B------:R-:W-:-:S13]  /*63e0*/  ISETP.NE.AND P0, PT, R0, 0x1c, PT ;  /* 0x0000001c0000780c */ /* 0x000fda0003f05270 */
[----:B------:R-:W-:Y:S05]  /*63f0*/  @!P0 BRA `(.L_x_470) ;  /* 0x000002c000008947 */ /* 0x000fea0003800000 */
[----:B------:R-:W-:-:S13]  /*6400*/  ISETP.NE.AND P0, PT, R0, 0x1d, PT ;  /* 0x0000001d0000780c */ /* 0x000fda0003f05270 */
[----:B------:R-:W-:Y:S05]  /*6410*/  @!P0 BRA `(.L_x_471) ;  /* 0x0000026000008947 */ /* 0x000fea0003800000 */
[----:B------:R-:W-:-:S13]  /*6420*/  ISETP.NE.AND P0, PT, R0, 0x2c, PT ;  /* 0x0000002c0000780c */ /* 0x000fda0003f05270 */
[----:B------:R-:W-:Y:S05]  /*6430*/  @P0 BRA `(.L_x_443) ;  /* 0x0000010000000947 */ /* 0x000fea0003800000 */
[----:B------:R-:W-:Y:S01]  /*6440*/  PRMT R25, RZ, 0x5410, R25 ;  /* 0x00005410ff197816 */ /* 0x000fe20000000019 */
[----:B------:R-:W-:Y:S01]  /*6450*/  IMAD.MOV.U32 R5, RZ, RZ, 0xff ;  /* 0x000000ffff057424 */ /* 0x000fe200078e00ff */
[----:B------:R-:W-:Y:S02]  /*6460*/  PLOP3.LUT P0, PT, PT, PT, PT, 0x80, 0x0 ;  /* 0x000000000000781c */ /* 0x000fe40003f0f070 */
[----:B------:R-:W-:-:S04]  /*6470*/  SHF.R.U32.HI R6, RZ, 0x17, R25 ;  /* 0x00000017ff067819 */ /* 0x000fc80000011619 */
[----:B------:R-:W-:-:S04]  /*6480*/  LOP3.LUT R4, R6, 0xff, RZ, 0xc0, !PT ;  /* 0x000000ff06047812 */ /* 0x000fc800078ec0ff */
[----:B------:R-:W-:-:S13]  /*6490*/  ISETP.NE.AND P2, PT, R4, 0xff, PT ;  /* 0x000000ff0400780c */ /* 0x000fda0003f45270 */
[--C-:B------:R-:W-:Y:S02]  /*64a0*/  @P2 SHF.R.U32.HI R0, RZ, 0x16, R25.reuse ;  /* 0x00000016ff002819 */ /* 0x100fe40000011619 */
[----:B------:R-:W-:Y:S02]  /*64b0*/  @P2 LOP3.LUT P1, RZ, R4, 0x3fffff, R25, 0xf8, !PT ;  /* 0x003fffff04ff2812 */ /* 0x000fe4000782f819 */
        /* <DEDUP_REMOVED lines=8> */
.L_x_443:
        /* <DEDUP_REMOVED lines=20> */
.L_x_471:
[----:B------:R-:W-:-:S06]  /*6680*/  PRMT R4, RZ, 0x5410, R25 ;  /* 0x00005410ff047816 */ /* 0x000fcc0000000019 */
[----:B------:R-:W0:Y:S02]  /*6690*/  F2I.U64.TRUNC R4, R4 ;  /* 0x0000000400047311 */ /* 0x000e24000020d800 */
[----:B0-----:R0:W-:Y:S01]  /*66a0*/  STG.E.64 [R2.64], R4 ;  /* 0x0000000402007986 */ /* 0x0011e2000c101b24 */
[----:B------:R-:W-:Y:S05]  /*66b0*/  BRA `(.L_x_444) ;  /* 0x0000003000007947 */ /* 0x000fea0003800000 */
.L_x_470:
[----:B------:R-:W-:-:S06]  /*66c0*/  PRMT R25, RZ, 0x5410, R25 ;  /* 0x00005410ff197816 */ /* 0x000fcc0000000019 */
[----:B------:R-:W0:Y:S02]  /*66d0*/  F2I.FTZ.U32.TRUNC.NTZ R25, R25 ;  /* 0x0000001900197305 */ /* 0x000e24000021f000 */
[----:B0-----:R0:W-:Y:S02]  /*66e0*/  STG.E [R2.64], R25 ;  /* 0x0000001902007986 */ /* 0x0011e4000c101924 */
.L_x_444:
[----:B------:R-:W-:-:S04]  /*66f0*/  IADD3 R19, R19, 0x80, RZ ;  /* 0x0000008013137810 */ /* 0x000fc80007ffe0ff */
[----:B------:R-:W-:-:S13]  /*6700*/  ISETP.GE.AND P0, PT, R19, R17, PT ;  /* 0x000000111300720c */ /* 0x000fda0003f06270 */
        /* <DEDUP_REMOVED lines=21> */
.L_x_475:
[----:B------:R-:W-:-:S06]  /*6860*/  PRMT R5, RZ, 0x5410, R22 ;  /* 0x00005410ff057816 */ /* 0x000fcc0000000016 */
[----:B------:R-:W0:Y:S02]  /*6870*/  F2I.S64.TRUNC R4, R5 ;  /* 0x0000000500047311 */ /* 0x000e24000020d900 */
[----:B0-----:R0:W-:Y:S01]  /*6880*/  STG.E.U8 [R2.64], R4 ;  /* 0x0000000402007986 */ /* 0x0011e2000c101124 */
[----:B------:R-:W-:Y:S05]  /*6890*/  BRA `(.L_x_477) ;  /* 0x00000e4000007947 */ /* 0x000fea0003800000 */
.L_x_474:
        /* <DEDUP_REMOVED lines=10> */
.L_x_479:
[----:B------:R-:W-:-:S04]  /*6940*/  PRMT R22, RZ, 0x5410, R22 ;  /* 0x00005410ff167816 */ /* 0x000fc80000000016 */
[----:B------:R-:W0:Y:S02]  /*6950*/  F2I.FTZ.TRUNC.NTZ R5, R22 ;  /* 0x0000001600057305 */ /* 0x000e24000021f100 */
[----:B0-----:R0:W-:Y:S01]  /*6960*/  STG.E [R2.64], R5 ;  /* 0x0000000502007986 */ /* 0x0011e2000c101924 */
[----:B------:R-:W-:Y:S05]  /*6970*/  BRA `(.L_x_477) ;  /* 0x00000d6000007947 */ /* 0x000fea0003800000 */
.L_x_478:
[----:B------:R-:W-:-:S04]  /*6980*/  PRMT R22, RZ, 0x5410, R22 ;  /* 0x00005410ff167816 */ /* 0x000fc80000000016 */
[----:B------:R-:W0:Y:S02]  /*6990*/  F2I.FTZ.TRUNC.NTZ R5, R22 ;  /* 0x0000001600057305 */ /* 0x000e24000021f100 */
[----:B0-----:R0:W-:Y:S01]  /*69a0*/  STG.E.U16 [R2.64], R5 ;  /* 0x0000000502007986 */ /* 0x0011e2000c101524 */
[----:B------:R-:W-:Y:S05]  /*69b0*/  BRA `(.L_x_477) ;  /* 0x00000d2000007947 */ /* 0x000fea0003800000 */
.L_x_473:
        /* <DEDUP_REMOVED lines=9> */
.L_x_481:
[----:B------:R-:W-:-:S04]  /*6a50*/  PRMT R0, RZ, 0x5410, R22 ;  /* 0x00005410ff007816 */ /* 0x000fc80000000016 */
[----:B------:R-:W-:-:S05]  /*6a60*/  F2FP.PACK_AB R0, RZ, R0 ;  /* 0x00000000ff00723e */ /* 0x000fca00000000ff */
[----:B------:R0:W-:Y:S01]  /*6a70*/  STG.E.U16 [R2.64], R0 ;  /* 0x0000000002007986 */ /* 0x0001e2000c101524 */
[----:B------:R-:W-:Y:S05]  /*6a80*/  BRA `(.L_x_477) ;  /* 0x00000c5000007947 */ /* 0x000fea0003800000 */
.L_x_480:
        /* <DEDUP_REMOVED lines=10> */
.L_x_483:
[----:B------:R-:W-:-:S04]  /*6b30*/  PRMT R22, RZ, 0x5410, R22 ;  /* 0x00005410ff167816 */ /* 0x000fc80000000016 */
[----:B------:R-:W-:-:S04]  /*6b40*/  F2FP.PACK_AB R5, RZ, R22 ;  /* 0x00000016ff05723e */ /* 0x000fc800000000ff */
[----:B------:R-:W-:-:S05]  /*6b50*/  PRMT R5, R5, 0x5410, RZ ;  /* 0x0000541005057816 */ /* 0x000fca00000000ff */
[----:B------:R0:W-:Y:S01]  /*6b60*/  STG.E [R2.64], R5 ;  /* 0x0000000502007986 */ /* 0x0001e2000c101924 */
[----:B------:R-:W-:Y:S05]  /*6b70*/  BRA `(.L_x_477) ;  /* 0x00000b6000007947 */ /* 0x000fea0003800000 */
.L_x_482:
[----:B------:R-:W-:-:S05]  /*6b80*/  PRMT R4, RZ, 0x5410, R22 ;  /* 0x00005410ff047816 */ /* 0x000fca0000000016 */
[----:B------:R-:W-:-:S06]  /*6b90*/  FMUL.FTZ R4, R4, 1 ;  /* 0x3f80000004047820 */ /* 0x000fcc0000410000 */
[----:B------:R-:W0:Y:S02]  /*6ba0*/  F2F.F64.F32 R4, R4 ;  /* 0x0000000400047310 */ /* 0x000e240000201800 */
[----:B0-----:R0:W-:Y:S01]  /*6bb0*/  STG.E.64 [R2.64], R4 ;  /* 0x0000000402007986 */ /* 0x0011e2000c101b24 */
[----:B------:R-:W-:Y:S05]  /*6bc0*/  BRA `(.L_x_477) ;  /* 0x00000b1000007947 */ /* 0x000fea0003800000 */
.L_x_472:
        /* <DEDUP_REMOVED lines=13> */
.L_x_486:
[----:B------:R-:W-:Y:S01]  /*6ca0*/  PRMT R22, RZ, 0x5410, R22 ;  /* 0x00005410ff167816 */ /* 0x000fe20000000016 */
[----:B------:R-:W-:-:S04]  /*6cb0*/  CS2R R6, SRZ ;  /* 0x0000000000067805 */ /* 0x000fc8000001ff00 */
[----:B------:R-:W-:-:S06]  /*6cc0*/  FMUL.FTZ R4, R22, 1 ;  /* 0x3f80000016047820 */ /* 0x000fcc0000410000 */
[----:B------:R-:W0:Y:S02]  /*6cd0*/  F2F.F64.F32 R4, R4 ;  /* 0x0000000400047310 */ /* 0x000e240000201800 */
[----:B0-----:R0:W-:Y:S01]  /*6ce0*/  STG.E.128 [R2.64], R4 ;  /* 0x0000000402007986 */ /* 0x0011e2000c101d24 */
[----:B------:R-:W-:Y:S05]  /*6cf0*/  BRA `(.L_x_477) ;  /* 0x000009e000007947 */ /* 0x000fea0003800000 */
.L_x_485:
        /* <DEDUP_REMOVED lines=21> */
.L_x_490:
[----:B------:R-:W-:Y:S05]  /*6e50*/  BSYNC B0 ;  /* 0x0000000000007941 */ /* 0x000fea0003800000 */
.L_x_489:
[----:B------:R-:W-:-:S05]  /*6e60*/  LOP3.LUT R5, R0, R5, RZ, 0xfc, !PT ;  /* 0x0000000500057212 */ /* 0x000fca00078efcff */
[----:B------:R0:W-:Y:S01]  /*6e70*/  STG.E.U8 [R2.64], R5 ;  /* 0x0000000502007986 */ /* 0x0001e2000c101124 */
[----:B------:R-:W-:Y:S05]  /*6e80*/  BRA `(.L_x_477) ;  /* 0x0000085000007947 */ /* 0x000fea0003800000 */
.L_x_488:
        /* <DEDUP_REMOVED lines=13> */
.L_x_492:
[----:B------:R-:W-:Y:S01]  /*6f60*/  IMAD.MOV.U32 R0, RZ, RZ, 0x7f ;  /* 0x0000007fff007424 */ /* 0x000fe200078e00ff */
[----:B------:R-:W-:-:S04]  /*6f70*/  ISETP.GT.U32.AND P0, PT, R4, 0x7f800000, PT ;  /* 0x7f8000000400780c */ /* 0x000fc80003f04070 */
[----:B------:R-:W-:-:S04]  /*6f80*/  SEL R0, R0, 0x7c, P0 ;  /* 0x0000007c00007807 */ /* 0x000fc80000000000 */
.L_x_493:
[----:B------:R-:W-:Y:S05]  /*6f90*/  BSYNC B0 ;  /* 0x0000000000007941 */ /* 0x000fea0003800000 */
.L_x_491:
[----:B------:R-:W-:-:S04]  /*6fa0*/  LOP3.LUT R4, R5, 0x80000000, RZ, 0xc0, !PT ;  /* 0x8000000005047812 */ /* 0x000fc800078ec0ff */
[----:B------:R-:W-:-:S04]  /*6fb0*/  SHF.R.U32.HI R5, RZ, 0x18, R4 ;  /* 0x00000018ff057819 */ /* 0x000fc80000011604 */
[----:B------:R-:W-:-:S05]  /*6fc0*/  LOP3.LUT R5, R0, R5, RZ, 0xfc, !PT ;  /* 0x0000000500057212 */ /* 0x000fca00078efcff */
[----:B------:R0:W-:Y:S01]  /*6fd0*/  STG.E.U8 [R2.64], R5 ;  /* 0x0000000502007986 */ /* 0x0001e2000c101124 */
[----:B------:R-:W-:Y:S05]  /*6fe0*/  BRA `(.L_x_477) ;  /* 0x000006f000007947 */ /* 0x000fea0003800000 */
.L_x_487:
[----:B------:R0:W-:Y:S01]  /*6ff0*/  STG.E.U16 [R2.64], R22 ;  /* 0x0000001602007986 */ /* 0x0001e2000c101524 */
[----:B------:R-:W-:Y:S05]  /*7000*/  BRA `(.L_x_477) ;  /* 0x000006d000007947 */ /* 0x000fea0003800000 */
.L_x_484:
        /* <DEDUP_REMOVED lines=12> */
.L_x_496:
        /* <DEDUP_REMOVED lines=17> */
.L_x_499:
[----:B------:R-:W-:-:S04]  /*71e0*/  LOP3.LUT R0, R7, 0x80000000, RZ, 0xc0, !PT ;  /* 0x8000000007007812 */ /* 0x000fc800078ec0ff */
[----:B------:R-:W-:-:S04]  /*71f0*/  SHF.R.U32.HI R5, RZ, 0x18, R0 ;  /* 0x00000018ff057819 */ /* 0x000fc80000011600 */
[----:B------:R-:W-:-:S04]  /*7200*/  LOP3.LUT R4, R4, R5, RZ, 0xfc, !PT ;  /* 0x0000000504047212 */ /* 0x000fc800078efcff */
[----:B------:R-:W-:Y:S02]  /*7210*/  PRMT R0, R4, 0x7610, R0 ;  /* 0x0000761004007816 */ /* 0x000fe40000000000 */
.L_x_498:
[----:B------:R-:W-:Y:S05]  /*7220*/  BSYNC B0 ;  /* 0x0000000000007941 */ /* 0x000fea0003800000 */
.L_x_497:
[----:B------:R0:W-:Y:S01]  /*7230*/  STG.E.U8 [R2.64], R0 ;  /* 0x0000000002007986 */ /* 0x0001e2000c101124 */
[----:B------:R-:W-:Y:S05]  /*7240*/  BRA `(.L_x_477) ;  /* 0x0000049000007947 */ /* 0x000fea0003800000 */
.L_x_495:
        /* <DEDUP_REMOVED lines=17> */
.L_x_502:
[----:B------:R-:W-:-:S04]  /*7360*/  LOP3.LUT R0, R7, 0x80000000, RZ, 0xc0, !PT ;  /* 0x8000000007007812 */ /* 0x000fc800078ec0ff */
[----:B------:R-:W-:-:S04]  /*7370*/  SHF.R.U32.HI R5, RZ, 0x18, R0 ;  /* 0x00000018ff057819 */ /* 0x000fc80000011600 */
[----:B------:R-:W-:-:S04]  /*7380*/  LOP3.LUT R4, R4, R5, RZ, 0xfc, !PT ;  /* 0x0000000504047212 */ /* 0x000fc800078efcff */
[----:B------:R-:W-:Y:S02]  /*7390*/  PRMT R0, R4, 0x7610, R0 ;  /* 0x0000761004007816 */ /* 0x000fe40000000000 */
.L_x_501:
[----:B------:R-:W-:Y:S05]  /*73a0*/  BSYNC B0 ;  /* 0x0000000000007941 */ /* 0x000fea0003800000 */
.L_x_500:
[----:B------:R0:W-:Y:S01]  /*73b0*/  STG.E.U8 [R2.64], R0 ;  /* 0x0000000002007986 */ /* 0x0001e2000c101124 */
[----:B------:R-:W-:Y:S05]  /*73c0*/  BRA `(.L_x_477) ;  /* 0x0000031000007947 */ /* 0x000fea0003800000 */
.L_x_494:
        /* <DEDUP_REMOVED lines=22> */
.L_x_476:
        /* <DEDUP_REMOVED lines=20> */
.L_x_504:
[----:B------:R-:W-:-:S06]  /*7670*/  PRMT R4, RZ, 0x5410, R22 ;  /* 0x00005410ff047816 */ /* 0x000fcc0000000016 */
[----:B------:R-:W0:Y:S02]  /*7680*/  F2I.U64.TRUNC R4, R4 ;  /* 0x0000000400047311 */ /* 0x000e24000020d800 */
[----:B0-----:R0:W-:Y:S01]  /*7690*/  STG.E.64 [R2.64], R4 ;  /* 0x0000000402007986 */ /* 0x0011e2000c101b24 */
[----:B------:R-:W-:Y:S05]  /*76a0*/  BRA `(.L_x_477) ;  /* 0x0000003000007947 */ /* 0x000fea0003800000 */
.L_x_503:
[----:B------:R-:W-:-:S04]  /*76b0*/  PRMT R22, RZ, 0x5410, R22 ;  /* 0x00005410ff167816 */ /* 0x000fc80000000016 */
[----:B------:R-:W0:Y:S02]  /*76c0*/  F2I.FTZ.U32.TRUNC.NTZ R5, R22 ;  /* 0x0000001600057305 */ /* 0x000e24000021f000 */
[----:B0-----:R0:W-:Y:S02]  /*76d0*/  STG.E [R2.64], R5 ;  /* 0x0000000502007986 */ /* 0x0011e4000c101924 */
.L_x_477:
[----:B------:R-:W-:Y:S02]  /*76e0*/  IADD3 R19, R19, 0x80, RZ ;  /* 0x0000008013137810 */ /* 0x000fe40007ffe0ff */
.L_x_438:
[----:B------:R-:W-:Y:S05]  /*76f0*/  BSYNC B6 ;  /* 0x0000000000067941 */ /* 0x000fea0003800000 */
.L_x_437:
[----:B------:R-:W-:-:S13]  /*7700*/  ISETP.GE.AND P0, PT, R19, R17, PT ;  /* 0x000000111300720c */ /* 0x000fda0003f06270 */
[----:B------:R-:W-:Y:S05]  /*7710*/  @P0 EXIT ;  /* 0x000000000000094d */ /* 0x000fea0003800000 */
[----:B0-----:R-:W-:Y:S01]  /*7720*/  PRMT R0, R18, 0x9910, RZ ;  /* 0x0000991012007816 */ /* 0x001fe200000000ff */
        /* <DEDUP_REMOVED lines=16> */
[----:B0-----:R-:W-:Y:S01]  /*7830*/  STG.E.U8 [R2.64], R23 ;  /* 0x0000001702007986 */ /* 0x001fe2000c101124 */
[----:B------:R-:W-:Y:S05]  /*7840*/  EXIT ;  /* 0x000000000000794d */ /* 0x000fea0003800000 */
.L_x_508:
[----:B------:R-:W-:-:S06]  /*7850*/  PRMT R5, RZ, 0x5410, R23 ;  /* 0x00005410ff057816 */ /* 0x000fcc0000000017 */
[----:B------:R-:W0:Y:S02]  /*7860*/  F2I.S64.TRUNC R4, R5 ;  /* 0x0000000500047311 */ /* 0x000e24000020d900 */
[----:B0-----:R-:W-:Y:S01]  /*7870*/  STG.E.U8 [R2.64], R4 ;  /* 0x0000000402007986 */ /* 0x001fe2000c101124 */
[----:B------:R-:W-:Y:S05]  /*7880*/  EXIT ;  /* 0x000000000000794d */ /* 0x000fea0003800000 */
.L_x_507:
        /* <DEDUP_REMOVED lines=10> */
.L_x_511:
[----:B------:R-:W-:-:S06]  /*7930*/  PRMT R23, RZ, 0x5410, R23 ;  /* 0x00005410ff177816 */ /* 0x000fcc0000000017 */
[----:B------:R-:W0:Y:S02]  /*7940*/  F2I.FTZ.TRUNC.NTZ R23, R23 ;  /* 0x0000001700177305 */ /* 0x000e24000021f100 */
[----:B0-----:R-:W-:Y:S01]  /*7950*/  STG.E [R2.64], R23 ;  /* 0x0000001702007986 */ /* 0x001fe2000c101924 */
[----:B------:R-:W-:Y:S05]  /*7960*/  EXIT ;  /* 0x000000000000794d */ /* 0x000fea0003800000 */
.L_x_510:
[----:B------:R-:W-:-:S06]  /*7970*/  PRMT R23, RZ, 0x5410, R23 ;  /* 0x00005410ff177816 */ /* 0x000fcc0000000017 */
[----:B------:R-:W0:Y:S02]  /*7980*/  F2I.FTZ.TRUNC.NTZ R23, R23 ;  /* 0x0000001700177305 */ /* 0x000e24000021f100 */
[----:B0-----:R-:W-:Y:S01]  /*7990*/  STG.E.U16 [R2.64], R23 ;  /* 0x0000001702007986 */ /* 0x001fe2000c101524 */
[----:B------:R-:W-:Y:S05]  /*79a0*/  EXIT ;  /* 0x000000000000794d */ /* 0x000fea0003800000 */
.L_x_506:
        /* <DEDUP_REMOVED lines=9> */
.L_x_513:
[----:B------:R-:W-:-:S04]  /*7a40*/  PRMT R0, RZ, 0x5410, R23 ;  /* 0x00005410ff007816 */ /* 0x000fc80000000017 */
[----:B------:R-:W-:-:S05]  /*7a50*/  F2FP.PACK_AB R0, RZ, R0 ;  /* 0x00000000ff00723e */ /* 0x000fca00000000ff */
[----:B------:R-:W-:Y:S01]  /*7a60*/  STG.E.U16 [R2.64], R0 ;  /* 0x0000000002007986 */ /* 0x000fe2000c101524 */
[----:B------:R-:W-:Y:S05]  /*7a70*/  EXIT ;  /* 0x000000000000794d */ /* 0x000fea0003800000 */
.L_x_512:
        /* <DEDUP_REMOVED lines=10> */
.L_x_515:
[----:B------:R-:W-:-:S04]  /*7b20*/  PRMT R23, RZ, 0x5410, R23 ;  /* 0x00005410ff177816 */ /* 0x000fc80000000017 */
[----:B------:R-:W-:-:S04]  /*7b30*/  F2FP.PACK_AB R5, RZ, R23 ;  /* 0x00000017ff05723e */ /* 0x000fc800000000ff */
[----:B------:R-:W-:-:S05]  /*7b40*/  PRMT R5, R5, 0x5410, RZ ;  /* 0x0000541005057816 */ /* 0x000fca00000000ff */
[----:B------:R-:W-:Y:S01]  /*7b50*/  STG.E [R2.64], R5 ;  /* 0x0000000502007986 */ /* 0x000fe2000c101924 */
[----:B------:R-:W-:Y:S05]  /*7b60*/  EXIT ;  /* 0x000000000000794d */ /* 0x000fea0003800000 */
.L_x_514:
[----:B------:R-:W-:-:S05]  /*7b70*/  PRMT R4, RZ, 0x5410, R23 ;  /* 0x00005410ff047816 */ /* 0x000fca0000000017 */
[----:B------:R-:W-:-:S06]  /*7b80*/  FMUL.FTZ R4, R4, 1 ;  /* 0x3f80000004047820 */ /* 0x000fcc0000410000 */
[----:B------:R-:W0:Y:S02]  /*7b90*/  F2F.F64.F32 R4, R4 ;  /* 0x0000000400047310 */ /* 0x000e240000201800 */
[----:B0-----:R-:W-:Y:S01]  /*7ba0*/  STG.E.64 [R2.64], R4 ;  /* 0x0000000402007986 */ /* 0x001fe2000c101b24 */
[----:B------:R-:W-:Y:S05]  /*7bb0*/  EXIT ;  /* 0x000000000000794d */ /* 0x000fea0003800000 */
.L_x_505:
        /* <DEDUP_REMOVED lines=13> */
.L_x_518:
[----:B------:R-:W-:Y:S01]  /*7c90*/  PRMT R23, RZ, 0x5410, R23 ;  /* 0x00005410ff177816 */ /* 0x000fe20000000017 */
[----:B------:R-:W-:-:S04]  /*7ca0*/  CS2R R6, SRZ ;  /* 0x0000000000067805 */ /* 0x000fc8000001ff00 */
[----:B------:R-:W-:-:S06]  /*7cb0*/  FMUL.FTZ R4, R23, 1 ;  /* 0x3f80000017047820 */ /* 0x000fcc0000410000 */
[----:B------:R-:W0:Y:S02]  /*7cc0*/  F2F.F64.F32 R4, R4 ;  /* 0x0000000400047310 */ /* 0x000e240000201800 */
[----:B0-----:R-:W-:Y:S01]  /*7cd0*/  STG.E.128 [R2.64], R4 ;  /* 0x0000000402007986 */ /* 0x001fe2000c101d24 */
[----:B------:R-:W-:Y:S05]  /*7ce0*/  EXIT ;  /* 0x000000000000794d */ /* 0x000fea0003800000 */
.L_x_517:
        /* <DEDUP_REMOVED lines=21> */
.L_x_522:
[----:B------:R-:W-:Y:S05]  /*7e40*/  BSYNC B0 ;  /* 0x0000000000007941 */ /* 0x000fea0003800000 */
.L_x_521:
[----:B------:R-:W-:-:S05]  /*7e50*/  LOP3.LUT R5, R0, R5, RZ, 0xfc, !PT ;  /* 0x0000000500057212 */ /* 0x000fca00078efcff */
[----:B------:R-:W-:Y:S01]  /*7e60*/  STG.E.U8 [R2.64], R5 ;  /* 0x0000000502007986 */ /* 0x000fe2000c101124 */
[----:B------:R-:W-:Y:S05]  /*7e70*/  EXIT ;  /* 0x000000000000794d */ /* 0x000fea0003800000 */
.L_x_520:
        /* <DEDUP_REMOVED lines=13> */
.L_x_524:
[----:B------:R-:W-:Y:S01]  /*7f50*/  IMAD.MOV.U32 R0, RZ, RZ, 0x7f ;  /* 0x0000007fff007424 */ /* 0x000fe200078e00ff */
[----:B------:R-:W-:-:S04]  /*7f60*/  ISETP.GT.U32.AND P0, PT, R4, 0x7f800000, PT ;  /* 0x7f8000000400780c */ /* 0x000fc80003f04070 */
[----:B------:R-:W-:-:S04]  /*7f70*/  SEL R0, R0, 0x7c, P0 ;  /* 0x0000007c00007807 */ /* 0x000fc80000000000 */
.L_x_525:
[----:B------:R-:W-:Y:S05]  /*7f80*/  BSYNC B0 ;  /* 0x0000000000007941 */ /* 0x000fea0003800000 */
.L_x_523:
[----:B------:R-:W-:-:S04]  /*7f90*/  LOP3.LUT R4, R23, 0x80000000, RZ, 0xc0, !PT ;  /* 0x8000000017047812 */ /* 0x000fc800078ec0ff */
[----:B------:R-:W-:-:S04]  /*7fa0*/  SHF.R.U32.HI R5, RZ, 0x18, R4 ;  /* 0x00000018ff057819 */ /* 0x000fc80000011604 */
[----:B------:R-:W-:-:S05]  /*7fb0*/  LOP3.LUT R5, R0, R5, RZ, 0xfc, !PT ;  /* 0x0000000500057212 */ /* 0x000fca00078efcff */
[----:B------:R-:W-:Y:S01]  /*7fc0*/  STG.E.U8 [R2.64], R5 ;  /* 0x0000000502007986 */ /* 0x000fe2000c101124 */
[----:B------:R-:W-:Y:S05]  /*7fd0*/  EXIT ;  /* 0x000000000000794d */ /* 0x000fea0003800000 */
.L_x_519:
[----:B------:R-:W-:Y:S01]  /*7fe0*/  STG.E.U16 [R2.64], R23 ;  /* 0x0000001702007986 */ /* 0x000fe2000c101524 */
[----:B------:R-:W-:Y:S05]  /*7ff0*/  EXIT ;  /* 0x000000000000794d */ /* 0x000fea0003800000 */
.L_x_516:
        /* <DEDUP_REMOVED lines=12> */
.L_x_528:
        /* <DEDUP_REMOVED lines=17> */
.L_x_531:
[----:B------:R-:W-:-:S04]  /*81d0*/  LOP3.LUT R0, R23, 0x80000000, RZ, 0xc0, !PT ;  /* 0x8000000017007812 */ /* 0x000fc800078ec0ff */
[----:B------:R-:W-:-:S04]  /*81e0*/  SHF.R.U32.HI R5, RZ, 0x18, R0 ;  /* 0x00000018ff057819 */ /* 0x000fc80000011600 */
[----:B------:R-:W-:-:S04]  /*81f0*/  LOP3.LUT R4, R4, R5, RZ, 0xfc, !PT ;  /* 0x0000000504047212 */ /* 0x000fc800078efcff */
[----:B------:R-:W-:Y:S02]  /*8200*/  PRMT R0, R4, 0x7610, R0 ;  /* 0x0000761004007816 */ /* 0x000fe40000000000 */
.L_x_530:
[----:B------:R-:W-:Y:S05]  /*8210*/  BSYNC B0 ;  /* 0x0000000000007941 */ /* 0x000fea0003800000 */
.L_x_529:
[----:B------:R-:W-:Y:S01]  /*8220*/  STG.E.U8 [R2.64], R0 ;  /* 0x0000000002007986 */ /* 0x000fe2000c101124 */
[----:B------:R-:W-:Y:S05]  /*8230*/  EXIT ;  /* 0x000000000000794d */ /* 0x000fea0003800000 */
.L_x_527:
        /* <DEDUP_REMOVED lines=17> */
.L_x_534:
[----:B------:R-:W-:-:S04]  /*8350*/  LOP3.LUT R0, R23, 0x80000000, RZ, 0xc0, !PT ;  /* 0x8000000017007812 */ /* 0x000fc800078ec0ff */
[----:B------:R-:W-:-:S04]  /*8360*/  SHF.R.U32.HI R5, RZ, 0x18, R0 ;  /* 0x00000018ff057819 */ /* 0x000fc80000011600 */
[----:B------:R-:W-:-:S04]  /*8370*/  LOP3.LUT R4, R4, R5, RZ, 0xfc, !PT ;  /* 0x0000000504047212 */ /* 0x000fc800078efcff */
[----:B------:R-:W-:Y:S02]  /*8380*/  PRMT R0, R4, 0x7610, R0 ;  /* 0x0000761004007816 */ /* 0x000fe40000000000 */
.L_x_533:
[----:B------:R-:W-:Y:S05]  /*8390*/  BSYNC B0 ;  /* 0x0000000000007941 */ /* 0x000fea0003800000 */
.L_x_532:
[----:B------:R-:W-:Y:S01]  /*83a0*/  STG.E.U8 [R2.64], R0 ;  /* 0x0000000002007986 */ /* 0x000fe2000c101124 */
[----:B------:R-:W-:Y:S05]  /*83b0*/  EXIT ;  /* 0x000000000000794d */ /* 0x000fea0003800000 */
.L_x_526:
        /* <DEDUP_REMOVED lines=22> */
.L_x_509:
        /* <DEDUP_REMOVED lines=20> */
.L_x_536:
[----:B------:R-:W-:-:S06]  /*8660*/  PRMT R4, RZ, 0x5410, R23 ;  /* 0x00005410ff047816 */ /* 0x000fcc0000000017 */
[----:B------:R-:W0:Y:S02]  /*8670*/  F2I.U64.TRUNC R4, R4 ;  /* 0x0000000400047311 */ /* 0x000e24000020d800 */
[----:B0-----:R-:W-:Y:S01]  /*8680*/  STG.E.64 [R2.64], R4 ;  /* 0x0000000402007986 */ /* 0x001fe2000c101b24 */
[----:B------:R-:W-:Y:S05]  /*8690*/  EXIT ;  /* 0x000000000000794d */ /* 0x000fea0003800000 */
.L_x_535:
[----:B------:R-:W-:-:S06]  /*86a0*/  PRMT R23, RZ, 0x5410, R23 ;  /* 0x00005410ff177816 */ /* 0x000fcc0000000017 */
[----:B------:R-:W0:Y:S02]  /*86b0*/  F2I.FTZ.U32.TRUNC.NTZ R23, R23 ;  /* 0x0000001700177305 */ /* 0x000e24000021f000 */
[----:B0-----:R-:W-:Y:S01]  /*86c0*/  STG.E [R2.64], R23 ;  /* 0x0000001702007986 */ /* 0x001fe2000c101924 */
[----:B------:R-:W-:Y:S05]  /*86d0*/  EXIT ;  /* 0x000000000000794d */ /* 0x000fea0003800000 */
.L_x_537:
        /* <DEDUP_REMOVED lines=10> */
.L_x_12091:


//--------------------- .text._ZN2at6native18elementwise_kernelILi128ELi4EZNS0_22gpu_kernel_impl_nocastIZZZNS0_16log2_kernel_cudaERNS_18TensorIteratorBaseEENKUlvE0_clEvENKUlvE2_clEvEUlN3c108BFloat16EE_EEvS4_RKT_EUliE_EEviT1_ --------------------------
	.section	.text._ZN2at6native18elementwise_kernelILi128ELi4EZNS0_22gpu_kernel_impl_nocastIZZZNS0_16log2_kernel_cudaERNS_18TensorIteratorBaseEENKUlvE0_clEvENKUlvE2_clEvEUlN3c108BFloat16EE_EEvS4_RKT_EUliE_EEviT1_,"ax",@progbits
	.sectioninfo	@"SHI_REGISTERS=12"
	.align	128
        .global         _ZN2at6native18elementwise_kernelILi128ELi4EZNS0_22gpu_kernel_impl_nocastIZZZNS0_16log2_kernel_cudaERNS_18TensorIteratorBaseEENKUlvE0_clEvENKUlvE2_clEvEUlN3c108BFloat16EE_EEvS4_RKT_EUliE_EEviT1_
        .type           _ZN2at6native18elementwise_kernelILi128ELi4EZNS0_22gpu_kernel_impl_nocastIZZZNS0_16log2_kernel_cudaERNS_18TensorIteratorBaseEENKUlvE0_clEvENKUlvE2_clEvEUlN3c108BFloat16EE_EEvS4_RKT_EUliE_EEviT1_,@function
        .size           _ZN2at6native18elementwise_kernelILi128ELi4EZNS0_22gpu_kernel_impl_nocastIZZZNS0_16log2_kernel_cudaERNS_18TensorIteratorBaseEENKUlvE0_clEvENKUlvE2_clEvEUlN3c108BFloat16EE_EEvS4_RKT_EUliE_EEviT1_,(.L_x_12092 - _ZN2at6native18elementwise_kernelILi128ELi4EZNS0_22gpu_kernel_impl_nocastIZZZNS0_16log2_kernel_cudaERNS_18TensorIteratorBaseEENKUlvE0_clEvENKUlvE2_clEvEUlN3c108BFloat16EE_EEvS4_RKT_EUliE_EEviT1_)
        .other          _ZN2at6native18elementwise_kernelILi128ELi4EZNS0_22gpu_kernel_impl_nocastIZZZNS0_16log2_kernel_cudaERNS_18TensorIteratorBaseEENKUlvE0_clEvENKUlvE2_clEvEUlN3c108BFloat16EE_EEvS4_RKT_EUliE_EEviT1_,@"STO_CUDA_ENTRY STV_DEFAULT"
_ZN2at6native18elementwise_kernelILi128ELi4EZNS0_22gpu_kernel_impl_nocastIZZZNS0_16log2_kernel_cudaERNS_18TensorIteratorBaseEENKUlvE0_clEvENKUlvE2_clEvEUlN3c108BFloat16EE_EEvS4_RKT_EUliE_EEviT1_:
.text._ZN2at6native18elementwise_kernelILi128ELi4EZNS0_22gpu_kernel_impl_nocastIZZZNS0_16log2_kernel_cudaERNS_18TensorIteratorBaseEENKUlvE0_clEvENKUlvE2_clEvEUlN3c108BFloat16EE_EEvS4_RKT_EUliE_EEviT1_:
[----:B------:R-:W-:Y:S02]  /*0000*/  MOV R1, c[0x0][0x28] ;  /* 0x00000a0000017a02 */ /* 0x000fe40000000f00 */
[----:B------:R-:W0:Y:S01]  /*0010*/  S2R R0, SR_CTAID.X ;  /* 0x0000000000007919 */ /* 0x000e220000002500 */
[----:B------:R-:W-:Y:S01]  /*0020*/  ULDC.64 UR4, c[0x0][0x118] ;  /* 0x0000460000047ab9 */ /* 0x000fe20000000a00 */
[----:B------:R-:W-:Y:S02]  /*0030*/  BSSY B0, `(.L_x_538) ;  /* 0x00000f2000007945 */ /* 0x000fe40003800000 */
[----:B------:R-:W0:Y:S02]  /*0040*/  S2R R3, SR_TID.X ;  /* 0x0000000000037919 */ /* 0x000e240000002100 */
[----:B0-----:R-:W-:-:S04]  /*0050*/  LEA R0, R0, R3, 0x9 ;  /* 0x0000000300007211 */ /* 0x001fc800078e48ff */
[----:B------:R-:W-:-:S13]  /*0060*/  ISETP.GE.AND P0, PT, R0, c[0x0][0x160], PT ;  /* 0x0000580000007a0c */ /* 0x000fda0003f06270 */
[----:B------:R-:W-:Y:S05]  /*0070*/  @P0 BRA `(.L_x_539) ;  /* 0x00000ed000000947 */ /* 0x000fea0003800000 */
[----:B------:R-:W-:Y:S01]  /*0080*/  ISETP.NE.AND P0, PT, RZ, c[0x0][0x168], PT ;  /* 0x00005a00ff007a0c */ /* 0x000fe20003f05270 */
[----:B------:R-:W-:-:S12]  /*0090*/  CS2R R2, SRZ ;  /* 0x0000000000027805 */ /* 0x000fd8000001ff00 */
[----:B------:R-:W-:Y:S05]  /*00a0*/  @!P0 BRA `(.L_x_540) ;  /* 0x00000e0000008947 */ /* 0x000fea0003800000 */
[----:B------:R-:W-:Y:S01]  /*00b0*/  HFMA2.MMA R2, -RZ, RZ, 0, 0 ;  /* 0x00000000ff027435 */ /* 0x000fe200000001ff */
[----:B------:R-:W-:Y:S02]  /*00c0*/  MOV R3, R0 ;  /* 0x0000000000037202 */ /* 0x000fe40000000f00 */
[----:B------:R-:W-:-:S04]  /*00d0*/  MOV R8, c[0x0][0x168] ;  /* 0x00005a0000087a02 */ /* 0x000fc80000000f00 */
[----:B------:R-:W-:-:S03]  /*00e0*/  ISETP.NE.AND P0, PT, R8, 0x1, PT ;  /* 0x000000010800780c */ /* 0x000fc60003f05270 */
[----:B------:R-:W-:-:S05]  /*00f0*/  IMAD.HI.U32 R4, R0, c[0x0][0x170], R2 ;  /* 0x00005c0000047a27 */ /* 0x000fca00078e0002 */
[----:B------:R-:W-:-:S04]  /*0100*/  SHF.R.U32.HI R5, RZ, c[0x0][0x174], R4 ;  /* 0x00005d00ff057a19 */ /* 0x000fc80000011604 */
[----:B------:R-:W-:-:S05]  /*0110*/  IADD3 R3, -R5, RZ, RZ ;  /* 0x000000ff05037210 */ /* 0x000fca0007ffe1ff */
[----:B------:R-:W-:-:S04]  /*0120*/  IMAD R3, R3, c[0x0][0x16c], R0 ;  /* 0x00005b0003037a24 */ /* 0x000fc800078e0200 */
[C---:B------:R-:W-:Y:S02]  /*0130*/  IMAD R2, R3.reuse, c[0x0][0x298], RZ ;  /* 0x0000a60003027a24 */ /* 0x040fe400078e02ff */
[----:B------:R-:W-:Y:S01]  /*0140*/  IMAD R3, R3, c[0x0][0x29c], RZ ;  /* 0x0000a70003037a24 */ /* 0x000fe200078e02ff */
[----:B------:R-:W-:Y:S05]  /*0150*/  @!P0 BRA `(.L_x_540) ;  /* 0x00000d5000008947 */ /* 0x000fea0003800000 */
[----:B------:R-:W-:Y:S02]  /*0160*/  MOV R4, RZ ;  /* 0x000000ff00047202 */ /* 0x000fe40000000f00 */
[----:B------:R-:W-:-:S03]  /*0170*/  ISETP.NE.AND P0, PT, R8, 0x2, PT ;  /* 0x000000020800780c */ /* 0x000fc60003f05270 */
[----:B------:R-:W-:-:S05]  /*0180*/  IMAD.HI.U32 R6, R5, c[0x0][0x17c], R4 ;  /* 0x00005f0005067a27 */ /* 0x000fca00078e0004 */
[----:B------:R-:W-:-:S04]  /*0190*/  SHF.R.U32.HI R7, RZ, c[0x0][0x180], R6 ;  /* 0x00006000ff077a19 */ /* 0x000fc80000011606 */
[----:B------:R-:W-:-:S05]  /*01a0*/  IADD3 R4, -R7, RZ, RZ ;  /* 0x000000ff07047210 */ /* 0x000fca0007ffe1ff */
[----:B------:R-:W-:-:S04]  /*01b0*/  IMAD R4, R4, c[0x0][0x178], R5 ;  /* 0x00005e0004047a24 */ /* 0x000fc800078e0205 */
[C---:B------:R-:W-:Y:S02]  /*01c0*/  IMAD R2, R4.reuse, c[0x0][0x2a0], R2 ;  /* 0x0000a80004027a24 */ /* 0x040fe400078e0202 */
[----:B------:R-:W-:Y:S01]  /*01d0*/  IMAD R3, R4, c[0x0][0x2a4], R3 ;  /* 0x0000a90004037a24 */ /* 0x000fe200078e0203 */
[----:B------:R-:W-:Y:S05]  /*01e0*/  @!P0 BRA `(.L_x_540) ;  /* 0x00000cc000008947 */ /* 0x000fea0003800000 */
[----:B------:R-:W-:Y:S01]  /*01f0*/  HFMA2.MMA R6, -RZ, RZ, 0, 0 ;  /* 0x00000000ff067435 */ /* 0x000fe200000001ff */
[----:B------:R-:W-:-:S09]  /*0200*/  ISETP.NE.AND P0, PT, R8, 0x3, PT ;  /* 0x000000030800780c */ /* 0x000fd20003f05270 */
[----:B------:R-:W-:-:S05]  /*0210*/  IMAD.HI.U32 R4, R7, c[0x0][0x188], R6 ;  /* 0x0000620007047a27 */ /* 0x000fca00078e0006 */
[----:B------:R-:W-:-:S05]  /*0220*/  SHF.R.U32.HI R5, RZ, c[0x0][0x18c], R4 ;  /* 0x00006300ff057a19 */ /* 0x000fca0000011604 */
[----:B------:R-:W-:-:S04]  /*0230*/  IMAD.MOV R6, RZ, RZ, -R5 ;  /* 0x000000ffff067224 */ /* 0x000fc800078e0a05 */
[----:B------:R-:W-:-:S04]  /*0240*/  IMAD R6, R6, c[0x0][0x184], R7 ;  /* 0x0000610006067a24 */ /* 0x000fc800078e0207 */
[C---:B------:R-:W-:Y:S02]  /*0250*/  IMAD R2, R6.reuse, c[0x0][0x2a8], R2 ;  /* 0x0000aa0006027a24 */ /* 0x040fe400078e0202 */
[----:B------:R-:W-:Y:S01]  /*0260*/  IMAD R3, R6, c[0x0][0x2ac], R3 ;  /* 0x0000ab0006037a24 */ /* 0x000fe200078e0203 */
        /* <DEDUP_REMOVED lines=184> */
[----:B------:R-:W-:Y:S02]  /*0df0*/  SHF.R.U32.HI R7, RZ, c[0x0][0x288], R6 ;  /* 0x0000a200ff077a19 */ /* 0x000fe40000011606 */
[----:B------:R-:W-:Y:S02]  /*0e00*/  @P0 MOV R6, RZ ;  /* 0x000000ff00060202 */ /* 0x000fe40000000f00 */
[----:B------:R-:W-:-:S03]  /*0e10*/  IADD3 R9, -R7, RZ, RZ ;  /* 0x000000ff07097210 */ /* 0x000fc60007ffe1ff */
[----:B------:R-:W-:-:S05]  /*0e20*/  @P0 IMAD.HI.U32 R4, R7, c[0x0][0x290], R6 ;  /* 0x0000a40007040a27 */ /* 0x000fca00078e0006 */
[----:B------:R-:W-:Y:S01]  /*0e30*/  @P0 SHF.R.U32.HI R6, RZ, c[0x0][0x294], R4 ;  /* 0x0000a500ff060a19 */ /* 0x000fe20000011604 */
[----:B------:R-:W-:-:S03]  /*0e40*/  IMAD R4, R9, c[0x0][0x280], R5 ;  /* 0x0000a00009047a24 */ /* 0x000fc600078e0205 */
[----:B------:R-:W-:Y:S01]  /*0e50*/  @P0 IADD3 R6, -R6, RZ, RZ ;  /* 0x000000ff06060210 */ /* 0x000fe20007ffe1ff */
[C---:B------:R-:W-:Y:S02]  /*0e60*/  IMAD R2, R4.reuse, c[0x0][0x350], R2 ;  /* 0x0000d40004027a24 */ /* 0x040fe400078e0202 */
[----:B------:R-:W-:Y:S02]  /*0e70*/  IMAD R3, R4, c[0x0][0x354], R3 ;  /* 0x0000d50004037a24 */ /* 0x000fe400078e0203 */
[----:B------:R-:W-:-:S04]  /*0e80*/  @P0 IMAD R6, R6, c[0x0][0x28c], R7 ;  /* 0x0000a30006060a24 */ /* 0x000fc800078e0207 */
[C---:B------:R-:W-:Y:S02]  /*0e90*/  @P0 IMAD R2, R6.reuse, c[0x0][0x358], R2 ;  /* 0x0000d60006020a24 */ /* 0x040fe400078e0202 */
[----:B------:R-:W-:-:S05]  /*0ea0*/  @P0 IMAD R3, R6, c[0x0][0x35c], R3 ;  /* 0x0000d70006030a24 */ /* 0x000fca00078e0203 */
.L_x_540:
[----:B------:R-:W-:-:S04]  /*0eb0*/  IADD3 R4, P0, R3, c[0x0][0x368], RZ ;  /* 0x0000da0003047a10 */ /* 0x000fc80007f1e0ff */
[----:B------:R-:W-:-:S05]  /*0ec0*/  IADD3.X R5, RZ, c[0x0][0x36c], RZ, P0, !PT ;  /* 0x0000db00ff057a10 */ /* 0x000fca00007fe4ff */
[----:B------:R-:W2:Y:S01]  /*0ed0*/  LDG.E.U16 R4, [R4.64] ;  /* 0x0000000404047981 */ /* 0x000ea2000c1e1500 */
[----:B------:R-:W-:Y:S02]  /*0ee0*/  IADD3 R2, P0, R2, c[0x0][0x360], RZ ;  /* 0x0000d80002027a10 */ /* 0x000fe40007f1e0ff */
[----:B------:R-:W-:Y:S02]  /*0ef0*/  IADD3 R0, R0, 0x80, RZ ;  /* 0x0000008000007810 */ /* 0x000fe40007ffe0ff */
[----:B--2---:R-:W-:-:S04]  /*0f00*/  PRMT R4, RZ, 0x5410, R4 ;  /* 0x00005410ff047816 */ /* 0x004fc80000000004 */
[----:B------:R-:W0:Y:S02]  /*0f10*/  MUFU.LG2 R3, R4 ;  /* 0x0000000400037308 */ /* 0x000e240000000c00 */
[----:B0-----:R-:W-:Y:S02]  /*0f20*/  F2FP.BF16.PACK_AB R5, RZ, R3 ;  /* 0x00000003ff05723e */ /* 0x001fe400000010ff */
[----:B------:R-:W-:-:S05]  /*0f30*/  IADD3.X R3, RZ, c[0x0][0x364], RZ, P0, !PT ;  /* 0x0000d900ff037a10 */ /* 0x000fca00007fe4ff */
[----:B------:R0:W-:Y:S02]  /*0f40*/  STG.E.U16 [R2.64], R5 ;  /* 0x0000000502007986 */ /* 0x0001e4000c101504 */
.L_x_539:
[----:B------:R-:W-:Y:S05]  /*0f50*/  BSYNC B0 ;  /* 0x0000000000007941 */ /* 0x000fea0003800000 */
.L_x_538:
[----:B------:R-:W-:Y:S01]  /*0f60*/  ISETP.GE.AND P0, PT, R0, c[0x0][0x160], PT ;  /* 0x0000580000007a0c */ /* 0x000fe20003f06270 */
[----:B------:R-:W-:-:S12]  /*0f70*/  BSSY B0, `(.L_x_541) ;  /* 0x00001de000007945 */ /* 0x000fd80003800000 */
[----:B------:R-:W-:Y:S05]  /*0f80*/  @P0 BRA `(.L_x_542) ;  /* 0x00001dc000000947 */ /* 0x000fea0003800000 */
[----:B------:R-:W-:Y:S01]  /*0f90*/  ISETP.NE.AND P0, PT, RZ, c[0x0][0x168], PT ;  /* 0x00005a00ff007a0c */ /* 0x000fe20003f05270 */
[----:B0-----:R-:W-:-:S12]  /*0fa0*/  CS2R R2, SRZ ;  /* 0x0000000000027805 */ /* 0x001fd8000001ff00 */
[----:B------:R-:W-:Y:S05]  /*0fb0*/  @!P0 BRA `(.L_x_543) ;  /* 0x00000e0000008947 */ /* 0x000fea0003800000 */
[----:B------:R-:W-:Y:S01]  /*0fc0*/  HFMA2.MMA R2, -RZ, RZ, 0, 0 ;  /* 0x00000000ff027435 */ /* 0x000fe200000001ff */
[----:B------:R-:W-:Y:S02]  /*0fd0*/  MOV R3, R0 ;  /* 0x0000000000037202 */ /* 0x000fe40000000f00 */
[----:B------:R-:W-:-:S04]  /*0fe0*/  MOV R8, c[0x0][0x168] ;  /* 0x00005a0000087a02 */ /* 0x000fc80000000f00 */
[----:B------:R-:W-:-:S03]  /*0ff0*/  ISETP.NE.AND P0, PT, R8, 0x1, PT ;  /* 0x000000010800780c */ /* 0x000fc60003f05270 */
[----:B------:R-:W-:-:S05]  /*1000*/  IMAD.HI.U32 R4, R0, c[0x0][0x170], R2 ;  /* 0x00005c0000047a27 */ /* 0x000fca00078e0002 */
[----:B------:R-:W-:-:S05]  /*1010*/  SHF.R.U32.HI R5, RZ, c[0x0][0x174], R4 ;  /* 0x00005d00ff057a19 */ /* 0x000fca0000011604 */
[----:B------:R-:W-:-:S04]  /*1020*/  IMAD.MOV R3, RZ, RZ, -R5 ;  /* 0x000000ffff037224 */ /* 0x000fc800078e0a05 */
        /* <DEDUP_REMOVED lines=217> */
.L_x_543:
[----:B------:R-:W-:-:S04]  /*1dc0*/  IADD3 R4, P0, R3, c[0x0][0x368], RZ ;  /* 0x0000da0003047a10 */ /* 0x000fc80007f1e0ff */
[----:B------:R-:W-:-:S05]  /*1dd0*/  IADD3.X R5, RZ, c[0x0][0x36c], RZ, P0, !PT ;  /* 0x0000db00ff057a10 */ /* 0x000fca00007fe4ff */
[----:B------:R-:W2:Y:S01]  /*1de0*/  LDG.E.U16 R4, [R4.64] ;  /* 0x0000000404047981 */ /* 0x000ea2000c1e1500 */
[----:B------:R-:W-:Y:S02]  /*1df0*/  IADD3 R2, P0, R2, c[0x0][0x360], RZ ;  /* 0x0000d80002027a10 */ /* 0x000fe40007f1e0ff */
[----:B------:R-:W-:Y:S02]  /*1e00*/  IADD3 R0, R0, 0x80, RZ ;  /* 0x0000008000007810 */ /* 0x000fe40007ffe0ff */
[----:B--2---:R-:W-:-:S04]  /*1e10*/  PRMT R4, RZ, 0x5410, R4 ;  /* 0x00005410ff047816 */ /* 0x004fc80000000004 */
[----:B------:R-:W0:Y:S02]  /*1e20*/  MUFU.LG2 R3, R4 ;  /* 0x0000000400037308 */ /* 0x000e240000000c00 */
[----:B0-----:R-:W-:Y:S01]  /*1e30*/  F2FP.BF16.PACK_AB R5, RZ, R3 ;  /* 0x00000003ff05723e */ /* 0x001fe200000010ff */
[----:B------:R-:W-:Y:S01]  /*1e40*/  IMAD.X R3, RZ, RZ, c[0x0][0x364], P0 ;  /* 0x0000d900ff037624 */ /* 0x000fe200000e06ff */
[----:B------:R-:W-:-:S04]  /*1e50*/  ISETP.GE.AND P0, PT, R0, c[0x0][0x160], PT ;  /* 0x0000580000007a0c */ /* 0x000fc80003f06270 */
[----:B------:R0:W-:Y:S09]  /*1e60*/  STG.E.U16 [R2.64], R5 ;  /* 0x0000000502007986 */ /* 0x0001f2000c101504 */
        /* <DEDUP_REMOVED lines=87> */
[----:B------:R-:W-:Y:S01]  /*23e0*/  IMAD.MOV.U32 R4, RZ, RZ, RZ ;  /* 0x000000ffff047224 */ /* 0x000fe200078e00ff */
        /* <DEDUP_REMOVED lines=125> */
[----:B------:R-:W-:Y:S02]  /*2bc0*/  ISETP.NE.AND P0, PT, R8, 0x18, PT ;  /* 0x000000180800780c */ /* 0x000fe40003f05270 */
[----:B------:R-:W-:-:S05]  /*2bd0*/  MOV R4, RZ ;  /* 0x000000ff00047202 */ /* 0x000fca0000000f00 */
        /* <DEDUP_REMOVED lines=13> */
.L_x_544:
        /* <DEDUP_REMOVED lines=8> */
[----:B------:R-:W-:-:S05]  /*2d30*/  IMAD.X R3, RZ, RZ, c[0x0][0x364], P0 ;  /* 0x0000d900ff037624 */ /* 0x000fca00000e06ff */
[----:B------:R0:W-:Y:S02]  /*2d40*/  STG.E.U16 [R2.64], R5 ;  /* 0x0000000502007986 */ /* 0x0001e4000c101504 */
.L_x_542:
[----:B------:R-:W-:Y:S05]  /*2d50*/  BSYNC B0 ;  /* 0x0000000000007941 */ /* 0x000fea0003800000 */
.L_x_541:
[----:B------:R-:W-:-:S13]  /*2d60*/  ISETP.GE.AND P0, PT, R0, c[0x0][0x160], PT ;  /* 0x0000580000007a0c */ /* 0x000fda0003f06270 */
[----:B------:R-:W-:Y:S05]  /*2d70*/  @P0 EXIT ;  /* 0x000000000000094d */ /* 0x000fea0003800000 */
        /* <DEDUP_REMOVED lines=218> */
[----:B------:R-:W-:-:S04]  /*3b20*/  @P0 IMAD.HI.U32 R0, R7, c[0x0][0x290], R6 ;  /* 0x0000a40007000a27 */ /* 0x000fc800078e0006 */
[----:B------:R-:W-:Y:S01]  /*3b30*/  IMAD R4, R4, c[0x0][0x280], R5 ;  /* 0x0000a00004047a24 */ /* 0x000fe200078e0205 */
[----:B------:R-:W-:-:S03]  /*3b40*/  @P0 SHF.R.U32.HI R0, RZ, c[0x0][0x294], R0 ;  /* 0x0000a500ff000a19 */ /* 0x000fc60000011600 */
[----:B------:R-:W-:Y:S01]  /*3b50*/  IMAD R2, R4, c[0x0][0x350], R2 ;  /* 0x0000d40004027a24 */ /* 0x000fe200078e0202 */
[----:B------:R-:W-:Y:S01]  /*3b60*/  @P0 IADD3 R6, -R0, RZ, RZ ;  /* 0x000000ff00060210 */ /* 0x000fe20007ffe1ff */
[----:B------:R-:W-:-:S04]  /*3b70*/  IMAD R3, R4, c[0x0][0x354], R3 ;  /* 0x0000d50004037a24 */ /* 0x000fc800078e0203 */
[----:B------:R-:W-:-:S04]  /*3b80*/  @P0 IMAD R6, R6, c[0x0][0x28c], R7 ;  /* 0x0000a30006060a24 */ /* 0x000fc800078e0207 */
[C---:B------:R-:W-:Y:S02]  /*3b90*/  @P0 IMAD R2, R6.reuse, c[0x0][0x358], R2 ;  /* 0x0000d60006020a24 */ /* 0x040fe400078e0202 */
[----:B------:R-:W-:-:S05]  /*3ba0*/  @P0 IMAD R3, R6, c[0x0][0x35c], R3 ;  /* 0x0000d70006030a24 */ /* 0x000fca00078e0203 */
.L_x_545:
[----:B------:R-:W-:-:S04]  /*3bb0*/  IADD3 R4, P0, R3, c[0x0][0x368], RZ ;  /* 0x0000da0003047a10 */ /* 0x000fc80007f1e0ff */
[----:B------:R-:W-:-:S05]  /*3bc0*/  IADD3.X R5, RZ, c[0x0][0x36c], RZ, P0, !PT ;  /* 0x0000db00ff057a10 */ /* 0x000fca00007fe4ff */
[----:B------:R-:W2:Y:S01]  /*3bd0*/  LDG.E.U16 R4, [R4.64] ;  /* 0x0000000404047981 */ /* 0x000ea2000c1e1500 */
[----:B------:R-:W-:-:S04]  /*3be0*/  IADD3 R2, P0, R2, c[0x0][0x360], RZ ;  /* 0x0000d80002027a10 */ /* 0x000fc80007f1e0ff */
[----:B------:R-:W-:Y:S02]  /*3bf0*/  IADD3.X R3, RZ, c[0x0][0x364], RZ, P0, !PT ;  /* 0x0000d900ff037a10 */ /* 0x000fe400007fe4ff */
[----:B--2---:R-:W-:-:S04]  /*3c00*/  PRMT R4, RZ, 0x5410, R4 ;  /* 0x00005410ff047816 */ /* 0x004fc80000000004 */
[----:B------:R-:W0:Y:S02]  /*3c10*/  MUFU.LG2 R0, R4 ;  /* 0x0000000400007308 */ /* 0x000e240000000c00 */
[----:B0-----:R-:W-:-:S05]  /*3c20*/  F2FP.BF16.PACK_AB R0, RZ, R0 ;  /* 0x00000000ff00723e */ /* 0x001fca00000010ff */
[----:B------:R-:W-:Y:S01]  /*3c30*/  STG.E.U16 [R2.64], R0 ;  /* 0x0000000002007986 */ /* 0x000fe2000c101504 */
[----:B------:R-:W-:Y:S05]  /*3c40*/  EXIT ;  /* 0x000000000000794d */ /* 0x000fea0003800000 */
.L_x_546:
        /* <DEDUP_REMOVED lines=11> */
.L_x_12092:


//--------------------- .text._ZN2at6native27unrolled_elementwise_kernelIZZZNS0_16log2_kernel_cudaERNS_18TensorIteratorBaseEENKUlvE0_clEvENKUlvE2_clEvEUlN3c108BFloat16EE_St5arrayIPcLm2EELi4E23TrivialOffsetCalculatorILi1EjESD_NS0_6memory15LoadWithoutCastENSE_16StoreWithoutCastEEEviT_T0_T2_T3_T4_T5_ --------------------------
	.section	.text._ZN2at6native27unrolled_elementwise_kernelIZZZNS0_16log2_kernel_cudaERNS_18TensorIteratorBaseEENKUlvE0_clEvENKUlvE2_clEvEUlN3c108BFloat16EE_St5arrayIPcLm2EELi4E23TrivialOffsetCalculatorILi1EjESD_NS0_6memory15LoadWithoutCastENSE_16StoreWithoutCastEEEviT_T0_T2_T3_T4_T5_,"ax",@progbits
	.sectioninfo	@"SHI_REGISTERS=20"
	.align	128
        .global         _ZN2at6native27unrolled_elementwise_kernelIZZZNS0_16log2_kernel_cudaERNS_18TensorIteratorBaseEENKUlvE0_clEvENKUlvE2_clEvEUlN3c108BFloat16EE_St5arrayIPcLm2EELi4E23TrivialOffsetCalculatorILi1EjESD_NS0_6memory15LoadWithoutCastENSE_16StoreWithoutCastEEEviT_T0_T2_T3_T4_T5_
        .type           _ZN2at6native27unrolled_elementwise_kernelIZZZNS0_16log2_kernel_cudaERNS_18TensorIteratorBaseEENKUlvE0_clEvENKUlvE2_clEvEUlN3c108BFloat16EE_St5arrayIPcLm2EELi4E23TrivialOffsetCalculatorILi1EjESD_NS0_6memory15LoadWithoutCastENSE_16StoreWithoutCastEEEviT_T0_T2_T3_T4_T5_,@function
        .size           _ZN2at6native27unrolled_elementwise_kernelIZZZNS0_16log2_kernel_cudaERNS_18TensorIteratorBaseEENKUlvE0_clEvENKUlvE2_clEvEUlN3c108BFloat16EE_St5arrayIPcLm2EELi4E23TrivialOffsetCalculatorILi1EjESD_NS0_6memory15LoadWithoutCastENSE_16StoreWithoutCastEEEviT_T0_T2_T3_T4_T5_,(.L_x_12093 - _ZN2at6native27unrolled_elementwise_kernelIZZZNS0_16log2_kernel_cudaERNS_18TensorIteratorBaseEENKUlvE0_clEvENKUlvE2_clEvEUlN3c108BFloat16EE_St5arrayIPcLm2EELi4E23TrivialOffsetCalculatorILi1EjESD_NS0_6memory15LoadWithoutCastENSE_16StoreWithoutCastEEEviT_T0_T2_T3_T4_T5_)
        .other          _ZN2at6native27unrolled_elementwise_kernelIZZZNS0_16log2_kernel_cudaERNS_18TensorIteratorBaseEENKUlvE0_clEvENKUlvE2_clEvEUlN3c108BFloat16EE_St5arrayIPcLm2EELi4E23TrivialOffsetCalculatorILi1EjESD_NS0_6memory15LoadWithoutCastENSE_16StoreWithoutCastEEEviT_T0_T2_T3_T4_T5_,@"STO_CUDA_ENTRY STV_DEFAULT"
_ZN2at6native27unrolled_elementwise_kernelIZZZNS0_16log2_kernel_cudaERNS_18TensorIteratorBaseEENKUlvE0_clEvENKUlvE2_clEvEUlN3c108BFloat16EE_St5arrayIPcLm2EELi4E23TrivialOffsetCalculatorILi1EjESD_NS0_6memory15LoadWithoutCastENSE_16StoreWithoutCastEEEviT_T0_T2_T3_T4_T5_:
.text._ZN2at6native27unrolled_elementwise_kernelIZZZNS0_16log2_kernel_cudaERNS_18TensorIteratorBaseEENKUlvE0_clEvENKUlvE2_clEvEUlN3c108BFloat16EE_St5arrayIPcLm2EELi4E23TrivialOffsetCalculatorILi1EjESD_NS0_6memory15LoadWithoutCastENSE_16StoreWithoutCastEEEviT_T0_T2_T3_T4_T5_:
[----:B------:R-:W-:Y:S02]  /*0000*/  IMAD.MOV.U32 R1, RZ, RZ, c[0x0][0x28] ;  /* 0x00000a00ff017624 */ /* 0x000fe400078e00ff */
[----:B------:R-:W0:Y:S01]  /*0010*/  S2R R0, SR_CTAID.X ;  /* 0x0000000000007919 */ /* 0x000e220000002500 */
[----:B------:R-:W-:Y:S01]  /*0020*/  IMAD.MOV.U32 R5, RZ, RZ, -0x200 ;  /* 0xfffffe00ff057424 */ /* 0x000fe200078e00ff */
[----:B------:R-:W-:Y:S01]  /*0030*/  PRMT R12, RZ, 0x7610, R12 ;  /* 0x00007610ff0c7816 */ /* 0x000fe2000000000c */
[----:B------:R-:W-:Y:S01]  /*0040*/  ULDC.64 UR4, c[0x0][0x118] ;  /* 0x0000460000047ab9 */ /* 0x000fe20000000a00 */
[----:B------:R-:W1:Y:S01]  /*0050*/  S2R R3, SR_TID.X ;  /* 0x0000000000037919 */ /* 0x000e620000002100 */
[----:B0-----:R-:W-:Y:S02]  /*0060*/  IMAD R2, R0, R5, c[0x0][0x160] ;  /* 0x0000580000027624 */ /* 0x001fe400078e0205 */
[----:B-1----:R-:W-:-:S03]  /*0070*/  IMAD.MOV.U32 R11, RZ, RZ, R3 ;  /* 0x000000ffff0b7224 */ /* 0x002fc600078e0003 */
[----:B------:R-:W-:-:S13]  /*0080*/  ISETP.GE.AND P0, PT, R3, R2, PT ;  /* 0x000000020300720c */ /* 0x000fda0003f06270 */
[----:B------:R-:W-:Y:S01]  /*0090*/  @!P0 IADD3 R11, R3, 0x80, RZ ;  /* 0x00000080030b8810 */ /* 0x000fe20007ffe0ff */
[----:B------:R-:W-:Y:S02]  /*00a0*/  @!P0 IMAD R4, R0, 0x200, R3 ;  /* 0x0000020000048824 */ /* 0x000fe400078e0203 */
[----:B------:R-:W-:Y:S01]  /*00b0*/  @!P0 IMAD.MOV.U32 R5, RZ, RZ, 0x2 ;  /* 0x00000002ff058424 */ /* 0x000fe200078e00ff */
[----:B------:R-:W-:-:S03]  /*00c0*/  ISETP.GE.AND P1, PT, R11, R2, PT ;  /* 0x000000020b00720c */ /* 0x000fc60003f26270 */
[----:B------:R-:W-:-:S05]  /*00d0*/  @!P0 IMAD.WIDE.U32 R4, R4, R5, c[0x0][0x170] ;  /* 0x00005c0004048625 */ /* 0x000fca00078e0005 */
[----:B------:R0:W2:Y:S05]  /*00e0*/  @!P0 LDG.E.U16 R12, [R4.64] ;  /* 0x00000004040c8981 */ /* 0x0000aa000c1e1500 */
[----:B------:R-:W-:Y:S01]  /*00f0*/  @!P1 IMAD R6, R0, 0x200, R11 ;  /* 0x0000020000069824 */ /* 0x000fe200078e020b */
[----:B------:R-:W-:-:S04]  /*0100*/  @!P1 IADD3 R11, R11, 0x80, RZ ;  /* 0x000000800b0b9810 */ /* 0x000fc80007ffe0ff */
[----:B------:R-:W-:-:S13]  /*0110*/  ISETP.GE.AND P3, PT, R11, R2, PT ;  /* 0x000000020b00720c */ /* 0x000fda0003f66270 */
[----:B------:R-:W-:Y:S01]  /*0120*/  @!P3 IMAD R8, R0, 0x200, R11 ;  /* 0x000002000008b824 */ /* 0x000fe200078e020b */
[----:B------:R-:W-:-:S04]  /*0130*/  @!P3 IADD3 R11, R11, 0x80, RZ ;  /* 0x000000800b0bb810 */ /* 0x000fc80007ffe0ff */
[----:B------:R-:W-:Y:S01]  /*0140*/  ISETP.GE.AND P2, PT, R11, R2, PT ;  /* 0x000000020b00720c */ /* 0x000fe20003f46270 */
[----:B------:R-:W-:Y:S02]  /*0150*/  @!P1 IMAD.MOV.U32 R7, RZ, RZ, 0x2 ;  /* 0x00000002ff079424 */ /* 0x000fe400078e00ff */
[----:B------:R-:W-:Y:S01]  /*0160*/  @!P3 IMAD.MOV.U32 R9, RZ, RZ, 0x2 ;  /* 0x00000002ff09b424 */ /* 0x000fe200078e00ff */
[----:B------:R-:W-:Y:S01]  /*0170*/  PRMT R10, RZ, 0x7610, R10 ;  /* 0x00007610ff0a7816 */ /* 0x000fe2000000000a */
[----:B------:R-:W-:Y:S01]  /*0180*/  @!P1 IMAD.WIDE.U32 R6, R6, R7, c[0x0][0x170] ;  /* 0x00005c0006069625 */ /* 0x000fe200078e0007 */
[----:B------:R-:W-:-:S03]  /*0190*/  PRMT R13, RZ, 0x7610, R13 ;  /* 0x00007610ff0d7816 */ /* 0x000fc6000000000d */
[----:B------:R-:W-:Y:S01]  /*01a0*/  @!P3 IMAD.WIDE.U32 R8, R8, R9, c[0x0][0x170] ;  /* 0x00005c000808b625 */ /* 0x000fe200078e0009 */
[----:B------:R1:W3:Y:S03]  /*01b0*/  @!P1 LDG.E.U16 R10, [R6.64] ;  /* 0x00000004060a9981 */ /* 0x0002e6000c1e1500 */
[--C-:B------:R-:W-:Y:S02]  /*01c0*/  @!P2 IMAD R14, R0, 0x200, R11.reuse ;  /* 0x00000200000ea824 */ /* 0x100fe400078e020b */
[----:B------:R-:W-:Y:S01]  /*01d0*/  @!P2 IMAD.MOV.U32 R15, RZ, RZ, 0x2 ;  /* 0x00000002ff0fa424 */ /* 0x000fe200078e00ff */
[----:B------:R-:W-:Y:S01]  /*01e0*/  PRMT R11, RZ, 0x7610, R11 ;  /* 0x00007610ff0b7816 */ /* 0x000fe2000000000b */
[----:B------:R-:W4:Y:S02]  /*01f0*/  @!P3 LDG.E.U16 R13, [R8.64] ;  /* 0x00000004080db981 */ /* 0x000f24000c1e1500 */
[----:B0-----:R-:W-:-:S05]  /*0200*/  @!P2 IMAD.WIDE.U32 R4, R14, R15, c[0x0][0x170] ;  /* 0x00005c000e04a625 */ /* 0x001fca00078e000f */
[----:B------:R0:W5:Y:S01]  /*0210*/  @!P2 LDG.E.U16 R11, [R4.64] ;  /* 0x00000004040ba981 */ /* 0x000162000c1e1500 */
[C---:B------:R-:W-:Y:S02]  /*0220*/  IADD3 R15, R3.reuse, 0x100, RZ ;  /* 0x00000100030f7810 */ /* 0x040fe40007ffe0ff */
[----:B------:R-:W-:Y:S02]  /*0230*/  IADD3 R17, R3, 0x80, RZ ;  /* 0x0000008003117810 */ /* 0x000fe40007ffe0ff */
[-C--:B------:R-:W-:Y:S02]  /*0240*/  ISETP.GE.AND P3, PT, R15, R2.reuse, PT ;  /* 0x000000020f00720c */ /* 0x080fe40003f66270 */
[----:B------:R-:W-:Y:S02]  /*0250*/  ISETP.GE.AND P2, PT, R17, R2, PT ;  /* 0x000000021100720c */ /* 0x000fe40003f46270 */
[----:B------:R-:W-:Y:S01]  /*0260*/  IADD3 R15, R3, 0x180, RZ ;  /* 0x00000180030f7810 */ /* 0x000fe20007ffe0ff */
[----:B0-----:R-:W-:-:S03]  /*0270*/  @!P0 IMAD R4, R0, 0x200, R3 ;  /* 0x0000020000048824 */ /* 0x001fc600078e0203 */
[----:B------:R-:W-:Y:S01]  /*0280*/  ISETP.GE.AND P1, PT, R15, R2, PT ;  /* 0x000000020f00720c */ /* 0x000fe20003f26270 */
[----:B------:R-:W-:-:S04]  /*0290*/  @!P0 IMAD.MOV.U32 R5, RZ, RZ, 0x2 ;  /* 0x00000002ff058424 */ /* 0x000fc800078e00ff */
[----:B------:R-:W-:-:S04]  /*02a0*/  @!P0 IMAD.WIDE.U32 R4, R4, R5, c[0x0][0x168] ;  /* 0x00005a0004048625 */ /* 0x000fc800078e0005 */
[----:B------:R-:W-:-:S05]  /*02b0*/  @!P0 IMAD.MOV.U32 R3, RZ, RZ, R17 ;  /* 0x000000ffff038224 */ /* 0x000fca00078e0011 */
[----:B------:R-:W-:Y:S01]  /*02c0*/  ISETP.GE.AND P4, PT, R3, R2, PT ;  /* 0x000000020300720c */ /* 0x000fe20003f86270 */
[----:B------:R-:W-:Y:S01]  /*02d0*/  BSSY B0, `(.L_x_547) ;  /* 0x0000018000007945 */ /* 0x000fe20003800000 */
[----:B--2---:R-:W-:-:S06]  /*02e0*/  @!P0 PRMT R12, RZ, 0x5410, R12 ;  /* 0x00005410ff0c8816 */ /* 0x004fcc000000000c */
[----:B------:R-:W1:Y:S02]  /*02f0*/  @!P0 MUFU.LG2 R12, R12 ;  /* 0x0000000c000c8308 */ /* 0x000e640000000c00 */
[----:B-1----:R-:W-:-:S05]  /*0300*/  @!P0 F2FP.BF16.PACK_AB R6, RZ, R12 ;  /* 0x0000000cff06823e */ /* 0x002fca00000010ff */
[----:B------:R0:W-:Y:S01]  /*0310*/  @!P0 STG.E.U16 [R4.64], R6 ;  /* 0x0000000604008986 */ /* 0x0001e2000c101504 */
[----:B---3--:R-:W-:Y:S02]  /*0320*/  @!P2 PRMT R10, RZ, 0x5410, R10 ;  /* 0x00005410ff0aa816 */ /* 0x008fe4000000000a */
[----:B----4-:R-:W-:-:S04]  /*0330*/  @!P3 PRMT R13, RZ, 0x5410, R13 ;  /* 0x00005410ff0db816 */ /* 0x010fc8000000000d */
[----:B------:R-:W1:Y:S01]  /*0340*/  @!P2 MUFU.LG2 R10, R10 ;  /* 0x0000000a000aa308 */ /* 0x000e620000000c00 */
[----:B-----5:R-:W-:-:S07]  /*0350*/  @!P1 PRMT R11, RZ, 0x5410, R11 ;  /* 0x00005410ff0b9816 */ /* 0x020fce000000000b */
[----:B------:R-:W2:Y:S08]  /*0360*/  @!P3 MUFU.LG2 R13, R13 ;  /* 0x0000000d000db308 */ /* 0x000eb00000000c00 */
[----:B------:R-:W3:Y:S01]  /*0370*/  @!P1 MUFU.LG2 R11, R11 ;  /* 0x0000000b000b9308 */ /* 0x000ee20000000c00 */
[----:B-1----:R-:W-:Y:S02]  /*0380*/  @!P2 F2FP.BF16.PACK_AB R10, RZ, R10 ;  /* 0x0000000aff0aa23e */ /* 0x002fe400000010ff */
[----:B--2---:R-:W-:Y:S01]  /*0390*/  @!P3 F2FP.BF16.PACK_AB R13, RZ, R13 ;  /* 0x0000000dff0db23e */ /* 0x004fe200000010ff */
[----:B------:R-:W-:Y:S05]  /*03a0*/  @P4 BRA `(.L_x_548) ;  /* 0x000000a000004947 */ /* 0x000fea0003800000 */
[----:B0-----:R-:W-:Y:S01]  /*03b0*/  IMAD R4, R0, 0x200, R3 ;  /* 0x0000020000047824 */ /* 0x001fe200078e0203 */
[----:B------:R-:W-:Y:S01]  /*03c0*/  IADD3 R3, R3, 0x80, RZ ;  /* 0x0000008003037810 */ /* 0x000fe20007ffe0ff */
[----:B------:R-:W-:-:S03]  /*03d0*/  IMAD.MOV.U32 R7, RZ, RZ, 0x2 ;  /* 0x00000002ff077424 */ /* 0x000fc600078e00ff */
[----:B------:R-:W-:Y:S01]  /*03e0*/  ISETP.GE.AND P0, PT, R3, R2, PT ;  /* 0x000000020300720c */ /* 0x000fe20003f06270 */
[----:B------:R-:W-:-:S05]  /*03f0*/  IMAD.WIDE.U32 R4, R4, R7, c[0x0][0x168] ;  /* 0x00005a0004047625 */ /* 0x000fca00078e0007 */
[----:B------:R0:W-:Y:S07]  /*0400*/  STG.E.U16 [R4.64], R10 ;  /* 0x0000000a04007986 */ /* 0x0001ee000c101504 */
[----:B------:R-:W-:Y:S01]  /*0410*/  @!P0 IMAD R6, R0, 0x200, R3 ;  /* 0x0000020000068824 */ /* 0x000fe200078e0203 */
[----:B------:R-:W-:-:S03]  /*0420*/  @!P0 IADD3 R3, R3, 0x80, RZ ;  /* 0x0000008003038810 */ /* 0x000fc60007ffe0ff */
[----:B------:R-:W-:-:S05]  /*0430*/  @!P0 IMAD.WIDE.U32 R6, R6, R7, c[0x0][0x168] ;  /* 0x00005a0006068625 */ /* 0x000fca00078e0007 */
[----:B------:R0:W-:Y:S02]  /*0440*/  @!P0 STG.E.U16 [R6.64], R13 ;  /* 0x0000000d06008986 */ /* 0x0001e4000c101504 */
.L_x_548:
[----:B0-----:R-:W-:Y:S05]  /*0450*/  BSYNC B0 ;  /* 0x0000000000007941 */ /* 0x001fea0003800000 */
.L_x_547:
[----:B------:R-:W-:Y:S02]  /*0460*/  ISETP.GE.AND P0, PT, R3, R2, PT ;  /* 0x000000020300720c */ /* 0x000fe40003f06270 */
[----:B---3--:R-:W-:-:S11]  /*0470*/  @!P1 F2FP.BF16.PACK_AB R11, RZ, R11 ;  /* 0x0000000bff0b923e */ /* 0x008fd600000010ff */
[----:B------:R-:W-:Y:S05]  /*0480*/  @P0 EXIT ;  /* 0x000000000000094d */ /* 0x000fea0003800000 */
[----:B------:R-:W-:Y:S02]  /*0490*/  IMAD R3, R0, 0x200, R3 ;  /* 0x0000020000037824 */ /* 0x000fe400078e0203 */
[----:B------:R-:W-:-:S04]  /*04a0*/  IMAD.MOV.U32 R2, RZ, RZ, 0x2 ;  /* 0x00000002ff027424 */ /* 0x000fc800078e00ff */
[----:B------:R-:W-:-:S05]  /*04b0*/  IMAD.WIDE.U32 R2, R3, R2, c[0x0][0x168] ;  /* 0x00005a0003027625 */ /* 0x000fca00078e0002 */
[----:B------:R-:W-:Y:S01]  /*04c0*/  STG.E.U16 [R2.64], R11 ;  /* 0x0000000b02007986 */ /* 0x000fe2000c101504 */
[----:B------:R-:W-:Y:S05]  /*04d0*/  EXIT ;  /* 0x000000000000794d */ /* 0x000fea0003800000 */
.L_x_549:
        /* <DEDUP_REMOVED lines=10> */
.L_x_12093:


//--------------------- .text._ZN2at6native29vectorized_elementwise_kernelILi2EZZZNS0_16log2_kernel_cudaERNS_18TensorIteratorBaseEENKUlvE0_clEvENKUlvE2_clEvEUlN3c108BFloat16EE_St5arrayIPcLm2EEEEviT0_T1_ --------------------------
	.section	.text._ZN2at6native29vectorized_elementwise_kernelILi2EZZZNS0_16log2_kernel_cudaERNS_18TensorIteratorBaseEENKUlvE0_clEvENKUlvE2_clEvEUlN3c108BFloat16EE_St5arrayIPcLm2EEEEviT0_T1_,"ax",@progbits
	.sectioninfo	@"SHI_REGISTERS=23"
	.align	128
        .global         _ZN2at6native29vectorized_elementwise_kernelILi2EZZZNS0_16log2_kernel_cudaERNS_18TensorIteratorBaseEENKUlvE0_clEvENKUlvE2_clEvEUlN3c108BFloat16EE_St5arrayIPcLm2EEEEviT0_T1_
        .type           _ZN2at6native29vectorized_elementwise_kernelILi2EZZZNS0_16log2_kernel_cudaERNS_18TensorIteratorBaseEENKUlvE0_clEvENKUlvE2_clEvEUlN3c108BFloat16EE_St5arrayIPcLm2EEEEviT0_T1_,@function
        .size           _ZN2at6native29vectorized_elementwise_kernelILi2EZZZNS0_16log2_kernel_cudaERNS_18TensorIteratorBaseEENKUlvE0_clEvENKUlvE2_clEvEUlN3c108BFloat16EE_St5arrayIPcLm2EEEEviT0_T1_,(.L_x_12094 - _ZN2at6native29vectorized_elementwise_kernelILi2EZZZNS0_16log2_kernel_cudaERNS_18TensorIteratorBaseEENKUlvE0_clEvENKUlvE2_clEvEUlN3c108BFloat16EE_St5arrayIPcLm2EEEEviT0_T1_)
        .other          _ZN2at6native29vectorized_elementwise_kernelILi2EZZZNS0_16log2_kernel_cudaERNS_18TensorIteratorBaseEENKUlvE0_clEvENKUlvE2_clEvEUlN3c108BFloat16EE_St5arrayIPcLm2EEEEviT0_T1_,@"STO_CUDA_ENTRY STV_DEFAULT"
_ZN2at6native29vectorized_elementwise_kernelILi2EZZZNS0_16log2_kernel_cudaERNS_18TensorIteratorBaseEENKUlvE0_clEvENKUlvE2_clEvEUlN3c108BFloat16EE_St5arrayIPcLm2EEEEviT0_T1_:
.text._ZN2at6native29vectorized_elementwise_kernelILi2EZZZNS0_16log2_kernel_cudaERNS_18TensorIteratorBaseEENKUlvE0_clEvENKUlvE2_clEvEUlN3c108BFloat16EE_St5arrayIPcLm2EEEEviT0_T1_:
[----:B------:R-:W-:Y:S02]  /*0000*/  IMAD.MOV.U32 R1, RZ, RZ, c[0x0][0x28] ;  /* 0x00000a00ff017624 */ /* 0x000fe400078e00ff */
[----:B------:R-:W0:Y:S01]  /*0010*/  S2R R0, SR_CTAID.X ;  /* 0x0000000000007919 */ /* 0x000e220000002500 */
[----:B------:R-:W-:Y:S01]  /*0020*/  ULDC.64 UR4, c[0x0][0x118] ;  /* 0x0000460000047ab9 */ /* 0x000fe20000000a00 */
[----:B0-----:R-:W-:-:S05]  /*0030*/  IMAD.SHL.U32 R0, R0, 0x400, RZ ;  /* 0x0000040000007824 */ /* 0x001fca00078e00ff */
[----:B------:R-:W-:-:S04]  /*0040*/  IADD3 R2, -R0, c[0x0][0x160], RZ ;  /* 0x0000580000027a10 */ /* 0x000fc80007ffe1ff */
[----:B------:R-:W-:-:S13]  /*0050*/  ISETP.GE.U32.AND P0, PT, R2, 0x400, PT ;  /* 0x000004000200780c */ /* 0x000fda0003f06070 */
[----:B------:R-:W-:Y:S05]  /*0060*/  @!P0 BRA `(.L_x_550) ;  /* 0x0000023000008947 */ /* 0x000fea0003800000 */
[----:B------:R-:W0:Y:S01]  /*0070*/  S2R R13, SR_TID.X ;  /* 0x00000000000d7919 */ /* 0x000e220000002100 */
[----:B------:R-:W-:-:S04]  /*0080*/  IMAD.MOV.U32 R15, RZ, RZ, 0x2 ;  /* 0x00000002ff0f7424 */ /* 0x000fc800078e00ff */
[----:B------:R-:W-:-:S06]  /*0090*/  IMAD.WIDE R2, R0, R15, c[0x0][0x170] ;  /* 0x00005c0000027625 */ /* 0x000fcc00078e020f */
[----:B0-----:R-:W-:-:S05]  /*00a0*/  IMAD.WIDE.U32 R2, R13, 0x4, R2 ;  /* 0x000000040d027825 */ /* 0x001fca00078e0002 */
[----:B------:R-:W2:Y:S04]  /*00b0*/  LDG.E R5, [R2.64] ;  /* 0x0000000402057981 */ /* 0x000ea8000c1e1900 */
[----:B------:R2:W3:Y:S04]  /*00c0*/  LDG.E R7, [R2.64+0x200] ;  /* 0x0002000402077981 */ /* 0x0004e8000c1e1900 */
[----:B------:R2:W4:Y:S04]  /*00d0*/  LDG.E R9, [R2.64+0x400] ;  /* 0x0004000402097981 */ /* 0x000528000c1e1900 */
[----:B------:R2:W5:Y:S02]  /*00e0*/  LDG.E R11, [R2.64+0x600] ;  /* 0x00060004020b7981 */ /* 0x000564000c1e1900 */
[----:B--2---:R-:W-:-:S04]  /*00f0*/  PRMT R2, RZ, 0x5410, R5 ;  /* 0x00005410ff027816 */ /* 0x004fc80000000005 */
[----:B------:R0:W-:Y:S01]  /*0100*/  MUFU.LG2 R4, R2 ;  /* 0x0000000200047308 */ /* 0x0001e20000000c00 */
[--C-:B----4-:R-:W-:Y:S02]  /*0110*/  PRMT R8, RZ, 0x5410, R9.reuse ;  /* 0x00005410ff087816 */ /* 0x110fe40000000009 */
[----:B------:R-:W-:Y:S02]  /*0120*/  PRMT R9, RZ, 0x7610, R9 ;  /* 0x00007610ff097816 */ /* 0x000fe40000000009 */
[----:B-----5:R-:W-:Y:S02]  /*0130*/  PRMT R10, RZ, 0x5410, R11 ;  /* 0x00005410ff0a7816 */ /* 0x020fe4000000000b */
[----:B0-----:R-:W-:Y:S01]  /*0140*/  PRMT R2, RZ, 0x7610, R5 ;  /* 0x00007610ff027816 */ /* 0x001fe20000000005 */
[----:B------:R-:W-:Y:S01]  /*0150*/  MUFU.LG2 R8, R8 ;  /* 0x0000000800087308 */ /* 0x000fe20000000c00 */
[----:B------:R-:W-:-:S07]  /*0160*/  PRMT R11, RZ, 0x7610, R11 ;  /* 0x00007610ff0b7816 */ /* 0x000fce000000000b */
[----:B------:R3:W0:Y:S08]  /*0170*/  MUFU.LG2 R5, R2 ;  /* 0x0000000200057308 */ /* 0x0006300000000c00 */
[----:B------:R-:W1:Y:S01]  /*0180*/  MUFU.LG2 R9, R9 ;  /* 0x0000000900097308 */ /* 0x000e620000000c00 */
[--C-:B---3--:R-:W-:Y:S02]  /*0190*/  PRMT R2, RZ, 0x5410, R7.reuse ;  /* 0x00005410ff027816 */ /* 0x108fe40000000007 */
[----:B------:R-:W-:-:S05]  /*01a0*/  PRMT R7, RZ, 0x7610, R7 ;  /* 0x00007610ff077816 */ /* 0x000fca0000000007 */
[----:B------:R2:W-:Y:S01]  /*01b0*/  MUFU.LG2 R6, R2 ;  /* 0x0000000200067308 */ /* 0x0005e20000000c00 */
[----:B0-----:R-:W-:-:S07]  /*01c0*/  F2FP.BF16.PACK_AB R5, R5, R4 ;  /* 0x000000040505723e */ /* 0x001fce00000010ff */
[----:B------:R-:W0:Y:S01]  /*01d0*/  MUFU.LG2 R7, R7 ;  /* 0x0000000700077308 */ /* 0x000e220000000c00 */
[----:B--2---:R-:W-:-:S06]  /*01e0*/  IMAD.WIDE.U32 R2, R0, R15, c[0x0][0x168] ;  /* 0x00005a0000027625 */ /* 0x004fcc00078e000f */
[----:B------:R-:W-:Y:S01]  /*01f0*/  IMAD.WIDE R2, R13, 0x4, R2 ;  /* 0x000000040d027825 */ /* 0x000fe200078e0202 */
[----:B------:R-:W-:Y:S01]  /*0200*/  MUFU.LG2 R10, R10 ;  /* 0x0000000a000a7308 */ /* 0x000fe20000000c00 */
[----:B-1----:R-:W-:-:S03]  /*0210*/  F2FP.BF16.PACK_AB R13, R9, R8 ;  /* 0x00000008090d723e */ /* 0x002fc600000010ff */
[----:B------:R-:W-:Y:S04]  /*0220*/  STG.E [R2.64], R5 ;  /* 0x0000000502007986 */ /* 0x000fe8000c101904 */
[----:B------:R-:W1:Y:S01]  /*0230*/  MUFU.LG2 R11, R11 ;  /* 0x0000000b000b7308 */ /* 0x000e620000000c00 */
[----:B0-----:R-:W-:Y:S01]  /*0240*/  F2FP.BF16.PACK_AB R7, R7, R6 ;  /* 0x000000060707723e */ /* 0x001fe200000010ff */
[----:B------:R-:W-:Y:S04]  /*0250*/  STG.E [R2.64+0x400], R13 ;  /* 0x0004000d02007986 */ /* 0x000fe8000c101904 */
[----:B------:R-:W-:Y:S01]  /*0260*/  STG.E [R2.64+0x200], R7 ;  /* 0x0002000702007986 */ /* 0x000fe2000c101904 */
[----:B-1----:R-:W-:-:S05]  /*0270*/  F2FP.BF16.PACK_AB R15, R11, R10 ;  /* 0x0000000a0b0f723e */ /* 0x002fca00000010ff */
[----:B------:R-:W-:Y:S01]  /*0280*/  STG.E [R2.64+0x600], R15 ;  /* 0x0006000f02007986 */ /* 0x000fe2000c101904 */
[----:B------:R-:W-:Y:S05]  /*0290*/  EXIT ;  /* 0x000000000000794d */ /* 0x000fea0003800000 */
.L_x_550:
[----:B------:R-:W0:Y:S01]  /*02a0*/  S2R R3, SR_TID.X ;  /* 0x0000000000037919 */ /* 0x000e220000002100 */
[----:B------:R-:W-:Y:S02]  /*02b0*/  PRMT R4, RZ, 0x7610, R4 ;  /* 0x00007610ff047816 */ /* 0x000fe40000000004 */
[----:B0-----:R-:W-:Y:S01]  /*02c0*/  ISETP.GE.AND P0, PT, R3, R2, PT ;  /* 0x000000020300720c */ /* 0x001fe20003f06270 */
[----:B------:R-:W-:-:S12]  /*02d0*/  IMAD.MOV.U32 R11, RZ, RZ, R3 ;  /* 0x000000ffff0b7224 */ /* 0x000fd800078e0003 */
[----:B------:R-:W-:Y:S01]  /*02e0*/  @!P0 IADD3 R11, R3, 0x80, RZ ;  /* 0x00000080030b8810 */ /* 0x000fe20007ffe0ff */
[----:B------:R-:W-:Y:S01]  /*02f0*/  @!P0 IMAD.IADD R8, R0, 0x1, R3 ;  /* 0x0000000100088824 */ /* 0x000fe200078e0203 */
[----:B------:R-:W-:Y:S01]  /*0300*/  PRMT R6, RZ, 0x7610, R6 ;  /* 0x00007610ff067816 */ /* 0x000fe20000000006 */
[----:B------:R-:W-:Y:S01]  /*0310*/  @!P0 IMAD.MOV.U32 R9, RZ, RZ, 0x2 ;  /* 0x00000002ff098424 */ /* 0x000fe200078e00ff */
[----:B------:R-:W-:Y:S02]  /*0320*/  ISETP.GE.AND P3, PT, R11, R2, PT ;  /* 0x000000020b00720c */ /* 0x000fe40003f66270 */
[----:B------:R-:W-:Y:S01]  /*0330*/  PRMT R5, RZ, 0x7610, R5 ;  /* 0x00007610ff057816 */ /* 0x000fe20000000005 */
[----:B------:R-:W-:-:S05]  /*0340*/  @!P0 IMAD.WIDE.U32 R8, R8, R9, c[0x0][0x170] ;  /* 0x00005c0008088625 */ /* 0x000fca00078e0009 */
[----:B------:R0:W2:Y:S05]  /*0350*/  @!P0 LDG.E.U16 R4, [R8.64] ;  /* 0x0000000408048981 */ /* 0x0000aa000c1e1500 */
[----:B------:R-:W-:Y:S01]  /*0360*/  @!P3 IMAD.IADD R12, R0, 0x1, R11 ;  /* 0x00000001000cb824 */ /* 0x000fe200078e020b */
[----:B------:R-:W-:Y:S01]  /*0370*/  @!P3 IADD3 R11, R11, 0x80, RZ ;  /* 0x000000800b0bb810 */ /* 0x000fe20007ffe0ff */
[----:B------:R-:W-:-:S03]  /*0380*/  @!P3 IMAD.MOV.U32 R13, RZ, RZ, 0x2 ;  /* 0x00000002ff0db424 */ /* 0x000fc600078e00ff */
[----:B------:R-:W-:-:S13]  /*0390*/  ISETP.GE.AND P4, PT, R11, R2, PT ;  /* 0x000000020b00720c */ /* 0x000fda0003f86270 */
[----:B------:R-:W-:Y:S01]  /*03a0*/  @!P4 IMAD.IADD R14, R0, 0x1, R11 ;  /* 0x00000001000ec824 */ /* 0x000fe200078e020b */
[----:B------:R-:W-:-:S04]  /*03b0*/  @!P4 IADD3 R11, R11, 0x80, RZ ;  /* 0x000000800b0bc810 */ /* 0x000fc80007ffe0ff */
[----:B------:R-:W-:-:S13]  /*03c0*/  ISETP.GE.AND P5, PT, R11, R2, PT ;  /* 0x000000020b00720c */ /* 0x000fda0003fa6270 */
[----:B------:R-:W-:Y:S01]  /*03d0*/  @!P5 IMAD.IADD R16, R0, 0x1, R11 ;  /* 0x000000010010d824 */ /* 0x000fe200078e020b */
[----:B------:R-:W-:-:S04]  /*03e0*/  @!P5 IADD3 R11, R11, 0x80, RZ ;  /* 0x000000800b0bd810 */ /* 0x000fc80007ffe0ff */
[----:B------:R-:W-:-:S13]  /*03f0*/  ISETP.GE.AND P1, PT, R11, R2, PT ;  /* 0x000000020b00720c */ /* 0x000fda0003f26270 */
[----:B------:R-:W-:Y:S01]  /*0400*/  @!P1 IMAD.IADD R10, R0, 0x1, R11 ;  /* 0x00000001000a9824 */ /* 0x000fe200078e020b */
[----:B------:R-:W-:-:S04]  /*0410*/  @!P1 IADD3 R11, R11, 0x80, RZ ;  /* 0x000000800b0b9810 */ /* 0x000fc80007ffe0ff */
[----:B------:R-:W-:Y:S01]  /*0420*/  ISETP.GE.AND P2, PT, R11, R2, PT ;  /* 0x000000020b00720c */ /* 0x000fe20003f46270 */
[----:B------:R-:W-:-:S04]  /*0430*/  @!P4 IMAD.MOV.U32 R15, RZ, RZ, 0x2 ;  /* 0x00000002ff0fc424 */ /* 0x000fc800078e00ff */
[----:B------:R-:W-:-:S04]  /*0440*/  @!P4 IMAD.WIDE.U32 R14, R14, R15, c[0x0][0x170] ;  /* 0x00005c000e0ec625 */ /* 0x000fc800078e000f */
[----:B------:R-:W-:Y:S01]  /*0450*/  @!P3 IMAD.WIDE.U32 R12, R12, R13, c[0x0][0x170] ;  /* 0x00005c000c0cb625 */ /* 0x000fe200078e000d */
[----:B------:R1:W3:Y:S03]  /*0460*/  @!P4 LDG.E.U16 R6, [R14.64] ;  /* 0x000000040e06c981 */ /* 0x0002e6000c1e1500 */
[----:B------:R-:W-:Y:S01]  /*0470*/  @!P2 IMAD.IADD R18, R0, 0x1, R11 ;  /* 0x000000010012a824 */ /* 0x000fe200078e020b */
[----:B------:R-:W-:Y:S01]  /*0480*/  @!P2 IADD3 R11, R11, 0x80, RZ ;  /* 0x000000800b0ba810 */ /* 0x000fe20007ffe0ff */
[----:B------:R4:W5:Y:S03]  /*0490*/  @!P3 LDG.E.U16 R5, [R12.64] ;  /* 0x000000040c05b981 */ /* 0x000966000c1e1500 */
[----:B------:R-:W-:Y:S01]  /*04a0*/  ISETP.GE.AND P6, PT, R11, R2, PT ;  /* 0x000000020b00720c */ /* 0x000fe20003fc6270 */
[----:B------:R-:W-:Y:S01]  /*04b0*/  @!P5 IMAD.MOV.U32 R17, RZ, RZ, 0x2 ;  /* 0x00000002ff11d424 */ /* 0x000fe200078e00ff */
[----:B------:R-:W-:-:S11]  /*04c0*/  PRMT R7, RZ, 0x7610, R7 ;  /* 0x00007610ff077816 */ /* 0x000fd60000000007 */
[----:B------:R-:W-:Y:S01]  /*04d0*/  @!P6 IMAD.IADD R20, R0, 0x1, R11 ;  /* 0x000000010014e824 */ /* 0x000fe200078e020b */
[----:B------:R-:W-:-:S04]  /*04e0*/  @!P6 IADD3 R11, R11, 0x80, RZ ;  /* 0x000000800b0be810 */ /* 0x000fc80007ffe0ff */
[----:B------:R-:W-:Y:S01]  /*04f0*/  ISETP.GE.AND P3, PT, R11, R2, PT ;  /* 0x000000020b00720c */ /* 0x000fe20003f66270 */
[----:B------:R-:W-:-:S04]  /*0500*/  @!P5 IMAD.WIDE.U32 R16, R16, R17, c[0x0][0x170] ;  /* 0x00005c001010d625 */ /* 0x000fc800078e0011 */
[----:B-1----:R-:W-:Y:S01]  /*0510*/  @!P6 IMAD.MOV.U32 R15, RZ, RZ, 0x2 ;  /* 0x00000002ff0fe424 */ /* 0x002fe200078e00ff */
[----:B------:R1:W5:Y:S01]  /*0520*/  @!P5 LDG.E.U16 R7, [R16.64] ;  /* 0x000000041007d981 */ /* 0x000362000c1e1500 */
[----:B0-----:R-:W-:Y:S01]  /*0530*/  @!P1 IMAD.MOV.U32 R9, RZ, RZ, 0x2 ;  /* 0x00000002ff099424 */ /* 0x001fe200078e00ff */
[----:B------:R-:W-:Y:S01]  /*0540*/  PRMT R8, RZ, 0x7610, R8 ;  /* 0x00007610ff087816 */ /* 0x000fe20000000008 */
[----:B------:R-:W-:Y:S02]  /*0550*/  @!P2 IMAD.MOV.U32 R19, RZ, RZ, 0x2 ;  /* 0x00000002ff13a424 */ /* 0x000fe400078e00ff */
[----:B----4-:R-:W-:Y:S01]  /*0560*/  @!P1 IMAD.WIDE.U32 R12, R10, R9, c[0x0][0x170] ;  /* 0x00005c000a0c9625 */ /* 0x010fe200078e0009 */
[----:B------:R-:W-:-:S03]  /*0570*/  PRMT R10, RZ, 0x7610, R10 ;  /* 0x00007610ff0a7816 */ /* 0x000fc6000000000a */
[--C-:B------:R-:W-:Y:S02]  /*0580*/  @!P3 IMAD.IADD R14, R0, 0x1, R11.reuse ;  /* 0x00000001000eb824 */ /* 0x100fe400078e020b */
[----:B-1----:R-:W-:Y:S01]  /*0590*/  @!P6 IMAD.WIDE.U32 R16, R20, R15, c[0x0][0x170] ;  /* 0x00005c001410e625 */ /* 0x002fe200078e000f */
[----:B------:R-:W-:Y:S01]  /*05a0*/  PRMT R11, RZ, 0x7610, R11 ;  /* 0x00007610ff0b7816 */ /* 0x000fe2000000000b */
[----:B------:R0:W4:Y:S02]  /*05b0*/  @!P1 LDG.E.U16 R8, [R12.64] ;  /* 0x000000040c089981 */ /* 0x000124000c1e1500 */
[----:B------:R-:W-:Y:S01]  /*05c0*/  @!P3 IMAD.MOV.U32 R15, RZ, RZ, 0x2 ;  /* 0x00000002ff0fb424 */ /* 0x000fe200078e00ff */
[----:B------:R-:W-:Y:S01]  /*05d0*/  PRMT R9, RZ, 0x7610, R9 ;  /* 0x00007610ff097816 */ /* 0x000fe20000000009 */
[----:B------:R-:W-:Y:S01]  /*05e0*/  @!P2 IMAD.WIDE.U32 R18, R18, R19, c[0x0][0x170] ;  /* 0x00005c001212a625 */ /* 0x000fe200078e0013 */
[----:B------:R1:W4:Y:S03]  /*05f0*/  @!P6 LDG.E.U16 R10, [R16.64] ;  /* 0x00000004100ae981 */ /* 0x000326000c1e1500 */
[----:B------:R-:W-:Y:S01]  /*0600*/  @!P3 IMAD.WIDE.U32 R14, R14, R15, c[0x0][0x170] ;  /* 0x00005c000e0eb625 */ /* 0x000fe200078e000f */
[----:B------:R1:W4:Y:S04]  /*0610*/  @!P2 LDG.E.U16 R9, [R18.64] ;  /* 0x000000041209a981 */ /* 0x000328000c1e1500 */
[----:B------:R1:W4:Y:S01]  /*0620*/  @!P3 LDG.E.U16 R11, [R14.64] ;  /* 0x000000040e0bb981 */ /* 0x000322000c1e1500 */
[----:B0-----:R-:W-:-:S02]  /*0630*/  IADD3 R13, R3, 0x80, RZ ;  /* 0x00000080030d7810 */ /* 0x001fc40007ffe0ff */
[----:B-1----:R-:W-:-:S04]  /*0640*/  IADD3 R19, R3, 0x100, RZ ;  /* 0x0000010003137810 */ /* 0x002fc80007ffe0ff */
[-C--:B------:R-:W-:Y:S02]  /*0650*/  ISETP.GE.AND P6, PT, R19, R2.reuse, PT ;  /* 0x000000021300720c */ /* 0x080fe40003fc6270 */
[-C--:B------:R-:W-:Y:S02]  /*0660*/  ISETP.GE.AND P1, PT, R13, R2.reuse, PT ;  /* 0x000000020d00720c */ /* 0x080fe40003f26270 */
[C---:B------:R-:W-:Y:S02]  /*0670*/  IADD3 R15, R3.reuse, 0x200, RZ ;  /* 0x00000200030f7810 */ /* 0x040fe40007ffe0ff */
[----:B------:R-:W-:Y:S02]  /*0680*/  IADD3 R17, R3, 0x180, RZ ;  /* 0x0000018003117810 */ /* 0x000fe40007ffe0ff */
[----:B------:R-:W-:Y:S02]  /*0690*/  ISETP.GE.AND P3, PT, R15, R2, PT ;  /* 0x000000020f00720c */ /* 0x000fe40003f66270 */
[----:B------:R-:W-:-:S02]  /*06a0*/  IADD3 R15, R3, 0x280, RZ ;  /* 0x00000280030f7810 */ /* 0x000fc40007ffe0ff */
[-C--:B------:R-:W-:Y:S02]  /*06b0*/  ISETP.GE.AND P2, PT, R17, R2.reuse, PT ;  /* 0x000000021100720c */ /* 0x080fe40003f46270 */
[-C--:B------:R-:W-:Y:S02]  /*06c0*/  ISETP.GE.AND P4, PT, R15, R2.reuse, PT ;  /* 0x000000020f00720c */ /* 0x080fe40003f86270 */
[C---:B------:R-:W-:Y:S02]  /*06d0*/  IADD3 R15, R3.reuse, 0x300, RZ ;  /* 0x00000300030f7810 */ /* 0x040fe40007ffe0ff */
[----:B------:R-:W-:Y:S02]  /*06e0*/  IADD3 R17, R3, 0x380, RZ ;  /* 0x0000038003117810 */ /* 0x000fe40007ffe0ff */
[----:B------:R-:W-:Y:S01]  /*06f0*/  ISETP.GE.AND P5, PT, R15, R2, PT ;  /* 0x000000020f00720c */ /* 0x000fe20003fa6270 */
[----:B------:R-:W-:Y:S01]  /*0700*/  BSSY B0, `(.L_x_551) ;  /* 0x000004e000007945 */ /* 0x000fe20003800000 */
[----:B------:R-:W-:Y:S01]  /*0710*/  BSSY B1, `(.L_x_552) ;  /* 0x0000045000017945 */ /* 0x000fe20003800000 */
[----:B--2---:R-:W-:-:S06]  /*0720*/  @!P0 PRMT R12, RZ, 0x5410, R4 ;  /* 0x00005410ff0c8816 */ /* 0x004fcc0000000004 */
[----:B------:R-:W0:Y:S02]  /*0730*/  @!P0 MUFU.LG2 R12, R12 ;  /* 0x0000000c000c8308 */ /* 0x000e240000000c00 */
[----:B0-----:R-:W-:-:S04]  /*0740*/  @!P0 F2FP.BF16.PACK_AB R12, RZ, R12 ;  /* 0x0000000cff0c823e */ /* 0x001fc800000010ff */
[----:B------:R-:W-:Y:S02]  /*0750*/  PRMT R16, R12, 0x7610, R16 ;  /* 0x000076100c107816 */ /* 0x000fe40000000010 */
[----:B---3--:R-:W-:Y:S02]  /*0760*/  @!P6 PRMT R6, RZ, 0x5410, R6 ;  /* 0x00005410ff06e816 */ /* 0x008fe40000000006 */
[----:B-----5:R-:W-:Y:S02]  /*0770*/  @!P1 PRMT R4, RZ, 0x5410, R5 ;  /* 0x00005410ff049816 */ /* 0x020fe40000000005 */
[----:B------:R-:W0:Y:S02]  /*0780*/  @!P6 MUFU.LG2 R5, R6 ;  /* 0x000000060005e308 */ /* 0x000e240000000c00 */
[----:B0-----:R-:W-:Y:S02]  /*0790*/  @!P6 F2FP.BF16.PACK_AB R5, RZ, R5 ;  /* 0x00000005ff05e23e */ /* 0x001fe400000010ff */
[----:B------:R-:W-:Y:S01]  /*07a0*/  ISETP.GE.AND P6, PT, R17, R2, PT ;  /* 0x000000021100720c */ /* 0x000fe20003fc6270 */
[----:B------:R-:W-:Y:S01]  /*07b0*/  @!P0 IMAD.IADD R6, R0, 0x1, R3 ;  /* 0x0000000100068824 */ /* 0x000fe200078e0203 */
[----:B------:R-:W-:-:S04]  /*07c0*/  @!P2 PRMT R7, RZ, 0x5410, R7 ;  /* 0x00005410ff07a816 */ /* 0x000fc80000000007 */
[----:B------:R0:W-:Y:S01]  /*07d0*/  @!P2 MUFU.LG2 R14, R7 ;  /* 0x00000007000ea308 */ /* 0x0001e20000000c00 */
[----:B------:R-:W-:Y:S02]  /*07e0*/  @!P0 IMAD.MOV.U32 R3, RZ, RZ, R13 ;  /* 0x000000ffff038224 */ /* 0x000fe400078e000d */
[----:B0-----:R-:W-:Y:S01]  /*07f0*/  @!P0 IMAD.MOV.U32 R7, RZ, RZ, 0x2 ;  /* 0x00000002ff078424 */ /* 0x001fe200078e00ff */
[----:B----4-:R-:W-:-:S03]  /*0800*/  @!P3 PRMT R8, RZ, 0x5410, R8 ;  /* 0x00005410ff08b816 */ /* 0x010fc60000000008 */
[----:B------:R-:W-:Y:S01]  /*0810*/  @!P0 IMAD.WIDE.U32 R6, R6, R7, c[0x0][0x168] ;  /* 0x00005a0006068625 */ /* 0x000fe200078e0007 */
[----:B------:R-:W-:Y:S01]  /*0820*/  @!P5 PRMT R10, RZ, 0x5410, R10 ;  /* 0x00005410ff0ad816 */ /* 0x000fe2000000000a */
[----:B------:R-:W0:Y:S01]  /*0830*/  @!P1 MUFU.LG2 R4, R4 ;  /* 0x0000000400049308 */ /* 0x000e220000000c00 */
[----:B------:R-:W-:Y:S02]  /*0840*/  @!P4 PRMT R9, RZ, 0x5410, R9 ;  /* 0x00005410ff09c816 */ /* 0x000fe40000000009 */
[----:B------:R-:W-:-:S05]  /*0850*/  @!P6 PRMT R11, RZ, 0x5410, R11 ;  /* 0x00005410ff0be816 */ /* 0x000fca000000000b */
[----:B------:R-:W1:Y:S01]  /*0860*/  @!P3 MUFU.LG2 R8, R8 ;  /* 0x000000080008b308 */ /* 0x000e620000000c00 */
[----:B------:R2:W-:Y:S01]  /*0870*/  @!P0 STG.E.U16 [R6.64], R16 ;  /* 0x0000001006008986 */ /* 0x0005e2000c101504 */
[----:B------:R-:W-:-:S06]  /*0880*/  ISETP.GE.AND P0, PT, R3, R2, PT ;  /* 0x000000020300720c */ /* 0x000fcc0003f06270 */
[----:B------:R1:W3:Y:S08]  /*0890*/  @!P4 MUFU.LG2 R15, R9 ;  /* 0x00000009000fc308 */ /* 0x0002f00000000c00 */
[----:B------:R-:W2:Y:S08]  /*08a0*/  @!P5 MUFU.LG2 R10, R10 ;  /* 0x0000000a000ad308 */ /* 0x000eb00000000c00 */
[----:B------:R-:W4:Y:S01]  /*08b0*/  @!P6 MUFU.LG2 R11, R11 ;  /* 0x0000000b000be308 */ /* 0x000f220000000c00 */
[----:B0-----:R-:W-:-:S02]  /*08c0*/  @!P1 F2FP.BF16.PACK_AB R12, RZ, R4 ;  /* 0x00000004ff0c923e */ /* 0x001fc400000010ff */
[----:B-1----:R-:W-:Y:S02]  /*08d0*/  @!P3 F2FP.BF16.PACK_AB R9, RZ, R8 ;  /* 0x00000008ff09b23e */ /* 0x002fe400000010ff */
[----:B------:R-:W-:Y:S02]  /*08e0*/  @!P2 F2FP.BF16.PACK_AB R14, RZ, R14 ;  /* 0x0000000eff0ea23e */ /* 0x000fe400000010ff */
[----:B---3--:R-:W-:Y:S02]  /*08f0*/  @!P4 F2FP.BF16.PACK_AB R8, RZ, R15 ;  /* 0x0000000fff08c23e */ /* 0x008fe400000010ff */
[----:B--2---:R-:W-:Y:S02]  /*0900*/  @!P5 F2FP.BF16.PACK_AB R7, RZ, R10 ;  /* 0x0000000aff07d23e */ /* 0x004fe400000010ff */
[----:B----4-:R-:W-:Y:S01]  /*0910*/  @!P6 F2FP.BF16.PACK_AB R4, RZ, R11 ;  /* 0x0000000bff04e23e */ /* 0x010fe200000010ff */
[----:B------:R-:W-:Y:S05]  /*0920*/  @P0 BRA `(.L_x_553) ;  /* 0x000000c000000947 */ /* 0x000fea0003800000 */
[----:B------:R-:W-:Y:S01]  /*0930*/  IMAD.IADD R10, R0, 0x1, R3 ;  /* 0x00000001000a7824 */ /* 0x000fe200078e0203 */
[----:B------:R-:W-:Y:S01]  /*0940*/  IADD3 R3, R3, 0x80, RZ ;  /* 0x0000008003037810 */ /* 0x000fe20007ffe0ff */
[----:B------:R-:W-:-:S03]  /*0950*/  IMAD.MOV.U32 R11, RZ, RZ, 0x2 ;  /* 0x00000002ff0b7424 */ /* 0x000fc600078e00ff */
[----:B------:R-:W-:Y:S01]  /*0960*/  ISETP.GE.AND P0, PT, R3, R2, PT ;  /* 0x000000020300720c */ /* 0x000fe20003f06270 */
[----:B------:R-:W-:-:S05]  /*0970*/  IMAD.WIDE.U32 R10, R10, R11, c[0x0][0x168] ;  /* 0x00005a000a0a7625 */ /* 0x000fca00078e000b */
[----:B------:R0:W-:Y:S07]  /*0980*/  STG.E.U16 [R10.64], R12 ;  /* 0x0000000c0a007986 */ /* 0x0001ee000c101504 */
[----:B------:R-:W-:Y:S05]  /*0990*/  @P0 BRA `(.L_x_554) ;  /* 0x000000c000000947 */ /* 0x000fea0003800000 */
[----:B0-----:R-:W-:Y:S01]  /*09a0*/  IMAD.IADD R10, R0, 0x1, R3 ;  /* 0x00000001000a7824 */ /* 0x001fe200078e0203 */
[----:B------:R-:W-:Y:S01]  /*09b0*/  IADD3 R3, R3, 0x80, RZ ;  /* 0x0000008003037810 */ /* 0x000fe20007ffe0ff */
[----:B------:R-:W-:-:S04]  /*09c0*/  IMAD.MOV.U32 R11, RZ, RZ, 0x2 ;  /* 0x00000002ff0b7424 */ /* 0x000fc800078e00ff */
[----:B------:R-:W-:-:S05]  /*09d0*/  IMAD.WIDE.U32 R10, R10, R11, c[0x0][0x168] ;  /* 0x00005a000a0a7625 */ /* 0x000fca00078e000b */
[----:B------:R0:W-:Y:S02]  /*09e0*/  STG.E.U16 [R10.64], R5 ;  /* 0x000000050a007986 */ /* 0x0001e4000c101504 */
.L_x_553:
[----:B------:R-:W-:-:S13]  /*09f0*/  ISETP.GE.AND P0, PT, R3, R2, PT ;  /* 0x000000020300720c */ /* 0x000fda0003f06270 */
[----:B------:R-:W-:Y:S05]  /*0a00*/  @P0 BRA `(.L_x_555) ;  /* 0x000000c000000947 */ /* 0x000fea0003800000 */
[----:B0-----:R-:W-:Y:S01]  /*0a10*/  IMAD.IADD R10, R0, 0x1, R3 ;  /* 0x00000001000a7824 */ /* 0x001fe200078e0203 */
[----:B------:R-:W-:Y:S01]  /*0a20*/  IADD3 R3, R3, 0x80, RZ ;  /* 0x0000008003037810 */ /* 0x000fe20007ffe0ff */
[----:B------:R-:W-:-:S04]  /*0a30*/  IMAD.MOV.U32 R11, RZ, RZ, 0x2 ;  /* 0x00000002ff0b7424 */ /* 0x000fc800078e00ff */
[----:B------:R-:W-:-:S05]  /*0a40*/  IMAD.WIDE.U32 R10, R10, R11, c[0x0][0x168] ;  /* 0x00005a000a0a7625 */ /* 0x000fca00078e000b */
[----:B------:R0:W-:Y:S02]  /*0a50*/  STG.E.U16 [R10.64], R14 ;  /* 0x0000000e0a007986 */ /* 0x0001e4000c101504 */
.L_x_554:
[----:B------:R-:W-:-:S13]  /*0a60*/  ISETP.GE.AND P0, PT, R3, R2, PT ;  /* 0x000000020300720c */ /* 0x000fda0003f06270 */
[----:B------:R-:W-:Y:S05]  /*0a70*/  @P0 BRA `(.L_x_556) ;  /* 0x000000e000000947 */ /* 0x000fea0003800000 */
[----:B0-----:R-:W-:Y:S01]  /*0a80*/  IMAD.IADD R10, R0, 0x1, R3 ;  /* 0x00000001000a7824 */ /* 0x001fe200078e0203 */
[----:B------:R-:W-:Y:S01]  /*0a90*/  IADD3 R3, R3, 0x80, RZ ;  /* 0x0000008003037810 */ /* 0x000fe20007ffe0ff */
[----:B------:R-:W-:-:S04]  /*0aa0*/  IMAD.MOV.U32 R11, RZ, RZ, 0x2 ;  /* 0x00000002ff0b7424 */ /* 0x000fc800078e00ff */
[----:B------:R-:W-:-:S05]  /*0ab0*/  IMAD.WIDE.U32 R10, R10, R11, c[0x0][0x168] ;  /* 0x00005a000a0a7625 */ /* 0x000fca00078e000b */
[----:B------:R0:W-:Y:S02]  /*0ac0*/  STG.E.U16 [R10.64], R9 ;  /* 0x000000090a007986 */ /* 0x0001e4000c101504 */
.L_x_555:
[----:B------:R-:W-:-:S13]  /*0ad0*/  ISETP.GE.AND P0, PT, R3, R2, PT ;  /* 0x000000020300720c */ /* 0x000fda0003f06270 */
[----:B------:R-:W-:Y:S01]  /*0ae0*/  @P0 BREAK B1 ;  /* 0x0000000000010942 */ /* 0x000fe20003800000 */
[----:B------:R-:W-:Y:S05]  /*0af0*/  @P0 BRA `(.L_x_557) ;  /* 0x000000e000000947 */ /* 0x000fea0003800000 */
[----:B0-----:R-:W-:Y:S01]  /*0b00*/  IMAD.IADD R9, R0, 0x1, R3 ;  /* 0x0000000100097824 */ /* 0x001fe200078e0203 */
[----:B------:R-:W-:Y:S01]  /*0b10*/  PRMT R5, R8, 0x7610, R5 ;  /* 0x0000761008057816 */ /* 0x000fe20000000005 */
[----:B------:R-:W-:Y:S01]  /*0b20*/  IMAD.MOV.U32 R6, RZ, RZ, 0x2 ;  /* 0x00000002ff067424 */ /* 0x000fe200078e00ff */
[----:B------:R-:W-:-:S03]  /*0b30*/  IADD3 R3, R3, 0x80, RZ ;  /* 0x0000008003037810 */ /* 0x000fc60007ffe0ff */
[----:B------:R-:W-:-:S05]  /*0b40*/  IMAD.WIDE.U32 R8, R9, R6, c[0x0][0x168] ;  /* 0x00005a0009087625 */ /* 0x000fca00078e0006 */
[----:B------:R0:W-:Y:S02]  /*0b50*/  STG.E.U16 [R8.64], R5 ;  /* 0x0000000508007986 */ /* 0x0001e4000c101504 */
.L_x_556:
[----:B------:R-:W-:Y:S05]  /*0b60*/  BSYNC B1 ;  /* 0x0000000000017941 */ /* 0x000fea0003800000 */
.L_x_552:
[----:B------:R-:W-:Y:S02]  /*0b70*/  ISETP.GE.AND P0, PT, R3, R2, PT ;  /* 0x000000020300720c */ /* 0x000fe40003f06270 */
[----:B0-----:R-:W-:-:S11]  /*0b80*/  PRMT R8, R7, 0x7610, R8 ;  /* 0x0000761007087816 */ /* 0x001fd60000000008 */
[----:B------:R-:W-:Y:S01]  /*0b90*/  @!P0 IMAD.IADD R6, R0, 0x1, R3 ;  /* 0x0000000100068824 */ /* 0x000fe200078e0203 */
[----:B------:R-:W-:Y:S01]  /*0ba0*/  @!P0 IADD3 R3, R3, 0x80, RZ ;  /* 0x0000008003038810 */ /* 0x000fe20007ffe0ff */
[----:B------:R-:W-:-:S04]  /*0bb0*/  @!P0 IMAD.MOV.U32 R5, RZ, RZ, 0x2 ;  /* 0x00000002ff058424 */ /* 0x000fc800078e00ff */
[----:B------:R-:W-:-:S05]  /*0bc0*/  @!P0 IMAD.WIDE.U32 R6, R6, R5, c[0x0][0x168] ;  /* 0x00005a0006068625 */ /* 0x000fca00078e0005 */
[----:B------:R0:W-:Y:S02]  /*0bd0*/  @!P0 STG.E.U16 [R6.64], R8 ;  /* 0x0000000806008986 */ /* 0x0001e4000c101504 */
.L_x_557:
[----:B------:R-:W-:Y:S05]  /*0be0*/  BSYNC B0 ;  /* 0x0000000000007941 */ /* 0x000fea0003800000 */
.L_x_551:
[----:B------:R-:W-:Y:S01]  /*0bf0*/  WARPSYNC 0xffffffff ;  /* 0xffffffff00007948 */ /* 0x000fe20003800000 */
[----:B------:R-:W-:-:S13]  /*0c00*/  ISETP.GE.AND P0, PT, R3, R2, PT ;  /* 0x000000020300720c */ /* 0x000fda0003f06270 */
[----:B------:R-:W-:Y:S05]  /*0c10*/  @P0 EXIT ;  /* 0x000000000000094d */ /* 0x000fea0003800000 */
[----:B------:R-:W-:Y:S02]  /*0c20*/  IMAD.IADD R3, R0, 0x1, R3 ;  /* 0x0000000100037824 */ /* 0x000fe400078e0203 */
[----:B------:R-:W-:-:S04]  /*0c30*/  IMAD.MOV.U32 R2, RZ, RZ, 0x2 ;  /* 0x00000002ff027424 */ /* 0x000fc800078e00ff */
[----:B------:R-:W-:-:S05]  /*0c40*/  IMAD.WIDE.U32 R2, R3, R2, c[0x0][0x168] ;  /* 0x00005a0003027625 */ /* 0x000fca00078e0002 */
[----:B------:R-:W-:Y:S01]  /*0c50*/  STG.E.U16 [R2.64], R4 ;  /* 0x0000000402007986 */ /* 0x000fe2000c101504 */
[----:B------:R-:W-:Y:S05]  /*0c60*/  EXIT ;  /* 0x000000000000794d */ /* 0x000fea0003800000 */
.L_x_558:
        /* <DEDUP_REMOVED lines=9> */
.L_x_12094:


//--------------------- .text._ZN2at6native29vectorized_elementwise_kernelILi4EZZZNS0_16log2_kernel_cudaERNS_18TensorIteratorBaseEENKUlvE0_clEvENKUlvE2_clEvEUlN3c108BFloat16EE_St5arrayIPcLm2EEEEviT0_T1_ --------------------------
	.section	.text._ZN2at6native29vectorized_elementwise_kernelILi4EZZZNS0_16log2_kernel_cudaERNS_18TensorIteratorBaseEENKUlvE0_clEvENKUlvE2_clEvEUlN3c108BFloat16EE_St5arrayIPcLm2EEEEviT0_T1_,"ax",@progbits
	.sectioninfo	@"SHI_REGISTERS=23"
	.align	128
        .global         _ZN2at6native29vectorized_elementwise_kernelILi4EZZZNS0_16log2_kernel_cudaERNS_18TensorIteratorBaseEENKUlvE0_clEvENKUlvE2_clEvEUlN3c108BFloat16EE_St5arrayIPcLm2EEEEviT0_T1_
        .type           _ZN2at6native29vectorized_elementwise_kernelILi4EZZZNS0_16log2_kernel_cudaERNS_18TensorIteratorBaseEENKUlvE0_clEvENKUlvE2_clEvEUlN3c108BFloat16EE_St5arrayIPcLm2EEEEviT0_T1_,@function
        .size           _ZN2at6native29vectorized_elementwise_kernelILi4EZZZNS0_16log2_kernel_cudaERNS_18TensorIteratorBaseEENKUlvE0_clEvENKUlvE2_clEvEUlN3c108BFloat16EE_St5arrayIPcLm2EEEEviT0_T1_,(.L_x_12095 - _ZN2at6native29vectorized_elementwise_kernelILi4EZZZNS0_16log2_kernel_cudaERNS_18TensorIteratorBaseEENKUlvE0_clEvENKUlvE2_clEvEUlN3c108BFloat16EE_St5arrayIPcLm2EEEEviT0_T1_)
        .other          _ZN2at6native29vectorized_elementwise_kernelILi4EZZZNS0_16log2_kernel_cudaERNS_18TensorIteratorBaseEENKUlvE0_clEvENKUlvE2_clEvEUlN3c108BFloat16EE_St5arrayIPcLm2EEEEviT0_T1_,@"STO_CUDA_ENTRY STV_DEFAULT"
_ZN2at6native29vectorized_elementwise_kernelILi4EZZZNS0_16log2_kernel_cudaERNS_18TensorIteratorBaseEENKUlvE0_clEvENKUlvE2_clEvEUlN3c108BFloat16EE_St5arrayIPcLm2EEEEviT0_T1_:
.text._ZN2at6native29vectorized_elementwise_kernelILi4EZZZNS0_16log2_kernel_cudaERNS_18TensorIteratorBaseEENKUlvE0_clEvENKUlvE2_clEvEUlN3c108BFloat16EE_St5arrayIPcLm2EEEEviT0_T1_:
        /* <DEDUP_REMOVED lines=11> */
[----:B------:R-:W2:Y:S04]  /*00b0*/  LDG.E.64 R8, [R4.64] ;  /* 0x0000000404087981 */ /* 0x000ea8000c1e1b00 */
[----:B------:R2:W3:Y:S02]  /*00c0*/  LDG.E.64 R2, [R4.64+0x400] ;  /* 0x0004000404027981 */ /* 0x0004e4000c1e1b00 */
[----:B--2---:R-:W-:-:S04]  /*00d0*/  PRMT R4, RZ, 0x5410, R8 ;  /* 0x00005410ff047816 */ /* 0x004fc80000000008 */
[----:B------:R0:W-:Y:S02]  /*00e0*/  MUFU.LG2 R6, R4 ;  /* 0x0000000400067308 */ /* 0x0001e40000000c00 */
[----:B0-----:R-:W-:-:S06]  /*00f0*/  PRMT R4, RZ, 0x7610, R8 ;  /* 0x00007610ff047816 */ /* 0x001fcc0000000008 */
[----:B------:R0:W1:Y:S02]  /*0100*/  MUFU.LG2 R7, R4 ;  /* 0x0000000400077308 */ /* 0x0000640000000c00 */
[----:B0-----:R-:W-:-:S06]  /*0110*/  PRMT R4, RZ, 0x5410, R9 ;  /* 0x00005410ff047816 */ /* 0x001fcc0000000009 */
[----:B------:R0:W-:Y:S01]  /*0120*/  MUFU.LG2 R8, R4 ;  /* 0x0000000400087308 */ /* 0x0001e20000000c00 */
[----:B-1----:R-:W-:Y:S02]  /*0130*/  F2FP.BF16.PACK_AB R6, R7, R6 ;  /* 0x000000060706723e */ /* 0x002fe400000010ff */
[----:B0-----:R-:W-:-:S05]  /*0140*/  PRMT R4, RZ, 0x7610, R9 ;  /* 0x00007610ff047816 */ /* 0x001fca0000000009 */
[----:B------:R3:W0:Y:S02]  /*0150*/  MUFU.LG2 R9, R4 ;  /* 0x0000000400097308 */ /* 0x0006240000000c00 */
[----:B---3--:R-:W-:-:S06]  /*0160*/  PRMT R4, RZ, 0x5410, R2 ;  /* 0x00005410ff047816 */ /* 0x008fcc0000000002 */
[----:B------:R1:W-:Y:S01]  /*0170*/  MUFU.LG2 R10, R4 ;  /* 0x00000004000a7308 */ /* 0x0003e20000000c00 */
[----:B0-----:R-:W-:Y:S02]  /*0180*/  F2FP.BF16.PACK_AB R7, R9, R8 ;  /* 0x000000080907723e */ /* 0x001fe400000010ff */
[----:B-1----:R-:W-:-:S05]  /*0190*/  PRMT R4, RZ, 0x7610, R2 ;  /* 0x00007610ff047816 */ /* 0x002fca0000000002 */
[----:B------:R0:W1:Y:S02]  /*01a0*/  MUFU.LG2 R5, R4 ;  /* 0x0000000400057308 */ /* 0x0000640000000c00 */
[----:B0-----:R-:W-:-:S06]  /*01b0*/  PRMT R4, RZ, 0x5410, R3 ;  /* 0x00005410ff047816 */ /* 0x001fcc0000000003 */
[----:B------:R0:W-:Y:S01]  /*01c0*/  MUFU.LG2 R11, R4 ;  /* 0x00000004000b7308 */ /* 0x0001e20000000c00 */
[----:B-1----:R-:W-:Y:S02]  /*01d0*/  F2FP.BF16.PACK_AB R10, R5, R10 ;  /* 0x0000000a050a723e */ /* 0x002fe400000010ff */
[----:B0-----:R-:W-:Y:S01]  /*01e0*/  PRMT R4, RZ, 0x7610, R3 ;  /* 0x00007610ff047816 */ /* 0x001fe20000000003 */
[----:B------:R-:W-:-:S04]  /*01f0*/  IMAD.WIDE.U32 R2, R0, R15, c[0x0][0x168] ;  /* 0x00005a0000027625 */ /* 0x000fc800078e000f */
[----:B------:R-:W0:Y:S02]  /*0200*/  MUFU.LG2 R12, R4 ;  /* 0x00000004000c7308 */ /* 0x000e240000000c00 */
[----:B------:R-:W-:-:S05]  /*0210*/  IMAD.WIDE R2, R13, 0x8, R2 ;  /* 0x000000080d027825 */ /* 0x000fca00078e0202 */
[----:B------:R-:W-:Y:S01]  /*0220*/  STG.E.64 [R2.64], R6 ;  /* 0x0000000602007986 */ /* 0x000fe2000c101b04 */
[----:B0-----:R-:W-:-:S05]  /*0230*/  F2FP.BF16.PACK_AB R11, R12, R11 ;  /* 0x0000000b0c0b723e */ /* 0x001fca00000010ff */
[----:B------:R-:W-:Y:S01]  /*0240*/  STG.E.64 [R2.64+0x400], R10 ;  /* 0x0004000a02007986 */ /* 0x000fe2000c101b04 */
[----:B------:R-:W-:Y:S05]  /*0250*/  EXIT ;  /* 0x000000000000794d */ /* 0x000fea0003800000 */
.L_x_559:
        /* <DEDUP_REMOVED lines=117> */
.L_x_562:
[----:B------:R-:W-:-:S13]  /*09b0*/  ISETP.GE.AND P0, PT, R3, R2, PT ;  /* 0x000000020300720c */ /* 0x000fda0003f06270 */
[----:B------:R-:W-:Y:S05]  /*09c0*/  @P0 BRA `(.L_x_564) ;  /* 0x000000c000000947 */ /* 0x000fea0003800000 */
[----:B0-----:R-:W-:Y:S01]  /*09d0*/  IMAD.IADD R10, R0, 0x1, R3 ;  /* 0x00000001000a7824 */ /* 0x001fe200078e0203 */
[----:B------:R-:W-:Y:S01]  /*09e0*/  IADD3 R3, R3, 0x80, RZ ;  /* 0x0000008003037810 */ /* 0x000fe20007ffe0ff */
[----:B------:R-:W-:-:S04]  /*09f0*/  IMAD.MOV.U32 R11, RZ, RZ, 0x2 ;  /* 0x00000002ff0b7424 */ /* 0x000fc800078e00ff */
[----:B------:R-:W-:-:S05]  /*0a00*/  IMAD.WIDE.U32 R10, R10, R11, c[0x0][0x168] ;  /* 0x00005a000a0a7625 */ /* 0x000fca00078e000b */
[----:B------:R0:W-:Y:S02]  /*0a10*/  STG.E.U16 [R10.64], R14 ;  /* 0x0000000e0a007986 */ /* 0x0001e4000c101504 */
.L_x_563:
[----:B------:R-:W-:-:S13]  /*0a20*/  ISETP.GE.AND P0, PT, R3, R2, PT ;  /* 0x000000020300720c */ /* 0x000fda0003f06270 */
[----:B------:R-:W-:Y:S05]  /*0a30*/  @P0 BRA `(.L_x_565) ;  /* 0x000000e000000947 */ /* 0x000fea0003800000 */
[----:B0-----:R-:W-:Y:S01]  /*0a40*/  IMAD.IADD R10, R0, 0x1, R3 ;  /* 0x00000001000a7824 */ /* 0x001fe200078e0203 */
[----:B------:R-:W-:Y:S01]  /*0a50*/  IADD3 R3, R3, 0x80, RZ ;  /* 0x0000008003037810 */ /* 0x000fe20007ffe0ff */
[----:B------:R-:W-:-:S04]  /*0a60*/  IMAD.MOV.U32 R11, RZ, RZ, 0x2 ;  /* 0x00000002ff0b7424 */ /* 0x000fc800078e00ff */
[----:B------:R-:W-:-:S05]  /*0a70*/  IMAD.WIDE.U32 R10, R10, R11, c[0x0][0x168] ;  /* 0x00005a000a0a7625 */ /* 0x000fca00078e000b */
[----:B------:R0:W-:Y:S02]  /*0a80*/  STG.E.U16 [R10.64], R9 ;  /* 0x000000090a007986 */ /* 0x0001e4000c101504 */
.L_x_564:
        /* <DEDUP_REMOVED lines=9> */
.L_x_565:
[----:B------:R-:W-:Y:S05]  /*0b20*/  BSYNC B1 ;  /* 0x0000000000017941 */ /* 0x000fea0003800000 */
.L_x_561:
[----:B------:R-:W-:Y:S02]  /*0b30*/  ISETP.GE.AND P0, PT, R3, R2, PT ;  /* 0x000000020300720c */ /* 0x000fe40003f06270 */
[----:B0-----:R-:W-:-:S11]  /*0b40*/  PRMT R8, R7, 0x7610, R8 ;  /* 0x0000761007087816 */ /* 0x001fd60000000008 */
[----:B------:R-:W-:Y:S01]  /*0b50*/  @!P0 IMAD.IADD R6, R0, 0x1, R3 ;  /* 0x0000000100068824 */ /* 0x000fe200078e0203 */
[----:B------:R-:W-:Y:S01]  /*0b60*/  @!P0 IADD3 R3, R3, 0x80, RZ ;  /* 0x0000008003038810 */ /* 0x000fe20007ffe0ff */
[----:B------:R-:W-:-:S04]  /*0b70*/  @!P0 IMAD.MOV.U32 R5, RZ, RZ, 0x2 ;  /* 0x00000002ff058424 */ /* 0x000fc800078e00ff */
[----:B------:R-:W-:-:S05]  /*0b80*/  @!P0 IMAD.WIDE.U32 R6, R6, R5, c[0x0][0x168] ;  /* 0x00005a0006068625 */ /* 0x000fca00078e0005 */
[----:B------:R0:W-:Y:S02]  /*0b90*/  @!P0 STG.E.U16 [R6.64], R8 ;  /* 0x0000000806008986 */ /* 0x0001e4000c101504 */
.L_x_566:
[----:B------:R-:W-:Y:S05]  /*0ba0*/  BSYNC B0 ;  /* 0x0000000000007941 */ /* 0x000fea0003800000 */
.L_x_560:
        /* <DEDUP_REMOVED lines=8> */
.L_x_567:
        /* <DEDUP_REMOVED lines=13> */
.L_x_12095:


//--------------------- .text._ZN2at6native29vectorized_elementwise_kernelILi8EZZZNS0_16log2_kernel_cudaERNS_18TensorIteratorBaseEENKUlvE0_clEvENKUlvE2_clEvEUlN3c108BFloat16EE_St5arrayIPcLm2EEEEviT0_T1_ --------------------------
	.section	.text._ZN2at6native29vectorized_elementwise_kernelILi8EZZZNS0_16log2_kernel_cudaERNS_18TensorIteratorBaseEENKUlvE0_clEvENKUlvE2_clEvEUlN3c108BFloat16EE_St5arrayIPcLm2EEEEviT0_T1_,"ax",@progbits
	.sectioninfo	@"SHI_REGISTERS=4"
	.align	128
        .global         _ZN2at6native29vectorized_elementwise_kernelILi8EZZZNS0_16log2_kernel_cudaERNS_18TensorIteratorBaseEENKUlvE0_clEvENKUlvE2_clEvEUlN3c108BFloat16EE_St5arrayIPcLm2EEEEviT0_T1_
        .type           _ZN2at6native29vectorized_elementwise_kernelILi8EZZZNS0_16log2_kernel_cudaERNS_18TensorIteratorBaseEENKUlvE0_clEvENKUlvE2_clEvEUlN3c108BFloat16EE_St5arrayIPcLm2EEEEviT0_T1_,@function
        .size           _ZN2at6native29vectorized_elementwise_kernelILi8EZZZNS0_16log2_kernel_cudaERNS_18TensorIteratorBaseEENKUlvE0_clEvENKUlvE2_clEvEUlN3c108BFloat16EE_St5arrayIPcLm2EEEEviT0_T1_,(.L_x_12096 - _ZN2at6native29vectorized_elementwise_kernelILi8EZZZNS0_16log2_kernel_cudaERNS_18TensorIteratorBaseEENKUlvE0_clEvENKUlvE2_clEvEUlN3c108BFloat16EE_St5arrayIPcLm2EEEEviT0_T1_)
        .other          _ZN2at6native29vectorized_elementwise_kernelILi8EZZZNS0_16log2_kernel_cudaERNS_18TensorIteratorBaseEENKUlvE0_clEvENKUlvE2_clEvEUlN3c108BFloat16EE_St5arrayIPcLm2EEEEviT0_T1_,@"STO_CUDA_ENTRY STV_DEFAULT"
_ZN2at6native29vectorized_elementwise_kernelILi8EZZZNS0_16log2_kernel_cudaERNS_18TensorIteratorBaseEENKUlvE0_clEvENKUlvE2_clEvEUlN3c108BFloat16EE_St5arrayIPcLm2EEEEviT0_T1_:
.text._ZN2at6native29vectorized_elementwise_kernelILi8EZZZNS0_16log2_kernel_cudaERNS_18TensorIteratorBaseEENKUlvE0_clEvENKUlvE2_clEvEUlN3c108BFloat16EE_St5arrayIPcLm2EEEEviT0_T1_:
[----:B------:R-:W-:Y:S02]  /*0000*/  MOV R1, c[0x0][0x28] ;  /* 0x00000a0000017a02 */ /* 0x000fe40000000f00 */
[----:B------:R-:W-:Y:S05]  /*0010*/  EXIT ;  /* 0x000000000000794d */ /* 0x000fea0003800000 */
.L_x_568:
        /* <DEDUP_REMOVED lines=14> */
.L_x_12096:


//--------------------- .text._ZN2at6native18elementwise_kernelILi128ELi4EZNS0_15gpu_kernel_implIZZZNS0_16log2_kernel_cudaERNS_18TensorIteratorBaseEENKUlvE0_clEvENKUlvE1_clEvEUlN3c104HalfEE_EEvS4_RKT_EUliE_EEviT1_ --------------------------
	.section	.text._ZN2at6native18elementwise_kernelILi128ELi4EZNS0_15gpu_kernel_implIZZZNS0_16log2_kernel_cudaERNS_18TensorIteratorBaseEENKUlvE0_clEvENKUlvE1_clEvEUlN3c104HalfEE_EEvS4_RKT_EUliE_EEviT1_,"ax",@progbits
	.sectioninfo	@"SHI_REGISTERS=26"
	.align	128
        .global         _ZN2at6native18elementwise_kernelILi128ELi4EZNS0_15gpu_kernel_implIZZZNS0_16log2_kernel_cudaERNS_18TensorIteratorBaseEENKUlvE0_clEvENKUlvE1_clEvEUlN3c104HalfEE_EEvS4_RKT_EUliE_EEviT1_
        .type           _ZN2at6native18elementwise_kernelILi128ELi4EZNS0_15gpu_kernel_implIZZZNS0_16log2_kernel_cudaERNS_18TensorIteratorBaseEENKUlvE0_clEvENKUlvE1_clEvEUlN3c104HalfEE_EEvS4_RKT_EUliE_EEviT1_,@function
        .size           _ZN2at6native18elementwise_kernelILi128ELi4EZNS0_15gpu_kernel_implIZZZNS0_16log2_kernel_cudaERNS_18TensorIteratorBaseEENKUlvE0_clEvENKUlvE1_clEvEUlN3c104HalfEE_EEvS4_RKT_EUliE_EEviT1_,(.L_x_12097 - _ZN2at6native18elementwise_kernelILi128ELi4EZNS0_15gpu_kernel_implIZZZNS0_16log2_kernel_cudaERNS_18TensorIteratorBaseEENKUlvE0_clEvENKUlvE1_clEvEUlN3c104HalfEE_EEvS4_RKT_EUliE_EEviT1_)
        .other          _ZN2at6native18elementwise_kernelILi128ELi4EZNS0_15gpu_kernel_implIZZZNS0_16log2_kernel_cudaERNS_18TensorIteratorBaseEENKUlvE0_clEvENKUlvE1_clEvEUlN3c104HalfEE_EEvS4_RKT_EUliE_EEviT1_,@"STO_CUDA_ENTRY STV_DEFAULT"
_ZN2at6native18elementwise_kernelILi128ELi4EZNS0_15gpu_kernel_implIZZZNS0_16log2_kernel_cudaERNS_18TensorIteratorBaseEENKUlvE0_clEvENKUlvE1_clEvEUlN3c104HalfEE_EEvS4_RKT_EUliE_EEviT1_:
.text._ZN2at6native18elementwise_kernelILi128ELi4EZNS0_15gpu_kernel_implIZZZNS0_16log2_kernel_cudaERNS_18TensorIteratorBaseEENKUlvE0_clEvENKUlvE1_clEvEUlN3c104HalfEE_EEvS4_RKT_EUliE_EEviT1_:
        /* <DEDUP_REMOVED lines=236> */
.L_x_571:
        /* <DEDUP_REMOVED lines=18> */
[----:B0-----:R-:W-:Y:S01]  /*0fe0*/  F2FP.PACK_AB R0, RZ, R0 ;  /* 0x00000000ff00723e */ /* 0x001fe200000000ff */
[----:B------:R-:W-:Y:S05]  /*0ff0*/  BRA `(.L_x_577) ;  /* 0x00000e5000007947 */ /* 0x000fea0003800000 */
.L_x_575:
[----:B------:R-:W2:Y:S02]  /*1000*/  LDG.E.U8 R2, [R2.64] ;  /* 0x0000002402027981 */ /* 0x000ea4000c1e1100 */
[----:B--2---:R-:W0:Y:S02]  /*1010*/  I2F.U16 R0, R2 ;  /* 0x0000000200007306 */ /* 0x004e240000101000 */
[----:B0-----:R-:W-:Y:S01]  /*1020*/  F2FP.PACK_AB R0, RZ, R0 ;  /* 0x00000000ff00723e */ /* 0x001fe200000000ff */
[----:B------:R-:W-:Y:S05]  /*1030*/  BRA `(.L_x_577) ;  /* 0x00000e1000007947 */ /* 0x000fea0003800000 */
.L_x_574:
        /* <DEDUP_REMOVED lines=8> */
[----:B0-----:R-:W-:Y:S01]  /*10c0*/  F2FP.PACK_AB R0, RZ, R0 ;  /* 0x00000000ff00723e */ /* 0x001fe200000000ff */
[----:B------:R-:W-:Y:S05]  /*10d0*/  BRA `(.L_x_577) ;  /* 0x00000d7000007947 */ /* 0x000fea0003800000 */
.L_x_579:
[----:B------:R-:W2:Y:S02]  /*10e0*/  LDG.E R2, [R2.64] ;  /* 0x0000002402027981 */ /* 0x000ea4000c1e1900 */
[----:B--2---:R-:W0:Y:S02]  /*10f0*/  I2F R0, R2 ;  /* 0x0000000200007306 */ /* 0x004e240000201400 */
[----:B0-----:R-:W-:Y:S01]  /*1100*/  F2FP.PACK_AB R0, RZ, R0 ;  /* 0x00000000ff00723e */ /* 0x001fe200000000ff */
[----:B------:R-:W-:Y:S05]  /*1110*/  BRA `(.L_x_577) ;  /* 0x00000d3000007947 */ /* 0x000fea0003800000 */
.L_x_578:
[----:B------:R-:W2:Y:S02]  /*1120*/  LDG.E.U16 R2, [R2.64] ;  /* 0x0000002402027981 */ /* 0x000ea4000c1e1500 */
[----:B--2---:R-:W0:Y:S02]  /*1130*/  I2F.S16 R0, R2 ;  /* 0x0000000200007306 */ /* 0x004e240000101400 */
[----:B0-----:R-:W-:Y:S01]  /*1140*/  F2FP.PACK_AB R0, RZ, R0 ;  /* 0x00000000ff00723e */ /* 0x001fe200000000ff */
[----:B------:R-:W-:Y:S05]  /*1150*/  BRA `(.L_x_577) ;  /* 0x00000cf000007947 */ /* 0x000fea0003800000 */
.L_x_573:
[----:B------:R-:W-:-:S13]  /*1160*/  ISETP.GT.AND P0, PT, R4, 0x6, PT ;  /* 0x000000060400780c */ /* 0x000fda0003f04270 */
[----:B------:R-:W-:Y:S05]  /*1170*/  @P0 BRA `(.L_x_580) ;  /* 0x0000009000000947 */ /* 0x000fea0003800000 */
[----:B------:R-:W-:-:S13]  /*1180*/  ISETP.NE.AND P0, PT, R4, 0x5, PT ;  /* 0x000000050400780c */ /* 0x000fda0003f05270 */
[----:B------:R-:W-:Y:S05]  /*1190*/  @!P0 BRA `(.L_x_581) ;  /* 0x0000005000008947 */ /* 0x000fea0003800000 */
[----:B------:R-:W-:-:S13]  /*11a0*/  ISETP.NE.AND P0, PT, R4, 0x6, PT ;  /* 0x000000060400780c */ /* 0x000fda0003f05270 */
[----:B------:R-:W-:Y:S05]  /*11b0*/  @P0 BRA `(.L_x_576) ;  /* 0x00000ad000000947 */ /* 0x000fea0003800000 */
[----:B------:R-:W2:Y:S02]  /*11c0*/  LDG.E R2, [R2.64] ;  /* 0x0000002402027981 */ /* 0x000ea4000c1e1900 */
[----:B--2---:R-:W-:Y:S01]  /*11d0*/  F2FP.PACK_AB R0, RZ, R2 ;  /* 0x00000002ff00723e */ /* 0x004fe200000000ff */
[----:B------:R-:W-:Y:S05]  /*11e0*/  BRA `(.L_x_577) ;  /* 0x00000c6000007947 */ /* 0x000fea0003800000 */
.L_x_581:
[----:B------:R0:W5:Y:S01]  /*11f0*/  LDG.E.U16 R0, [R2.64] ;  /* 0x0000002402007981 */ /* 0x000162000c1e1500 */
[----:B------:R-:W-:Y:S05]  /*1200*/  BRA `(.L_x_577) ;  /* 0x00000c4000007947 */ /* 0x000fea0003800000 */
.L_x_580:
[----:B------:R-:W-:-:S13]  /*1210*/  ISETP.NE.AND P0, PT, R4, 0x7, PT ;  /* 0x000000070400780c */ /* 0x000fda0003f05270 */
[----:B------:R-:W-:Y:S05]  /*1220*/  @!P0 BRA `(.L_x_582) ;  /* 0x0000009000008947 */ /* 0x000fea0003800000 */
[----:B------:R-:W-:-:S13]  /*1230*/  ISETP.NE.AND P0, PT, R4, 0x8, PT ;  /* 0x000000080400780c */ /* 0x000fda0003f05270 */
[----:B------:R-:W-:Y:S05]  /*1240*/  @!P0 BRA `(.L_x_583) ;  /* 0x0000005000008947 */ /* 0x000fea0003800000 */
[----:B------:R-:W-:-:S13]  /*1250*/  ISETP.NE.AND P0, PT, R4, 0x9, PT ;  /* 0x000000090400780c */ /* 0x000fda0003f05270 */
[----:B------:R-:W-:Y:S05]  /*1260*/  @P0 BRA `(.L_x_576) ;  /* 0x00000a2000000947 */ /* 0x000fea0003800000 */
[----:B------:R-:W2:Y:S02]  /*1270*/  LDG.E R2, [R2.64] ;  /* 0x0000002402027981 */ /* 0x000ea4000c1e1900 */
[----:B--2---:R-:W-:Y:S01]  /*1280*/  F2FP.PACK_AB R0, RZ, R2 ;  /* 0x00000002ff00723e */ /* 0x004fe200000000ff */
[----:B------:R-:W-:Y:S05]  /*1290*/  BRA `(.L_x_577) ;  /* 0x00000bb000007947 */ /* 0x000fea0003800000 */
.L_x_583:
[----:B------:R0:W5:Y:S01]  /*12a0*/  LDG.E.U16 R0, [R2.64] ;  /* 0x0000002402007981 */ /* 0x000162000c1e1500 */
[----:B------:R-:W-:Y:S05]  /*12b0*/  BRA `(.L_x_577) ;  /* 0x00000b9000007947 */ /* 0x000fea0003800000 */
.L_x_582:
[----:B------:R-:W2:Y:S02]  /*12c0*/  LDG.E.64 R2, [R2.64] ;  /* 0x0000002402027981 */ /* 0x000ea4000c1e1b00 */
[----:B--2---:R-:W0:Y:S01]  /*12d0*/  F2F.F32.F64 R0, R2 ;  /* 0x0000000200007310 */ /* 0x004e220000301000 */
[----:B------:R-:W0:-:S14]  /*12e0*/  DSETP.GEU.AND P0, PT, |R2|, c[0x2][0x0], PT ;  /* 0x008000000200762a */ /* 0x000e1c0003f0e200 */
[----:B0-----:R-:W-:-:S05]  /*12f0*/  @!P0 FMUL R0, R0, 1.175494350822287508e-38 ;  /* 0x0080000000008820 */ /* 0x001fca0000400000 */
[----:B------:R-:W-:Y:S01]  /*1300*/  F2FP.PACK_AB R0, RZ, R0 ;  /* 0x00000000ff00723e */ /* 0x000fe200000000ff */
[----:B------:R-:W-:Y:S05]  /*1310*/  BRA `(.L_x_577) ;  /* 0x00000b3000007947 */ /* 0x000fea0003800000 */
.L_x_572:
        /* <DEDUP_REMOVED lines=11> */
[----:B------:R-:W-:Y:S01]  /*13d0*/  F2FP.PACK_AB R0, RZ, R0 ;  /* 0x00000000ff00723e */ /* 0x000fe200000000ff */
[----:B------:R-:W-:Y:S05]  /*13e0*/  BRA `(.L_x_577) ;  /* 0x00000a6000007947 */ /* 0x000fea0003800000 */
.L_x_586:
[----:B------:R-:W2:Y:S02]  /*13f0*/  LDG.E.64 R2, [R2.64] ;  /* 0x0000002402027981 */ /* 0x000ea4000c1e1b00 */
[----:B--2---:R-:W0:Y:S01]  /*1400*/  F2F.F32.F64 R0, R2 ;  /* 0x0000000200007310 */ /* 0x004e220000301000 */
[----:B------:R-:W0:-:S14]  /*1410*/  DSETP.GEU.AND P0, PT, |R2|, c[0x2][0x0], PT ;  /* 0x008000000200762a */ /* 0x000e1c0003f0e200 */
[----:B0-----:R-:W-:-:S05]  /*1420*/  @!P0 FMUL R0, R0, 1.175494350822287508e-38 ;  /* 0x0080000000008820 */ /* 0x001fca0000400000 */
[----:B------:R-:W-:Y:S01]  /*1430*/  F2FP.PACK_AB R0, RZ, R0 ;  /* 0x00000000ff00723e */ /* 0x000fe200000000ff */
[----:B------:R-:W-:Y:S05]  /*1440*/  BRA `(.L_x_577) ;  /* 0x00000a0000007947 */ /* 0x000fea0003800000 */
.L_x_585:
        /* <DEDUP_REMOVED lines=25> */
[----:B------:R-:W-:-:S04]  /*15e0*/  F2FP.PACK_AB R5, RZ, R5 ;  /* 0x00000005ff05723e */ /* 0x000fc800000000ff */
[----:B------:R-:W-:Y:S01]  /*15f0*/  PRMT R0, R5, 0x7610, R0 ;  /* 0x0000761005007816 */ /* 0x000fe20000000000 */
[----:B------:R-:W-:Y:S05]  /*1600*/  BRA `(.L_x_577) ;  /* 0x0000084000007947 */ /* 0x000fea0003800000 */
.L_x_588:
        /* <DEDUP_REMOVED lines=12> */
[----:B------:R-:W-:-:S04]  /*16d0*/  F2FP.PACK_AB R4, RZ, R4 ;  /* 0x00000004ff04723e */ /* 0x000fc800000000ff */
[----:B------:R-:W-:Y:S01]  /*16e0*/  PRMT R0, R4, 0x7610, R0 ;  /* 0x0000761004007816 */ /* 0x000fe20000000000 */
[----:B------:R-:W-:Y:S05]  /*16f0*/  BRA `(.L_x_577) ;  /* 0x0000075000007947 */ /* 0x000fea0003800000 */
.L_x_587:
[----:B------:R-:W2:Y:S02]  /*1700*/  LDG.E.U16 R0, [R2.64] ;  /* 0x0000002402007981 */ /* 0x000ea4000c1e1500 */
[----:B--2---:R-:W-:-:S04]  /*1710*/  PRMT R0, RZ, 0x5410, R0 ;  /* 0x00005410ff007816 */ /* 0x004fc80000000000 */
[----:B------:R-:W-:Y:S01]  /*1720*/  F2FP.PACK_AB R0, RZ, R0 ;  /* 0x00000000ff00723e */ /* 0x000fe200000000ff */
[----:B------:R-:W-:Y:S05]  /*1730*/  BRA `(.L_x_577) ;  /* 0x0000071000007947 */ /* 0x000fea0003800000 */
.L_x_584:
        /* <DEDUP_REMOVED lines=10> */
[----:B0-----:R-:W-:Y:S01]  /*17e0*/  F2FP.PACK_AB R0, RZ, R0 ;  /* 0x00000000ff00723e */ /* 0x001fe200000000ff */
[----:B------:R-:W-:Y:S05]  /*17f0*/  BRA `(.L_x_577) ;  /* 0x0000065000007947 */ /* 0x000fea0003800000 */
.L_x_591:
        /* <DEDUP_REMOVED lines=21> */
.L_x_595:
[----:B------:R-:W-:Y:S05]  /*1950*/  BSYNC B1 ;  /* 0x0000000000017941 */ /* 0x000fea0003800000 */
.L_x_594:
[----:B------:R-:W-:Y:S01]  /*1960*/  LEA R3, R0, 0x3b800000, 0x17 ;  /* 0x3b80000000037811 */ /* 0x000fe200078eb8ff */
[----:B------:R-:W-:-:S05]  /*1970*/  IMAD.SHL.U32 R0, R2, 0x100000, RZ ;  /* 0x0010000002007824 */ /* 0x000fca00078e00ff */
[----:B------:R-:W-:Y:S02]  /*1980*/  LOP3.LUT R0, R3, R0, R4, 0xfe, !PT ;  /* 0x0000000003007212 */ /* 0x000fe400078efe04 */
.L_x_593:
[----:B------:R-:W-:Y:S05]  /*1990*/  BSYNC B0 ;  /* 0x0000000000007941 */ /* 0x000fea0003800000 */
.L_x_592:
[----:B------:R-:W-:Y:S01]  /*19a0*/  F2FP.PACK_AB R0, RZ, R0 ;  /* 0x00000000ff00723e */ /* 0x000fe200000000ff */
[----:B------:R-:W-:Y:S05]  /*19b0*/  BRA `(.L_x_577) ;  /* 0x0000049000007947 */ /* 0x000fea0003800000 */
.L_x_590:
        /* <DEDUP_REMOVED lines=21> */
.L_x_599:
[----:B------:R-:W-:Y:S05]  /*1b10*/  BSYNC B1 ;  /* 0x0000000000017941 */ /* 0x000fea0003800000 */
.L_x_598:
[----:B------:R-:W-:Y:S01]  /*1b20*/  LEA R3, R0, 0x37800000, 0x17 ;  /* 0x3780000000037811 */ /* 0x000fe200078eb8ff */
[----:B------:R-:W-:-:S05]  /*1b30*/  IMAD.SHL.U32 R0, R2, 0x200000, RZ ;  /* 0x0020000002007824 */ /* 0x000fca00078e00ff */
[----:B------:R-:W-:Y:S02]  /*1b40*/  LOP3.LUT R0, R3, R0, R4, 0xfe, !PT ;  /* 0x0000000003007212 */ /* 0x000fe400078efe04 */
.L_x_597:
[----:B------:R-:W-:Y:S05]  /*1b50*/  BSYNC B0 ;  /* 0x0000000000007941 */ /* 0x000fea0003800000 */
.L_x_596:
[----:B------:R-:W-:Y:S01]  /*1b60*/  F2FP.PACK_AB R0, RZ, R0 ;  /* 0x00000000ff00723e */ /* 0x000fe200000000ff */
[----:B------:R-:W-:Y:S05]  /*1b70*/  BRA `(.L_x_577) ;  /* 0x000002d000007947 */ /* 0x000fea0003800000 */
.L_x_589:
        /* <DEDUP_REMOVED lines=14> */
.L_x_603:
[----:B------:R-:W-:Y:S05]  /*1c60*/  BSYNC B0 ;  /* 0x0000000000007941 */ /* 0x000fea0003800000 */
.L_x_602:
[----:B------:R-:W-:Y:S01]  /*1c70*/  F2FP.PACK_AB R0, RZ, R0 ;  /* 0x00000000ff00723e */ /* 0x000fe200000000ff */
[----:B------:R-:W-:Y:S05]  /*1c80*/  BRA `(.L_x_577) ;  /* 0x000001c000007947 */ /* 0x000fea0003800000 */
.L_x_576:
        /* <DEDUP_REMOVED lines=21> */
.L_x_601:
[----:B------:R-:W2:Y:S02]  /*1de0*/  LDG.E.64 R2, [R2.64] ;  /* 0x0000002402027981 */ /* 0x000ea4000c1e1b00 */
[----:B--2---:R-:W0:Y:S02]  /*1df0*/  I2F.U64 R0, R2 ;  /* 0x0000000200007312 */ /* 0x004e240000301000 */
[----:B0-----:R-:W-:Y:S01]  /*1e00*/  F2FP.PACK_AB R0, RZ, R0 ;  /* 0x00000000ff00723e */ /* 0x001fe200000000ff */
[----:B------:R-:W-:Y:S05]  /*1e10*/  BRA `(.L_x_577) ;  /* 0x0000003000007947 */ /* 0x000fea0003800000 */
.L_x_600:
[----:B------:R-:W2:Y:S02]  /*1e20*/  LDG.E R2, [R2.64] ;  /* 0x0000002402027981 */ /* 0x000ea4000c1e1900 */
[----:B--2---:R-:W0:Y:S02]  /*1e30*/  I2F.U32 R0, R2 ;  /* 0x0000000200007306 */ /* 0x004e240000201000 */
[----:B0-----:R-:W-:-:S06]  /*1e40*/  F2FP.PACK_AB R0, RZ, R0 ;  /* 0x00000000ff00723e */ /* 0x001fcc00000000ff */
.L_x_577:
[----:B------:R-:W1:Y:S01]  /*1e50*/  LDC.U8 R4, c[0x0][0x371] ;  /* 0x0000dc40ff047b82 */ /* 0x000e620000000000 */
[----:B-----5:R-:W-:-:S06]  /*1e60*/  HADD2.F32 R0, -RZ, R0.H0_H0 ;  /* 0x20000000ff007230 */ /* 0x020fcc0000004100 */
[----:B------:R-:W2:Y:S02]  /*1e70*/  MUFU.LG2 R0, R0 ;  /* 0x0000000000007308 */ /* 0x000ea40000000c00 */
[----:B0-2---:R-:W-:Y:S02]  /*1e80*/  F2FP.PACK_AB R3, RZ, R0 ;  /* 0x00000000ff03723e */ /* 0x005fe400000000ff */
        /* <DEDUP_REMOVED lines=11> */
[----:B------:R-:W-:-:S04]  /*1f40*/  HADD2.F32 R0, -RZ, R3.H0_H0 ;  /* 0x20000003ff007230 */ /* 0x000fc80000004100 */
[----:B------:R-:W0:Y:S02]  /*1f50*/  F2I.FTZ.TRUNC.NTZ R3, R0 ;  /* 0x0000000000037305 */ /* 0x000e24000021f100 */
[----:B0-----:R0:W-:Y:S01]  /*1f60*/  STG.E.U8 [R16.64], R3 ;  /* 0x0000000310007986 */ /* 0x0011e2000c101124 */
[----:B------:R-:W-:Y:S05]  /*1f70*/  BRA `(.L_x_609) ;  /* 0x00000e8000007947 */ /* 0x000fea0003800000 */
.L_x_607:
[----:B------:R-:W-:-:S06]  /*1f80*/  HADD2.F32 R3, -RZ, R3.H0_H0 ;  /* 0x20000003ff037230 */ /* 0x000fcc0000004100 */
[----:B------:R-:W0:Y:S02]  /*1f90*/  F2I.S64.TRUNC R2, R3 ;  /* 0x0000000300027311 */ /* 0x000e24000020d900 */
[----:B0-----:R0:W-:Y:S01]  /*1fa0*/  STG.E.U8 [R16.64], R2 ;  /* 0x0000000210007986 */ /* 0x0011e2000c101124 */
[----:B------:R-:W-:Y:S05]  /*1fb0*/  BRA `(.L_x_609) ;  /* 0x00000e4000007947 */ /* 0x000fea0003800000 */
.L_x_606:
[----:B------:R-:W-:-:S13]  /*1fc0*/  ISETP.NE.AND P0, PT, R2, 0x2, PT ;  /* 0x000000020200780c */ /* 0x000fda0003f05270 */
[----:B------:R-:W-:Y:S05]  /*1fd0*/  @!P0 BRA `(.L_x_610) ;  /* 0x000000c000008947 */ /* 0x000fea0003800000 */
[----:B------:R-:W-:-:S13]  /*1fe0*/  ISETP.NE.AND P0, PT, R2, 0x3, PT ;  /* 0x000000030200780c */ /* 0x000fda0003f05270 */
[----:B------:R-:W-:Y:S05]  /*1ff0*/  @!P0 BRA `(.L_x_611) ;  /* 0x0000006000008947 */ /* 0x000fea0003800000 */
[----:B------:R-:W-:-:S13]  /*2000*/  ISETP.NE.AND P0, PT, R2, 0x4, PT ;  /* 0x000000040200780c */ /* 0x000fda0003f05270 */
[----:B------:R-:W-:Y:S05]  /*2010*/  @P0 BRA `(.L_x_608) ;  /* 0x00000c3000000947 */ /* 0x000fea0003800000 */
[----:B------:R-:W-:-:S06]  /*2020*/  HADD2.F32 R3, -RZ, R3.H0_H0 ;  /* 0x20000003ff037230 */ /* 0x000fcc0000004100 */
[----:B------:R-:W0:Y:S02]  /*2030*/  F2I.S64.TRUNC R2, R3 ;  /* 0x0000000300027311 */ /* 0x000e24000020d900 */
[----:B0-----:R0:W-:Y:S01]  /*2040*/  STG.E.64 [R16.64], R2 ;  /* 0x0000000210007986 */ /* 0x0011e2000c101b24 */
[----:B------:R-:W-:Y:S05]  /*2050*/  BRA `(.L_x_609) ;  /* 0x00000da000007947 */ /* 0x000fea0003800000 */
.L_x_611:
[----:B------:R-:W-:-:S06]  /*2060*/  HADD2.F32 R3, -RZ, R3.H0_H0 ;  /* 0x20000003ff037230 */ /* 0x000fcc0000004100 */
[----:B------:R-:W0:Y:S02]  /*2070*/  F2I.FTZ.TRUNC.NTZ R3, R3 ;  /* 0x0000000300037305 */ /* 0x000e24000021f100 */
[----:B0-----:R0:W-:Y:S01]  /*2080*/  STG.E [R16.64], R3 ;  /* 0x0000000310007986 */ /* 0x0011e2000c101924 */
[----:B------:R-:W-:Y:S05]  /*2090*/  BRA `(.L_x_609) ;  /* 0x00000d6000007947 */ /* 0x000fea0003800000 */
.L_x_610:
[----:B------:R-:W-:-:S06]  /*20a0*/  HADD2.F32 R3, -RZ, R3.H0_H0 ;  /* 0x20000003ff037230 */ /* 0x000fcc0000004100 */
[----:B------:R-:W0:Y:S02]  /*20b0*/  F2I.FTZ.TRUNC.NTZ R3, R3 ;  /* 0x0000000300037305 */ /* 0x000e24000021f100 */
[----:B0-----:R0:W-:Y:S01]  /*20c0*/  STG.E.U16 [R16.64], R3 ;  /* 0x0000000310007986 */ /* 0x0011e2000c101524 */
[----:B------:R-:W-:Y:S05]  /*20d0*/  BRA `(.L_x_609) ;  /* 0x00000d2000007947 */ /* 0x000fea0003800000 */
.L_x_605:
[----:B------:R-:W-:-:S13]  /*20e0*/  ISETP.GT.AND P0, PT, R2, 0x6, PT ;  /* 0x000000060200780c */ /* 0x000fda0003f04270 */
[----:B------:R-:W-:Y:S05]  /*20f0*/  @P0 BRA `(.L_x_612) ;  /* 0x0000009000000947 */ /* 0x000fea0003800000 */
[----:B------:R-:W-:-:S13]  /*2100*/  ISETP.NE.AND P0, PT, R2, 0x5, PT ;  /* 0x000000050200780c */ /* 0x000fda0003f05270 */
[----:B------:R-:W-:Y:S05]  /*2110*/  @!P0 BRA `(.L_x_613) ;  /* 0x0000005000008947 */ /* 0x000fea0003800000 */
[----:B------:R-:W-:-:S13]  /*2120*/  ISETP.NE.AND P0, PT, R2, 0x6, PT ;  /* 0x000000060200780c */ /* 0x000fda0003f05270 */
[----:B------:R-:W-:Y:S05]  /*2130*/  @P0 BRA `(.L_x_608) ;  /* 0x00000b1000000947 */ /* 0x000fea0003800000 */
[----:B------:R-:W-:-:S05]  /*2140*/  HADD2.F32 R3, -RZ, R3.H0_H0 ;  /* 0x20000003ff037230 */ /* 0x000fca0000004100 */
[----:B------:R0:W-:Y:S01]  /*2150*/  STG.E [R16.64], R3 ;  /* 0x0000000310007986 */ /* 0x0001e2000c101924 */
[----:B------:R-:W-:Y:S05]  /*2160*/  BRA `(.L_x_609) ;  /* 0x00000c9000007947 */ /* 0x000fea0003800000 */
.L_x_613:
[----:B------:R0:W-:Y:S01]  /*2170*/  STG.E.U16 [R16.64], R3 ;  /* 0x0000000310007986 */ /* 0x0001e2000c101524 */
[----:B------:R-:W-:Y:S05]  /*2180*/  BRA `(.L_x_609) ;  /* 0x00000c7000007947 */ /* 0x000fea0003800000 */
.L_x_612:
[----:B------:R-:W-:-:S13]  /*2190*/  ISETP.NE.AND P0, PT, R2, 0x7, PT ;  /* 0x000000070200780c */ /* 0x000fda0003f05270 */
[----:B------:R-:W-:Y:S05]  /*21a0*/  @!P0 BRA `(.L_x_614) ;  /* 0x000000d000008947 */ /* 0x000fea0003800000 */
[----:B------:R-:W-:-:S13]  /*21b0*/  ISETP.NE.AND P0, PT, R2, 0x8, PT ;  /* 0x000000080200780c */ /* 0x000fda0003f05270 */
[----:B------:R-:W-:Y:S05]  /*21c0*/  @!P0 BRA `(.L_x_615) ;  /* 0x0000006000008947 */ /* 0x000fea0003800000 */
[----:B------:R-:W-:-:S13]  /*21d0*/  ISETP.NE.AND P0, PT, R2, 0x9, PT ;  /* 0x000000090200780c */ /* 0x000fda0003f05270 */
[----:B------:R-:W-:Y:S05]  /*21e0*/  @P0 BRA `(.L_x_608) ;  /* 0x00000a6000000947 */ /* 0x000fea0003800000 */
[----:B------:R-:W-:Y:S01]  /*21f0*/  HADD2.F32 R2, -RZ, R3.H0_H0 ;  /* 0x20000003ff027230 */ /* 0x000fe20000004100 */
[----:B------:R-:W-:-:S05]  /*2200*/  IMAD.MOV.U32 R3, RZ, RZ, RZ ;  /* 0x000000ffff037224 */ /* 0x000fca00078e00ff */
[----:B------:R0:W-:Y:S01]  /*2210*/  STG.E.64 [R16.64], R2 ;  /* 0x0000000210007986 */ /* 0x0001e2000c101b24 */
[----:B------:R-:W-:Y:S05]  /*2220*/  BRA `(.L_x_609) ;  /* 0x00000bd000007947 */ /* 0x000fea0003800000 */
.L_x_615:
[----:B------:R-:W-:-:S05]  /*2230*/  HADD2.F32 R0, -RZ, R3.H0_H0 ;  /* 0x20000003ff007230 */ /* 0x000fca0000004100 */
[----:B------:R-:W-:-:S04]  /*2240*/  F2FP.PACK_AB R0, RZ, R0 ;  /* 0x00000000ff00723e */ /* 0x000fc800000000ff */
[----:B------:R-:W-:-:S05]  /*2250*/  PRMT R0, R0, 0x5410, RZ ;  /* 0x0000541000007816 */ /* 0x000fca00000000ff */
[----:B------:R0:W-:Y:S01]  /*2260*/  STG.E [R16.64], R0 ;  /* 0x0000000010007986 */ /* 0x0001e2000c101924 */
[----:B------:R-:W-:Y:S05]  /*2270*/  BRA `(.L_x_609) ;  /* 0x00000b8000007947 */ /* 0x000fea0003800000 */
.L_x_614:
[----:B------:R-:W-:-:S05]  /*2280*/  HADD2.F32 R2, -RZ, R3.H0_H0 ;  /* 0x20000003ff027230 */ /* 0x000fca0000004100 */
[----:B------:R-:W-:-:S06]  /*2290*/  FMUL.FTZ R2, R2, 1 ;  /* 0x3f80000002027820 */ /* 0x000fcc0000410000 */
[----:B------:R-:W0:Y:S02]  /*22a0*/  F2F.F64.F32 R2, R2 ;  /* 0x0000000200027310 */ /* 0x000e240000201800 */
[----:B0-----:R0:W-:Y:S01]  /*22b0*/  STG.E.64 [R16.64], R2 ;  /* 0x0000000210007986 */ /* 0x0011e2000c101b24 */
[----:B------:R-:W-:Y:S05]  /*22c0*/  BRA `(.L_x_609) ;  /* 0x00000b3000007947 */ /* 0x000fea0003800000 */
.L_x_604:
        /* <DEDUP_REMOVED lines=8> */
[----:B------:R-:W-:-:S05]  /*2350*/  HADD2.F32 R3, -RZ, R3.H0_H0 ;  /* 0x20000003ff037230 */ /* 0x000fca0000004100 */
[----:B------:R-:W-:-:S04]  /*2360*/  FSETP.NEU.FTZ.AND P0, PT, R3, RZ, PT ;  /* 0x000000ff0300720b */ /* 0x000fc80003f1d000 */
[----:B------:R-:W-:-:S05]  /*2370*/  SEL R3, RZ, 0x1, !P0 ;  /* 0x00000001ff037807 */ /* 0x000fca0004000000 */
[----:B------:R0:W-:Y:S01]  /*2380*/  STG.E.U8 [R16.64], R3 ;  /* 0x0000000310007986 */ /* 0x0001e2000c101124 */
[----:B------:R-:W-:Y:S05]  /*2390*/  BRA `(.L_x_609) ;  /* 0x00000a6000007947 */ /* 0x000fea0003800000 */
.L_x_618:
[----:B------:R-:W-:Y:S01]  /*23a0*/  HADD2.F32 R3, -RZ, R3.H0_H0 ;  /* 0x20000003ff037230 */ /* 0x000fe20000004100 */
[----:B------:R-:W-:-:S04]  /*23b0*/  CS2R R6, SRZ ;  /* 0x0000000000067805 */ /* 0x000fc8000001ff00 */
[----:B------:R-:W-:-:S04]  /*23c0*/  FMUL.FTZ R3, R3, 1 ;  /* 0x3f80000003037820 */ /* 0x000fc80000410000 */
[----:B------:R-:W0:Y:S02]  /*23d0*/  F2F.F64.F32 R4, R3 ;  /* 0x0000000300047310 */ /* 0x000e240000201800 */
[----:B0-----:R0:W-:Y:S01]  /*23e0*/  STG.E.128 [R16.64], R4 ;  /* 0x0000000410007986 */ /* 0x0011e2000c101d24 */
[----:B------:R-:W-:Y:S05]  /*23f0*/  BRA `(.L_x_609) ;  /* 0x00000a0000007947 */ /* 0x000fea0003800000 */
.L_x_617:
[----:B------:R-:W-:-:S13]  /*2400*/  ISETP.NE.AND P0, PT, R2, 0xf, PT ;  /* 0x0000000f0200780c */ /* 0x000fda0003f05270 */
[----:B------:R-:W-:Y:S05]  /*2410*/  @!P0 BRA `(.L_x_619) ;  /* 0x000002d000008947 */ /* 0x000fea0003800000 */
[----:B------:R-:W-:-:S13]  /*2420*/  ISETP.NE.AND P0, PT, R2, 0x17, PT ;  /* 0x000000170200780c */ /* 0x000fda0003f05270 */
[----:B------:R-:W-:Y:S05]  /*2430*/  @!P0 BRA `(.L_x_620) ;  /* 0x0000015000008947 */ /* 0x000fea0003800000 */
[----:B------:R-:W-:-:S13]  /*2440*/  ISETP.NE.AND P0, PT, R2, 0x18, PT ;  /* 0x000000180200780c */ /* 0x000fda0003f05270 */
[----:B------:R-:W-:Y:S05]  /*2450*/  @P0 BRA `(.L_x_608) ;  /* 0x000007f000000947 */ /* 0x000fea0003800000 */
[----:B------:R-:W-:Y:S01]  /*2460*/  HADD2.F32 R5, -RZ, R3.H0_H0 ;  /* 0x20000003ff057230 */ /* 0x000fe20000004100 */
[----:B------:R-:W-:Y:S04]  /*2470*/  BSSY B0, `(.L_x_621) ;  /* 0x000000e000007945 */ /* 0x000fe80003800000 */
        /* <DEDUP_REMOVED lines=13> */
.L_x_622:
[----:B------:R-:W-:Y:S05]  /*2550*/  BSYNC B0 ;  /* 0x0000000000007941 */ /* 0x000fea0003800000 */
.L_x_621:
[----:B------:R-:W-:-:S05]  /*2560*/  LOP3.LUT R3, R0, R3, RZ, 0xfc, !PT ;  /* 0x0000000300037212 */ /* 0x000fca00078efcff */
[----:B------:R0:W-:Y:S01]  /*2570*/  STG.E.U8 [R16.64], R3 ;  /* 0x0000000310007986 */ /* 0x0001e2000c101124 */
[----:B------:R-:W-:Y:S05]  /*2580*/  BRA `(.L_x_609) ;  /* 0x0000087000007947 */ /* 0x000fea0003800000 */
.L_x_620:
[----:B------:R-:W-:Y:S01]  /*2590*/  HADD2.F32 R3, -RZ, R3.H0_H0 ;  /* 0x20000003ff037230 */ /* 0x000fe20000004100 */
[----:B------:R-:W-:Y:S04]  /*25a0*/  BSSY B0, `(.L_x_623) ;  /* 0x000000f000007945 */ /* 0x000fe80003800000 */
        /* <DEDUP_REMOVED lines=11> */
.L_x_624:
[----:B------:R-:W-:Y:S01]  /*2660*/  IMAD.MOV.U32 R0, RZ, RZ, 0x7f ;  /* 0x0000007fff007424 */ /* 0x000fe200078e00ff */
[----:B------:R-:W-:-:S04]  /*2670*/  ISETP.GT.U32.AND P0, PT, R2, 0x7f800000, PT ;  /* 0x7f8000000200780c */ /* 0x000fc80003f04070 */
[----:B------:R-:W-:-:S04]  /*2680*/  SEL R0, R0, 0x7c, P0 ;  /* 0x0000007c00007807 */ /* 0x000fc80000000000 */
.L_x_625:
[----:B------:R-:W-:Y:S05]  /*2690*/  BSYNC B0 ;  /* 0x0000000000007941 */ /* 0x000fea0003800000 */
.L_x_623:
[----:B------:R-:W-:-:S04]  /*26a0*/  LOP3.LUT R2, R3, 0x80000000, RZ, 0xc0, !PT ;  /* 0x8000000003027812 */ /* 0x000fc800078ec0ff */
[----:B------:R-:W-:-:S04]  /*26b0*/  SHF.R.U32.HI R3, RZ, 0x18, R2 ;  /* 0x00000018ff037819 */ /* 0x000fc80000011602 */
[----:B------:R-:W-:-:S05]  /*26c0*/  LOP3.LUT R3, R0, R3, RZ, 0xfc, !PT ;  /* 0x0000000300037212 */ /* 0x000fca00078efcff */
[----:B------:R0:W-:Y:S01]  /*26d0*/  STG.E.U8 [R16.64], R3 ;  /* 0x0000000310007986 */ /* 0x0001e2000c101124 */
[----:B------:R-:W-:Y:S05]  /*26e0*/  BRA `(.L_x_609) ;  /* 0x0000071000007947 */ /* 0x000fea0003800000 */
.L_x_619:
[----:B------:R-:W-:-:S05]  /*26f0*/  HADD2.F32 R0, -RZ, R3.H0_H0 ;  /* 0x20000003ff007230 */ /* 0x000fca0000004100 */
[----:B------:R-:W-:-:S05]  /*2700*/  F2FP.BF16.PACK_AB R0, RZ, R0 ;  /* 0x00000000ff00723e */ /* 0x000fca00000010ff */
[----:B------:R0:W-:Y:S01]  /*2710*/  STG.E.U16 [R16.64], R0 ;  /* 0x0000000010007986 */ /* 0x0001e2000c101524 */
[----:B------:R-:W-:Y:S05]  /*2720*/  BRA `(.L_x_609) ;  /* 0x000006d000007947 */ /* 0x000fea0003800000 */
.L_x_616:
        /* <DEDUP_REMOVED lines=8> */
[----:B------:R-:W-:-:S06]  /*27b0*/  HADD2.F32 R3, -RZ, R3.H0_H0 ;  /* 0x20000003ff037230 */ /* 0x000fcc0000004100 */
[----:B------:R-:W0:Y:S02]  /*27c0*/  F2I.FTZ.U32.TRUNC.NTZ R3, R3 ;  /* 0x0000000300037305 */ /* 0x000e24000021f000 */
[----:B0-----:R0:W-:Y:S01]  /*27d0*/  STG.E.U16 [R16.64], R3 ;  /* 0x0000000310007986 */ /* 0x0011e2000c101524 */
[----:B------:R-:W-:Y:S05]  /*27e0*/  BRA `(.L_x_609) ;  /* 0x0000061000007947 */ /* 0x000fea0003800000 */
.L_x_628:
[----:B------:R-:W-:Y:S01]  /*27f0*/  HADD2.F32 R3, -RZ, R3.H0_H0 ;  /* 0x20000003ff037230 */ /* 0x000fe20000004100 */
[----:B------:R-:W-:Y:S01]  /*2800*/  BSSY B0, `(.L_x_629) ;  /* 0x0000014000007945 */ /* 0x000fe20003800000 */
[----:B------:R-:W-:-:S03]  /*2810*/  IMAD.MOV.U32 R8, RZ, RZ, 0x80 ;  /* 0x00000080ff087424 */ /* 0x000fc600078e00ff */
        /* <DEDUP_REMOVED lines=14> */
.L_x_631:
[----:B------:R-:W-:-:S04]  /*2900*/  LOP3.LUT R2, R3, 0x80000000, RZ, 0xc0, !PT ;  /* 0x8000000003027812 */ /* 0x000fc800078ec0ff */
[----:B------:R-:W-:-:S04]  /*2910*/  SHF.R.U32.HI R3, RZ, 0x18, R2 ;  /* 0x00000018ff037819 */ /* 0x000fc80000011602 */
[----:B------:R-:W-:-:S04]  /*2920*/  LOP3.LUT R0, R0, R3, RZ, 0xfc, !PT ;  /* 0x0000000300007212 */ /* 0x000fc800078efcff */
[----:B------:R-:W-:Y:S02]  /*2930*/  PRMT R8, R0, 0x7610, R8 ;  /* 0x0000761000087816 */ /* 0x000fe40000000008 */
.L_x_630:
[----:B------:R-:W-:Y:S05]  /*2940*/  BSYNC B0 ;  /* 0x0000000000007941 */ /* 0x000fea0003800000 */
.L_x_629:
[----:B------:R0:W-:Y:S01]  /*2950*/  STG.E.U8 [R16.64], R8 ;  /* 0x0000000810007986 */ /* 0x0001e2000c101124 */
[----:B------:R-:W-:Y:S05]  /*2960*/  BRA `(.L_x_609) ;  /* 0x0000049000007947 */ /* 0x000fea0003800000 */
.L_x_627:
        /* <DEDUP_REMOVED lines=17> */
.L_x_634:
[----:B------:R-:W-:-:S04]  /*2a80*/  LOP3.LUT R2, R3, 0x80000000, RZ, 0xc0, !PT ;  /* 0x8000000003027812 */ /* 0x000fc800078ec0ff */
[----:B------:R-:W-:-:S04]  /*2a90*/  SHF.R.U32.HI R3, RZ, 0x18, R2 ;  /* 0x00000018ff037819 */ /* 0x000fc80000011602 */
[----:B------:R-:W-:-:S04]  /*2aa0*/  LOP3.LUT R0, R0, R3, RZ, 0xfc, !PT ;  /* 0x0000000300007212 */ /* 0x000fc800078efcff */
[----:B------:R-:W-:Y:S02]  /*2ab0*/  PRMT R8, R0, 0x7610, R8 ;  /* 0x0000761000087816 */ /* 0x000fe40000000008 */
.L_x_633:
[----:B------:R-:W-:Y:S05]  /*2ac0*/  BSYNC B0 ;  /* 0x0000000000007941 */ /* 0x000fea0003800000 */
.L_x_632:
[----:B------:R0:W-:Y:S01]  /*2ad0*/  STG.E.U8 [R16.64], R8 ;  /* 0x0000000810007986 */ /* 0x0001e2000c101124 */
[----:B------:R-:W-:Y:S05]  /*2ae0*/  BRA `(.L_x_609) ;  /* 0x0000031000007947 */ /* 0x000fea0003800000 */
.L_x_626:
[----:B------:R-:W-:-:S13]  /*2af0*/  ISETP.NE.AND P0, PT, R2, 0x1c, PT ;  /* 0x0000001c0200780c */ /* 0x000fda0003f05270 */
[----:B------:R-:W-:Y:S05]  /*2b00*/  @!P0 BRA `(.L_x_635) ;  /* 0x000002c000008947 */ /* 0x000fea0003800000 */
[----:B------:R-:W-:-:S13]  /*2b10*/  ISETP.NE.AND P0, PT, R2, 0x1d, PT ;  /* 0x0000001d0200780c */ /* 0x000fda0003f05270 */
[----:B------:R-:W-:Y:S05]  /*2b20*/  @!P0 BRA `(.L_x_636) ;  /* 0x0000026000008947 */ /* 0x000fea0003800000 */
[----:B------:R-:W-:-:S13]  /*2b30*/  ISETP.NE.AND P0, PT, R2, 0x2c, PT ;  /* 0x0000002c0200780c */ /* 0x000fda0003f05270 */
[----:B------:R-:W-:Y:S05]  /*2b40*/  @P0 BRA `(.L_x_608) ;  /* 0x0000010000000947 */ /* 0x000fea0003800000 */
[----:B------:R-:W-:Y:S01]  /*2b50*/  HADD2.F32 R3, -RZ, R3.H0_H0 ;  /* 0x20000003ff037230 */ /* 0x000fe20000004100 */
[----:B------:R-:W-:-:S04]  /*2b60*/  PLOP3.LUT P0, PT, PT, PT, PT, 0x80, 0x0 ;  /* 0x000000000000781c */ /* 0x000fc80003f0f070 */
        /* <DEDUP_REMOVED lines=14> */
.L_x_608:
        /* <DEDUP_REMOVED lines=20> */
.L_x_636:
[----:B------:R-:W-:-:S06]  /*2d90*/  HADD2.F32 R3, -RZ, R3.H0_H0 ;  /* 0x20000003ff037230 */ /* 0x000fcc0000004100 */
[----:B------:R-:W0:Y:S02]  /*2da0*/  F2I.U64.TRUNC R2, R3 ;  /* 0x0000000300027311 */ /* 0x000e24000020d800 */
[----:B0-----:R0:W-:Y:S01]  /*2db0*/  STG.E.64 [R16.64], R2 ;  /* 0x0000000210007986 */ /* 0x0011e2000c101b24 */
[----:B------:R-:W-:Y:S05]  /*2dc0*/  BRA `(.L_x_609) ;  /* 0x0000003000007947 */ /* 0x000fea0003800000 */
.L_x_635:
[----:B------:R-:W-:-:S06]  /*2dd0*/  HADD2.F32 R3, -RZ, R3.H0_H0 ;  /* 0x20000003ff037230 */ /* 0x000fcc0000004100 */
[----:B------:R-:W0:Y:S02]  /*2de0*/  F2I.FTZ.U32.TRUNC.NTZ R3, R3 ;  /* 0x0000000300037305 */ /* 0x000e24000021f000 */
[----:B0-----:R0:W-:Y:S02]  /*2df0*/  STG.E [R16.64], R3 ;  /* 0x0000000310007986 */ /* 0x0011e4000c101924 */
.L_x_609:
[----:B------:R-:W-:-:S05]  /*2e00*/  IMAD R18, R18, 0x200, R23 ;  /* 0x0000020012127824 */ /* 0x000fca00078e0217 */
[----:B------:R-:W-:Y:S02]  /*2e10*/  IADD3 R19, R18, 0x80, RZ ;  /* 0x0000008012137810 */ /* 0x000fe40007ffe0ff */
.L_x_570:
[----:B------:R-:W-:Y:S05]  /*2e20*/  BSYNC B6 ;  /* 0x0000000000067941 */ /* 0x000fea0003800000 */
.L_x_569:
        /* <DEDUP_REMOVED lines=231> */
.L_x_639:
        /* <DEDUP_REMOVED lines=20> */
.L_x_643:
[----:B------:R-:W2:Y:S02]  /*3de0*/  LDG.E.U8 R2, [R2.64] ;  /* 0x0000002402027981 */ /* 0x000ea4000c1e1100 */
[----:B--2---:R-:W0:Y:S02]  /*3df0*/  I2F.U16 R0, R2 ;  /* 0x0000000200007306 */ /* 0x004e240000101000 */
[----:B0-----:R-:W-:Y:S01]  /*3e00*/  F2FP.PACK_AB R0, RZ, R0 ;  /* 0x00000000ff00723e */ /* 0x001fe200000000ff */
[----:B------:R-:W-:Y:S05]  /*3e10*/  BRA `(.L_x_645) ;  /* 0x00000e1000007947 */ /* 0x000fea0003800000 */
.L_x_642:
        /* <DEDUP_REMOVED lines=10> */
.L_x_647:
[----:B------:R-:W2:Y:S02]  /*3ec0*/  LDG.E R2, [R2.64] ;  /* 0x0000002402027981 */ /* 0x000ea4000c1e1900 */
[----:B--2---:R-:W0:Y:S02]  /*3ed0*/  I2F R0, R2 ;  /* 0x0000000200007306 */ /* 0x004e240000201400 */
[----:B0-----:R-:W-:Y:S01]  /*3ee0*/  F2FP.PACK_AB R0, RZ, R0 ;  /* 0x00000000ff00723e */ /* 0x001fe200000000ff */
[----:B------:R-:W-:Y:S05]  /*3ef0*/  BRA `(.L_x_645) ;  /* 0x00000d3000007947 */ /* 0x000fea0003800000 */
.L_x_646:
[----:B------:R-:W2:Y:S02]  /*3f00*/  LDG.E.U16 R2, [R2.64] ;  /* 0x0000002402027981 */ /* 0x000ea4000c1e1500 */
[----:B--2---:R-:W0:Y:S02]  /*3f10*/  I2F.S16 R0, R2 ;  /* 0x0000000200007306 */ /* 0x004e240000101400 */
[----:B0-----:R-:W-:Y:S01]  /*3f20*/  F2FP.PACK_AB R0, RZ, R0 ;  /* 0x00000000ff00723e */ /* 0x001fe200000000ff */
[----:B------:R-:W-:Y:S05]  /*3f30*/  BRA `(.L_x_645) ;  /* 0x00000cf000007947 */ /* 0x000fea0003800000 */
.L_x_641:
        /* <DEDUP_REMOVED lines=9> */
.L_x_649:
[----:B------:R0:W5:Y:S01]  /*3fd0*/  LDG.E.U16 R0, [R2.64] ;  /* 0x0000002402007981 */ /* 0x000162000c1e1500 */
[----:B------:R-:W-:Y:S05]  /*3fe0*/  BRA `(.L_x_645) ;  /* 0x00000c4000007947 */ /* 0x000fea0003800000 */
.L_x_648:
        /* <DEDUP_REMOVED lines=9> */
.L_x_651:
[----:B------:R0:W5:Y:S01]  /*4080*/  LDG.E.U16 R0, [R2.64] ;  /* 0x0000002402007981 */ /* 0x000162000c1e1500 */
[----:B------:R-:W-:Y:S05]  /*4090*/  BRA `(.L_x_645) ;  /* 0x00000b9000007947 */ /* 0x000fea0003800000 */
.L_x_650:
[----:B------:R-:W2:Y:S02]  /*40a0*/  LDG.E.64 R2, [R2.64] ;  /* 0x0000002402027981 */ /* 0x000ea4000c1e1b00 */
[----:B--2---:R-:W0:Y:S01]  /*40b0*/  F2F.F32.F64 R0, R2 ;  /* 0x0000000200007310 */ /* 0x004e220000301000 */
[----:B------:R-:W0:-:S14]  /*40c0*/  DSETP.GEU.AND P0, PT, |R2|, c[0x2][0x0], PT ;  /* 0x008000000200762a */ /* 0x000e1c0003f0e200 */
[----:B0-----:R-:W-:-:S05]  /*40d0*/  @!P0 FMUL R0, R0, 1.175494350822287508e-38 ;  /* 0x0080000000008820 */ /* 0x001fca0000400000 */
[----:B------:R-:W-:Y:S01]  /*40e0*/  F2FP.PACK_AB R0, RZ, R0 ;  /* 0x00000000ff00723e */ /* 0x000fe200000000ff */
[----:B------:R-:W-:Y:S05]  /*40f0*/  BRA `(.L_x_645) ;  /* 0x00000b3000007947 */ /* 0x000fea0003800000 */
.L_x_640:
        /* <DEDUP_REMOVED lines=13> */
.L_x_654:
[----:B------:R-:W2:Y:S02]  /*41d0*/  LDG.E.64 R2, [R2.64] ;  /* 0x0000002402027981 */ /* 0x000ea4000c1e1b00 */
[----:B--2---:R-:W0:Y:S01]  /*41e0*/  F2F.F32.F64 R0, R2 ;  /* 0x0000000200007310 */ /* 0x004e220000301000 */
[----:B------:R-:W0:-:S14]  /*41f0*/  DSETP.GEU.AND P0, PT, |R2|, c[0x2][0x0], PT ;  /* 0x008000000200762a */ /* 0x000e1c0003f0e200 */
[----:B0-----:R-:W-:-:S05]  /*4200*/  @!P0 FMUL R0, R0, 1.175494350822287508e-38 ;  /* 0x0080000000008820 */ /* 0x001fca0000400000 */
[----:B------:R-:W-:Y:S01]  /*4210*/  F2FP.PACK_AB R0, RZ, R0 ;  /* 0x00000000ff00723e */ /* 0x000fe200000000ff */
[----:B------:R-:W-:Y:S05]  /*4220*/  BRA `(.L_x_645) ;  /* 0x00000a0000007947 */ /* 0x000fea0003800000 */
.L_x_653:
        /* <DEDUP_REMOVED lines=28> */
.L_x_656:
        /* <DEDUP_REMOVED lines=15> */
.L_x_655:
[----:B------:R-:W2:Y:S02]  /*44e0*/  LDG.E.U16 R0, [R2.64] ;  /* 0x0000002402007981 */ /* 0x000ea4000c1e1500 */
[----:B--2---:R-:W-:-:S04]  /*44f0*/  PRMT R0, RZ, 0x5410, R0 ;  /* 0x00005410ff007816 */ /* 0x004fc80000000000 */
[----:B------:R-:W-:Y:S01]  /*4500*/  F2FP.PACK_AB R0, RZ, R0 ;  /* 0x00000000ff00723e */ /* 0x000fe200000000ff */
[----:B------:R-:W-:Y:S05]  /*4510*/  BRA `(.L_x_645) ;  /* 0x0000071000007947 */ /* 0x000fea0003800000 */
.L_x_652:
        /* <DEDUP_REMOVED lines=12> */
.L_x_659:
        /* <DEDUP_REMOVED lines=21> */
.L_x_663:
[----:B------:R-:W-:Y:S05]  /*4730*/  BSYNC B1 ;  /* 0x0000000000017941 */ /* 0x000fea0003800000 */
.L_x_662:
[----:B------:R-:W-:Y:S01]  /*4740*/  LEA R3, R0, 0x3b800000, 0x17 ;  /* 0x3b80000000037811 */ /* 0x000fe200078eb8ff */
[----:B------:R-:W-:-:S05]  /*4750*/  IMAD.SHL.U32 R0, R2, 0x100000, RZ ;  /* 0x0010000002007824 */ /* 0x000fca00078e00ff */
[----:B------:R-:W-:Y:S02]  /*4760*/  LOP3.LUT R0, R3, R0, R4, 0xfe, !PT ;  /* 0x0000000003007212 */ /* 0x000fe400078efe04 */
.L_x_661:
[----:B------:R-:W-:Y:S05]  /*4770*/  BSYNC B0 ;  /* 0x0000000000007941 */ /* 0x000fea0003800000 */
.L_x_660:
[----:B------:R-:W-:Y:S01]  /*4780*/  F2FP.PACK_AB R0, RZ, R0 ;  /* 0x00000000ff00723e */ /* 0x000fe200000000ff */
[----:B------:R-:W-:Y:S05]  /*4790*/  BRA `(.L_x_645) ;  /* 0x0000049000007947 */ /* 0x000fea0003800000 */
.L_x_658:
        /* <DEDUP_REMOVED lines=21> */
.L_x_667:
[----:B------:R-:W-:Y:S05]  /*48f0*/  BSYNC B1 ;  /* 0x0000000000017941 */ /* 0x000fea0003800000 */
.L_x_666:
[----:B------:R-:W-:Y:S01]  /*4900*/  LEA R3, R0, 0x37800000, 0x17 ;  /* 0x3780000000037811 */ /* 0x000fe200078eb8ff */
[----:B------:R-:W-:-:S05]  /*4910*/  IMAD.SHL.U32 R0, R2, 0x200000, RZ ;  /* 0x0020000002007824 */ /* 0x000fca00078e00ff */
[----:B------:R-:W-:Y:S02]  /*4920*/  LOP3.LUT R0, R3, R0, R4, 0xfe, !PT ;  /* 0x0000000003007212 */ /* 0x000fe400078efe04 */
.L_x_665:
[----:B------:R-:W-:Y:S05]  /*4930*/  BSYNC B0 ;  /* 0x0000000000007941 */ /* 0x000fea0003800000 */
.L_x_664:
[----:B------:R-:W-:Y:S01]  /*4940*/  F2FP.PACK_AB R0, RZ, R0 ;  /* 0x00000000ff00723e */ /* 0x000fe200000000ff */
[----:B------:R-:W-:Y:S05]  /*4950*/  BRA `(.L_x_645) ;  /* 0x000002d000007947 */ /* 0x000fea0003800000 */
.L_x_657:
        /* <DEDUP_REMOVED lines=14> */
.L_x_671:
[----:B------:R-:W-:Y:S05]  /*4a40*/  BSYNC B0 ;  /* 0x0000000000007941 */ /* 0x000fea0003800000 */
.L_x_670:
[----:B------:R-:W-:Y:S01]  /*4a50*/  F2FP.PACK_AB R0, RZ, R0 ;  /* 0x00000000ff00723e */ /* 0x000fe200000000ff */
[----:B------:R-:W-:Y:S05]  /*4a60*/  BRA `(.L_x_645) ;  /* 0x000001c000007947 */ /* 0x000fea0003800000 */
.L_x_644:
        /* <DEDUP_REMOVED lines=21> */
.L_x_669:
[----:B------:R-:W2:Y:S02]  /*4bc0*/  LDG.E.64 R2, [R2.64] ;  /* 0x0000002402027981 */ /* 0x000ea4000c1e1b00 */
[----:B--2---:R-:W0:Y:S02]  /*4bd0*/  I2F.U64 R0, R2 ;  /* 0x0000000200007312 */ /* 0x004e240000301000 */
[----:B0-----:R-:W-:Y:S01]  /*4be0*/  F2FP.PACK_AB R0, RZ, R0 ;  /* 0x00000000ff00723e */ /* 0x001fe200000000ff */
[----:B------:R-:W-:Y:S05]  /*4bf0*/  BRA `(.L_x_645) ;  /* 0x0000003000007947 */ /* 0x000fea0003800000 */
.L_x_668:
[----:B------:R-:W2:Y:S02]  /*4c00*/  LDG.E R2, [R2.64] ;  /* 0x0000002402027981 */ /* 0x000ea4000c1e1900 */
[----:B--2---:R-:W0:Y:S02]  /*4c10*/  I2F.U32 R0, R2 ;  /* 0x0000000200007306 */ /* 0x004e240000201000 */
[----:B0-----:R-:W-:-:S06]  /*4c20*/  F2FP.PACK_AB R0, RZ, R0 ;  /* 0x00000000ff00723e */ /* 0x001fcc00000000ff */
.L_x_645:
        /* <DEDUP_REMOVED lines=19> */
.L_x_675:
[----:B------:R-:W-:-:S06]  /*4d60*/  HADD2.F32 R3, -RZ, R2.H0_H0 ;  /* 0x20000002ff037230 */ /* 0x000fcc0000004100 */
[----:B------:R-:W0:Y:S02]  /*4d70*/  F2I.S64.TRUNC R2, R3 ;  /* 0x0000000300027311 */ /* 0x000e24000020d900 */
[----:B0-----:R0:W-:Y:S01]  /*4d80*/  STG.E.U8 [R16.64], R2 ;  /* 0x0000000210007986 */ /* 0x0011e2000c101124 */
[----:B------:R-:W-:Y:S05]  /*4d90*/  BRA `(.L_x_677) ;  /* 0x00000e4000007947 */ /* 0x000fea0003800000 */
.L_x_674:
        /* <DEDUP_REMOVED lines=10> */
.L_x_679:
[----:B------:R-:W-:-:S04]  /*4e40*/  HADD2.F32 R2, -RZ, R2.H0_H0 ;  /* 0x20000002ff027230 */ /* 0x000fc80000004100 */
[----:B------:R-:W0:Y:S02]  /*4e50*/  F2I.FTZ.TRUNC.NTZ R3, R2 ;  /* 0x0000000200037305 */ /* 0x000e24000021f100 */
[----:B0-----:R0:W-:Y:S01]  /*4e60*/  STG.E [R16.64], R3 ;  /* 0x0000000310007986 */ /* 0x0011e2000c101924 */
[----:B------:R-:W-:Y:S05]  /*4e70*/  BRA `(.L_x_677) ;  /* 0x00000d6000007947 */ /* 0x000fea0003800000 */
.L_x_678:
[----:B------:R-:W-:-:S04]  /*4e80*/  HADD2.F32 R2, -RZ, R2.H0_H0 ;  /* 0x20000002ff027230 */ /* 0x000fc80000004100 */
[----:B------:R-:W0:Y:S02]  /*4e90*/  F2I.FTZ.TRUNC.NTZ R3, R2 ;  /* 0x0000000200037305 */ /* 0x000e24000021f100 */
[----:B0-----:R0:W-:Y:S01]  /*4ea0*/  STG.E.U16 [R16.64], R3 ;  /* 0x0000000310007986 */ /* 0x0011e2000c101524 */
[----:B------:R-:W-:Y:S05]  /*4eb0*/  BRA `(.L_x_677) ;  /* 0x00000d2000007947 */ /* 0x000fea0003800000 */
.L_x_673:
        /* <DEDUP_REMOVED lines=9> */
.L_x_681:
[----:B------:R0:W-:Y:S01]  /*4f50*/  STG.E.U16 [R16.64], R2 ;  /* 0x0000000210007986 */ /* 0x0001e2000c101524 */
[----:B------:R-:W-:Y:S05]  /*4f60*/  BRA `(.L_x_677) ;  /* 0x00000c7000007947 */ /* 0x000fea0003800000 */
.L_x_680:
        /* <DEDUP_REMOVED lines=10> */
.L_x_683:
[----:B------:R-:W-:-:S05]  /*5010*/  HADD2.F32 R0, -RZ, R2.H0_H0 ;  /* 0x20000002ff007230 */ /* 0x000fca0000004100 */
[----:B------:R-:W-:-:S04]  /*5020*/  F2FP.PACK_AB R0, RZ, R0 ;  /* 0x00000000ff00723e */ /* 0x000fc800000000ff */
[----:B------:R-:W-:-:S05]  /*5030*/  PRMT R0, R0, 0x5410, RZ ;  /* 0x0000541000007816 */ /* 0x000fca00000000ff */
[----:B------:R0:W-:Y:S01]  /*5040*/  STG.E [R16.64], R0 ;  /* 0x0000000010007986 */ /* 0x0001e2000c101924 */
[----:B------:R-:W-:Y:S05]  /*5050*/  BRA `(.L_x_677) ;  /* 0x00000b8000007947 */ /* 0x000fea0003800000 */
.L_x_682:
[----:B------:R-:W-:-:S05]  /*5060*/  HADD2.F32 R2, -RZ, R2.H0_H0 ;  /* 0x20000002ff027230 */ /* 0x000fca0000004100 */
[----:B------:R-:W-:-:S06]  /*5070*/  FMUL.FTZ R2, R2, 1 ;  /* 0x3f80000002027820 */ /* 0x000fcc0000410000 */
[----:B------:R-:W0:Y:S02]  /*5080*/  F2F.F64.F32 R2, R2 ;  /* 0x0000000200027310 */ /* 0x000e240000201800 */
[----:B0-----:R0:W-:Y:S01]  /*5090*/  STG.E.64 [R16.64], R2 ;  /* 0x0000000210007986 */ /* 0x0011e2000c101b24 */
[----:B------:R-:W-:Y:S05]  /*50a0*/  BRA `(.L_x_677) ;  /* 0x00000b3000007947 */ /* 0x000fea0003800000 */
.L_x_672:
        /* <DEDUP_REMOVED lines=13> */
.L_x_686:
[----:B------:R-:W-:Y:S01]  /*5180*/  HADD2.F32 R2, -RZ, R2.H0_H0 ;  /* 0x20000002ff027230 */ /* 0x000fe20000004100 */
[----:B------:R-:W-:-:S04]  /*5190*/  CS2R R6, SRZ ;  /* 0x0000000000067805 */ /* 0x000fc8000001ff00 */
[----:B------:R-:W-:-:S04]  /*51a0*/  FMUL.FTZ R2, R2, 1 ;  /* 0x3f80000002027820 */ /* 0x000fc80000410000 */
[----:B------:R-:W0:Y:S02]  /*51b0*/  F2F.F64.F32 R4, R2 ;  /* 0x0000000200047310 */ /* 0x000e240000201800 */
[----:B0-----:R0:W-:Y:S01]  /*51c0*/  STG.E.128 [R16.64], R4 ;  /* 0x0000000410007986 */ /* 0x0011e2000c101d24 */
[----:B------:R-:W-:Y:S05]  /*51d0*/  BRA `(.L_x_677) ;  /* 0x00000a0000007947 */ /* 0x000fea0003800000 */
.L_x_685:
        /* <DEDUP_REMOVED lines=21> */
.L_x_690:
[----:B------:R-:W-:Y:S05]  /*5330*/  BSYNC B0 ;  /* 0x0000000000007941 */ /* 0x000fea0003800000 */
.L_x_689:
[----:B------:R-:W-:-:S05]  /*5340*/  LOP3.LUT R3, R0, R3, RZ, 0xfc, !PT ;  /* 0x0000000300037212 */ /* 0x000fca00078efcff */
[----:B------:R0:W-:Y:S01]  /*5350*/  STG.E.U8 [R16.64], R3 ;  /* 0x0000000310007986 */ /* 0x0001e2000c101124 */
[----:B------:R-:W-:Y:S05]  /*5360*/  BRA `(.L_x_677) ;  /* 0x0000087000007947 */ /* 0x000fea0003800000 */
.L_x_688:
        /* <DEDUP_REMOVED lines=13> */
.L_x_692:
[----:B------:R-:W-:Y:S01]  /*5440*/  IMAD.MOV.U32 R0, RZ, RZ, 0x7f ;  /* 0x0000007fff007424 */ /* 0x000fe200078e00ff */
[----:B------:R-:W-:-:S04]  /*5450*/  ISETP.GT.U32.AND P0, PT, R2, 0x7f800000, PT ;  /* 0x7f8000000200780c */ /* 0x000fc80003f04070 */
[----:B------:R-:W-:-:S04]  /*5460*/  SEL R0, R0, 0x7c, P0 ;  /* 0x0000007c00007807 */ /* 0x000fc80000000000 */
.L_x_693:
[----:B------:R-:W-:Y:S05]  /*5470*/  BSYNC B0 ;  /* 0x0000000000007941 */ /* 0x000fea0003800000 */
.L_x_691:
[----:B------:R-:W-:-:S04]  /*5480*/  LOP3.LUT R2, R3, 0x80000000, RZ, 0xc0, !PT ;  /* 0x8000000003027812 */ /* 0x000fc800078ec0ff */
[----:B------:R-:W-:-:S04]  /*5490*/  SHF.R.U32.HI R3, RZ, 0x18, R2 ;  /* 0x00000018ff037819 */ /* 0x000fc80000011602 */
[----:B------:R-:W-:-:S05]  /*54a0*/  LOP3.LUT R3, R0, R3, RZ, 0xfc, !PT ;  /* 0x0000000300037212 */ /* 0x000fca00078efcff */
[----:B------:R0:W-:Y:S01]  /*54b0*/  STG.E.U8 [R16.64], R3 ;  /* 0x0000000310007986 */ /* 0x0001e2000c101124 */
[----:B------:R-:W-:Y:S05]  /*54c0*/  BRA `(.L_x_677) ;  /* 0x0000071000007947 */ /* 0x000fea0003800000 */
.L_x_687:
[----:B------:R-:W-:-:S05]  /*54d0*/  HADD2.F32 R0, -RZ, R2.H0_H0 ;  /* 0x20000002ff007230 */ /* 0x000fca0000004100 */
[----:B------:R-:W-:-:S05]  /*54e0*/  F2FP.BF16.PACK_AB R0, RZ, R0 ;  /* 0x00000000ff00723e */ /* 0x000fca00000010ff */
[----:B------:R0:W-:Y:S01]  /*54f0*/  STG.E.U16 [R16.64], R0 ;  /* 0x0000000010007986 */ /* 0x0001e2000c101524 */
[----:B------:R-:W-:Y:S05]  /*5500*/  BRA `(.L_x_677) ;  /* 0x000006d000007947 */ /* 0x000fea0003800000 */
.L_x_684:
        /* <DEDUP_REMOVED lines=12> */
.L_x_696:
        /* <DEDUP_REMOVED lines=17> */
.L_x_699:
[----:B------:R-:W-:-:S04]  /*56e0*/  LOP3.LUT R2, R3, 0x80000000, RZ, 0xc0, !PT ;  /* 0x8000000003027812 */ /* 0x000fc800078ec0ff */
[----:B------:R-:W-:-:S04]  /*56f0*/  SHF.R.U32.HI R3, RZ, 0x18, R2 ;  /* 0x00000018ff037819 */ /* 0x000fc80000011602 */
[----:B------:R-:W-:-:S04]  /*5700*/  LOP3.LUT R0, R0, R3, RZ, 0xfc, !PT ;  /* 0x0000000300007212 */ /* 0x000fc800078efcff */
[----:B------:R-:W-:Y:S02]  /*5710*/  PRMT R8, R0, 0x7610, R8 ;  /* 0x0000761000087816 */ /* 0x000fe40000000008 */
.L_x_698:
[----:B------:R-:W-:Y:S05]  /*5720*/  BSYNC B0 ;  /* 0x0000000000007941 */ /* 0x000fea0003800000 */
.L_x_697:
[----:B------:R0:W-:Y:S01]  /*5730*/  STG.E.U8 [R16.64], R8 ;  /* 0x0000000810007986 */ /* 0x0001e2000c101124 */
[----:B------:R-:W-:Y:S05]  /*5740*/  BRA `(.L_x_677) ;  /* 0x0000049000007947 */ /* 0x000fea0003800000 */
.L_x_695:
        /* <DEDUP_REMOVED lines=17> */
.L_x_702:
[----:B------:R-:W-:-:S04]  /*5860*/  LOP3.LUT R2, R3, 0x80000000, RZ, 0xc0, !PT ;  /* 0x8000000003027812 */ /* 0x000fc800078ec0ff */
[----:B------:R-:W-:-:S04]  /*5870*/  SHF.R.U32.HI R3, RZ, 0x18, R2 ;  /* 0x00000018ff037819 */ /* 0x000fc80000011602 */
[----:B------:R-:W-:-:S04]  /*5880*/  LOP3.LUT R0, R0, R3, RZ, 0xfc, !PT ;  /* 0x0000000300007212 */ /* 0x000fc800078efcff */
[----:B------:R-:W-:Y:S02]  /*5890*/  PRMT R8, R0, 0x7610, R8 ;  /* 0x0000761000087816 */ /* 0x000fe40000000008 */
.L_x_701:
[----:B------:R-:W-:Y:S05]  /*58a0*/  BSYNC B0 ;  /* 0x0000000000007941 */ /* 0x000fea0003800000 */
.L_x_700:
[----:B------:R0:W-:Y:S01]  /*58b0*/  STG.E.U8 [R16.64], R8 ;  /* 0x0000000810007986 */ /* 0x0001e2000c101124 */
[----:B------:R-:W-:Y:S05]  /*58c0*/  BRA `(.L_x_677) ;  /* 0x0000031000007947 */ /* 0x000fea0003800000 */
.L_x_694:
        /* <DEDUP_REMOVED lines=22> */
.L_x_676:
        /* <DEDUP_REMOVED lines=20> */
.L_x_704:
[----:B------:R-:W-:-:S06]  /*5b70*/  HADD2.F32 R2, -RZ, R2.H0_H0 ;  /* 0x20000002ff027230 */ /* 0x000fcc0000004100 */
[----:B------:R-:W0:Y:S02]  /*5b80*/  F2I.U64.TRUNC R2, R2 ;  /* 0x0000000200027311 */ /* 0x000e24000020d800 */
[----:B0-----:R0:W-:Y:S01]  /*5b90*/  STG.E.64 [R16.64], R2 ;  /* 0x0000000210007986 */ /* 0x0011e2000c101b24 */
[----:B------:R-:W-:Y:S05]  /*5ba0*/  BRA `(.L_x_677) ;  /* 0x0000003000007947 */ /* 0x000fea0003800000 */
.L_x_703:
[----:B------:R-:W-:-:S04]  /*5bb0*/  HADD2.F32 R2, -RZ, R2.H0_H0 ;  /* 0x20000002ff027230 */ /* 0x000fc80000004100 */
[----:B------:R-:W0:Y:S02]  /*5bc0*/  F2I.FTZ.U32.TRUNC.NTZ R3, R2 ;  /* 0x0000000200037305 */ /* 0x000e24000021f000 */
[----:B0-----:R0:W-:Y:S02]  /*5bd0*/  STG.E [R16.64], R3 ;  /* 0x0000000310007986 */ /* 0x0011e4000c101924 */
.L_x_677:
        /* <DEDUP_REMOVED lines=231> */
.L_x_705:
        /* <DEDUP_REMOVED lines=20> */
.L_x_709:
[----:B------:R-:W2:Y:S02]  /*6b90*/  LDG.E.U8 R2, [R2.64] ;  /* 0x0000002402027981 */ /* 0x000ea4000c1e1100 */
[----:B--2---:R-:W0:Y:S02]  /*6ba0*/  I2F.U16 R0, R2 ;  /* 0x0000000200007306 */ /* 0x004e240000101000 */
[----:B0-----:R-:W-:Y:S01]  /*6bb0*/  F2FP.PACK_AB R0, RZ, R0 ;  /* 0x00000000ff00723e */ /* 0x001fe200000000ff */
[----:B------:R-:W-:Y:S05]  /*6bc0*/  BRA `(.L_x_711) ;  /* 0x00000e1000007947 */ /* 0x000fea0003800000 */
.L_x_708:
        /* <DEDUP_REMOVED lines=10> */
.L_x_713:
[----:B------:R-:W2:Y:S02]  /*6c70*/  LDG.E R2, [R2.64] ;  /* 0x0000002402027981 */ /* 0x000ea4000c1e1900 */
[----:B--2---:R-:W0:Y:S02]  /*6c80*/  I2F R0, R2 ;  /* 0x0000000200007306 */ /* 0x004e240000201400 */
[----:B0-----:R-:W-:Y:S01]  /*6c90*/  F2FP.PACK_AB R0, RZ, R0 ;  /* 0x00000000ff00723e */ /* 0x001fe200000000ff */
[----:B------:R-:W-:Y:S05]  /*6ca0*/  BRA `(.L_x_711) ;  /* 0x00000d3000007947 */ /* 0x000fea0003800000 */
.L_x_712:
[----:B------:R-:W2:Y:S02]  /*6cb0*/  LDG.E.U16 R2, [R2.64] ;  /* 0x0000002402027981 */ /* 0x000ea4000c1e1500 */
[----:B--2---:R-:W0:Y:S02]  /*6cc0*/  I2F.S16 R0, R2 ;  /* 0x0000000200007306 */ /* 0x004e240000101400 */
[----:B0-----:R-:W-:Y:S01]  /*6cd0*/  F2FP.PACK_AB R0, RZ, R0 ;  /* 0x00000000ff00723e */ /* 0x001fe200000000ff */
[----:B------:R-:W-:Y:S05]  /*6ce0*/  BRA `(.L_x_711) ;  /* 0x00000cf000007947 */ /* 0x000fea0003800000 */
.L_x_707:
        /* <DEDUP_REMOVED lines=9> */
.L_x_715:
[----:B------:R0:W5:Y:S01]  /*6d80*/  LDG.E.U16 R0, [R2.64] ;  /* 0x0000002402007981 */ /* 0x000162000c1e1500 */
[----:B------:R-:W-:Y:S05]  /*6d90*/  BRA `(.L_x_711) ;  /* 0x00000c4000007947 */ /* 0x000fea0003800000 */
.L_x_714:
        /* <DEDUP_REMOVED lines=9> */
.L_x_717:
[----:B------:R0:W5:Y:S01]  /*6e30*/  LDG.E.U16 R0, [R2.64] ;  /* 0x0000002402007981 */ /* 0x000162000c1e1500 */
[----:B------:R-:W-:Y:S05]  /*6e40*/  BRA `(.L_x_711) ;  /* 0x00000b9000007947 */ /* 0x000fea0003800000 */
.L_x_716:
[----:B------:R-:W2:Y:S02]  /*6e50*/  LDG.E.64 R2, [R2.64] ;  /* 0x0000002402027981 */ /* 0x000ea4000c1e1b00 */
[----:B--2---:R-:W0:Y:S01]  /*6e60*/  F2F.F32.F64 R0, R2 ;  /* 0x0000000200007310 */ /* 0x004e220000301000 */
[----:B------:R-:W0:-:S14]  /*6e70*/  DSETP.GEU.AND P0, PT, |R2|, c[0x2][0x0], PT ;  /* 0x008000000200762a */ /* 0x000e1c0003f0e200 */
[----:B0-----:R-:W-:-:S05]  /*6e80*/  @!P0 FMUL R0, R0, 1.175494350822287508e-38 ;  /* 0x0080000000008820 */ /* 0x001fca0000400000 */
[----:B------:R-:W-:Y:S01]  /*6e90*/  F2FP.PACK_AB R0, RZ, R0 ;  /* 0x00000000ff00723e */ /* 0x000fe200000000ff */
[----:B------:R-:W-:Y:S05]  /*6ea0*/  BRA `(.L_x_711) ;  /* 0x00000b3000007947 */ /* 0x000fea0003800000 */
.L_x_706:
        /* <DEDUP_REMOVED lines=13> */
.L_x_720:
[----:B------:R-:W2:Y:S02]  /*6f80*/  LDG.E.64 R2, [R2.64] ;  /* 0x0000002402027981 */ /* 0x000ea4000c1e1b00 */
[----:B--2---:R-:W0:Y:S01]  /*6f90*/  F2F.F32.F64 R0, R2 ;  /* 0x0000000200007310 */ /* 0x004e220000301000 */
[----:B------:R-:W0:-:S14]  /*6fa0*/  DSETP.GEU.AND P0, PT, |R2|, c[0x2][0x0], PT ;  /* 0x008000000200762a */ /* 0x000e1c0003f0e200 */
[----:B0-----:R-:W-:-:S05]  /*6fb0*/  @!P0 FMUL R0, R0, 1.175494350822287508e-38 ;  /* 0x0080000000008820 */ /* 0x001fca0000400000 */
[----:B------:R-:W-:Y:S01]  /*6fc0*/  F2FP.PACK_AB R0, RZ, R0 ;  /* 0x00000000ff00723e */ /* 0x000fe200000000ff */
[----:B------:R-:W-:Y:S05]  /*6fd0*/  BRA `(.L_x_711) ;  /* 0x00000a0000007947 */ /* 0x000fea0003800000 */
.L_x_719:
        /* <DEDUP_REMOVED lines=28> */
.L_x_722:
        /* <DEDUP_REMOVED lines=15> */
.L_x_721:
[----:B------:R-:W2:Y:S02]  /*7290*/  LDG.E.U16 R0, [R2.64] ;  /* 0x0000002402007981 */ /* 0x000ea4000c1e1500 */
[----:B--2---:R-:W-:-:S04]  /*72a0*/  PRMT R0, RZ, 0x5410, R0 ;  /* 0x00005410ff007816 */ /* 0x004fc80000000000 */
[----:B------:R-:W-:Y:S01]  /*72b0*/  F2FP.PACK_AB R0, RZ, R0 ;  /* 0x00000000ff00723e */ /* 0x000fe200000000ff */
[----:B------:R-:W-:Y:S05]  /*72c0*/  BRA `(.L_x_711) ;  /* 0x0000071000007947 */ /* 0x000fea0003800000 */
.L_x_718:
        /* <DEDUP_REMOVED lines=12> */
.L_x_725:
        /* <DEDUP_REMOVED lines=21> */
.L_x_729:
[----:B------:R-:W-:Y:S05]  /*74e0*/  BSYNC B1 ;  /* 0x0000000000017941 */ /* 0x000fea0003800000 */
.L_x_728:
[----:B------:R-:W-:Y:S01]  /*74f0*/  LEA R3, R0, 0x3b800000, 0x17 ;  /* 0x3b80000000037811 */ /* 0x000fe200078eb8ff */
[----:B------:R-:W-:-:S05]  /*7500*/  IMAD.SHL.U32 R0, R2, 0x100000, RZ ;  /* 0x0010000002007824 */ /* 0x000fca00078e00ff */
[----:B------:R-:W-:Y:S02]  /*7510*/  LOP3.LUT R0, R3, R0, R4, 0xfe, !PT ;  /* 0x0000000003007212 */ /* 0x000fe400078efe04 */
.L_x_727:
[----:B------:R-:W-:Y:S05]  /*7520*/  BSYNC B0 ;  /* 0x0000000000007941 */ /* 0x000fea0003800000 */
.L_x_726:
[----:B------:R-:W-:Y:S01]  /*7530*/  F2FP.PACK_AB R0, RZ, R0 ;  /* 0x00000000ff00723e */ /* 0x000fe200000000ff */
[----:B------:R-:W-:Y:S05]  /*7540*/  BRA `(.L_x_711) ;  /* 0x0000049000007947 */ /* 0x000fea0003800000 */
.L_x_724:
        /* <DEDUP_REMOVED lines=21> */
.L_x_733:
[----:B------:R-:W-:Y:S05]  /*76a0*/  BSYNC B1 ;  /* 0x0000000000017941 */ /* 0x000fea0003800000 */
.L_x_732:
[----:B------:R-:W-:Y:S01]  /*76b0*/  LEA R3, R0, 0x37800000, 0x17 ;  /* 0x3780000000037811 */ /* 0x000fe200078eb8ff */
[----:B------:R-:W-:-:S05]  /*76c0*/  IMAD.SHL.U32 R0, R2, 0x200000, RZ ;  /* 0x0020000002007824 */ /* 0x000fca00078e00ff */
[----:B------:R-:W-:Y:S02]  /*76d0*/  LOP3.LUT R0, R3, R0, R4, 0xfe, !PT ;  /* 0x0000000003007212 */ /* 0x000fe400078efe04 */
.L_x_731:
[----:B------:R-:W-:Y:S05]  /*76e0*/  BSYNC B0 ;  /* 0x0000000000007941 */ /* 0x000fea0003800000 */
.L_x_730:
[----:B------:R-:W-:Y:S01]  /*76f0*/  F2FP.PACK_AB R0, RZ, R0 ;  /* 0x00000000ff00723e */ /* 0x000fe200000000ff */
[----:B------:R-:W-:Y:S05]  /*7700*/  BRA `(.L_x_711) ;  /* 0x000002d000007947 */ /* 0x000fea0003800000 */
.L_x_723:
        /* <DEDUP_REMOVED lines=14> */
.L_x_737:
[----:B------:R-:W-:Y:S05]  /*77f0*/  BSYNC B0 ;  /* 0x0000000000007941 */ /* 0x000fea0003800000 */
.L_x_736:
[----:B------:R-:W-:Y:S01]  /*7800*/  F2FP.PACK_AB R0, RZ, R0 ;  /* 0x00000000ff00723e */ /* 0x000fe200000000ff */
[----:B------:R-:W-:Y:S05]  /*7810*/  BRA `(.L_x_711) ;  /* 0x000001c000007947 */ /* 0x000fea0003800000 */
.L_x_710:
        /* <DEDUP_REMOVED lines=21> */
.L_x_735:
[----:B------:R-:W2:Y:S02]  /*7970*/  LDG.E.64 R2, [R2.64] ;  /* 0x0000002402027981 */ /* 0x000ea4000c1e1b00 */
[----:B--2---:R-:W0:Y:S02]  /*7980*/  I2F.U64 R0, R2 ;  /* 0x0000000200007312 */ /* 0x004e240000301000 */
[----:B0-----:R-:W-:Y:S01]  /*7990*/  F2FP.PACK_AB R0, RZ, R0 ;  /* 0x00000000ff00723e */ /* 0x001fe200000000ff */
[----:B------:R-:W-:Y:S05]  /*79a0*/  BRA `(.L_x_711) ;  /* 0x0000003000007947 */ /* 0x000fea0003800000 */
.L_x_734:
[----:B------:R-:W2:Y:S02]  /*79b0*/  LDG.E R2, [R2.64] ;  /* 0x0000002402027981 */ /* 0x000ea4000c1e1900 */
[----:B--2---:R-:W0:Y:S02]  /*79c0*/  I2F.U32 R0, R2 ;  /* 0x0000000200007306 */ /* 0x004e240000201000 */
[----:B0-----:R-:W-:-:S06]  /*79d0*/  F2FP.PACK_AB R0, RZ, R0 ;  /* 0x00000000ff00723e */ /* 0x001fcc00000000ff */
.L_x_711:
        /* <DEDUP_REMOVED lines=19> */
.L_x_741:
[----:B------:R-:W-:-:S06]  /*7b10*/  HADD2.F32 R3, -RZ, R2.H0_H0 ;  /* 0x20000002ff037230 */ /* 0x000fcc0000004100 */
[----:B------:R-:W0:Y:S02]  /*7b20*/  F2I.S64.TRUNC R2, R3 ;  /* 0x0000000300027311 */ /* 0x000e24000020d900 */
[----:B0-----:R0:W-:Y:S01]  /*7b30*/  STG.E.U8 [R16.64], R2 ;  /* 0x0000000210007986 */ /* 0x0011e2000c101124 */
[----:B------:R-:W-:Y:S05]  /*7b40*/  BRA `(.L_x_743) ;  /* 0x00000e4000007947 */ /* 0x000fea0003800000 */
.L_x_740:
        /* <DEDUP_REMOVED lines=10> */
.L_x_745:
[----:B------:R-:W-:-:S04]  /*7bf0*/  HADD2.F32 R2, -RZ, R2.H0_H0 ;  /* 0x20000002ff027230 */ /* 0x000fc80000004100 */
[----:B------:R-:W0:Y:S02]  /*7c00*/  F2I.FTZ.TRUNC.NTZ R3, R2 ;  /* 0x0000000200037305 */ /* 0x000e24000021f100 */
[----:B0-----:R0:W-:Y:S01]  /*7c10*/  STG.E [R16.64], R3 ;  /* 0x0000000310007986 */ /* 0x0011e2000c101924 */
[----:B------:R-:W-:Y:S05]  /*7c20*/  BRA `(.L_x_743) ;  /* 0x00000d6000007947 */ /* 0x000fea0003800000 */
.L_x_744:
[----:B------:R-:W-:-:S04]  /*7c30*/  HADD2.F32 R2, -RZ, R2.H0_H0 ;  /* 0x20000002ff027230 */ /* 0x000fc80000004100 */
[----:B------:R-:W0:Y:S02]  /*7c40*/  F2I.FTZ.TRUNC.NTZ R3, R2 ;  /* 0x0000000200037305 */ /* 0x000e24000021f100 */
[----:B0-----:R0:W-:Y:S01]  /*7c50*/  STG.E.U16 [R16.64], R3 ;  /* 0x0000000310007986 */ /* 0x0011e2000c101524 */
[----:B------:R-:W-:Y:S05]  /*7c60*/  BRA `(.L_x_743) ;  /* 0x00000d2000007947 */ /* 0x000fea0003800000 */
.L_x_739:
        /* <DEDUP_REMOVED lines=9> */
.L_x_747:
[----:B------:R0:W-:Y:S01]  /*7d00*/  STG.E.U16 [R16.64], R2 ;  /* 0x0000000210007986 */ /* 0x0001e2000c101524 */
[----:B------:R-:W-:Y:S05]  /*7d10*/  BRA `(.L_x_743) ;  /* 0x00000c7000007947 */ /* 0x000fea0003800000 */
.L_x_746:
        /* <DEDUP_REMOVED lines=10> */
.L_x_749:
[----:B------:R-:W-:-:S05]  /*7dc0*/  HADD2.F32 R0, -RZ, R2.H0_H0 ;  /* 0x20000002ff007230 */ /* 0x000fca0000004100 */
[----:B------:R-:W-:-:S04]  /*7dd0*/  F2FP.PACK_AB R0, RZ, R0 ;  /* 0x00000000ff00723e */ /* 0x000fc800000000ff */
[----:B------:R-:W-:-:S05]  /*7de0*/  PRMT R0, R0, 0x5410, RZ ;  /* 0x0000541000007816 */ /* 0x000fca00000000ff */
[----:B------:R0:W-:Y:S01]  /*7df0*/  STG.E [R16.64], R0 ;  /* 0x0000000010007986 */ /* 0x0001e2000c101924 */
[----:B------:R-:W-:Y:S05]  /*7e00*/  BRA `(.L_x_743) ;  /* 0x00000b8000007947 */ /* 0x000fea0003800000 */
.L_x_748:
[----:B------:R-:W-:-:S05]  /*7e10*/  HADD2.F32 R2, -RZ, R2.H0_H0 ;  /* 0x20000002ff027230 */ /* 0x000fca0000004100 */
[----:B------:R-:W-:-:S06]  /*7e20*/  FMUL.FTZ R2, R2, 1 ;  /* 0x3f80000002027820 */ /* 0x000fcc0000410000 */
[----:B------:R-:W0:Y:S02]  /*7e30*/  F2F.F64.F32 R2, R2 ;  /* 0x0000000200027310 */ /* 0x000e240000201800 */
[----:B0-----:R0:W-:Y:S01]  /*7e40*/  STG.E.64 [R16.64], R2 ;  /* 0x0000000210007986 */ /* 0x0011e2000c101b24 */
[----:B------:R-:W-:Y:S05]  /*7e50*/  BRA `(.L_x_743) ;  /* 0x00000b3000007947 */ /* 0x000fea0003800000 */
.L_x_738:
        /* <DEDUP_REMOVED lines=13> */
.L_x_752:
[----:B------:R-:W-:Y:S01]  /*7f30*/  HADD2.F32 R2, -RZ, R2.H0_H0 ;  /* 0x20000002ff027230 */ /* 0x000fe20000004100 */
[----:B------:R-:W-:-:S04]  /*7f40*/  CS2R R6, SRZ ;  /* 0x0000000000067805 */ /* 0x000fc8000001ff00 */
[----:B------:R-:W-:-:S04]  /*7f50*/  FMUL.FTZ R2, R2, 1 ;  /* 0x3f80000002027820 */ /* 0x000fc80000410000 */
[----:B------:R-:W0:Y:S02]  /*7f60*/  F2F.F64.F32 R4, R2 ;  /* 0x0000000200047310 */ /* 0x000e240000201800 */
[----:B0-----:R0:W-:Y:S01]  /*7f70*/  STG.E.128 [R16.64], R4 ;  /* 0x0000000410007986 */ /* 0x0011e2000c101d24 */
[----:B------:R-:W-:Y:S05]  /*7f80*/  BRA `(.L_x_743) ;  /* 0x00000a0000007947 */ /* 0x000fea0003800000 */
.L_x_751:
        /* <DEDUP_REMOVED lines=21> */
.L_x_756:
[----:B------:R-:W-:Y:S05]  /*80e0*/  BSYNC B0 ;  /* 0x0000000000007941 */ /* 0x000fea0003800000 */
.L_x_755:
[----:B------:R-:W-:-:S05]  /*80f0*/  LOP3.LUT R3, R0, R3, RZ, 0xfc, !PT ;  /* 0x0000000300037212 */ /* 0x000fca00078efcff */
[----:B------:R0:W-:Y:S01]  /*8100*/  STG.E.U8 [R16.64], R3 ;  /* 0x0000000310007986 */ /* 0x0001e2000c101124 */
[----:B------:R-:W-:Y:S05]  /*8110*/  BRA `(.L_x_743) ;  /* 0x0000087000007947 */ /* 0x000fea0003800000 */
.L_x_754:
        /* <DEDUP_REMOVED lines=13> */
.L_x_758:
[----:B------:R-:W-:Y:S01]  /*81f0*/  IMAD.MOV.U32 R0, RZ, RZ, 0x7f ;  /* 0x0000007fff007424 */ /* 0x000fe200078e00ff */
[----:B------:R-:W-:-:S04]  /*8200*/  ISETP.GT.U32.AND P0, PT, R2, 0x7f800000, PT ;  /* 0x7f8000000200780c */ /* 0x000fc80003f04070 */
[----:B------:R-:W-:-:S04]  /*8210*/  SEL R0, R0, 0x7c, P0 ;  /* 0x0000007c00007807 */ /* 0x000fc80000000000 */
.L_x_759:
[----:B------:R-:W-:Y:S05]  /*8220*/  BSYNC B0 ;  /* 0x0000000000007941 */ /* 0x000fea0003800000 */
.L_x_757:
[----:B------:R-:W-:-:S04]  /*8230*/  LOP3.LUT R2, R3, 0x80000000, RZ, 0xc0, !PT ;  /* 0x8000000003027812 */ /* 0x000fc800078ec0ff */
[----:B------:R-:W-:-:S04]  /*8240*/  SHF.R.U32.HI R3, RZ, 0x18, R2 ;  /* 0x00000018ff037819 */ /* 0x000fc80000011602 */
[----:B------:R-:W-:-:S05]  /*8250*/  LOP3.LUT R3, R0, R3, RZ, 0xfc, !PT ;  /* 0x0000000300037212 */ /* 0x000fca00078efcff */
[----:B------:R0:W-:Y:S01]  /*8260*/  STG.E.U8 [R16.64], R3 ;  /* 0x0000000310007986 */ /* 0x0001e2000c101124 */
[----:B------:R-:W-:Y:S05]  /*8270*/  BRA `(.L_x_743) ;  /* 0x0000071000007947 */ /* 0x000fea0003800000 */
.L_x_753:
[----:B------:R-:W-:-:S05]  /*8280*/  HADD2.F32 R0, -RZ, R2.H0_H0 ;  /* 0x20000002ff007230 */ /* 0x000fca0000004100 */
[----:B------:R-:W-:-:S05]  /*8290*/  F2FP.BF16.PACK_AB R0, RZ, R0 ;  /* 0x00000000ff00723e */ /* 0x000fca00000010ff */
[----:B------:R0:W-:Y:S01]  /*82a0*/  STG.E.U16 [R16.64], R0 ;  /* 0x0000000010007986 */ /* 0x0001e2000c101524 */
[----:B------:R-:W-:Y:S05]  /*82b0*/  BRA `(.L_x_743) ;  /* 0x000006d000007947 */ /* 0x000fea0003800000 */
.L_x_750:
        /* <DEDUP_REMOVED lines=12> */
.L_x_762:
        /* <DEDUP_REMOVED lines=17> */
.L_x_765:
[----:B------:R-:W-:-:S04]  /*8490*/  LOP3.LUT R2, R3, 0x80000000, RZ, 0xc0, !PT ;  /* 0x8000000003027812 */ /* 0x000fc800078ec0ff */
[----:B------:R-:W-:-:S04]  /*84a0*/  SHF.R.U32.HI R3, RZ, 0x18, R2 ;  /* 0x00000018ff037819 */ /* 0x000fc80000011602 */
[----:B------:R-:W-:-:S04]  /*84b0*/  LOP3.LUT R0, R0, R3, RZ, 0xfc, !PT ;  /* 0x0000000300007212 */ /* 0x000fc800078efcff */
[----:B------:R-:W-:Y:S02]  /*84c0*/  PRMT R8, R0, 0x7610, R8 ;  /* 0x0000761000087816 */ /* 0x000fe40000000008 */
.L_x_764:
[----:B------:R-:W-:Y:S05]  /*84d0*/  BSYNC B0 ;  /* 0x0000000000007941 */ /* 0x000fea0003800000 */
.L_x_763:
[----:B------:R0:W-:Y:S01]  /*84e0*/  STG.E.U8 [R16.64], R8 ;  /* 0x0000000810007986 */ /* 0x0001e2000c101124 */
[----:B------:R-:W-:Y:S05]  /*84f0*/  BRA `(.L_x_743) ;  /* 0x0000049000007947 */ /* 0x000fea0003800000 */
.L_x_761:
        /* <DEDUP_REMOVED lines=17> */
.L_x_768:
[----:B------:R-:W-:-:S04]  /*8610*/  LOP3.LUT R2, R3, 0x80000000, RZ, 0xc0, !PT ;  /* 0x8000000003027812 */ /* 0x000fc800078ec0ff */
[----:B------:R-:W-:-:S04]  /*8620*/  SHF.R.U32.HI R3, RZ, 0x18, R2 ;  /* 0x00000018ff037819 */ /* 0x000fc80000011602 */
[----:B------:R-:W-:-:S04]  /*8630*/  LOP3.LUT R0, R0, R3, RZ, 0xfc, !PT ;  /* 0x0000000300007212 */ /* 0x000fc800078efcff */
[----:B------:R-:W-:Y:S02]  /*8640*/  PRMT R8, R0, 0x7610, R8 ;  /* 0x0000761000087816 */ /* 0x000fe40000000008 */
.L_x_767:
[----:B------:R-:W-:Y:S05]  /*8650*/  BSYNC B0 ;  /* 0x0000000000007941 */ /* 0x000fea0003800000 */
.L_x_766:
[----:B------:R0:W-:Y:S01]  /*8660*/  STG.E.U8 [R16.64], R8 ;  /* 0x0000000810007986 */ /* 0x0001e2000c101124 */
[----:B------:R-:W-:Y:S05]  /*8670*/  BRA `(.L_x_743) ;  /* 0x0000031000007947 */ /* 0x000fea0003800000 */
.L_x_760:
        /* <DEDUP_REMOVED lines=22> */
.L_x_742:
        /* <DEDUP_REMOVED lines=20> */
.L_x_770:
[----:B------:R-:W-:-:S06]  /*8920*/  HADD2.F32 R2, -RZ, R2.H0_H0 ;  /* 0x20000002ff027230 */ /* 0x000fcc0000004100 */
[----:B------:R-:W0:Y:S02]  /*8930*/  F2I.U64.TRUNC R2, R2 ;  /* 0x0000000200027311 */ /* 0x000e24000020d800 */
[----:B0-----:R0:W-:Y:S01]  /*8940*/  STG.E.64 [R16.64], R2 ;  /* 0x0000000210007986 */ /* 0x0011e2000c101b24 */
[----:B------:R-:W-:Y:S05]  /*8950*/  BRA `(.L_x_743) ;  /* 0x0000003000007947 */ /* 0x000fea0003800000 */
.L_x_769:
[----:B------:R-:W-:-:S04]  /*8960*/  HADD2.F32 R2, -RZ, R2.H0_H0 ;  /* 0x20000002ff027230 */ /* 0x000fc80000004100 */
[----:B------:R-:W0:Y:S02]  /*8970*/  F2I.FTZ.U32.TRUNC.NTZ R3, R2 ;  /* 0x0000000200037305 */ /* 0x000e24000021f000 */
[----:B0-----:R0:W-:Y:S02]  /*8980*/  STG.E [R16.64], R3 ;  /* 0x0000000310007986 */ /* 0x0011e4000c101924 */
.L_x_743:
[----:B------:R-:W-:Y:S02]  /*8990*/  IADD3 R19, R19, 0x80, RZ ;  /* 0x0000008013137810 */ /* 0x000fe40007ffe0ff */
.L_x_638:
[----:B------:R-:W-:Y:S05]  /*89a0*/  BSYNC B6 ;  /* 0x0000000000067941 */ /* 0x000fea0003800000 */
.L_x_637:
        /* <DEDUP_REMOVED lines=230> */
.L_x_771:
        /* <DEDUP_REMOVED lines=20> */
.L_x_775:
[----:B------:R-:W2:Y:S02]  /*9950*/  LDG.E.U8 R2, [R2.64] ;  /* 0x0000002402027981 */ /* 0x000ea4000c1e1100 */
[----:B--2---:R-:W0:Y:S02]  /*9960*/  I2F.U16 R0, R2 ;  /* 0x0000000200007306 */ /* 0x004e240000101000 */
[----:B0-----:R-:W-:Y:S01]  /*9970*/  F2FP.PACK_AB R0, RZ, R0 ;  /* 0x00000000ff00723e */ /* 0x001fe200000000ff */
[----:B------:R-:W-:Y:S05]  /*9980*/  BRA `(.L_x_777) ;  /* 0x00000e1000007947 */ /* 0x000fea0003800000 */
.L_x_774:
        /* <DEDUP_REMOVED lines=10> */
.L_x_779:
[----:B------:R-:W2:Y:S02]  /*9a30*/  LDG.E R2, [R2.64] ;  /* 0x0000002402027981 */ /* 0x000ea4000c1e1900 */
[----:B--2---:R-:W0:Y:S02]  /*9a40*/  I2F R0, R2 ;  /* 0x0000000200007306 */ /* 0x004e240000201400 */
[----:B0-----:R-:W-:Y:S01]  /*9a50*/  F2FP.PACK_AB R0, RZ, R0 ;  /* 0x00000000ff00723e */ /* 0x001fe200000000ff */
[----:B------:R-:W-:Y:S05]  /*9a60*/  BRA `(.L_x_777) ;  /* 0x00000d3000007947 */ /* 0x000fea0003800000 */
.L_x_778:
[----:B------:R-:W2:Y:S02]  /*9a70*/  LDG.E.U16 R2, [R2.64] ;  /* 0x0000002402027981 */ /* 0x000ea4000c1e1500 */
[----:B--2---:R-:W0:Y:S02]  /*9a80*/  I2F.S16 R0, R2 ;  /* 0x0000000200007306 */ /* 0x004e240000101400 */
[----:B0-----:R-:W-:Y:S01]  /*9a90*/  F2FP.PACK_AB R0, RZ, R0 ;  /* 0x00000000ff00723e */ /* 0x001fe200000000ff */
[----:B------:R-:W-:Y:S05]  /*9aa0*/  BRA `(.L_x_777) ;  /* 0x00000cf000007947 */ /* 0x000fea0003800000 */
.L_x_773:
        /* <DEDUP_REMOVED lines=9> */
.L_x_781:
[----:B------:R0:W5:Y:S01]  /*9b40*/  LDG.E.U16 R0, [R2.64] ;  /* 0x0000002402007981 */ /* 0x000162000c1e1500 */
[----:B------:R-:W-:Y:S05]  /*9b50*/  BRA `(.L_x_777) ;  /* 0x00000c4000007947 */ /* 0x000fea0003800000 */
.L_x_780:
        /* <DEDUP_REMOVED lines=9> */
.L_x_783:
[----:B------:R0:W5:Y:S01]  /*9bf0*/  LDG.E.U16 R0, [R2.64] ;  /* 0x0000002402007981 */ /* 0x000162000c1e1500 */
[----:B------:R-:W-:Y:S05]  /*9c00*/  BRA `(.L_x_777) ;  /* 0x00000b9000007947 */ /* 0x000fea0003800000 */
.L_x_782:
[----:B------:R-:W2:Y:S02]  /*9c10*/  LDG.E.64 R2, [R2.64] ;  /* 0x0000002402027981 */ /* 0x000ea4000c1e1b00 */
[----:B--2---:R-:W0:Y:S01]  /*9c20*/  F2F.F32.F64 R0, R2 ;  /* 0x0000000200007310 */ /* 0x004e220000301000 */
[----:B------:R-:W0:-:S14]  /*9c30*/  DSETP.GEU.AND P0, PT, |R2|, c[0x2][0x0], PT ;  /* 0x008000000200762a */ /* 0x000e1c0003f0e200 */
[----:B0-----:R-:W-:-:S05]  /*9c40*/  @!P0 FMUL R0, R0, 1.175494350822287508e-38 ;  /* 0x0080000000008820 */ /* 0x001fca0000400000 */
[----:B------:R-:W-:Y:S01]  /*9c50*/  F2FP.PACK_AB R0, RZ, R0 ;  /* 0x00000000ff00723e */ /* 0x000fe200000000ff */
[----:B------:R-:W-:Y:S05]  /*9c60*/  BRA `(.L_x_777) ;  /* 0x00000b3000007947 */ /* 0x000fea0003800000 */
.L_x_772:
        /* <DEDUP_REMOVED lines=13> */
.L_x_786:
[----:B------:R-:W2:Y:S02]  /*9d40*/  LDG.E.64 R2, [R2.64] ;  /* 0x0000002402027981 */ /* 0x000ea4000c1e1b00 */
[----:B--2---:R-:W0:Y:S01]  /*9d50*/  F2F.F32.F64 R0, R2 ;  /* 0x0000000200007310 */ /* 0x004e220000301000 */
[----:B------:R-:W0:-:S14]  /*9d60*/  DSETP.GEU.AND P0, PT, |R2|, c[0x2][0x0], PT ;  /* 0x008000000200762a */ /* 0x000e1c0003f0e200 */
[----:B0-----:R-:W-:-:S05]  /*9d70*/  @!P0 FMUL R0, R0, 1.175494350822287508e-38 ;  /* 0x0080000000008820 */ /* 0x001fca0000400000 */
[----:B------:R-:W-:Y:S01]  /*9d80*/  F2FP.PACK_AB R0, RZ, R0 ;  /* 0x00000000ff00723e */ /* 0x000fe200000000ff */
[----:B------:R-:W-:Y:S05]  /*9d90*/  BRA `(.L_x_777) ;  /* 0x00000a0000007947 */ /* 0x000fea0003800000 */
.L_x_785:
        /* <DEDUP_REMOVED lines=28> */
.L_x_788:
        /* <DEDUP_REMOVED lines=15> */
.L_x_787:
[----:B------:R-:W2:Y:S02]  /*a050*/  LDG.E.U16 R0, [R2.64] ;  /* 0x0000002402007981 */ /* 0x000ea4000c1e1500 */
[----:B--2---:R-:W-:-:S04]  /*a060*/  PRMT R0, RZ, 0x5410, R0 ;  /* 0x00005410ff007816 */ /* 0x004fc80000000000 */
[----:B------:R-:W-:Y:S01]  /*a070*/  F2FP.PACK_AB R0, RZ, R0 ;  /* 0x00000000ff00723e */ /* 0x000fe200000000ff */
[----:B------:R-:W-:Y:S05]  /*a080*/  BRA `(.L_x_777) ;  /* 0x0000071000007947 */ /* 0x000fea0003800000 */
.L_x_784:
        /* <DEDUP_REMOVED lines=12> */
.L_x_791:
        /* <DEDUP_REMOVED lines=21> */
.L_x_795:
[----:B------:R-:W-:Y:S05]  /*a2a0*/  BSYNC B1 ;  /* 0x0000000000017941 */ /* 0x000fea0003800000 */
.L_x_794:
[----:B------:R-:W-:Y:S01]  /*a2b0*/  LEA R3, R0, 0x3b800000, 0x17 ;  /* 0x3b80000000037811 */ /* 0x000fe200078eb8ff */
[----:B------:R-:W-:-:S05]  /*a2c0*/  IMAD.SHL.U32 R0, R2, 0x100000, RZ ;  /* 0x0010000002007824 */ /* 0x000fca00078e00ff */
[----:B------:R-:W-:Y:S02]  /*a2d0*/  LOP3.LUT R0, R3, R0, R4, 0xfe, !PT ;  /* 0x0000000003007212 */ /* 0x000fe400078efe04 */
.L_x_793:
[----:B------:R-:W-:Y:S05]  /*a2e0*/  BSYNC B0 ;  /* 0x0000000000007941 */ /* 0x000fea0003800000 */
.L_x_792:
[----:B------:R-:W-:Y:S01]  /*a2f0*/  F2FP.PACK_AB R0, RZ, R0 ;  /* 0x00000000ff00723e */ /* 0x000fe200000000ff */
[----:B------:R-:W-:Y:S05]  /*a300*/  BRA `(.L_x_777) ;  /* 0x0000049000007947 */ /* 0x000fea0003800000 */
.L_x_790:
        /* <DEDUP_REMOVED lines=21> */
.L_x_799:
[----:B------:R-:W-:Y:S05]  /*a460*/  BSYNC B1 ;  /* 0x0000000000017941 */ /* 0x000fea0003800000 */
.L_x_798:
[----:B------:R-:W-:Y:S01]  /*a470*/  LEA R3, R0, 0x37800000, 0x17 ;  /* 0x3780000000037811 */ /* 0x000fe200078eb8ff */
[----:B------:R-:W-:-:S05]  /*a480*/  IMAD.SHL.U32 R0, R2, 0x200000, RZ ;  /* 0x0020000002007824 */ /* 0x000fca00078e00ff */
[----:B------:R-:W-:Y:S02]  /*a490*/  LOP3.LUT R0, R3, R0, R4, 0xfe, !PT ;  /* 0x0000000003007212 */ /* 0x000fe400078efe04 */
.L_x_797:
[----:B------:R-:W-:Y:S05]  /*a4a0*/  BSYNC B0 ;  /* 0x0000000000007941 */ /* 0x000fea0003800000 */
.L_x_796:
[----:B------:R-:W-:Y:S01]  /*a4b0*/  F2FP.PACK_AB R0, RZ, R0 ;  /* 0x00000000ff00723e */ /* 0x000fe200000000ff */
[----:B------:R-:W-:Y:S05]  /*a4c0*/  BRA `(.L_x_777) ;  /* 0x000002d000007947 */ /* 0x000fea0003800000 */
.L_x_789:
        /* <DEDUP_REMOVED lines=14> */
.L_x_803:
[----:B------:R-:W-:Y:S05]  /*a5b0*/  BSYNC B0 ;  /* 0x0000000000007941 */ /* 0x000fea0003800000 */
.L_x_802:
[----:B------:R-:W-:Y:S01]  /*a5c0*/  F2FP.PACK_AB R0, RZ, R0 ;  /* 0x00000000ff00723e */ /* 0x000fe200000000ff */
[----:B------:R-:W-:Y:S05]  /*a5d0*/  BRA `(.L_x_777) ;  /* 0x000001c000007947 */ /* 0x000fea0003800000 */
.L_x_776:
        /* <DEDUP_REMOVED lines=21> */
.L_x_801:
[----:B------:R-:W2:Y:S02]  /*a730*/  LDG.E.64 R2, [R2.64] ;  /* 0x0000002402027981 */ /* 0x000ea4000c1e1b00 */
[----:B--2---:R-:W0:Y:S02]  /*a740*/  I2F.U64 R0, R2 ;  /* 0x0000000200007312 */ /* 0x004e240000301000 */
[----:B0-----:R-:W-:Y:S01]  /*a750*/  F2FP.PACK_AB R0, RZ, R0 ;  /* 0x00000000ff00723e */ /* 0x001fe200000000ff */
[----:B------:R-:W-:Y:S05]  /*a760*/  BRA `(.L_x_777) ;  /* 0x0000003000007947 */ /* 0x000fea0003800000 */
.L_x_800:
[----:B------:R-:W2:Y:S02]  /*a770*/  LDG.E R2, [R2.64] ;  /* 0x0000002402027981 */ /* 0x000ea4000c1e1900 */
[----:B--2---:R-:W0:Y:S02]  /*a780*/  I2F.U32 R0, R2 ;  /* 0x0000000200007306 */ /* 0x004e240000201000 */
[----:B0-----:R-:W-:-:S06]  /*a790*/  F2FP.PACK_AB R0, RZ, R0 ;  /* 0x00000000ff00723e */ /* 0x001fcc00000000ff */
.L_x_777:
        /* <DEDUP_REMOVED lines=17> */
[----:B0-----:R-:W-:Y:S01]  /*a8b0*/  STG.E.U8 [R16.64], R3 ;  /* 0x0000000310007986 */ /* 0x001fe2000c101124 */
[----:B------:R-:W-:Y:S05]  /*a8c0*/  EXIT ;  /* 0x000000000000794d */ /* 0x000fea0003800000 */
.L_x_807:
[----:B------:R-:W-:-:S06]  /*a8d0*/  HADD2.F32 R3, -RZ, R2.H0_H0 ;  /* 0x20000002ff037230 */ /* 0x000fcc0000004100 */
[----:B------:R-:W0:Y:S02]  /*a8e0*/  F2I.S64.TRUNC R2, R3 ;  /* 0x0000000300027311 */ /* 0x000e24000020d900 */
[----:B0-----:R-:W-:Y:S01]  /*a8f0*/  STG.E.U8 [R16.64], R2 ;  /* 0x0000000210007986 */ /* 0x001fe2000c101124 */
[----:B------:R-:W-:Y:S05]  /*a900*/  EXIT ;  /* 0x000000000000794d */ /* 0x000fea0003800000 */
.L_x_806:
        /* <DEDUP_REMOVED lines=8> */
[----:B0-----:R-:W-:Y:S01]  /*a990*/  STG.E.64 [R16.64], R2 ;  /* 0x0000000210007986 */ /* 0x001fe2000c101b24 */
[----:B------:R-:W-:Y:S05]  /*a9a0*/  EXIT ;  /* 0x000000000000794d */ /* 0x000fea0003800000 */
.L_x_810:
[----:B------:R-:W-:-:S04]  /*a9b0*/  HADD2.F32 R2, -RZ, R2.H0_H0 ;  /* 0x20000002ff027230 */ /* 0x000fc80000004100 */
[----:B------:R-:W0:Y:S02]  /*a9c0*/  F2I.FTZ.TRUNC.NTZ R3, R2 ;  /* 0x0000000200037305 */ /* 0x000e24000021f100 */
[----:B0-----:R-:W-:Y:S01]  /*a9d0*/  STG.E [R16.64], R3 ;  /* 0x0000000310007986 */ /* 0x001fe2000c101924 */
[----:B------:R-:W-:Y:S05]  /*a9e0*/  EXIT ;  /* 0x000000000000794d */ /* 0x000fea0003800000 */
.L_x_809:
[----:B------:R-:W-:-:S04]  /*a9f0*/  HADD2.F32 R2, -RZ, R2.H0_H0 ;  /* 0x20000002ff027230 */ /* 0x000fc80000004100 */
[----:B------:R-:W0:Y:S02]  /*aa00*/  F2I.FTZ.TRUNC.NTZ R3, R2 ;  /* 0x0000000200037305 */ /* 0x000e24000021f100 */
[----:B0-----:R-:W-:Y:S01]  /*aa10*/  STG.E.U16 [R16.64], R3 ;  /* 0x0000000310007986 */ /* 0x001fe2000c101524 */
[----:B------:R-:W-:Y:S05]  /*aa20*/  EXIT ;  /* 0x000000000000794d */ /* 0x000fea0003800000 */
.L_x_805:
[----:B------:R-:W-:-:S13]  /*aa30*/  ISETP.GT.AND P0, PT, R3, 0x6, PT ;  /* 0x000000060300780c */ /* 0x000fda0003f04270 */
[----:B------:R-:W-:Y:S05]  /*aa40*/  @P0 BRA `(.L_x_811) ;  /* 0x0000009000000947 */ /* 0x000fea0003800000 */
[----:B------:R-:W-:-:S13]  /*aa50*/  ISETP.NE.AND P0, PT, R3, 0x5, PT ;  /* 0x000000050300780c */ /* 0x000fda0003f05270 */
[----:B------:R-:W-:Y:S05]  /*aa60*/  @!P0 BRA `(.L_x_812) ;  /* 0x0000005000008947 */ /* 0x000fea0003800000 */
[----:B------:R-:W-:-:S13]  /*aa70*/  ISETP.NE.AND P0, PT, R3, 0x6, PT ;  /* 0x000000060300780c */ /* 0x000fda0003f05270 */
[----:B------:R-:W-:Y:S05]  /*aa80*/  @P0 BRA `(.L_x_808) ;  /* 0x00000b1000000947 */ /* 0x000fea0003800000 */
[----:B------:R-:W-:-:S05]  /*aa90*/  HADD2.F32 R3, -RZ, R2.H0_H0 ;  /* 0x20000002ff037230 */ /* 0x000fca0000004100 */
[----:B------:R-:W-:Y:S01]  /*aaa0*/  STG.E [R16.64], R3 ;  /* 0x0000000310007986 */ /* 0x000fe2000c101924 */
[----:B------:R-:W-:Y:S05]  /*aab0*/  EXIT ;  /* 0x000000000000794d */ /* 0x000fea0003800000 */
.L_x_812:
[----:B------:R-:W-:Y:S01]  /*aac0*/  STG.E.U16 [R16.64], R2 ;  /* 0x0000000210007986 */ /* 0x000fe2000c101524 */
[----:B------:R-:W-:Y:S05]  /*aad0*/  EXIT ;  /* 0x000000000000794d */ /* 0x000fea0003800000 */
.L_x_811:
        /* <DEDUP_REMOVED lines=8> */
[----:B------:R-:W-:Y:S01]  /*ab60*/  STG.E.64 [R16.64], R2 ;  /* 0x0000000210007986 */ /* 0x000fe2000c101b24 */
[----:B------:R-:W-:Y:S05]  /*ab70*/  EXIT ;  /* 0x000000000000794d */ /* 0x000fea0003800000 */
.L_x_814:
[----:B------:R-:W-:-:S05]  /*ab80*/  HADD2.F32 R0, -RZ, R2.H0_H0 ;  /* 0x20000002ff007230 */ /* 0x000fca0000004100 */
[----:B------:R-:W-:-:S04]  /*ab90*/  F2FP.PACK_AB R0, RZ, R0 ;  /* 0x00000000ff00723e */ /* 0x000fc800000000ff */
[----:B------:R-:W-:-:S05]  /*aba0*/  PRMT R0, R0, 0x5410, RZ ;  /* 0x0000541000007816 */ /* 0x000fca00000000ff */
[----:B------:R-:W-:Y:S01]  /*abb0*/  STG.E [R16.64], R0 ;  /* 0x0000000010007986 */ /* 0x000fe2000c101924 */
[----:B------:R-:W-:Y:S05]  /*abc0*/  EXIT ;  /* 0x000000000000794d */ /* 0x000fea0003800000 */
.L_x_813:
[----:B------:R-:W-:-:S05]  /*abd0*/  HADD2.F32 R2, -RZ, R2.H0_H0 ;  /* 0x20000002ff027230 */ /* 0x000fca0000004100 */
[----:B------:R-:W-:-:S06]  /*abe0*/  FMUL.FTZ R2, R2, 1 ;  /* 0x3f80000002027820 */ /* 0x000fcc0000410000 */
[----:B------:R-:W0:Y:S02]  /*abf0*/  F2F.F64.F32 R2, R2 ;  /* 0x0000000200027310 */ /* 0x000e240000201800 */
[----:B0-----:R-:W-:Y:S01]  /*ac00*/  STG.E.64 [R16.64], R2 ;  /* 0x0000000210007986 */ /* 0x001fe2000c101b24 */
[----:B------:R-:W-:Y:S05]  /*ac10*/  EXIT ;  /* 0x000000000000794d */ /* 0x000fea0003800000 */
.L_x_804:
        /* <DEDUP_REMOVED lines=11> */
[----:B------:R-:W-:Y:S01]  /*acd0*/  STG.E.U8 [R16.64], R3 ;  /* 0x0000000310007986 */ /* 0x000fe2000c101124 */
[----:B------:R-:W-:Y:S05]  /*ace0*/  EXIT ;  /* 0x000000000000794d */ /* 0x000fea0003800000 */
.L_x_817:
[----:B------:R-:W-:Y:S01]  /*acf0*/  HADD2.F32 R2, -RZ, R2.H0_H0 ;  /* 0x20000002ff027230 */ /* 0x000fe20000004100 */
[----:B------:R-:W-:-:S04]  /*ad00*/  CS2R R6, SRZ ;  /* 0x0000000000067805 */ /* 0x000fc8000001ff00 */
[----:B------:R-:W-:-:S04]  /*ad10*/  FMUL.FTZ R2, R2, 1 ;  /* 0x3f80000002027820 */ /* 0x000fc80000410000 */
[----:B------:R-:W0:Y:S02]  /*ad20*/  F2F.F64.F32 R4, R2 ;  /* 0x0000000200047310 */ /* 0x000e240000201800 */
[----:B0-----:R-:W-:Y:S01]  /*ad30*/  STG.E.128 [R16.64], R4 ;  /* 0x0000000410007986 */ /* 0x001fe2000c101d24 */
[----:B------:R-:W-:Y:S05]  /*ad40*/  EXIT ;  /* 0x000000000000794d */ /* 0x000fea0003800000 */
.L_x_816:
        /* <DEDUP_REMOVED lines=21> */
.L_x_821:
[----:B------:R-:W-:Y:S05]  /*aea0*/  BSYNC B0 ;  /* 0x0000000000007941 */ /* 0x000fea0003800000 */
.L_x_820:
[----:B------:R-:W-:-:S05]  /*aeb0*/  LOP3.LUT R3, R0, R3, RZ, 0xfc, !PT ;  /* 0x0000000300037212 */ /* 0x000fca00078efcff */
[----:B------:R-:W-:Y:S01]  /*aec0*/  STG.E.U8 [R16.64], R3 ;  /* 0x0000000310007986 */ /* 0x000fe2000c101124 */
[----:B------:R-:W-:Y:S05]  /*aed0*/  EXIT ;  /* 0x000000000000794d */ /* 0x000fea0003800000 */
.L_x_819:
        /* <DEDUP_REMOVED lines=13> */
.L_x_823:
[----:B------:R-:W-:Y:S01]  /*afb0*/  IMAD.MOV.U32 R0, RZ, RZ, 0x7f ;  /* 0x0000007fff007424 */ /* 0x000fe200078e00ff */
[----:B------:R-:W-:-:S04]  /*afc0*/  ISETP.GT.U32.AND P0, PT, R2, 0x7f800000, PT ;  /* 0x7f8000000200780c */ /* 0x000fc80003f04070 */
[----:B------:R-:W-:-:S04]  /*afd0*/  SEL R0, R0, 0x7c, P0 ;  /* 0x0000007c00007807 */ /* 0x000fc80000000000 */
.L_x_824:
[----:B------:R-:W-:Y:S05]  /*afe0*/  BSYNC B0 ;  /* 0x0000000000007941 */ /* 0x000fea0003800000 */
.L_x_822:
[----:B------:R-:W-:-:S04]  /*aff0*/  LOP3.LUT R2, R3, 0x80000000, RZ, 0xc0, !PT ;  /* 0x8000000003027812 */ /* 0x000fc800078ec0ff */
[----:B------:R-:W-:-:S04]  /*b000*/  SHF.R.U32.HI R3, RZ, 0x18, R2 ;  /* 0x00000018ff037819 */ /* 0x000fc80000011602 */
[----:B------:R-:W-:-:S05]  /*b010*/  LOP3.LUT R3, R0, R3, RZ, 0xfc, !PT ;  /* 0x0000000300037212 */ /* 0x000fca00078efcff */
[----:B------:R-:W-:Y:S01]  /*b020*/  STG.E.U8 [R16.64], R3 ;  /* 0x0000000310007986 */ /* 0x000fe2000c101124 */
[----:B------:R-:W-:Y:S05]  /*b030*/  EXIT ;  /* 0x000000000000794d */ /* 0x000fea0003800000 */
.L_x_818:
[----:B------:R-:W-:-:S05]  /*b040*/  HADD2.F32 R0, -RZ, R2.H0_H0 ;  /* 0x20000002ff007230 */ /* 0x000fca0000004100 */
[----:B------:R-:W-:-:S05]  /*b050*/  F2FP.BF16.PACK_AB R0, RZ, R0 ;  /* 0x00000000ff00723e */ /* 0x000fca00000010ff */
[----:B------:R-:W-:Y:S01]  /*b060*/  STG.E.U16 [R16.64], R0 ;  /* 0x0000000010007986 */ /* 0x000fe2000c101524 */
[----:B------:R-:W-:Y:S05]  /*b070*/  EXIT ;  /* 0x000000000000794d */ /* 0x000fea0003800000 */
.L_x_815:
        /* <DEDUP_REMOVED lines=10> */
[----:B0-----:R-:W-:Y:S01]  /*b120*/  STG.E.U16 [R16.64], R3 ;  /* 0x0000000310007986 */ /* 0x001fe2000c101524 */
[----:B------:R-:W-:Y:S05]  /*b130*/  EXIT ;  /* 0x000000000000794d */ /* 0x000fea0003800000 */
.L_x_827:
        /* <DEDUP_REMOVED lines=17> */
.L_x_830:
[----:B------:R-:W-:-:S04]  /*b250*/  LOP3.LUT R2, R3, 0x80000000, RZ, 0xc0, !PT ;  /* 0x8000000003027812 */ /* 0x000fc800078ec0ff */
[----:B------:R-:W-:-:S04]  /*b260*/  SHF.R.U32.HI R3, RZ, 0x18, R2 ;  /* 0x00000018ff037819 */ /* 0x000fc80000011602 */
[----:B------:R-:W-:-:S04]  /*b270*/  LOP3.LUT R0, R0, R3, RZ, 0xfc, !PT ;  /* 0x0000000300007212 */ /* 0x000fc800078efcff */
[----:B------:R-:W-:Y:S02]  /*b280*/  PRMT R8, R0, 0x7610, R8 ;  /* 0x0000761000087816 */ /* 0x000fe40000000008 */
.L_x_829:
[----:B------:R-:W-:Y:S05]  /*b290*/  BSYNC B0 ;  /* 0x0000000000007941 */ /* 0x000fea0003800000 */
.L_x_828:
[----:B------:R-:W-:Y:S01]  /*b2a0*/  STG.E.U8 [R16.64], R8 ;  /* 0x0000000810007986 */ /* 0x000fe2000c101124 */
[----:B------:R-:W-:Y:S05]  /*b2b0*/  EXIT ;  /* 0x000000000000794d */ /* 0x000fea0003800000 */
.L_x_826:
        /* <DEDUP_REMOVED lines=17> */
.L_x_833:
[----:B------:R-:W-:-:S04]  /*b3d0*/  LOP3.LUT R2, R3, 0x80000000, RZ, 0xc0, !PT ;  /* 0x8000000003027812 */ /* 0x000fc800078ec0ff */
[----:B------:R-:W-:-:S04]  /*b3e0*/  SHF.R.U32.HI R3, RZ, 0x18, R2 ;  /* 0x00000018ff037819 */ /* 0x000fc80000011602 */
[----:B------:R-:W-:-:S04]  /*b3f0*/  LOP3.LUT R0, R0, R3, RZ, 0xfc, !PT ;  /* 0x0000000300007212 */ /* 0x000fc800078efcff */
[----:B------:R-:W-:Y:S02]  /*b400*/  PRMT R8, R0, 0x7610, R8 ;  /* 0x0000761000087816 */ /* 0x000fe40000000008 */
.L_x_832:
[----:B------:R-:W-:Y:S05]  /*b410*/  BSYNC B0 ;  /* 0x0000000000007941 */ /* 0x000fea0003800000 */
.L_x_831:
[----:B------:R-:W-:Y:S01]  /*b420*/  STG.E.U8 [R16.64], R8 ;  /* 0x0000000810007986 */ /* 0x000fe2000c101124 */
[----:B------:R-:W-:Y:S05]  /*b430*/  EXIT ;  /* 0x000000000000794d */ /* 0x000fea0003800000 */
.L_x_825:
        /* <DEDUP_REMOVED lines=22> */
.L_x_808:
        /* <DEDUP_REMOVED lines=20> */
.L_x_835:
[----:B------:R-:W-:-:S06]  /*b6e0*/  HADD2.F32 R2, -RZ, R2.H0_H0 ;  /* 0x20000002ff027230 */ /* 0x000fcc0000004100 */
[----:B------:R-:W0:Y:S02]  /*b6f0*/  F2I.U64.TRUNC R2, R2 ;  /* 0x0000000200027311 */ /* 0x000e24000020d800 */
[----:B0-----:R-:W-:Y:S01]  /*b700*/  STG.E.64 [R16.64], R2 ;  /* 0x0000000210007986 */ /* 0x001fe2000c101b24 */
[----:B------:R-:W-:Y:S05]  /*b710*/  EXIT ;  /* 0x000000000000794d */ /* 0x000fea0003800000 */
.L_x_834:
[----:B------:R-:W-:-:S04]  /*b720*/  HADD2.F32 R2, -RZ, R2.H0_H0 ;  /* 0x20000002ff027230 */ /* 0x000fc80000004100 */
[----:B------:R-:W0:Y:S02]  /*b730*/  F2I.FTZ.U32.TRUNC.NTZ R3, R2 ;  /* 0x0000000200037305 */ /* 0x000e24000021f000 */
[----:B0-----:R-:W-:Y:S01]  /*b740*/  STG.E [R16.64], R3 ;  /* 0x0000000310007986 */ /* 0x001fe2000c101924 */
[----:B------:R-:W-:Y:S05]  /*b750*/  EXIT ;  /* 0x000000000000794d */ /* 0x000fea0003800000 */
.L_x_836:
        /* <DEDUP_REMOVED lines=10> */
.L_x_12097:


//--------------------- .text._ZN2at6native27unrolled_elementwise_kernelIZZZNS0_16log2_kernel_cudaERNS_18TensorIteratorBaseEENKUlvE0_clEvENKUlvE1_clEvEUlN3c104HalfEE_St5arrayIPcLm2EELi4E23TrivialOffsetCalculatorILi1EjESD_NS0_6memory12LoadWithCastILi1EEENSE_13StoreWithCastILi1EEEEEviT_T0_T2_T3_T4_T5_ --------------------------
	.section	.text._ZN2at6native27unrolled_elementwise_kernelIZZZNS0_16log2_kernel_cudaERNS_18TensorIteratorBaseEENKUlvE0_clEvENKUlvE1_clEvEUlN3c104HalfEE_St5arrayIPcLm2EELi4E23TrivialOffsetCalculatorILi1EjESD_NS0_6memory12LoadWithCastILi1EEENSE_13StoreWithCastILi1EEEEEviT_T0_T2_T3_T4_T5_,"ax",@progbits
	.sectioninfo	@"SHI_REGISTERS=28"
	.align	128
        .global         _ZN2at6native27unrolled_elementwise_kernelIZZZNS0_16log2_kernel_cudaERNS_18TensorIteratorBaseEENKUlvE0_clEvENKUlvE1_clEvEUlN3c104HalfEE_St5arrayIPcLm2EELi4E23TrivialOffsetCalculatorILi1EjESD_NS0_6memory12LoadWithCastILi1EEENSE_13StoreWithCastILi1EEEEEviT_T0_T2_T3_T4_T5_
        .type           _ZN2at6native27unrolled_elementwise_kernelIZZZNS0_16log2_kernel_cudaERNS_18TensorIteratorBaseEENKUlvE0_clEvENKUlvE1_clEvEUlN3c104HalfEE_St5arrayIPcLm2EELi4E23TrivialOffsetCalculatorILi1EjESD_NS0_6memory12LoadWithCastILi1EEENSE_13StoreWithCastILi1EEEEEviT_T0_T2_T3_T4_T5_,@function
        .size           _ZN2at6native27unrolled_elementwise_kernelIZZZNS0_16log2_kernel_cudaERNS_18TensorIteratorBaseEENKUlvE0_clEvENKUlvE1_clEvEUlN3c104HalfEE_St5arrayIPcLm2EELi4E23TrivialOffsetCalculatorILi1EjESD_NS0_6memory12LoadWithCastILi1EEENSE_13StoreWithCastILi1EEEEEviT_T0_T2_T3_T4_T5_,(.L_x_12098 - _ZN2at6native27unrolled_elementwise_kernelIZZZNS0_16log2_kernel_cudaERNS_18TensorIteratorBaseEENKUlvE0_clEvENKUlvE1_clEvEUlN3c104HalfEE_St5arrayIPcLm2EELi4E23TrivialOffsetCalculatorILi1EjESD_NS0_6memory12LoadWithCastILi1EEENSE_13StoreWithCastILi1EEEEEviT_T0_T2_T3_T4_T5_)
        .other          _ZN2at6native27unrolled_elementwise_kernelIZZZNS0_16log2_kernel_cudaERNS_18TensorIteratorBaseEENKUlvE0_clEvENKUlvE1_clEvEUlN3c104HalfEE_St5arrayIPcLm2EELi4E23TrivialOffsetCalculatorILi1EjESD_NS0_6memory12LoadWithCastILi1EEENSE_13StoreWithCastILi1EEEEEviT_T0_T2_T3_T4_T5_,@"STO_CUDA_ENTRY STV_DEFAULT"
_ZN2at6native27unrolled_elementwise_kernelIZZZNS0_16log2_kernel_cudaERNS_18TensorIteratorBaseEENKUlvE0_clEvENKUlvE1_clEvEUlN3c104HalfEE_St5arrayIPcLm2EELi4E23TrivialOffsetCalculatorILi1EjESD_NS0_6memory12LoadWithCastILi1EEENSE_13StoreWithCastILi1EEEEEviT_T0_T2_T3_T4_T5_:
.text._ZN2at6native27unrolled_elementwise_kernelIZZZNS0_16log2_kernel_cudaERNS_18TensorIteratorBaseEENKUlvE0_clEvENKUlvE1_clEvEUlN3c104HalfEE_St5arrayIPcLm2EELi4E23TrivialOffsetCalculatorILi1EjESD_NS0_6memory12LoadWithCastILi1EEENSE_13StoreWithCastILi1EEEEEviT_T0_T2_T3_T4_T5_:
        /* <DEDUP_REMOVED lines=29> */
[----:B0-----:R-:W-:-:S04]  /*01d0*/  F2FP.PACK_AB R0, RZ, R0 ;  /* 0x00000000ff00723e */ /* 0x001fc800000000ff */
[----:B------:R-:W-:Y:S01]  /*01e0*/  PRMT R22, R0, 0x7610, R22 ;  /* 0x0000761000167816 */ /* 0x000fe20000000016 */
[----:B------:R-:W-:Y:S05]  /*01f0*/  BRA `(.L_x_844) ;  /* 0x00000f3000007947 */ /* 0x000fea0003800000 */
.L_x_842:
[----:B------:R-:W2:Y:S02]  /*0200*/  LDG.E.U8 R2, [R2.64] ;  /* 0x0000002402027981 */ /* 0x000ea4000c1e1100 */
[----:B--2---:R-:W0:Y:S02]  /*0210*/  I2F.U16 R0, R2 ;  /* 0x0000000200007306 */ /* 0x004e240000101000 */
[----:B0-----:R-:W-:-:S04]  /*0220*/  F2FP.PACK_AB R0, RZ, R0 ;  /* 0x00000000ff00723e */ /* 0x001fc800000000ff */
[----:B------:R-:W-:Y:S01]  /*0230*/  PRMT R22, R0, 0x7610, R22 ;  /* 0x0000761000167816 */ /* 0x000fe20000000016 */
[----:B------:R-:W-:Y:S05]  /*0240*/  BRA `(.L_x_844) ;  /* 0x00000ee000007947 */ /* 0x000fea0003800000 */
.L_x_841:
        /* <DEDUP_REMOVED lines=8> */
[----:B0-----:R-:W-:-:S04]  /*02d0*/  F2FP.PACK_AB R0, RZ, R0 ;  /* 0x00000000ff00723e */ /* 0x001fc800000000ff */
[----:B------:R-:W-:Y:S01]  /*02e0*/  PRMT R22, R0, 0x7610, R22 ;  /* 0x0000761000167816 */ /* 0x000fe20000000016 */
[----:B------:R-:W-:Y:S05]  /*02f0*/  BRA `(.L_x_844) ;  /* 0x00000e3000007947 */ /* 0x000fea0003800000 */
.L_x_846:
[----:B------:R-:W2:Y:S02]  /*0300*/  LDG.E R2, [R2.64] ;  /* 0x0000002402027981 */ /* 0x000ea4000c1e1900 */
[----:B--2---:R-:W0:Y:S02]  /*0310*/  I2F R0, R2 ;  /* 0x0000000200007306 */ /* 0x004e240000201400 */
[----:B0-----:R-:W-:-:S04]  /*0320*/  F2FP.PACK_AB R0, RZ, R0 ;  /* 0x00000000ff00723e */ /* 0x001fc800000000ff */
[----:B------:R-:W-:Y:S01]  /*0330*/  PRMT R22, R0, 0x7610, R22 ;  /* 0x0000761000167816 */ /* 0x000fe20000000016 */
[----:B------:R-:W-:Y:S05]  /*0340*/  BRA `(.L_x_844) ;  /* 0x00000de000007947 */ /* 0x000fea0003800000 */
.L_x_845:
[----:B------:R-:W2:Y:S02]  /*0350*/  LDG.E.U16 R2, [R2.64] ;  /* 0x0000002402027981 */ /* 0x000ea4000c1e1500 */
[----:B--2---:R-:W0:Y:S02]  /*0360*/  I2F.S16 R0, R2 ;  /* 0x0000000200007306 */ /* 0x004e240000101400 */
[----:B0-----:R-:W-:-:S04]  /*0370*/  F2FP.PACK_AB R0, RZ, R0 ;  /* 0x00000000ff00723e */ /* 0x001fc800000000ff */
[----:B------:R-:W-:Y:S01]  /*0380*/  PRMT R22, R0, 0x7610, R22 ;  /* 0x0000761000167816 */ /* 0x000fe20000000016 */
[----:B------:R-:W-:Y:S05]  /*0390*/  BRA `(.L_x_844) ;  /* 0x00000d9000007947 */ /* 0x000fea0003800000 */
.L_x_840:
        /* <DEDUP_REMOVED lines=9> */
.L_x_848:
[----:B------:R0:W5:Y:S01]  /*0430*/  LDG.E.U16 R22, [R2.64] ;  /* 0x0000002402167981 */ /* 0x000162000c1e1500 */
[----:B------:R-:W-:Y:S05]  /*0440*/  BRA `(.L_x_844) ;  /* 0x00000ce000007947 */ /* 0x000fea0003800000 */
.L_x_847:
        /* <DEDUP_REMOVED lines=9> */
.L_x_850:
[----:B------:R0:W5:Y:S01]  /*04e0*/  LDG.E.U16 R22, [R2.64] ;  /* 0x0000002402167981 */ /* 0x000162000c1e1500 */
[----:B------:R-:W-:Y:S05]  /*04f0*/  BRA `(.L_x_844) ;  /* 0x00000c3000007947 */ /* 0x000fea0003800000 */
.L_x_849:
[----:B------:R-:W2:Y:S02]  /*0500*/  LDG.E.64 R2, [R2.64] ;  /* 0x0000002402027981 */ /* 0x000ea4000c1e1b00 */
[----:B--2---:R-:W0:Y:S01]  /*0510*/  F2F.F32.F64 R0, R2 ;  /* 0x0000000200007310 */ /* 0x004e220000301000 */
[----:B------:R-:W0:-:S14]  /*0520*/  DSETP.GEU.AND P0, PT, |R2|, c[0x2][0x0], PT ;  /* 0x008000000200762a */ /* 0x000e1c0003f0e200 */
[----:B0-----:R-:W-:-:S05]  /*0530*/  @!P0 FMUL R0, R0, 1.175494350822287508e-38 ;  /* 0x0080000000008820 */ /* 0x001fca0000400000 */
[----:B------:R-:W-:-:S04]  /*0540*/  F2FP.PACK_AB R0, RZ, R0 ;  /* 0x00000000ff00723e */ /* 0x000fc800000000ff */
[----:B------:R-:W-:Y:S01]  /*0550*/  PRMT R22, R0, 0x7610, R22 ;  /* 0x0000761000167816 */ /* 0x000fe20000000016 */
[----:B------:R-:W-:Y:S05]  /*0560*/  BRA `(.L_x_844) ;  /* 0x00000bc000007947 */ /* 0x000fea0003800000 */
.L_x_839:
        /* <DEDUP_REMOVED lines=11> */
[----:B------:R-:W-:-:S04]  /*0620*/  F2FP.PACK_AB R0, RZ, R0 ;  /* 0x00000000ff00723e */ /* 0x000fc800000000ff */
[----:B------:R-:W-:Y:S01]  /*0630*/  PRMT R22, R0, 0x7610, R22 ;  /* 0x0000761000167816 */ /* 0x000fe20000000016 */
[----:B------:R-:W-:Y:S05]  /*0640*/  BRA `(.L_x_844) ;  /* 0x00000ae000007947 */ /* 0x000fea0003800000 */
.L_x_853:
[----:B------:R-:W2:Y:S02]  /*0650*/  LDG.E.64 R2, [R2.64] ;  /* 0x0000002402027981 */ /* 0x000ea4000c1e1b00 */
[----:B--2---:R-:W0:Y:S01]  /*0660*/  F2F.F32.F64 R0, R2 ;  /* 0x0000000200007310 */ /* 0x004e220000301000 */
[----:B------:R-:W0:-:S14]  /*0670*/  DSETP.GEU.AND P0, PT, |R2|, c[0x2][0x0], PT ;  /* 0x008000000200762a */ /* 0x000e1c0003f0e200 */
[----:B0-----:R-:W-:-:S05]  /*0680*/  @!P0 FMUL R0, R0, 1.175494350822287508e-38 ;  /* 0x0080000000008820 */ /* 0x001fca0000400000 */
[----:B------:R-:W-:-:S04]  /*0690*/  F2FP.PACK_AB R0, RZ, R0 ;  /* 0x00000000ff00723e */ /* 0x000fc800000000ff */
[----:B------:R-:W-:Y:S01]  /*06a0*/  PRMT R22, R0, 0x7610, R22 ;  /* 0x0000761000167816 */ /* 0x000fe20000000016 */
[----:B------:R-:W-:Y:S05]  /*06b0*/  BRA `(.L_x_844) ;  /* 0x00000a7000007947 */ /* 0x000fea0003800000 */
.L_x_852:
        /* <DEDUP_REMOVED lines=28> */
.L_x_855:
        /* <DEDUP_REMOVED lines=16> */
.L_x_854:
[----:B------:R-:W2:Y:S02]  /*0980*/  LDG.E.U16 R0, [R2.64] ;  /* 0x0000002402007981 */ /* 0x000ea4000c1e1500 */
[----:B--2---:R-:W-:-:S04]  /*0990*/  PRMT R0, RZ, 0x5410, R0 ;  /* 0x00005410ff007816 */ /* 0x004fc80000000000 */
[----:B------:R-:W-:-:S04]  /*09a0*/  F2FP.PACK_AB R0, RZ, R0 ;  /* 0x00000000ff00723e */ /* 0x000fc800000000ff */
[----:B------:R-:W-:Y:S01]  /*09b0*/  PRMT R22, R0, 0x7610, R22 ;  /* 0x0000761000167816 */ /* 0x000fe20000000016 */
[----:B------:R-:W-:Y:S05]  /*09c0*/  BRA `(.L_x_844) ;  /* 0x0000076000007947 */ /* 0x000fea0003800000 */
.L_x_851:
        /* <DEDUP_REMOVED lines=12> */
.L_x_858:
        /* <DEDUP_REMOVED lines=21> */
.L_x_862:
[----:B------:R-:W-:Y:S05]  /*0be0*/  BSYNC B1 ;  /* 0x0000000000017941 */ /* 0x000fea0003800000 */
.L_x_861:
[----:B------:R-:W-:Y:S01]  /*0bf0*/  LEA R3, R0, 0x3b800000, 0x17 ;  /* 0x3b80000000037811 */ /* 0x000fe200078eb8ff */
[----:B------:R-:W-:-:S05]  /*0c00*/  IMAD.SHL.U32 R0, R2, 0x100000, RZ ;  /* 0x0010000002007824 */ /* 0x000fca00078e00ff */
[----:B------:R-:W-:Y:S02]  /*0c10*/  LOP3.LUT R0, R3, R0, R4, 0xfe, !PT ;  /* 0x0000000003007212 */ /* 0x000fe400078efe04 */
.L_x_860:
[----:B------:R-:W-:Y:S05]  /*0c20*/  BSYNC B0 ;  /* 0x0000000000007941 */ /* 0x000fea0003800000 */
.L_x_859:
[----:B------:R-:W-:-:S04]  /*0c30*/  F2FP.PACK_AB R0, RZ, R0 ;  /* 0x00000000ff00723e */ /* 0x000fc800000000ff */
[----:B------:R-:W-:Y:S01]  /*0c40*/  PRMT R22, R0, 0x7610, R22 ;  /* 0x0000761000167816 */ /* 0x000fe20000000016 */
[----:B------:R-:W-:Y:S05]  /*0c50*/  BRA `(.L_x_844) ;  /* 0x000004d000007947 */ /* 0x000fea0003800000 */
.L_x_857:
        /* <DEDUP_REMOVED lines=21> */
.L_x_866:
[----:B------:R-:W-:Y:S05]  /*0db0*/  BSYNC B1 ;  /* 0x0000000000017941 */ /* 0x000fea0003800000 */
.L_x_865:
[----:B------:R-:W-:Y:S01]  /*0dc0*/  LEA R3, R0, 0x37800000, 0x17 ;  /* 0x3780000000037811 */ /* 0x000fe200078eb8ff */
[----:B------:R-:W-:-:S05]  /*0dd0*/  IMAD.SHL.U32 R0, R2, 0x200000, RZ ;  /* 0x0020000002007824 */ /* 0x000fca00078e00ff */
[----:B------:R-:W-:Y:S02]  /*0de0*/  LOP3.LUT R0, R3, R0, R4, 0xfe, !PT ;  /* 0x0000000003007212 */ /* 0x000fe400078efe04 */
.L_x_864:
[----:B------:R-:W-:Y:S05]  /*0df0*/  BSYNC B0 ;  /* 0x0000000000007941 */ /* 0x000fea0003800000 */
.L_x_863:
[----:B------:R-:W-:-:S04]  /*0e00*/  F2FP.PACK_AB R0, RZ, R0 ;  /* 0x00000000ff00723e */ /* 0x000fc800000000ff */
[----:B------:R-:W-:Y:S01]  /*0e10*/  PRMT R22, R0, 0x7610, R22 ;  /* 0x0000761000167816 */ /* 0x000fe20000000016 */
[----:B------:R-:W-:Y:S05]  /*0e20*/  BRA `(.L_x_844) ;  /* 0x0000030000007947 */ /* 0x000fea0003800000 */
.L_x_856:
        /* <DEDUP_REMOVED lines=14> */
.L_x_870:
[----:B------:R-:W-:Y:S05]  /*0f10*/  BSYNC B0 ;  /* 0x0000000000007941 */ /* 0x000fea0003800000 */
.L_x_869:
[----:B------:R-:W-:-:S04]  /*0f20*/  F2FP.PACK_AB R0, RZ, R0 ;  /* 0x00000000ff00723e */ /* 0x000fc800000000ff */
[----:B------:R-:W-:Y:S01]  /*0f30*/  PRMT R22, R0, 0x7610, R22 ;  /* 0x0000761000167816 */ /* 0x000fe20000000016 */
[----:B------:R-:W-:Y:S05]  /*0f40*/  BRA `(.L_x_844) ;  /* 0x000001e000007947 */ /* 0x000fea0003800000 */
.L_x_843:
        /* <DEDUP_REMOVED lines=21> */
.L_x_868:
[----:B------:R-:W2:Y:S02]  /*10a0*/  LDG.E.64 R2, [R2.64] ;  /* 0x0000002402027981 */ /* 0x000ea4000c1e1b00 */
[----:B--2---:R-:W0:Y:S02]  /*10b0*/  I2F.U64 R0, R2 ;  /* 0x0000000200007312 */ /* 0x004e240000301000 */
[----:B0-----:R-:W-:-:S04]  /*10c0*/  F2FP.PACK_AB R0, RZ, R0 ;  /* 0x00000000ff00723e */ /* 0x001fc800000000ff */
[----:B------:R-:W-:Y:S01]  /*10d0*/  PRMT R22, R0, 0x7610, R22 ;  /* 0x0000761000167816 */ /* 0x000fe20000000016 */
[----:B------:R-:W-:Y:S05]  /*10e0*/  BRA `(.L_x_844) ;  /* 0x0000004000007947 */ /* 0x000fea0003800000 */
.L_x_867:
[----:B------:R-:W2:Y:S02]  /*10f0*/  LDG.E R2, [R2.64] ;  /* 0x0000002402027981 */ /* 0x000ea4000c1e1900 */
[----:B--2---:R-:W0:Y:S02]  /*1100*/  I2F.U32 R0, R2 ;  /* 0x0000000200007306 */ /* 0x004e240000201000 */
[----:B0-----:R-:W-:-:S04]  /*1110*/  F2FP.PACK_AB R0, RZ, R0 ;  /* 0x00000000ff00723e */ /* 0x001fc800000000ff */
[----:B------:R-:W-:Y:S02]  /*1120*/  PRMT R22, R0, 0x7610, R22 ;  /* 0x0000761000167816 */ /* 0x000fe40000000016 */
.L_x_844:
[----:B------:R-:W1:Y:S02]  /*1130*/  S2R R24, SR_TID.X ;  /* 0x0000000000187919 */ /* 0x000e640000002100 */
[----:B-1----:R-:W-:-:S03]  /*1140*/  IADD3 R24, R24, 0x80, RZ ;  /* 0x0000008018187810 */ /* 0x002fc60007ffe0ff */
.L_x_838:
[----:B-1----:R-:W-:Y:S05]  /*1150*/  BSYNC B6 ;  /* 0x0000000000067941 */ /* 0x002fea0003800000 */
.L_x_837:
        /* <DEDUP_REMOVED lines=24> */
.L_x_876:
[----:B------:R-:W2:Y:S02]  /*12e0*/  LDG.E.U8 R2, [R2.64] ;  /* 0x0000002402027981 */ /* 0x000ea4000c1e1100 */
[----:B--2---:R-:W0:Y:S02]  /*12f0*/  I2F.U16 R0, R2 ;  /* 0x0000000200007306 */ /* 0x004e240000101000 */
[----:B0-----:R-:W-:-:S04]  /*1300*/  F2FP.PACK_AB R0, RZ, R0 ;  /* 0x00000000ff00723e */ /* 0x001fc800000000ff */
[----:B------:R-:W-:Y:S01]  /*1310*/  PRMT R18, R0, 0x7610, R18 ;  /* 0x0000761000127816 */ /* 0x000fe20000000012 */
[----:B------:R-:W-:Y:S05]  /*1320*/  BRA `(.L_x_878) ;  /* 0x00000ed000007947 */ /* 0x000fea0003800000 */
.L_x_875:
        /* <DEDUP_REMOVED lines=11> */
.L_x_880:
[----:B------:R-:W2:Y:S02]  /*13e0*/  LDG.E R2, [R2.64] ;  /* 0x0000002402027981 */ /* 0x000ea4000c1e1900 */
[----:B--2---:R-:W0:Y:S02]  /*13f0*/  I2F R0, R2 ;  /* 0x0000000200007306 */ /* 0x004e240000201400 */
[----:B0-----:R-:W-:-:S04]  /*1400*/  F2FP.PACK_AB R0, RZ, R0 ;  /* 0x00000000ff00723e */ /* 0x001fc800000000ff */
[----:B------:R-:W-:Y:S01]  /*1410*/  PRMT R18, R0, 0x7610, R18 ;  /* 0x0000761000127816 */ /* 0x000fe20000000012 */
[----:B------:R-:W-:Y:S05]  /*1420*/  BRA `(.L_x_878) ;  /* 0x00000dd000007947 */ /* 0x000fea0003800000 */
.L_x_879:
[----:B------:R-:W2:Y:S02]  /*1430*/  LDG.E.U16 R2, [R2.64] ;  /* 0x0000002402027981 */ /* 0x000ea4000c1e1500 */
[----:B--2---:R-:W0:Y:S02]  /*1440*/  I2F.S16 R0, R2 ;  /* 0x0000000200007306 */ /* 0x004e240000101400 */
[----:B0-----:R-:W-:-:S04]  /*1450*/  F2FP.PACK_AB R0, RZ, R0 ;  /* 0x00000000ff00723e */ /* 0x001fc800000000ff */
[----:B------:R-:W-:Y:S01]  /*1460*/  PRMT R18, R0, 0x7610, R18 ;  /* 0x0000761000127816 */ /* 0x000fe20000000012 */
[----:B------:R-:W-:Y:S05]  /*1470*/  BRA `(.L_x_878) ;  /* 0x00000d8000007947 */ /* 0x000fea0003800000 */
.L_x_874:
        /* <DEDUP_REMOVED lines=9> */
.L_x_882:
[----:B------:R0:W5:Y:S01]  /*1510*/  LDG.E.U16 R18, [R2.64] ;  /* 0x0000002402127981 */ /* 0x000162000c1e1500 */
[----:B------:R-:W-:Y:S05]  /*1520*/  BRA `(.L_x_878) ;  /* 0x00000cd000007947 */ /* 0x000fea0003800000 */
.L_x_881:
        /* <DEDUP_REMOVED lines=9> */
.L_x_884:
[----:B------:R0:W5:Y:S01]  /*15c0*/  LDG.E.U16 R18, [R2.64] ;  /* 0x0000002402127981 */ /* 0x000162000c1e1500 */
[----:B------:R-:W-:Y:S05]  /*15d0*/  BRA `(.L_x_878) ;  /* 0x00000c2000007947 */ /* 0x000fea0003800000 */
.L_x_883:
[----:B------:R-:W2:Y:S02]  /*15e0*/  LDG.E.64 R2, [R2.64] ;  /* 0x0000002402027981 */ /* 0x000ea4000c1e1b00 */
[----:B--2---:R-:W0:Y:S01]  /*15f0*/  F2F.F32.F64 R0, R2 ;  /* 0x0000000200007310 */ /* 0x004e220000301000 */
[----:B------:R-:W0:-:S14]  /*1600*/  DSETP.GEU.AND P0, PT, |R2|, c[0x2][0x0], PT ;  /* 0x008000000200762a */ /* 0x000e1c0003f0e200 */
[----:B0-----:R-:W-:-:S05]  /*1610*/  @!P0 FMUL R0, R0, 1.175494350822287508e-38 ;  /* 0x0080000000008820 */ /* 0x001fca0000400000 */
[----:B------:R-:W-:-:S04]  /*1620*/  F2FP.PACK_AB R0, RZ, R0 ;  /* 0x00000000ff00723e */ /* 0x000fc800000000ff */
[----:B------:R-:W-:Y:S01]  /*1630*/  PRMT R18, R0, 0x7610, R18 ;  /* 0x0000761000127816 */ /* 0x000fe20000000012 */
[----:B------:R-:W-:Y:S05]  /*1640*/  BRA `(.L_x_878) ;  /* 0x00000bb000007947 */ /* 0x000fea0003800000 */
.L_x_873:
        /* <DEDUP_REMOVED lines=14> */
.L_x_887:
[----:B------:R-:W2:Y:S02]  /*1730*/  LDG.E.64 R2, [R2.64] ;  /* 0x0000002402027981 */ /* 0x000ea4000c1e1b00 */
[----:B--2---:R-:W0:Y:S01]  /*1740*/  F2F.F32.F64 R0, R2 ;  /* 0x0000000200007310 */ /* 0x004e220000301000 */
[----:B------:R-:W0:-:S14]  /*1750*/  DSETP.GEU.AND P0, PT, |R2|, c[0x2][0x0], PT ;  /* 0x008000000200762a */ /* 0x000e1c0003f0e200 */
[----:B0-----:R-:W-:-:S05]  /*1760*/  @!P0 FMUL R0, R0, 1.175494350822287508e-38 ;  /* 0x0080000000008820 */ /* 0x001fca0000400000 */
[----:B------:R-:W-:-:S04]  /*1770*/  F2FP.PACK_AB R0, RZ, R0 ;  /* 0x00000000ff00723e */ /* 0x000fc800000000ff */
[----:B------:R-:W-:Y:S01]  /*1780*/  PRMT R18, R0, 0x7610, R18 ;  /* 0x0000761000127816 */ /* 0x000fe20000000012 */
[----:B------:R-:W-:Y:S05]  /*1790*/  BRA `(.L_x_878) ;  /* 0x00000a6000007947 */ /* 0x000fea0003800000 */
.L_x_886:
        /* <DEDUP_REMOVED lines=28> */
.L_x_889:
        /* <DEDUP_REMOVED lines=15> */
.L_x_888:
[----:B------:R-:W2:Y:S02]  /*1a50*/  LDG.E.U16 R0, [R2.64] ;  /* 0x0000002402007981 */ /* 0x000ea4000c1e1500 */
[----:B--2---:R-:W-:-:S04]  /*1a60*/  PRMT R0, RZ, 0x5410, R0 ;  /* 0x00005410ff007816 */ /* 0x004fc80000000000 */
[----:B------:R-:W-:-:S04]  /*1a70*/  F2FP.PACK_AB R0, RZ, R0 ;  /* 0x00000000ff00723e */ /* 0x000fc800000000ff */
[----:B------:R-:W-:Y:S01]  /*1a80*/  PRMT R18, R0, 0x7610, R18 ;  /* 0x0000761000127816 */ /* 0x000fe20000000012 */
[----:B------:R-:W-:Y:S05]  /*1a90*/  BRA `(.L_x_878) ;  /* 0x0000076000007947 */ /* 0x000fea0003800000 */
.L_x_885:
        /* <DEDUP_REMOVED lines=12> */
.L_x_892:
        /* <DEDUP_REMOVED lines=21> */
.L_x_896:
[----:B------:R-:W-:Y:S05]  /*1cb0*/  BSYNC B1 ;  /* 0x0000000000017941 */ /* 0x000fea0003800000 */
.L_x_895:
[----:B------:R-:W-:Y:S01]  /*1cc0*/  LEA R3, R0, 0x3b800000, 0x17 ;  /* 0x3b80000000037811 */ /* 0x000fe200078eb8ff */
[----:B------:R-:W-:-:S05]  /*1cd0*/  IMAD.SHL.U32 R0, R2, 0x100000, RZ ;  /* 0x0010000002007824 */ /* 0x000fca00078e00ff */
[----:B------:R-:W-:Y:S02]  /*1ce0*/  LOP3.LUT R0, R3, R0, R4, 0xfe, !PT ;  /* 0x0000000003007212 */ /* 0x000fe400078efe04 */
.L_x_894:
[----:B------:R-:W-:Y:S05]  /*1cf0*/  BSYNC B0 ;  /* 0x0000000000007941 */ /* 0x000fea0003800000 */
.L_x_893:
[----:B------:R-:W-:-:S04]  /*1d00*/  F2FP.PACK_AB R0, RZ, R0 ;  /* 0x00000000ff00723e */ /* 0x000fc800000000ff */
[----:B------:R-:W-:Y:S01]  /*1d10*/  PRMT R18, R0, 0x7610, R18 ;  /* 0x0000761000127816 */ /* 0x000fe20000000012 */
[----:B------:R-:W-:Y:S05]  /*1d20*/  BRA `(.L_x_878) ;  /* 0x000004d000007947 */ /* 0x000fea0003800000 */
.L_x_891:
        /* <DEDUP_REMOVED lines=21> */
.L_x_900:
[----:B------:R-:W-:Y:S05]  /*1e80*/  BSYNC B1 ;  /* 0x0000000000017941 */ /* 0x000fea0003800000 */
.L_x_899:
[----:B------:R-:W-:Y:S01]  /*1e90*/  LEA R3, R0, 0x37800000, 0x17 ;  /* 0x3780000000037811 */ /* 0x000fe200078eb8ff */
[----:B------:R-:W-:-:S05]  /*1ea0*/  IMAD.SHL.U32 R0, R2, 0x200000, RZ ;  /* 0x0020000002007824 */ /* 0x000fca00078e00ff */
[----:B------:R-:W-:Y:S02]  /*1eb0*/  LOP3.LUT R0, R3, R0, R4, 0xfe, !PT ;  /* 0x0000000003007212 */ /* 0x000fe400078efe04 */
.L_x_898:
[----:B------:R-:W-:Y:S05]  /*1ec0*/  BSYNC B0 ;  /* 0x0000000000007941 */ /* 0x000fea0003800000 */
.L_x_897:
[----:B------:R-:W-:-:S04]  /*1ed0*/  F2FP.PACK_AB R0, RZ, R0 ;  /* 0x00000000ff00723e */ /* 0x000fc800000000ff */
[----:B------:R-:W-:Y:S01]  /*1ee0*/  PRMT R18, R0, 0x7610, R18 ;  /* 0x0000761000127816 */ /* 0x000fe20000000012 */
[----:B------:R-:W-:Y:S05]  /*1ef0*/  BRA `(.L_x_878) ;  /* 0x0000030000007947 */ /* 0x000fea0003800000 */
.L_x_890:
        /* <DEDUP_REMOVED lines=14> */
.L_x_904:
[----:B------:R-:W-:Y:S05]  /*1fe0*/  BSYNC B0 ;  /* 0x0000000000007941 */ /* 0x000fea0003800000 */
.L_x_903:
[----:B------:R-:W-:-:S04]  /*1ff0*/  F2FP.PACK_AB R0, RZ, R0 ;  /* 0x00000000ff00723e */ /* 0x000fc800000000ff */
[----:B------:R-:W-:Y:S01]  /*2000*/  PRMT R18, R0, 0x7610, R18 ;  /* 0x0000761000127816 */ /* 0x000fe20000000012 */
[----:B------:R-:W-:Y:S05]  /*2010*/  BRA `(.L_x_878) ;  /* 0x000001e000007947 */ /* 0x000fea0003800000 */
.L_x_877:
        /* <DEDUP_REMOVED lines=21> */
.L_x_902:
[----:B------:R-:W2:Y:S02]  /*2170*/  LDG.E.64 R2, [R2.64] ;  /* 0x0000002402027981 */ /* 0x000ea4000c1e1b00 */
[----:B--2---:R-:W0:Y:S02]  /*2180*/  I2F.U64 R0, R2 ;  /* 0x0000000200007312 */ /* 0x004e240000301000 */
[----:B0-----:R-:W-:-:S04]  /*2190*/  F2FP.PACK_AB R0, RZ, R0 ;  /* 0x00000000ff00723e */ /* 0x001fc800000000ff */
[----:B------:R-:W-:Y:S01]  /*21a0*/  PRMT R18, R0, 0x7610, R18 ;  /* 0x0000761000127816 */ /* 0x000fe20000000012 */
[----:B------:R-:W-:Y:S05]  /*21b0*/  BRA `(.L_x_878) ;  /* 0x0000004000007947 */ /* 0x000fea0003800000 */
.L_x_901:
[----:B------:R-:W2:Y:S02]  /*21c0*/  LDG.E R2, [R2.64] ;  /* 0x0000002402027981 */ /* 0x000ea4000c1e1900 */
[----:B--2---:R-:W0:Y:S02]  /*21d0*/  I2F.U32 R0, R2 ;  /* 0x0000000200007306 */ /* 0x004e240000201000 */
[----:B0-----:R-:W-:-:S04]  /*21e0*/  F2FP.PACK_AB R0, RZ, R0 ;  /* 0x00000000ff00723e */ /* 0x001fc800000000ff */
[----:B------:R-:W-:Y:S02]  /*21f0*/  PRMT R18, R0, 0x7610, R18 ;  /* 0x0000761000127816 */ /* 0x000fe40000000012 */
.L_x_878:
[----:B------:R-:W-:-:S05]  /*2200*/  IADD3 R24, R24, 0x80, RZ ;  /* 0x0000008018187810 */ /* 0x000fca0007ffe0ff */
.L_x_872:
[----:B------:R-:W-:Y:S05]  /*2210*/  BSYNC B6 ;  /* 0x0000000000067941 */ /* 0x000fea0003800000 */
.L_x_871:
        /* <DEDUP_REMOVED lines=26> */
.L_x_910:
[----:B------:R-:W2:Y:S02]  /*23c0*/  LDG.E.U8 R2, [R2.64] ;  /* 0x0000002402027981 */ /* 0x000ea4000c1e1100 */
[----:B--2---:R-:W0:Y:S02]  /*23d0*/  I2F.U16 R0, R2 ;  /* 0x0000000200007306 */ /* 0x004e240000101000 */
[----:B0-----:R-:W-:-:S04]  /*23e0*/  F2FP.PACK_AB R0, RZ, R0 ;  /* 0x00000000ff00723e */ /* 0x001fc800000000ff */
[----:B------:R-:W-:Y:S01]  /*23f0*/  PRMT R25, R0, 0x7610, R25 ;  /* 0x0000761000197816 */ /* 0x000fe20000000019 */
[----:B------:R-:W-:Y:S05]  /*2400*/  BRA `(.L_x_912) ;  /* 0x00000ed000007947 */ /* 0x000fea0003800000 */
.L_x_909:
        /* <DEDUP_REMOVED lines=11> */
.L_x_914:
[----:B------:R-:W2:Y:S02]  /*24c0*/  LDG.E R2, [R2.64] ;  /* 0x0000002402027981 */ /* 0x000ea4000c1e1900 */
[----:B--2---:R-:W0:Y:S02]  /*24d0*/  I2F R0, R2 ;  /* 0x0000000200007306 */ /* 0x004e240000201400 */
[----:B0-----:R-:W-:-:S04]  /*24e0*/  F2FP.PACK_AB R0, RZ, R0 ;  /* 0x00000000ff00723e */ /* 0x001fc800000000ff */
[----:B------:R-:W-:Y:S01]  /*24f0*/  PRMT R25, R0, 0x7610, R25 ;  /* 0x0000761000197816 */ /* 0x000fe20000000019 */
[----:B------:R-:W-:Y:S05]  /*2500*/  BRA `(.L_x_912) ;  /* 0x00000dd000007947 */ /* 0x000fea0003800000 */
.L_x_913:
[----:B------:R-:W2:Y:S02]  /*2510*/  LDG.E.U16 R2, [R2.64] ;  /* 0x0000002402027981 */ /* 0x000ea4000c1e1500 */
[----:B--2---:R-:W0:Y:S02]  /*2520*/  I2F.S16 R0, R2 ;  /* 0x0000000200007306 */ /* 0x004e240000101400 */
[----:B0-----:R-:W-:-:S04]  /*2530*/  F2FP.PACK_AB R0, RZ, R0 ;  /* 0x00000000ff00723e */ /* 0x001fc800000000ff */
[----:B------:R-:W-:Y:S01]  /*2540*/  PRMT R25, R0, 0x7610, R25 ;  /* 0x0000761000197816 */ /* 0x000fe20000000019 */
[----:B------:R-:W-:Y:S05]  /*2550*/  BRA `(.L_x_912) ;  /* 0x00000d8000007947 */ /* 0x000fea0003800000 */
.L_x_908:
        /* <DEDUP_REMOVED lines=9> */
.L_x_916:
[----:B------:R0:W5:Y:S01]  /*25f0*/  LDG.E.U16 R25, [R2.64] ;  /* 0x0000002402197981 */ /* 0x000162000c1e1500 */
[----:B------:R-:W-:Y:S05]  /*2600*/  BRA `(.L_x_912) ;  /* 0x00000cd000007947 */ /* 0x000fea0003800000 */
.L_x_915:
        /* <DEDUP_REMOVED lines=9> */
.L_x_918:
[----:B------:R0:W5:Y:S01]  /*26a0*/  LDG.E.U16 R25, [R2.64] ;  /* 0x0000002402197981 */ /* 0x000162000c1e1500 */
[----:B------:R-:W-:Y:S05]  /*26b0*/  BRA `(.L_x_912) ;  /* 0x00000c2000007947 */ /* 0x000fea0003800000 */
.L_x_917:
[----:B------:R-:W2:Y:S02]  /*26c0*/  LDG.E.64 R2, [R2.64] ;  /* 0x0000002402027981 */ /* 0x000ea4000c1e1b00 */
[----:B--2---:R-:W0:Y:S01]  /*26d0*/  F2F.F32.F64 R0, R2 ;  /* 0x0000000200007310 */ /* 0x004e220000301000 */
[----:B------:R-:W0:-:S14]  /*26e0*/  DSETP.GEU.AND P0, PT, |R2|, c[0x2][0x0], PT ;  /* 0x008000000200762a */ /* 0x000e1c0003f0e200 */
[----:B0-----:R-:W-:-:S05]  /*26f0*/  @!P0 FMUL R0, R0, 1.175494350822287508e-38 ;  /* 0x0080000000008820 */ /* 0x001fca0000400000 */
[----:B------:R-:W-:-:S04]  /*2700*/  F2FP.PACK_AB R0, RZ, R0 ;  /* 0x00000000ff00723e */ /* 0x000fc800000000ff */
[----:B------:R-:W-:Y:S01]  /*2710*/  PRMT R25, R0, 0x7610, R25 ;  /* 0x0000761000197816 */ /* 0x000fe20000000019 */
[----:B------:R-:W-:Y:S05]  /*2720*/  BRA `(.L_x_912) ;  /* 0x00000bb000007947 */ /* 0x000fea0003800000 */
.L_x_907:
        /* <DEDUP_REMOVED lines=14> */
.L_x_921:
[----:B------:R-:W2:Y:S02]  /*2810*/  LDG.E.64 R2, [R2.64] ;  /* 0x0000002402027981 */ /* 0x000ea4000c1e1b00 */
[----:B--2---:R-:W0:Y:S01]  /*2820*/  F2F.F32.F64 R0, R2 ;  /* 0x0000000200007310 */ /* 0x004e220000301000 */
[----:B------:R-:W0:-:S14]  /*2830*/  DSETP.GEU.AND P0, PT, |R2|, c[0x2][0x0], PT ;  /* 0x008000000200762a */ /* 0x000e1c0003f0e200 */
[----:B0-----:R-:W-:-:S05]  /*2840*/  @!P0 FMUL R0, R0, 1.175494350822287508e-38 ;  /* 0x0080000000008820 */ /* 0x001fca0000400000 */
[----:B------:R-:W-:-:S04]  /*2850*/  F2FP.PACK_AB R0, RZ, R0 ;  /* 0x00000000ff00723e */ /* 0x000fc800000000ff */
[----:B------:R-:W-:Y:S01]  /*2860*/  PRMT R25, R0, 0x7610, R25 ;  /* 0x0000761000197816 */ /* 0x000fe20000000019 */
[----:B------:R-:W-:Y:S05]  /*2870*/  BRA `(.L_x_912) ;  /* 0x00000a6000007947 */ /* 0x000fea0003800000 */
.L_x_920:
        /* <DEDUP_REMOVED lines=28> */
.L_x_923:
        /* <DEDUP_REMOVED lines=15> */
.L_x_922:
[----:B------:R-:W2:Y:S02]  /*2b30*/  LDG.E.U16 R0, [R2.64] ;  /* 0x0000002402007981 */ /* 0x000ea4000c1e1500 */
[----:B--2---:R-:W-:-:S04]  /*2b40*/  PRMT R0, RZ, 0x5410, R0 ;  /* 0x00005410ff007816 */ /* 0x004fc80000000000 */
[----:B------:R-:W-:-:S04]  /*2b50*/  F2FP.PACK_AB R0, RZ, R0 ;  /* 0x00000000ff00723e */ /* 0x000fc800000000ff */
[----:B------:R-:W-:Y:S01]  /*2b60*/  PRMT R25, R0, 0x7610, R25 ;  /* 0x0000761000197816 */ /* 0x000fe20000000019 */
[----:B------:R-:W-:Y:S05]  /*2b70*/  BRA `(.L_x_912) ;  /* 0x0000076000007947 */ /* 0x000fea0003800000 */
.L_x_919:
        /* <DEDUP_REMOVED lines=12> */
.L_x_926:
        /* <DEDUP_REMOVED lines=21> */
.L_x_930:
[----:B------:R-:W-:Y:S05]  /*2d90*/  BSYNC B1 ;  /* 0x0000000000017941 */ /* 0x000fea0003800000 */
.L_x_929:
[----:B------:R-:W-:Y:S01]  /*2da0*/  LEA R3, R0, 0x3b800000, 0x17 ;  /* 0x3b80000000037811 */ /* 0x000fe200078eb8ff */
[----:B------:R-:W-:-:S05]  /*2db0*/  IMAD.SHL.U32 R0, R2, 0x100000, RZ ;  /* 0x0010000002007824 */ /* 0x000fca00078e00ff */
[----:B------:R-:W-:Y:S02]  /*2dc0*/  LOP3.LUT R0, R3, R0, R4, 0xfe, !PT ;  /* 0x0000000003007212 */ /* 0x000fe400078efe04 */
.L_x_928:
[----:B------:R-:W-:Y:S05]  /*2dd0*/  BSYNC B0 ;  /* 0x0000000000007941 */ /* 0x000fea0003800000 */
.L_x_927:
[----:B------:R-:W-:-:S04]  /*2de0*/  F2FP.PACK_AB R0, RZ, R0 ;  /* 0x00000000ff00723e */ /* 0x000fc800000000ff */
[----:B------:R-:W-:Y:S01]  /*2df0*/  PRMT R25, R0, 0x7610, R25 ;  /* 0x0000761000197816 */ /* 0x000fe20000000019 */
[----:B------:R-:W-:Y:S05]  /*2e00*/  BRA `(.L_x_912) ;  /* 0x000004d000007947 */ /* 0x000fea0003800000 */
.L_x_925:
        /* <DEDUP_REMOVED lines=21> */
.L_x_934:
[----:B------:R-:W-:Y:S05]  /*2f60*/  BSYNC B1 ;  /* 0x0000000000017941 */ /* 0x000fea0003800000 */
.L_x_933:
[----:B------:R-:W-:Y:S01]  /*2f70*/  LEA R3, R0, 0x37800000, 0x17 ;  /* 0x3780000000037811 */ /* 0x000fe200078eb8ff */
[----:B------:R-:W-:-:S05]  /*2f80*/  IMAD.SHL.U32 R0, R2, 0x200000, RZ ;  /* 0x0020000002007824 */ /* 0x000fca00078e00ff */
[----:B------:R-:W-:Y:S02]  /*2f90*/  LOP3.LUT R0, R3, R0, R4, 0xfe, !PT ;  /* 0x0000000003007212 */ /* 0x000fe400078efe04 */
.L_x_932:
[----:B------:R-:W-:Y:S05]  /*2fa0*/  BSYNC B0 ;  /* 0x0000000000007941 */ /* 0x000fea0003800000 */
.L_x_931:
[----:B------:R-:W-:-:S04]  /*2fb0*/  F2FP.PACK_AB R0, RZ, R0 ;  /* 0x00000000ff00723e */ /* 0x000fc800000000ff */
[----:B------:R-:W-:Y:S01]  /*2fc0*/  PRMT R25, R0, 0x7610, R25 ;  /* 0x0000761000197816 */ /* 0x000fe20000000019 */
[----:B------:R-:W-:Y:S05]  /*2fd0*/  BRA `(.L_x_912) ;  /* 0x0000030000007947 */ /* 0x000fea0003800000 */
.L_x_924:
        /* <DEDUP_REMOVED lines=14> */
.L_x_938:
[----:B------:R-:W-:Y:S05]  /*30c0*/  BSYNC B0 ;  /* 0x0000000000007941 */ /* 0x000fea0003800000 */
.L_x_937:
[----:B------:R-:W-:-:S04]  /*30d0*/  F2FP.PACK_AB R0, RZ, R0 ;  /* 0x00000000ff00723e */ /* 0x000fc800000000ff */
[----:B------:R-:W-:Y:S01]  /*30e0*/  PRMT R25, R0, 0x7610, R25 ;  /* 0x0000761000197816 */ /* 0x000fe20000000019 */
[----:B------:R-:W-:Y:S05]  /*30f0*/  BRA `(.L_x_912) ;  /* 0x000001e000007947 */ /* 0x000fea0003800000 */
.L_x_911:
        /* <DEDUP_REMOVED lines=21> */
.L_x_936:
[----:B------:R-:W2:Y:S02]  /*3250*/  LDG.E.64 R2, [R2.64] ;  /* 0x0000002402027981 */ /* 0x000ea4000c1e1b00 */
[----:B--2---:R-:W0:Y:S02]  /*3260*/  I2F.U64 R0, R2 ;  /* 0x0000000200007312 */ /* 0x004e240000301000 */
[----:B0-----:R-:W-:-:S04]  /*3270*/  F2FP.PACK_AB R0, RZ, R0 ;  /* 0x00000000ff00723e */ /* 0x001fc800000000ff */
[----:B------:R-:W-:Y:S01]  /*3280*/  PRMT R25, R0, 0x7610, R25 ;  /* 0x0000761000197816 */ /* 0x000fe20000000019 */
[----:B------:R-:W-:Y:S05]  /*3290*/  BRA `(.L_x_912) ;  /* 0x0000004000007947 */ /* 0x000fea0003800000 */
.L_x_935:
[----:B------:R-:W2:Y:S02]  /*32a0*/  LDG.E R2, [R2.64] ;  /* 0x0000002402027981 */ /* 0x000ea4000c1e1900 */
[----:B--2---:R-:W0:Y:S02]  /*32b0*/  I2F.U32 R0, R2 ;  /* 0x0000000200007306 */ /* 0x004e240000201000 */
[----:B0-----:R-:W-:-:S04]  /*32c0*/  F2FP.PACK_AB R0, RZ, R0 ;  /* 0x00000000ff00723e */ /* 0x001fc800000000ff */
[----:B------:R-:W-:Y:S02]  /*32d0*/  PRMT R25, R0, 0x7610, R25 ;  /* 0x0000761000197816 */ /* 0x000fe40000000019 */
.L_x_912:
[----:B------:R-:W-:-:S05]  /*32e0*/  IADD3 R24, R24, 0x80, RZ ;  /* 0x0000008018187810 */ /* 0x000fca0007ffe0ff */
.L_x_906:
[----:B------:R-:W-:Y:S05]  /*32f0*/  BSYNC B6 ;  /* 0x0000000000067941 */ /* 0x000fea0003800000 */
.L_x_905:
        /* <DEDUP_REMOVED lines=23> */
.L_x_944:
[----:B------:R-:W2:Y:S02]  /*3470*/  LDG.E.U8 R2, [R2.64] ;  /* 0x0000002402027981 */ /* 0x000ea4000c1e1100 */
[----:B--2---:R-:W0:Y:S02]  /*3480*/  I2F.U16 R0, R2 ;  /* 0x0000000200007306 */ /* 0x004e240000101000 */
[----:B0-----:R-:W-:-:S04]  /*3490*/  F2FP.PACK_AB R0, RZ, R0 ;  /* 0x00000000ff00723e */ /* 0x001fc800000000ff */
[----:B------:R-:W-:Y:S01]  /*34a0*/  PRMT R23, R0, 0x7610, R23 ;  /* 0x0000761000177816 */ /* 0x000fe20000000017 */
[----:B------:R-:W-:Y:S05]  /*34b0*/  BRA `(.L_x_940) ;  /* 0x00000ed000007947 */ /* 0x000fea0003800000 */
.L_x_943:
        /* <DEDUP_REMOVED lines=11> */
.L_x_947:
[----:B------:R-:W2:Y:S02]  /*3570*/  LDG.E R2, [R2.64] ;  /* 0x0000002402027981 */ /* 0x000ea4000c1e1900 */
[----:B--2---:R-:W0:Y:S02]  /*3580*/  I2F R0, R2 ;  /* 0x0000000200007306 */ /* 0x004e240000201400 */
[----:B0-----:R-:W-:-:S04]  /*3590*/  F2FP.PACK_AB R0, RZ, R0 ;  /* 0x00000000ff00723e */ /* 0x001fc800000000ff */
[----:B------:R-:W-:Y:S01]  /*35a0*/  PRMT R23, R0, 0x7610, R23 ;  /* 0x0000761000177816 */ /* 0x000fe20000000017 */
[----:B------:R-:W-:Y:S05]  /*35b0*/  BRA `(.L_x_940) ;  /* 0x00000dd000007947 */ /* 0x000fea0003800000 */
.L_x_946:
[----:B------:R-:W2:Y:S02]  /*35c0*/  LDG.E.U16 R2, [R2.64] ;  /* 0x0000002402027981 */ /* 0x000ea4000c1e1500 */
[----:B--2---:R-:W0:Y:S02]  /*35d0*/  I2F.S16 R0, R2 ;  /* 0x0000000200007306 */ /* 0x004e240000101400 */
[----:B0-----:R-:W-:-:S04]  /*35e0*/  F2FP.PACK_AB R0, RZ, R0 ;  /* 0x00000000ff00723e */ /* 0x001fc800000000ff */
[----:B------:R-:W-:Y:S01]  /*35f0*/  PRMT R23, R0, 0x7610, R23 ;  /* 0x0000761000177816 */ /* 0x000fe20000000017 */
[----:B------:R-:W-:Y:S05]  /*3600*/  BRA `(.L_x_940) ;  /* 0x00000d8000007947 */ /* 0x000fea0003800000 */
.L_x_942:
        /* <DEDUP_REMOVED lines=9> */
.L_x_949:
[----:B------:R0:W5:Y:S01]  /*36a0*/  LDG.E.U16 R23, [R2.64] ;  /* 0x0000002402177981 */ /* 0x000162000c1e1500 */
[----:B------:R-:W-:Y:S05]  /*36b0*/  BRA `(.L_x_940) ;  /* 0x00000cd000007947 */ /* 0x000fea0003800000 */
.L_x_948:
        /* <DEDUP_REMOVED lines=9> */
.L_x_951:
[----:B------:R0:W5:Y:S01]  /*3750*/  LDG.E.U16 R23, [R2.64] ;  /* 0x0000002402177981 */ /* 0x000162000c1e1500 */
[----:B------:R-:W-:Y:S05]  /*3760*/  BRA `(.L_x_940) ;  /* 0x00000c2000007947 */ /* 0x000fea0003800000 */
.L_x_950:
[----:B------:R-:W2:Y:S02]  /*3770*/  LDG.E.64 R2, [R2.64] ;  /* 0x0000002402027981 */ /* 0x000ea4000c1e1b00 */
[----:B--2---:R-:W0:Y:S01]  /*3780*/  F2F.F32.F64 R0, R2 ;  /* 0x0000000200007310 */ /* 0x004e220000301000 */
[----:B------:R-:W0:-:S14]  /*3790*/  DSETP.GEU.AND P0, PT, |R2|, c[0x2][0x0], PT ;  /* 0x008000000200762a */ /* 0x000e1c0003f0e200 */
[----:B0-----:R-:W-:-:S05]  /*37a0*/  @!P0 FMUL R0, R0, 1.175494350822287508e-38 ;  /* 0x0080000000008820 */ /* 0x001fca0000400000 */
[----:B------:R-:W-:-:S04]  /*37b0*/  F2FP.PACK_AB R0, RZ, R0 ;  /* 0x00000000ff00723e */ /* 0x000fc800000000ff */
[----:B------:R-:W-:Y:S01]  /*37c0*/  PRMT R23, R0, 0x7610, R23 ;  /* 0x0000761000177816 */ /* 0x000fe20000000017 */
[----:B------:R-:W-:Y:S05]  /*37d0*/  BRA `(.L_x_940) ;  /* 0x00000bb000007947 */ /* 0x000fea0003800000 */
.L_x_941:
        /* <DEDUP_REMOVED lines=14> */
.L_x_954:
[----:B------:R-:W2:Y:S02]  /*38c0*/  LDG.E.64 R2, [R2.64] ;  /* 0x0000002402027981 */ /* 0x000ea4000c1e1b00 */
[----:B--2---:R-:W0:Y:S01]  /*38d0*/  F2F.F32.F64 R0, R2 ;  /* 0x0000000200007310 */ /* 0x004e220000301000 */
[----:B------:R-:W0:-:S14]  /*38e0*/  DSETP.GEU.AND P0, PT, |R2|, c[0x2][0x0], PT ;  /* 0x008000000200762a */ /* 0x000e1c0003f0e200 */
[----:B0-----:R-:W-:-:S05]  /*38f0*/  @!P0 FMUL R0, R0, 1.175494350822287508e-38 ;  /* 0x0080000000008820 */ /* 0x001fca0000400000 */
[----:B------:R-:W-:-:S04]  /*3900*/  F2FP.PACK_AB R0, RZ, R0 ;  /* 0x00000000ff00723e */ /* 0x000fc800000000ff */
[----:B------:R-:W-:Y:S01]  /*3910*/  PRMT R23, R0, 0x7610, R23 ;  /* 0x0000761000177816 */ /* 0x000fe20000000017 */
[----:B------:R-:W-:Y:S05]  /*3920*/  BRA `(.L_x_940) ;  /* 0x00000a6000007947 */ /* 0x000fea0003800000 */
.L_x_953:
        /* <DEDUP_REMOVED lines=28> */
.L_x_956:
        /* <DEDUP_REMOVED lines=15> */
.L_x_955:
[----:B------:R-:W2:Y:S02]  /*3be0*/  LDG.E.U16 R0, [R2.64] ;  /* 0x0000002402007981 */ /* 0x000ea4000c1e1500 */
[----:B--2---:R-:W-:-:S04]  /*3bf0*/  PRMT R0, RZ, 0x5410, R0 ;  /* 0x00005410ff007816 */ /* 0x004fc80000000000 */
[----:B------:R-:W-:-:S04]  /*3c00*/  F2FP.PACK_AB R0, RZ, R0 ;  /* 0x00000000ff00723e */ /* 0x000fc800000000ff */
[----:B------:R-:W-:Y:S01]  /*3c10*/  PRMT R23, R0, 0x7610, R23 ;  /* 0x0000761000177816 */ /* 0x000fe20000000017 */
[----:B------:R-:W-:Y:S05]  /*3c20*/  BRA `(.L_x_940) ;  /* 0x0000076000007947 */ /* 0x000fea0003800000 */
.L_x_952:
        /* <DEDUP_REMOVED lines=12> */
.L_x_959:
        /* <DEDUP_REMOVED lines=21> */
.L_x_963:
[----:B------:R-:W-:Y:S05]  /*3e40*/  BSYNC B1 ;  /* 0x0000000000017941 */ /* 0x000fea0003800000 */
.L_x_962:
[----:B------:R-:W-:Y:S01]  /*3e50*/  LEA R3, R0, 0x3b800000, 0x17 ;  /* 0x3b80000000037811 */ /* 0x000fe200078eb8ff */
[----:B------:R-:W-:-:S05]  /*3e60*/  IMAD.SHL.U32 R0, R2, 0x100000, RZ ;  /* 0x0010000002007824 */ /* 0x000fca00078e00ff */
[----:B------:R-:W-:Y:S02]  /*3e70*/  LOP3.LUT R0, R3, R0, R4, 0xfe, !PT ;  /* 0x0000000003007212 */ /* 0x000fe400078efe04 */
.L_x_961:
[----:B------:R-:W-:Y:S05]  /*3e80*/  BSYNC B0 ;  /* 0x0000000000007941 */ /* 0x000fea0003800000 */
.L_x_960:
[----:B------:R-:W-:-:S04]  /*3e90*/  F2FP.PACK_AB R0, RZ, R0 ;  /* 0x00000000ff00723e */ /* 0x000fc800000000ff */
[----:B------:R-:W-:Y:S01]  /*3ea0*/  PRMT R23, R0, 0x7610, R23 ;  /* 0x0000761000177816 */ /* 0x000fe20000000017 */
[----:B------:R-:W-:Y:S05]  /*3eb0*/  BRA `(.L_x_940) ;  /* 0x000004d000007947 */ /* 0x000fea0003800000 */
.L_x_958:
        /* <DEDUP_REMOVED lines=21> */
.L_x_967:
[----:B------:R-:W-:Y:S05]  /*4010*/  BSYNC B1 ;  /* 0x0000000000017941 */ /* 0x000fea0003800000 */
.L_x_966:
[----:B------:R-:W-:Y:S01]  /*4020*/  LEA R3, R0, 0x37800000, 0x17 ;  /* 0x3780000000037811 */ /* 0x000fe200078eb8ff */
[----:B------:R-:W-:-:S05]  /*4030*/  IMAD.SHL.U32 R0, R2, 0x200000, RZ ;  /* 0x0020000002007824 */ /* 0x000fca00078e00ff */
[----:B------:R-:W-:Y:S02]  /*4040*/  LOP3.LUT R0, R3, R0, R4, 0xfe, !PT ;  /* 0x0000000003007212 */ /* 0x000fe400078efe04 */
.L_x_965:
[----:B------:R-:W-:Y:S05]  /*4050*/  BSYNC B0 ;  /* 0x0000000000007941 */ /* 0x000fea0003800000 */
.L_x_964:
[----:B------:R-:W-:-:S04]  /*4060*/  F2FP.PACK_AB R0, RZ, R0 ;  /* 0x00000000ff00723e */ /* 0x000fc800000000ff */
[----:B------:R-:W-:Y:S01]  /*4070*/  PRMT R23, R0, 0x7610, R23 ;  /* 0x0000761000177816 */ /* 0x000fe20000000017 */
[----:B------:R-:W-:Y:S05]  /*4080*/  BRA `(.L_x_940) ;  /* 0x0000030000007947 */ /* 0x000fea0003800000 */
.L_x_957:
        /* <DEDUP_REMOVED lines=14> */
.L_x_971:
[----:B------:R-:W-:Y:S05]  /*4170*/  BSYNC B0 ;  /* 0x0000000000007941 */ /* 0x000fea0003800000 */
.L_x_970:
[----:B------:R-:W-:-:S04]  /*4180*/  F2FP.PACK_AB R0, RZ, R0 ;  /* 0x00000000ff00723e */ /* 0x000fc800000000ff */
[----:B------:R-:W-:Y:S01]  /*4190*/  PRMT R23, R0, 0x7610, R23 ;  /* 0x0000761000177816 */ /* 0x000fe20000000017 */
[----:B------:R-:W-:Y:S05]  /*41a0*/  BRA `(.L_x_940) ;  /* 0x000001e000007947 */ /* 0x000fea0003800000 */
.L_x_945:
        /* <DEDUP_REMOVED lines=21> */
.L_x_969:
[----:B------:R-:W2:Y:S02]  /*4300*/  LDG.E.64 R2, [R2.64] ;  /* 0x0000002402027981 */ /* 0x000ea4000c1e1b00 */
[----:B--2---:R-:W0:Y:S02]  /*4310*/  I2F.U64 R0, R2 ;  /* 0x0000000200007312 */ /* 0x004e240000301000 */
[----:B0-----:R-:W-:-:S04]  /*4320*/  F2FP.PACK_AB R0, RZ, R0 ;  /* 0x00000000ff00723e */ /* 0x001fc800000000ff */
[----:B------:R-:W-:Y:S01]  /*4330*/  PRMT R23, R0, 0x7610, R23 ;  /* 0x0000761000177816 */ /* 0x000fe20000000017 */
[----:B------:R-:W-:Y:S05]  /*4340*/  BRA `(.L_x_940) ;  /* 0x0000004000007947 */ /* 0x000fea0003800000 */
.L_x_968:
[----:B------:R-:W2:Y:S02]  /*4350*/  LDG.E R2, [R2.64] ;  /* 0x0000002402027981 */ /* 0x000ea4000c1e1900 */
[----:B--2---:R-:W0:Y:S02]  /*4360*/  I2F.U32 R0, R2 ;  /* 0x0000000200007306 */ /* 0x004e240000201000 */
[----:B0-----:R-:W-:-:S04]  /*4370*/  F2FP.PACK_AB R0, RZ, R0 ;  /* 0x00000000ff00723e */ /* 0x001fc800000000ff */
[----:B------:R-:W-:Y:S02]  /*4380*/  PRMT R23, R0, 0x7610, R23 ;  /* 0x0000761000177816 */ /* 0x000fe40000000017 */
.L_x_940:
[----:B------:R-:W-:Y:S05]  /*4390*/  BSYNC B6 ;  /* 0x0000000000067941 */ /* 0x000fea0003800000 */
.L_x_939:
[----:B------:R-:W1:Y:S01]  /*43a0*/  S2R R19, SR_TID.X ;  /* 0x0000000000137919 */ /* 0x000e620000002100 */
[----:B------:R-:W-:Y:S01]  /*43b0*/  BSSY B6, `(.L_x_972) ;  /* 0x0000128000067945 */ /* 0x000fe20003800000 */
[C---:B-1----:R-:W-:Y:S02]  /*43c0*/  IADD3 R24, R19.reuse, 0x80, RZ ;  /* 0x0000008013187810 */ /* 0x042fe40007ffe0ff */
[C---:B------:R-:W-:Y:S02]  /*43d0*/  IADD3 R0, R19.reuse, 0x100, RZ ;  /* 0x0000010013007810 */ /* 0x040fe40007ffe0ff */
[C---:B0-----:R-:W-:Y:S02]  /*43e0*/  IADD3 R2, R19.reuse, 0x180, RZ ;  /* 0x0000018013027810 */ /* 0x041fe40007ffe0ff */
[-C--:B------:R-:W-:Y:S02]  /*43f0*/  ISETP.GE.AND P3, PT, R19, R17.reuse, PT ;  /* 0x000000111300720c */ /* 0x080fe40003f66270 */
[----:B------:R-:W-:-:S02]  /*4400*/  ISETP.GE.AND P0, PT, R24, R17, PT ;  /* 0x000000111800720c */ /* 0x000fc40003f06270 */
[-C--:B------:R-:W-:Y:S02]  /*4410*/  ISETP.GE.AND P1, PT, R0, R17.reuse, PT ;  /* 0x000000110000720c */ /* 0x080fe40003f26270 */
[----:B------:R-:W-:-:S07]  /*4420*/  ISETP.GE.AND P2, PT, R2, R17, PT ;  /* 0x000000110200720c */ /* 0x000fce0003f46270 */
[----:B-----5:R-:W-:Y:S02]  /*4430*/  @!P3 HADD2.F32 R0, -RZ, R22.H0_H0 ;  /* 0x20000016ff00b230 */ /* 0x020fe40000004100 */
[----:B------:R-:W-:Y:S02]  /*4440*/  @!P0 HADD2.F32 R2, -RZ, R18.H0_H0 ;  /* 0x20000012ff028230 */ /* 0x000fe40000004100 */
[----:B------:R-:W-:Y:S01]  /*4450*/  @!P1 HADD2.F32 R3, -RZ, R25.H0_H0 ;  /* 0x20000019ff039230 */ /* 0x000fe20000004100 */
[----:B------:R-:W0:Y:S01]  /*4460*/  LDC.U8 R18, c[0x0][0x184] ;  /* 0x00006100ff127b82 */ /* 0x000e220000000000 */
[----:B------:R-:W-:Y:S01]  /*4470*/  @!P2 HADD2.F32 R4, -RZ, R23.H0_H0 ;  /* 0x20000017ff04a230 */ /* 0x000fe20000004100 */
[----:B------:R-:W1:Y:S08]  /*4480*/  @!P3 MUFU.LG2 R0, R0 ;  /* 0x000000000000b308 */ /* 0x000e700000000c00 */
[----:B------:R-:W2:Y:S08]  /*4490*/  @!P1 MUFU.LG2 R22, R3 ;  /* 0x0000000300169308 */ /* 0x000eb00000000c00 */
[----:B------:R-:W3:Y:S01]  /*44a0*/  @!P2 MUFU.LG2 R23, R4 ;  /* 0x000000040017a308 */ /* 0x000ee20000000c00 */
[----:B-1----:R-:W-:-:S07]  /*44b0*/  @!P3 F2FP.PACK_AB R5, RZ, R0 ;  /* 0x00000000ff05b23e */ /* 0x002fce00000000ff */
[----:B------:R-:W1:Y:S01]  /*44c0*/  @!P0 MUFU.LG2 R25, R2 ;  /* 0x0000000200198308 */ /* 0x000e620000000c00 */
[----:B--2---:R-:W-:Y:S02]  /*44d0*/  @!P1 F2FP.PACK_AB R22, RZ, R22 ;  /* 0x00000016ff16923e */ /* 0x004fe400000000ff */
[----:B---3--:R-:W-:Y:S02]  /*44e0*/  @!P2 F2FP.PACK_AB R23, RZ, R23 ;  /* 0x00000017ff17a23e */ /* 0x008fe400000000ff */
[----:B-1----:R-:W-:Y:S01]  /*44f0*/  @!P0 F2FP.PACK_AB R25, RZ, R25 ;  /* 0x00000019ff19823e */ /* 0x002fe200000000ff */
        /* <DEDUP_REMOVED lines=17> */
[----:B------:R-:W-:Y:S01]  /*4610*/  HADD2.F32 R0, -RZ, R5.H0_H0 ;  /* 0x20000005ff007230 */ /* 0x000fe20000004100 */
[----:B------:R-:W-:-:S03]  /*4620*/  IMAD.MOV.U32 R19, RZ, RZ, R24 ;  /* 0x000000ffff137224 */ /* 0x000fc600078e0018 */
[----:B------:R-:W0:Y:S02]  /*4630*/  F2I.FTZ.TRUNC.NTZ R5, R0 ;  /* 0x0000000000057305 */ /* 0x000e24000021f100 */
[----:B0-----:R0:W-:Y:S01]  /*4640*/  STG.E.U8 [R2.64], R5 ;  /* 0x0000000502007986 */ /* 0x0011e2000c101124 */
[----:B------:R-:W-:Y:S05]  /*4650*/  BRA `(.L_x_973) ;  /* 0x00000fd000007947 */ /* 0x000fea0003800000 */
.L_x_977:
[----:B------:R-:W-:Y:S01]  /*4660*/  HADD2.F32 R5, -RZ, R5.H0_H0 ;  /* 0x20000005ff057230 */ /* 0x000fe20000004100 */
[----:B------:R-:W-:-:S05]  /*4670*/  IMAD.MOV.U32 R19, RZ, RZ, R24 ;  /* 0x000000ffff137224 */ /* 0x000fca00078e0018 */
[----:B------:R-:W0:Y:S02]  /*4680*/  F2I.S64.TRUNC R4, R5 ;  /* 0x0000000500047311 */ /* 0x000e24000020d900 */
[----:B0-----:R0:W-:Y:S01]  /*4690*/  STG.E.U8 [R2.64], R4 ;  /* 0x0000000402007986 */ /* 0x0011e2000c101124 */
[----:B------:R-:W-:Y:S05]  /*46a0*/  BRA `(.L_x_973) ;  /* 0x00000f8000007947 */ /* 0x000fea0003800000 */
.L_x_976:
[----:B------:R-:W-:-:S13]  /*46b0*/  ISETP.NE.AND P0, PT, R0, 0x2, PT ;  /* 0x000000020000780c */ /* 0x000fda0003f05270 */
[----:B------:R-:W-:Y:S05]  /*46c0*/  @!P0 BRA `(.L_x_979) ;  /* 0x000000e000008947 */ /* 0x000fea0003800000 */
[----:B------:R-:W-:-:S13]  /*46d0*/  ISETP.NE.AND P0, PT, R0, 0x3, PT ;  /* 0x000000030000780c */ /* 0x000fda0003f05270 */
[----:B------:R-:W-:Y:S05]  /*46e0*/  @!P0 BRA `(.L_x_980) ;  /* 0x0000007000008947 */ /* 0x000fea0003800000 */
[----:B------:R-:W-:-:S13]  /*46f0*/  ISETP.NE.AND P0, PT, R0, 0x4, PT ;  /* 0x000000040000780c */ /* 0x000fda0003f05270 */
[----:B------:R-:W-:Y:S05]  /*4700*/  @P0 BRA `(.L_x_978) ;  /* 0x00000d4000000947 */ /* 0x000fea0003800000 */
[----:B------:R-:W-:Y:S01]  /*4710*/  HADD2.F32 R5, -RZ, R5.H0_H0 ;  /* 0x20000005ff057230 */ /* 0x000fe20000004100 */
[----:B------:R-:W-:-:S05]  /*4720*/  IMAD.MOV.U32 R19, RZ, RZ, R24 ;  /* 0x000000ffff137224 */ /* 0x000fca00078e0018 */
[----:B------:R-:W0:Y:S02]  /*4730*/  F2I.S64.TRUNC R4, R5 ;  /* 0x0000000500047311 */ /* 0x000e24000020d900 */
[----:B0-----:R0:W-:Y:S01]  /*4740*/  STG.E.64 [R2.64], R4 ;  /* 0x0000000402007986 */ /* 0x0011e2000c101b24 */
[----:B------:R-:W-:Y:S05]  /*4750*/  BRA `(.L_x_973) ;  /* 0x00000ed000007947 */ /* 0x000fea0003800000 */
.L_x_980:
[----:B------:R-:W-:Y:S01]  /*4760*/  HADD2.F32 R5, -RZ, R5.H0_H0 ;  /* 0x20000005ff057230 */ /* 0x000fe20000004100 */
[----:B------:R-:W-:-:S05]  /*4770*/  IMAD.MOV.U32 R19, RZ, RZ, R24 ;  /* 0x000000ffff137224 */ /* 0x000fca00078e0018 */
[----:B------:R-:W0:Y:S02]  /*4780*/  F2I.FTZ.TRUNC.NTZ R5, R5 ;  /* 0x0000000500057305 */ /* 0x000e24000021f100 */
[----:B0-----:R0:W-:Y:S01]  /*4790*/  STG.E [R2.64], R5 ;  /* 0x0000000502007986 */ /* 0x0011e2000c101924 */
[----:B------:R-:W-:Y:S05]  /*47a0*/  BRA `(.L_x_973) ;  /* 0x00000e8000007947 */ /* 0x000fea0003800000 */
.L_x_979:
[----:B------:R-:W-:Y:S01]  /*47b0*/  HADD2.F32 R5, -RZ, R5.H0_H0 ;  /* 0x20000005ff057230 */ /* 0x000fe20000004100 */
[----:B------:R-:W-:-:S05]  /*47c0*/  IMAD.MOV.U32 R19, RZ, RZ, R24 ;  /* 0x000000ffff137224 */ /* 0x000fca00078e0018 */
[----:B------:R-:W0:Y:S02]  /*47d0*/  F2I.FTZ.TRUNC.NTZ R5, R5 ;  /* 0x0000000500057305 */ /* 0x000e24000021f100 */
[----:B0-----:R0:W-:Y:S01]  /*47e0*/  STG.E.U16 [R2.64], R5 ;  /* 0x0000000502007986 */ /* 0x0011e2000c101524 */
[----:B------:R-:W-:Y:S05]  /*47f0*/  BRA `(.L_x_973) ;  /* 0x00000e3000007947 */ /* 0x000fea0003800000 */
.L_x_975:
[----:B------:R-:W-:-:S13]  /*4800*/  ISETP.GT.AND P0, PT, R0, 0x6, PT ;  /* 0x000000060000780c */ /* 0x000fda0003f04270 */
[----:B------:R-:W-:Y:S05]  /*4810*/  @P0 BRA `(.L_x_981) ;  /* 0x000000b000000947 */ /* 0x000fea0003800000 */
[----:B------:R-:W-:-:S13]  /*4820*/  ISETP.NE.AND P0, PT, R0, 0x5, PT ;  /* 0x000000050000780c */ /* 0x000fda0003f05270 */
[----:B------:R-:W-:Y:S05]  /*4830*/  @!P0 BRA `(.L_x_982) ;  /* 0x0000006000008947 */ /* 0x000fea0003800000 */
[----:B------:R-:W-:-:S13]  /*4840*/  ISETP.NE.AND P0, PT, R0, 0x6, PT ;  /* 0x000000060000780c */ /* 0x000fda0003f05270 */
[----:B------:R-:W-:Y:S05]  /*4850*/  @P0 BRA `(.L_x_978) ;  /* 0x00000bf000000947 */ /* 0x000fea0003800000 */
[----:B------:R-:W-:Y:S01]  /*4860*/  HADD2.F32 R5, -RZ, R5.H0_H0 ;  /* 0x20000005ff057230 */ /* 0x000fe20000004100 */
[----:B------:R-:W-:-:S04]  /*4870*/  IMAD.MOV.U32 R19, RZ, RZ, R24 ;  /* 0x000000ffff137224 */ /* 0x000fc800078e0018 */
[----:B------:R0:W-:Y:S01]  /*4880*/  STG.E [R2.64], R5 ;  /* 0x0000000502007986 */ /* 0x0001e2000c101924 */
[----:B------:R-:W-:Y:S05]  /*4890*/  BRA `(.L_x_973) ;  /* 0x00000d9000007947 */ /* 0x000fea0003800000 */
.L_x_982:
[----:B------:R0:W-:Y:S01]  /*48a0*/  STG.E.U16 [R2.64], R5 ;  /* 0x0000000502007986 */ /* 0x0001e2000c101524 */
[----:B------:R-:W-:Y:S01]  /*48b0*/  IMAD.MOV.U32 R19, RZ, RZ, R24 ;  /* 0x000000ffff137224 */ /* 0x000fe200078e0018 */
[----:B------:R-:W-:Y:S05]  /*48c0*/  BRA `(.L_x_973) ;  /* 0x00000d6000007947 */ /* 0x000fea0003800000 */
.L_x_981:
[----:B------:R-:W-:-:S13]  /*48d0*/  ISETP.NE.AND P0, PT, R0, 0x7, PT ;  /* 0x000000070000780c */ /* 0x000fda0003f05270 */
[----:B------:R-:W-:Y:S05]  /*48e0*/  @!P0 BRA `(.L_x_983) ;  /* 0x000000f000008947 */ /* 0x000fea0003800000 */
[----:B------:R-:W-:-:S13]  /*48f0*/  ISETP.NE.AND P0, PT, R0, 0x8, PT ;  /* 0x000000080000780c */ /* 0x000fda0003f05270 */
[----:B------:R-:W-:Y:S05]  /*4900*/  @!P0 BRA `(.L_x_984) ;  /* 0x0000007000008947 */ /* 0x000fea0003800000 */
[----:B------:R-:W-:-:S13]  /*4910*/  ISETP.NE.AND P0, PT, R0, 0x9, PT ;  /* 0x000000090000780c */ /* 0x000fda0003f05270 */
[----:B------:R-:W-:Y:S05]  /*4920*/  @P0 BRA `(.L_x_978) ;  /* 0x00000b2000000947 */ /* 0x000fea0003800000 */
[----:B------:R-:W-:Y:S01]  /*4930*/  HADD2.F32 R4, -RZ, R5.H0_H0 ;  /* 0x20000005ff047230 */ /* 0x000fe20000004100 */
[----:B------:R-:W-:Y:S02]  /*4940*/  IMAD.MOV.U32 R5, RZ, RZ, RZ ;  /* 0x000000ffff057224 */ /* 0x000fe400078e00ff */
[----:B------:R-:W-:-:S03]  /*4950*/  IMAD.MOV.U32 R19, RZ, RZ, R24 ;  /* 0x000000ffff137224 */ /* 0x000fc600078e0018 */
[----:B------:R0:W-:Y:S01]  /*4960*/  STG.E.64 [R2.64], R4 ;  /* 0x0000000402007986 */ /* 0x0001e2000c101b24 */
[----:B------:R-:W-:Y:S05]  /*4970*/  BRA `(.L_x_973) ;  /* 0x00000cb000007947 */ /* 0x000fea0003800000 */
.L_x_984:
[----:B------:R-:W-:Y:S01]  /*4980*/  HADD2.F32 R0, -RZ, R5.H0_H0 ;  /* 0x20000005ff007230 */ /* 0x000fe20000004100 */
[----:B------:R-:W-:-:S04]  /*4990*/  IMAD.MOV.U32 R19, RZ, RZ, R24 ;  /* 0x000000ffff137224 */ /* 0x000fc800078e0018 */
[----:B------:R-:W-:-:S04]  /*49a0*/  F2FP.PACK_AB R0, RZ, R0 ;  /* 0x00000000ff00723e */ /* 0x000fc800000000ff */
[----:B------:R-:W-:-:S05]  /*49b0*/  PRMT R0, R0, 0x5410, RZ ;  /* 0x0000541000007816 */ /* 0x000fca00000000ff */
[----:B------:R0:W-:Y:S01]  /*49c0*/  STG.E [R2.64], R0 ;  /* 0x0000000002007986 */ /* 0x0001e2000c101924 */
[----:B------:R-:W-:Y:S05]  /*49d0*/  BRA `(.L_x_973) ;  /* 0x00000c5000007947 */ /* 0x000fea0003800000 */
.L_x_983:
[----:B------:R-:W-:Y:S01]  /*49e0*/  HADD2.F32 R4, -RZ, R5.H0_H0 ;  /* 0x20000005ff047230 */ /* 0x000fe20000004100 */
[----:B------:R-:W-:-:S04]  /*49f0*/  IMAD.MOV.U32 R19, RZ, RZ, R24 ;  /* 0x000000ffff137224 */ /* 0x000fc800078e0018 */
[----:B------:R-:W-:-:S06]  /*4a00*/  FMUL.FTZ R4, R4, 1 ;  /* 0x3f80000004047820 */ /* 0x000fcc0000410000 */
[----:B------:R-:W0:Y:S02]  /*4a10*/  F2F.F64.F32 R4, R4 ;  /* 0x0000000400047310 */ /* 0x000e240000201800 */
[----:B0-----:R0:W-:Y:S01]  /*4a20*/  STG.E.64 [R2.64], R4 ;  /* 0x0000000402007986 */ /* 0x0011e2000c101b24 */
[----:B------:R-:W-:Y:S05]  /*4a30*/  BRA `(.L_x_973) ;  /* 0x00000bf000007947 */ /* 0x000fea0003800000 */
.L_x_974:
        /* <DEDUP_REMOVED lines=10> */
[----:B------:R-:W-:-:S04]  /*4ae0*/  FSETP.NEU.FTZ.AND P0, PT, R5, RZ, PT ;  /* 0x000000ff0500720b */ /* 0x000fc80003f1d000 */
[----:B------:R-:W-:-:S05]  /*4af0*/  SEL R5, RZ, 0x1, !P0 ;  /* 0x00000001ff057807 */ /* 0x000fca0004000000 */
[----:B------:R0:W-:Y:S01]  /*4b00*/  STG.E.U8 [R2.64], R5 ;  /* 0x0000000502007986 */ /* 0x0001e2000c101124 */
[----:B------:R-:W-:Y:S05]  /*4b10*/  BRA `(.L_x_973) ;  /* 0x00000b1000007947 */ /* 0x000fea0003800000 */
.L_x_987:
[----:B------:R-:W-:Y:S01]  /*4b20*/  HADD2.F32 R5, -RZ, R5.H0_H0 ;  /* 0x20000005ff057230 */ /* 0x000fe20000004100 */
[----:B------:R-:W-:Y:S01]  /*4b30*/  CS2R R6, SRZ ;  /* 0x0000000000067805 */ /* 0x000fe2000001ff00 */
[----:B------:R-:W-:-:S03]  /*4b40*/  IMAD.MOV.U32 R19, RZ, RZ, R24 ;  /* 0x000000ffff137224 */ /* 0x000fc600078e0018 */
[----:B------:R-:W-:-:S06]  /*4b50*/  FMUL.FTZ R5, R5, 1 ;  /* 0x3f80000005057820 */ /* 0x000fcc0000410000 */
[----:B------:R-:W0:Y:S02]  /*4b60*/  F2F.F64.F32 R4, R5 ;  /* 0x0000000500047310 */ /* 0x000e240000201800 */
[----:B0-----:R0:W-:Y:S01]  /*4b70*/  STG.E.128 [R2.64], R4 ;  /* 0x0000000402007986 */ /* 0x0011e2000c101d24 */
[----:B------:R-:W-:Y:S05]  /*4b80*/  BRA `(.L_x_973) ;  /* 0x00000aa000007947 */ /* 0x000fea0003800000 */
.L_x_986:
        /* <DEDUP_REMOVED lines=21> */
.L_x_991:
[----:B------:R-:W-:Y:S05]  /*4ce0*/  BSYNC B0 ;  /* 0x0000000000007941 */ /* 0x000fea0003800000 */
.L_x_990:
[----:B------:R-:W-:Y:S01]  /*4cf0*/  LOP3.LUT R5, R0, R5, RZ, 0xfc, !PT ;  /* 0x0000000500057212 */ /* 0x000fe200078efcff */
[----:B------:R-:W-:-:S04]  /*4d00*/  IMAD.MOV.U32 R19, RZ, RZ, R24 ;  /* 0x000000ffff137224 */ /* 0x000fc800078e0018 */
[----:B------:R0:W-:Y:S01]  /*4d10*/  STG.E.U8 [R2.64], R5 ;  /* 0x0000000502007986 */ /* 0x0001e2000c101124 */
[----:B------:R-:W-:Y:S05]  /*4d20*/  BRA `(.L_x_973) ;  /* 0x0000090000007947 */ /* 0x000fea0003800000 */
.L_x_989:
        /* <DEDUP_REMOVED lines=13> */
.L_x_993:
[----:B------:R-:W-:Y:S01]  /*4e00*/  IMAD.MOV.U32 R0, RZ, RZ, 0x7f ;  /* 0x0000007fff007424 */ /* 0x000fe200078e00ff */
[----:B------:R-:W-:-:S04]  /*4e10*/  ISETP.GT.U32.AND P0, PT, R4, 0x7f800000, PT ;  /* 0x7f8000000400780c */ /* 0x000fc80003f04070 */
[----:B------:R-:W-:-:S04]  /*4e20*/  SEL R0, R0, 0x7c, P0 ;  /* 0x0000007c00007807 */ /* 0x000fc80000000000 */
.L_x_994:
[----:B------:R-:W-:Y:S05]  /*4e30*/  BSYNC B0 ;  /* 0x0000000000007941 */ /* 0x000fea0003800000 */
.L_x_992:
[----:B------:R-:W-:Y:S01]  /*4e40*/  LOP3.LUT R4, R5, 0x80000000, RZ, 0xc0, !PT ;  /* 0x8000000005047812 */ /* 0x000fe200078ec0ff */
[----:B------:R-:W-:-:S03]  /*4e50*/  IMAD.MOV.U32 R19, RZ, RZ, R24 ;  /* 0x000000ffff137224 */ /* 0x000fc600078e0018 */
[----:B------:R-:W-:-:S04]  /*4e60*/  SHF.R.U32.HI R5, RZ, 0x18, R4 ;  /* 0x00000018ff057819 */ /* 0x000fc80000011604 */
[----:B------:R-:W-:-:S05]  /*4e70*/  LOP3.LUT R5, R0, R5, RZ, 0xfc, !PT ;  /* 0x0000000500057212 */ /* 0x000fca00078efcff */
[----:B------:R0:W-:Y:S01]  /*4e80*/  STG.E.U8 [R2.64], R5 ;  /* 0x0000000502007986 */ /* 0x0001e2000c101124 */
[----:B------:R-:W-:Y:S05]  /*4e90*/  BRA `(.L_x_973) ;  /* 0x0000079000007947 */ /* 0x000fea0003800000 */
.L_x_988:
[----:B------:R-:W-:Y:S01]  /*4ea0*/  HADD2.F32 R0, -RZ, R5.H0_H0 ;  /* 0x20000005ff007230 */ /* 0x000fe20000004100 */
[----:B------:R-:W-:-:S04]  /*4eb0*/  IMAD.MOV.U32 R19, RZ, RZ, R24 ;  /* 0x000000ffff137224 */ /* 0x000fc800078e0018 */
[----:B------:R-:W-:-:S05]  /*4ec0*/  F2FP.BF16.PACK_AB R0, RZ, R0 ;  /* 0x00000000ff00723e */ /* 0x000fca00000010ff */
[----:B------:R0:W-:Y:S01]  /*4ed0*/  STG.E.U16 [R2.64], R0 ;  /* 0x0000000002007986 */ /* 0x0001e2000c101524 */
[----:B------:R-:W-:Y:S05]  /*4ee0*/  BRA `(.L_x_973) ;  /* 0x0000074000007947 */ /* 0x000fea0003800000 */
.L_x_985:
        /* <DEDUP_REMOVED lines=10> */
[----:B------:R-:W0:Y:S02]  /*4f90*/  F2I.FTZ.U32.TRUNC.NTZ R5, R5 ;  /* 0x0000000500057305 */ /* 0x000e24000021f000 */
[----:B0-----:R0:W-:Y:S01]  /*4fa0*/  STG.E.U16 [R2.64], R5 ;  /* 0x0000000502007986 */ /* 0x0011e2000c101524 */
[----:B------:R-:W-:Y:S05]  /*4fb0*/  BRA `(.L_x_973) ;  /* 0x0000067000007947 */ /* 0x000fea0003800000 */
.L_x_997:
        /* <DEDUP_REMOVED lines=17> */
.L_x_1000:
[----:B------:R-:W-:-:S04]  /*50d0*/  LOP3.LUT R0, R7, 0x80000000, RZ, 0xc0, !PT ;  /* 0x8000000007007812 */ /* 0x000fc800078ec0ff */
[----:B------:R-:W-:-:S04]  /*50e0*/  SHF.R.U32.HI R5, RZ, 0x18, R0 ;  /* 0x00000018ff057819 */ /* 0x000fc80000011600 */
[----:B------:R-:W-:-:S04]  /*50f0*/  LOP3.LUT R4, R4, R5, RZ, 0xfc, !PT ;  /* 0x0000000504047212 */ /* 0x000fc800078efcff */
[----:B------:R-:W-:Y:S02]  /*5100*/  PRMT R0, R4, 0x7610, R0 ;  /* 0x0000761004007816 */ /* 0x000fe40000000000 */
.L_x_999:
[----:B------:R-:W-:Y:S05]  /*5110*/  BSYNC B0 ;  /* 0x0000000000007941 */ /* 0x000fea0003800000 */
.L_x_998:
[----:B------:R0:W-:Y:S01]  /*5120*/  STG.E.U8 [R2.64], R0 ;  /* 0x0000000002007986 */ /* 0x0001e2000c101124 */
[----:B------:R-:W-:Y:S01]  /*5130*/  IMAD.MOV.U32 R19, RZ, RZ, R24 ;  /* 0x000000ffff137224 */ /* 0x000fe200078e0018 */
[----:B------:R-:W-:Y:S05]  /*5140*/  BRA `(.L_x_973) ;  /* 0x000004e000007947 */ /* 0x000fea0003800000 */
.L_x_996:
        /* <DEDUP_REMOVED lines=17> */
.L_x_1003:
[----:B------:R-:W-:-:S04]  /*5260*/  LOP3.LUT R0, R7, 0x80000000, RZ, 0xc0, !PT ;  /* 0x8000000007007812 */ /* 0x000fc800078ec0ff */
[----:B------:R-:W-:-:S04]  /*5270*/  SHF.R.U32.HI R5, RZ, 0x18, R0 ;  /* 0x00000018ff057819 */ /* 0x000fc80000011600 */
[----:B------:R-:W-:-:S04]  /*5280*/  LOP3.LUT R4, R4, R5, RZ, 0xfc, !PT ;  /* 0x0000000504047212 */ /* 0x000fc800078efcff */
[----:B------:R-:W-:Y:S02]  /*5290*/  PRMT R0, R4, 0x7610, R0 ;  /* 0x0000761004007816 */ /* 0x000fe40000000000 */
.L_x_1002:
[----:B------:R-:W-:Y:S05]  /*52a0*/  BSYNC B0 ;  /* 0x0000000000007941 */ /* 0x000fea0003800000 */
.L_x_1001:
[----:B------:R0:W-:Y:S01]  /*52b0*/  STG.E.U8 [R2.64], R0 ;  /* 0x0000000002007986 */ /* 0x0001e2000c101124 */
[----:B------:R-:W-:Y:S01]  /*52c0*/  IMAD.MOV.U32 R19, RZ, RZ, R24 ;  /* 0x000000ffff137224 */ /* 0x000fe200078e0018 */
[----:B------:R-:W-:Y:S05]  /*52d0*/  BRA `(.L_x_973) ;  /* 0x0000035000007947 */ /* 0x000fea0003800000 */
.L_x_995:
[----:B------:R-:W-:-:S13]  /*52e0*/  ISETP.NE.AND P0, PT, R0, 0x1c, PT ;  /* 0x0000001c0000780c */ /* 0x000fda0003f05270 */
[----:B------:R-:W-:Y:S05]  /*52f0*/  @!P0 BRA `(.L_x_1004) ;  /* 0x000002f000008947 */ /* 0x000fea0003800000 */
[----:B------:R-:W-:-:S13]  /*5300*/  ISETP.NE.AND P0, PT, R0, 0x1d, PT ;  /* 0x0000001d0000780c */ /* 0x000fda0003f05270 */
[----:B------:R-:W-:Y:S05]  /*5310*/  @!P0 BRA `(.L_x_1005) ;  /* 0x0000028000008947 */ /* 0x000fea0003800000 */
[----:B------:R-:W-:-:S13]  /*5320*/  ISETP.NE.AND P0, PT, R0, 0x2c, PT ;  /* 0x0000002c0000780c */ /* 0x000fda0003f05270 */
[----:B------:R-:W-:Y:S05]  /*5330*/  @P0 BRA `(.L_x_978) ;  /* 0x0000011000000947 */ /* 0x000fea0003800000 */
[----:B------:R-:W-:Y:S01]  /*5340*/  HADD2.F32 R5, -RZ, R5.H0_H0 ;  /* 0x20000005ff057230 */ /* 0x000fe20000004100 */
[----:B------:R-:W-:Y:S01]  /*5350*/  PLOP3.LUT P0, PT, PT, PT, PT, 0x80, 0x0 ;  /* 0x000000000000781c */ /* 0x000fe20003f0f070 */
[----:B------:R-:W-:-:S03]  /*5360*/  IMAD.MOV.U32 R19, RZ, RZ, R24 ;  /* 0x000000ffff137224 */ /* 0x000fc600078e0018 */
        /* <DEDUP_REMOVED lines=14> */
.L_x_978:
        /* <DEDUP_REMOVED lines=21> */
.L_x_1005:
[----:B------:R-:W-:Y:S01]  /*55a0*/  HADD2.F32 R5, -RZ, R5.H0_H0 ;  /* 0x20000005ff057230 */ /* 0x000fe20000004100 */
[----:B------:R-:W-:-:S05]  /*55b0*/  IMAD.MOV.U32 R19, RZ, RZ, R24 ;  /* 0x000000ffff137224 */ /* 0x000fca00078e0018 */
[----:B------:R-:W0:Y:S02]  /*55c0*/  F2I.U64.TRUNC R4, R5 ;  /* 0x0000000500047311 */ /* 0x000e24000020d800 */
[----:B0-----:R0:W-:Y:S01]  /*55d0*/  STG.E.64 [R2.64], R4 ;  /* 0x0000000402007986 */ /* 0x0011e2000c101b24 */
[----:B------:R-:W-:Y:S05]  /*55e0*/  BRA `(.L_x_973) ;  /* 0x0000004000007947 */ /* 0x000fea0003800000 */
.L_x_1004:
[----:B------:R-:W-:Y:S01]  /*55f0*/  HADD2.F32 R5, -RZ, R5.H0_H0 ;  /* 0x20000005ff057230 */ /* 0x000fe20000004100 */
[----:B------:R-:W-:-:S05]  /*5600*/  IMAD.MOV.U32 R19, RZ, RZ, R24 ;  /* 0x000000ffff137224 */ /* 0x000fca00078e0018 */
[----:B------:R-:W0:Y:S02]  /*5610*/  F2I.FTZ.U32.TRUNC.NTZ R5, R5 ;  /* 0x0000000500057305 */ /* 0x000e24000021f000 */
[----:B0-----:R0:W-:Y:S02]  /*5620*/  STG.E [R2.64], R5 ;  /* 0x0000000502007986 */ /* 0x0011e4000c101924 */
.L_x_973:
[----:B0-----:R-:W-:Y:S05]  /*5630*/  BSYNC B6 ;  /* 0x0000000000067941 */ /* 0x001fea0003800000 */
.L_x_972:
[----:B------:R-:W-:Y:S01]  /*5640*/  ISETP.GE.AND P0, PT, R19, R17, PT ;  /* 0x000000111300720c */ /* 0x000fe20003f06270 */
[----:B------:R-:W-:-:S12]  /*5650*/  BSSY B6, `(.L_x_1006) ;  /* 0x00001fe000067945 */ /* 0x000fd80003800000 */
[----:B------:R-:W-:Y:S05]  /*5660*/  @P0 BRA `(.L_x_1007) ;  /* 0x00001fc000000947 */ /* 0x000fea0003800000 */
[----:B------:R-:W-:Y:S01]  /*5670*/  IMAD R0, R16, 0x200, R19 ;  /* 0x0000020010007824 */ /* 0x000fe200078e0213 */
        /* <DEDUP_REMOVED lines=15> */
[----:B------:R-:W-:-:S06]  /*5770*/  HADD2.F32 R25, -RZ, R25.H0_H0 ;  /* 0x20000019ff197230 */ /* 0x000fcc0000004100 */
[----:B------:R-:W0:Y:S02]  /*5780*/  F2I.FTZ.TRUNC.NTZ R25, R25 ;  /* 0x0000001900197305 */ /* 0x000e24000021f100 */
[----:B0-----:R0:W-:Y:S01]  /*5790*/  STG.E.U8 [R2.64], R25 ;  /* 0x0000001902007986 */ /* 0x0011e2000c101124 */
[----:B------:R-:W-:Y:S05]  /*57a0*/  BRA `(.L_x_1013) ;  /* 0x00000e8000007947 */ /* 0x000fea0003800000 */
.L_x_1011:
[----:B------:R-:W-:-:S06]  /*57b0*/  HADD2.F32 R5, -RZ, R25.H0_H0 ;  /* 0x20000019ff057230 */ /* 0x000fcc0000004100 */
[----:B------:R-:W0:Y:S02]  /*57c0*/  F2I.S64.TRUNC R4, R5 ;  /* 0x0000000500047311 */ /* 0x000e24000020d900 */
[----:B0-----:R0:W-:Y:S01]  /*57d0*/  STG.E.U8 [R2.64], R4 ;  /* 0x0000000402007986 */ /* 0x0011e2000c101124 */
[----:B------:R-:W-:Y:S05]  /*57e0*/  BRA `(.L_x_1013) ;  /* 0x00000e4000007947 */ /* 0x000fea0003800000 */
.L_x_1010:
        /* <DEDUP_REMOVED lines=10> */
.L_x_1015:
[----:B------:R-:W-:-:S06]  /*5890*/  HADD2.F32 R25, -RZ, R25.H0_H0 ;  /* 0x20000019ff197230 */ /* 0x000fcc0000004100 */
[----:B------:R-:W0:Y:S02]  /*58a0*/  F2I.FTZ.TRUNC.NTZ R25, R25 ;  /* 0x0000001900197305 */ /* 0x000e24000021f100 */
[----:B0-----:R0:W-:Y:S01]  /*58b0*/  STG.E [R2.64], R25 ;  /* 0x0000001902007986 */ /* 0x0011e2000c101924 */
[----:B------:R-:W-:Y:S05]  /*58c0*/  BRA `(.L_x_1013) ;  /* 0x00000d6000007947 */ /* 0x000fea0003800000 */
.L_x_1014:
[----:B------:R-:W-:-:S06]  /*58d0*/  HADD2.F32 R25, -RZ, R25.H0_H0 ;  /* 0x20000019ff197230 */ /* 0x000fcc0000004100 */
[----:B------:R-:W0:Y:S02]  /*58e0*/  F2I.FTZ.TRUNC.NTZ R25, R25 ;  /* 0x0000001900197305 */ /* 0x000e24000021f100 */
[----:B0-----:R0:W-:Y:S01]  /*58f0*/  STG.E.U16 [R2.64], R25 ;  /* 0x0000001902007986 */ /* 0x0011e2000c101524 */
[----:B------:R-:W-:Y:S05]  /*5900*/  BRA `(.L_x_1013) ;  /* 0x00000d2000007947 */ /* 0x000fea0003800000 */
.L_x_1009:
        /* <DEDUP_REMOVED lines=9> */
.L_x_1017:
[----:B------:R0:W-:Y:S01]  /*59a0*/  STG.E.U16 [R2.64], R25 ;  /* 0x0000001902007986 */ /* 0x0001e2000c101524 */
[----:B------:R-:W-:Y:S05]  /*59b0*/  BRA `(.L_x_1013) ;  /* 0x00000c7000007947 */ /* 0x000fea0003800000 */
.L_x_1016:
        /* <DEDUP_REMOVED lines=10> */
.L_x_1019:
[----:B------:R-:W-:-:S05]  /*5a60*/  HADD2.F32 R0, -RZ, R25.H0_H0 ;  /* 0x20000019ff007230 */ /* 0x000fca0000004100 */
[----:B------:R-:W-:-:S04]  /*5a70*/  F2FP.PACK_AB R0, RZ, R0 ;  /* 0x00000000ff00723e */ /* 0x000fc800000000ff */
[----:B------:R-:W-:-:S05]  /*5a80*/  PRMT R0, R0, 0x5410, RZ ;  /* 0x0000541000007816 */ /* 0x000fca00000000ff */
[----:B------:R0:W-:Y:S01]  /*5a90*/  STG.E [R2.64], R0 ;  /* 0x0000000002007986 */ /* 0x0001e2000c101924 */
[----:B------:R-:W-:Y:S05]  /*5aa0*/  BRA `(.L_x_1013) ;  /* 0x00000b8000007947 */ /* 0x000fea0003800000 */
.L_x_1018:
[----:B------:R-:W-:-:S05]  /*5ab0*/  HADD2.F32 R4, -RZ, R25.H0_H0 ;  /* 0x20000019ff047230 */ /* 0x000fca0000004100 */
[----:B------:R-:W-:-:S06]  /*5ac0*/  FMUL.FTZ R4, R4, 1 ;  /* 0x3f80000004047820 */ /* 0x000fcc0000410000 */
[----:B------:R-:W0:Y:S02]  /*5ad0*/  F2F.F64.F32 R4, R4 ;  /* 0x0000000400047310 */ /* 0x000e240000201800 */
[----:B0-----:R0:W-:Y:S01]  /*5ae0*/  STG.E.64 [R2.64], R4 ;  /* 0x0000000402007986 */ /* 0x0011e2000c101b24 */
[----:B------:R-:W-:Y:S05]  /*5af0*/  BRA `(.L_x_1013) ;  /* 0x00000b3000007947 */ /* 0x000fea0003800000 */
.L_x_1008:
        /* <DEDUP_REMOVED lines=13> */
.L_x_1022:
[----:B------:R-:W-:Y:S01]  /*5bd0*/  HADD2.F32 R25, -RZ, R25.H0_H0 ;  /* 0x20000019ff197230 */ /* 0x000fe20000004100 */
[----:B------:R-:W-:-:S04]  /*5be0*/  CS2R R6, SRZ ;  /* 0x0000000000067805 */ /* 0x000fc8000001ff00 */
[----:B------:R-:W-:-:S06]  /*5bf0*/  FMUL.FTZ R4, R25, 1 ;  /* 0x3f80000019047820 */ /* 0x000fcc0000410000 */
[----:B------:R-:W0:Y:S02]  /*5c00*/  F2F.F64.F32 R4, R4 ;  /* 0x0000000400047310 */ /* 0x000e240000201800 */
[----:B0-----:R0:W-:Y:S01]  /*5c10*/  STG.E.128 [R2.64], R4 ;  /* 0x0000000402007986 */ /* 0x0011e2000c101d24 */
[----:B------:R-:W-:Y:S05]  /*5c20*/  BRA `(.L_x_1013) ;  /* 0x00000a0000007947 */ /* 0x000fea0003800000 */
.L_x_1021:
        /* <DEDUP_REMOVED lines=21> */
.L_x_1026:
[----:B------:R-:W-:Y:S05]  /*5d80*/  BSYNC B0 ;  /* 0x0000000000007941 */ /* 0x000fea0003800000 */
.L_x_1025:
[----:B------:R-:W-:-:S05]  /*5d90*/  LOP3.LUT R5, R0, R5, RZ, 0xfc, !PT ;  /* 0x0000000500057212 */ /* 0x000fca00078efcff */
[----:B------:R0:W-:Y:S01]  /*5da0*/  STG.E.U8 [R2.64], R5 ;  /* 0x0000000502007986 */ /* 0x0001e2000c101124 */
[----:B------:R-:W-:Y:S05]  /*5db0*/  BRA `(.L_x_1013) ;  /* 0x0000087000007947 */ /* 0x000fea0003800000 */
.L_x_1024:
        /* <DEDUP_REMOVED lines=13> */
.L_x_1028:
[----:B------:R-:W-:Y:S01]  /*5e90*/  IMAD.MOV.U32 R0, RZ, RZ, 0x7f ;  /* 0x0000007fff007424 */ /* 0x000fe200078e00ff */
[----:B------:R-:W-:-:S04]  /*5ea0*/  ISETP.GT.U32.AND P0, PT, R4, 0x7f800000, PT ;  /* 0x7f8000000400780c */ /* 0x000fc80003f04070 */
[----:B------:R-:W-:-:S04]  /*5eb0*/  SEL R0, R0, 0x7c, P0 ;  /* 0x0000007c00007807 */ /* 0x000fc80000000000 */
.L_x_1029:
[----:B------:R-:W-:Y:S05]  /*5ec0*/  BSYNC B0 ;  /* 0x0000000000007941 */ /* 0x000fea0003800000 */
.L_x_1027:
[----:B------:R-:W-:-:S04]  /*5ed0*/  LOP3.LUT R4, R25, 0x80000000, RZ, 0xc0, !PT ;  /* 0x8000000019047812 */ /* 0x000fc800078ec0ff */
[----:B------:R-:W-:-:S04]  /*5ee0*/  SHF.R.U32.HI R5, RZ, 0x18, R4 ;  /* 0x00000018ff057819 */ /* 0x000fc80000011604 */
[----:B------:R-:W-:-:S05]  /*5ef0*/  LOP3.LUT R5, R0, R5, RZ, 0xfc, !PT ;  /* 0x0000000500057212 */ /* 0x000fca00078efcff */
[----:B------:R0:W-:Y:S01]  /*5f00*/  STG.E.U8 [R2.64], R5 ;  /* 0x0000000502007986 */ /* 0x0001e2000c101124 */
[----:B------:R-:W-:Y:S05]  /*5f10*/  BRA `(.L_x_1013) ;  /* 0x0000071000007947 */ /* 0x000fea0003800000 */
.L_x_1023:
[----:B------:R-:W-:-:S05]  /*5f20*/  HADD2.F32 R0, -RZ, R25.H0_H0 ;  /* 0x20000019ff007230 */ /* 0x000fca0000004100 */
[----:B------:R-:W-:-:S05]  /*5f30*/  F2FP.BF16.PACK_AB R0, RZ, R0 ;  /* 0x00000000ff00723e */ /* 0x000fca00000010ff */
[----:B------:R0:W-:Y:S01]  /*5f40*/  STG.E.U16 [R2.64], R0 ;  /* 0x0000000002007986 */ /* 0x0001e2000c101524 */
[----:B------:R-:W-:Y:S05]  /*5f50*/  BRA `(.L_x_1013) ;  /* 0x000006d000007947 */ /* 0x000fea0003800000 */
.L_x_1020:
        /* <DEDUP_REMOVED lines=12> */
.L_x_1032:
        /* <DEDUP_REMOVED lines=17> */
.L_x_1035:
[----:B------:R-:W-:-:S04]  /*6130*/  LOP3.LUT R0, R25, 0x80000000, RZ, 0xc0, !PT ;  /* 0x8000000019007812 */ /* 0x000fc800078ec0ff */
[----:B------:R-:W-:-:S04]  /*6140*/  SHF.R.U32.HI R5, RZ, 0x18, R0 ;  /* 0x00000018ff057819 */ /* 0x000fc80000011600 */
[----:B------:R-:W-:-:S04]  /*6150*/  LOP3.LUT R4, R4, R5, RZ, 0xfc, !PT ;  /* 0x0000000504047212 */ /* 0x000fc800078efcff */
[----:B------:R-:W-:Y:S02]  /*6160*/  PRMT R0, R4, 0x7610, R0 ;  /* 0x0000761004007816 */ /* 0x000fe40000000000 */
.L_x_1034:
[----:B------:R-:W-:Y:S05]  /*6170*/  BSYNC B0 ;  /* 0x0000000000007941 */ /* 0x000fea0003800000 */
.L_x_1033:
[----:B------:R0:W-:Y:S01]  /*6180*/  STG.E.U8 [R2.64], R0 ;  /* 0x0000000002007986 */ /* 0x0001e2000c101124 */
[----:B------:R-:W-:Y:S05]  /*6190*/  BRA `(.L_x_1013) ;  /* 0x0000049000007947 */ /* 0x000fea0003800000 */
.L_x_1031:
        /* <DEDUP_REMOVED lines=17> */
.L_x_1038:
[----:B------:R-:W-:-:S04]  /*62b0*/  LOP3.LUT R0, R25, 0x80000000, RZ, 0xc0, !PT ;  /* 0x8000000019007812 */ /* 0x000fc800078ec0ff */
[----:B------:R-:W-:-:S04]  /*62c0*/  SHF.R.U32.HI R5, RZ, 0x18, R0 ;  /* 0x00000018ff057819 */ /* 0x000fc80000011600 */
[----:B------:R-:W-:-:S04]  /*62d0*/  LOP3.LUT R4, R4, R5, RZ, 0xfc, !PT ;  /* 0x0000000504047212 */ /* 0x000fc800078efcff */
[----:B------:R-:W-:Y:S02]  /*62e0*/  PRMT R0, R4, 0x7610, R0 ;  /* 0x0000761004007816 */ /* 0x000fe40000000000 */
.L_x_1037:
[----:B------:R-:W-:Y:S05]  /*62f0*/  BSYNC B0 ;  /* 0x0000000000007941 */ /* 0x000fea0003800000 */
.L_x_1036:
[----:B------:R0:W-:Y:S01]  /*6300*/  STG.E.U8 [R2.64], R0 ;  /* 0x0000000002007986 */ /* 0x0001e2000c101124 */
[----:B------:R-:W-:Y:S05]  /*6310*/  BRA `(.L_x_1013) ;  /* 0x0000031000007947 */ /* 0x000fea0003800000 */
.L_x_1030:
        /* <DEDUP_REMOVED lines=8> */
[----:B------:R-:W-:-:S03]  /*63a0*/  IMAD.MOV.U32 R5, RZ, RZ, 0xff ;  /* 0x000000ffff057424 */ /* 0x000fc600078e00ff */
        /* <DEDUP_REMOVED lines=13> */
.L_x_1012:
        /* <DEDUP_REMOVED lines=20> */
.L_x_1040:
[----:B------:R-:W-:-:S06]  /*65c0*/  HADD2.F32 R4, -RZ, R25.H0_H0 ;  /* 0x20000019ff047230 */ /* 0x000fcc0000004100 */
[----:B------:R-:W0:Y:S02]  /*65d0*/  F2I.U64.TRUNC R4, R4 ;  /* 0x0000000400047311 */ /* 0x000e24000020d800 */
[----:B0-----:R0:W-:Y:S01]  /*65e0*/  STG.E.64 [R2.64], R4 ;  /* 0x0000000402007986 */ /* 0x0011e2000c101b24 */
[----:B------:R-:W-:Y:S05]  /*65f0*/  BRA `(.L_x_1013) ;  /* 0x0000003000007947 */ /* 0x000fea0003800000 */
.L_x_1039:
[----:B------:R-:W-:-:S06]  /*6600*/  HADD2.F32 R25, -RZ, R25.H0_H0 ;  /* 0x20000019ff197230 */ /* 0x000fcc0000004100 */
[----:B------:R-:W0:Y:S02]  /*6610*/  F2I.FTZ.U32.TRUNC.NTZ R25, R25 ;  /* 0x0000001900197305 */ /* 0x000e24000021f000 */
[----:B0-----:R0:W-:Y:S02]  /*6620*/  STG.E [R2.64], R25 ;  /* 0x0000001902007986 */ /* 0x0011e4000c101924 */
.L_x_1013:
        /* <DEDUP_REMOVED lines=23> */
.L_x_1044:
[----:B------:R-:W-:-:S06]  /*67a0*/  HADD2.F32 R5, -RZ, R22.H0_H0 ;  /* 0x20000016ff057230 */ /* 0x000fcc0000004100 */
[----:B------:R-:W0:Y:S02]  /*67b0*/  F2I.S64.TRUNC R4, R5 ;  /* 0x0000000500047311 */ /* 0x000e24000020d900 */
[----:B0-----:R0:W-:Y:S01]  /*67c0*/  STG.E.U8 [R2.64], R4 ;  /* 0x0000000402007986 */ /* 0x0011e2000c101124 */
[----:B------:R-:W-:Y:S05]  /*67d0*/  BRA `(.L_x_1046) ;  /* 0x00000e4000007947 */ /* 0x000fea0003800000 */
.L_x_1043:
        /* <DEDUP_REMOVED lines=10> */
.L_x_1048:
[----:B------:R-:W-:-:S04]  /*6880*/  HADD2.F32 R22, -RZ, R22.H0_H0 ;  /* 0x20000016ff167230 */ /* 0x000fc80000004100 */
[----:B------:R-:W0:Y:S02]  /*6890*/  F2I.FTZ.TRUNC.NTZ R5, R22 ;  /* 0x0000001600057305 */ /* 0x000e24000021f100 */
[----:B0-----:R0:W-:Y:S01]  /*68a0*/  STG.E [R2.64], R5 ;  /* 0x0000000502007986 */ /* 0x0011e2000c101924 */
[----:B------:R-:W-:Y:S05]  /*68b0*/  BRA `(.L_x_1046) ;  /* 0x00000d6000007947 */ /* 0x000fea0003800000 */
.L_x_1047:
[----:B------:R-:W-:-:S04]  /*68c0*/  HADD2.F32 R22, -RZ, R22.H0_H0 ;  /* 0x20000016ff167230 */ /* 0x000fc80000004100 */
[----:B------:R-:W0:Y:S02]  /*68d0*/  F2I.FTZ.TRUNC.NTZ R5, R22 ;  /* 0x0000001600057305 */ /* 0x000e24000021f100 */
[----:B0-----:R0:W-:Y:S01]  /*68e0*/  STG.E.U16 [R2.64], R5 ;  /* 0x0000000502007986 */ /* 0x0011e2000c101524 */
[----:B------:R-:W-:Y:S05]  /*68f0*/  BRA `(.L_x_1046) ;  /* 0x00000d2000007947 */ /* 0x000fea0003800000 */
.L_x_1042:
        /* <DEDUP_REMOVED lines=9> */
.L_x_1050:
[----:B------:R0:W-:Y:S01]  /*6990*/  STG.E.U16 [R2.64], R22 ;  /* 0x0000001602007986 */ /* 0x0001e2000c101524 */
[----:B------:R-:W-:Y:S05]  /*69a0*/  BRA `(.L_x_1046) ;  /* 0x00000c7000007947 */ /* 0x000fea0003800000 */
.L_x_1049:
        /* <DEDUP_REMOVED lines=10> */
.L_x_1052:
[----:B------:R-:W-:-:S05]  /*6a50*/  HADD2.F32 R0, -RZ, R22.H0_H0 ;  /* 0x20000016ff007230 */ /* 0x000fca0000004100 */
[----:B------:R-:W-:-:S04]  /*6a60*/  F2FP.PACK_AB R0, RZ, R0 ;  /* 0x00000000ff00723e */ /* 0x000fc800000000ff */
[----:B------:R-:W-:-:S05]  /*6a70*/  PRMT R0, R0, 0x5410, RZ ;  /* 0x0000541000007816 */ /* 0x000fca00000000ff */
[----:B------:R0:W-:Y:S01]  /*6a80*/  STG.E [R2.64], R0 ;  /* 0x0000000002007986 */ /* 0x0001e2000c101924 */
[----:B------:R-:W-:Y:S05]  /*6a90*/  BRA `(.L_x_1046) ;  /* 0x00000b8000007947 */ /* 0x000fea0003800000 */
.L_x_1051:
[----:B------:R-:W-:-:S05]  /*6aa0*/  HADD2.F32 R4, -RZ, R22.H0_H0 ;  /* 0x20000016ff047230 */ /* 0x000fca0000004100 */
[----:B------:R-:W-:-:S06]  /*6ab0*/  FMUL.FTZ R4, R4, 1 ;  /* 0x3f80000004047820 */ /* 0x000fcc0000410000 */
[----:B------:R-:W0:Y:S02]  /*6ac0*/  F2F.F64.F32 R4, R4 ;  /* 0x0000000400047310 */ /* 0x000e240000201800 */
[----:B0-----:R0:W-:Y:S01]  /*6ad0*/  STG.E.64 [R2.64], R4 ;  /* 0x0000000402007986 */ /* 0x0011e2000c101b24 */
[----:B------:R-:W-:Y:S05]  /*6ae0*/  BRA `(.L_x_1046) ;  /* 0x00000b3000007947 */ /* 0x000fea0003800000 */
.L_x_1041:
        /* <DEDUP_REMOVED lines=13> */
.L_x_1055:
[----:B------:R-:W-:Y:S01]  /*6bc0*/  HADD2.F32 R22, -RZ, R22.H0_H0 ;  /* 0x20000016ff167230 */ /* 0x000fe20000004100 */
[----:B------:R-:W-:-:S04]  /*6bd0*/  CS2R R6, SRZ ;  /* 0x0000000000067805 */ /* 0x000fc8000001ff00 */
[----:B------:R-:W-:-:S06]  /*6be0*/  FMUL.FTZ R4, R22, 1 ;  /* 0x3f80000016047820 */ /* 0x000fcc0000410000 */
[----:B------:R-:W0:Y:S02]  /*6bf0*/  F2F.F64.F32 R4, R4 ;  /* 0x0000000400047310 */ /* 0x000e240000201800 */
[----:B0-----:R0:W-:Y:S01]  /*6c00*/  STG.E.128 [R2.64], R4 ;  /* 0x0000000402007986 */ /* 0x0011e2000c101d24 */
[----:B------:R-:W-:Y:S05]  /*6c10*/  BRA `(.L_x_1046) ;  /* 0x00000a0000007947 */ /* 0x000fea0003800000 */
.L_x_1054:
        /* <DEDUP_REMOVED lines=21> */
.L_x_1059:
[----:B------:R-:W-:Y:S05]  /*6d70*/  BSYNC B0 ;  /* 0x0000000000007941 */ /* 0x000fea0003800000 */
.L_x_1058:
[----:B------:R-:W-:-:S05]  /*6d80*/  LOP3.LUT R5, R0, R5, RZ, 0xfc, !PT ;  /* 0x0000000500057212 */ /* 0x000fca00078efcff */
[----:B------:R0:W-:Y:S01]  /*6d90*/  STG.E.U8 [R2.64], R5 ;  /* 0x0000000502007986 */ /* 0x0001e2000c101124 */
[----:B------:R-:W-:Y:S05]  /*6da0*/  BRA `(.L_x_1046) ;  /* 0x0000087000007947 */ /* 0x000fea0003800000 */
.L_x_1057:
        /* <DEDUP_REMOVED lines=13> */
.L_x_1061:
[----:B------:R-:W-:Y:S01]  /*6e80*/  IMAD.MOV.U32 R0, RZ, RZ, 0x7f ;  /* 0x0000007fff007424 */ /* 0x000fe200078e00ff */
[----:B------:R-:W-:-:S04]  /*6e90*/  ISETP.GT.U32.AND P0, PT, R4, 0x7f800000, PT ;  /* 0x7f8000000400780c */ /* 0x000fc80003f04070 */
[----:B------:R-:W-:-:S04]  /*6ea0*/  SEL R0, R0, 0x7c, P0 ;  /* 0x0000007c00007807 */ /* 0x000fc80000000000 */
.L_x_1062:
[----:B------:R-:W-:Y:S05]  /*6eb0*/  BSYNC B0 ;  /* 0x0000000000007941 */ /* 0x000fea0003800000 */
.L_x_1060:
[----:B------:R-:W-:-:S04]  /*6ec0*/  LOP3.LUT R4, R5, 0x80000000, RZ, 0xc0, !PT ;  /* 0x8000000005047812 */ /* 0x000fc800078ec0ff */
[----:B------:R-:W-:-:S04]  /*6ed0*/  SHF.R.U32.HI R5, RZ, 0x18, R4 ;  /* 0x00000018ff057819 */ /* 0x000fc80000011604 */
[----:B------:R-:W-:-:S05]  /*6ee0*/  LOP3.LUT R5, R0, R5, RZ, 0xfc, !PT ;  /* 0x0000000500057212 */ /* 0x000fca00078efcff */
[----:B------:R0:W-:Y:S01]  /*6ef0*/  STG.E.U8 [R2.64], R5 ;  /* 0x0000000502007986 */ /* 0x0001e2000c101124 */
[----:B------:R-:W-:Y:S05]  /*6f00*/  BRA `(.L_x_1046) ;  /* 0x0000071000007947 */ /* 0x000fea0003800000 */
.L_x_1056:
[----:B------:R-:W-:-:S05]  /*6f10*/  HADD2.F32 R0, -RZ, R22.H0_H0 ;  /* 0x20000016ff007230 */ /* 0x000fca0000004100 */
[----:B------:R-:W-:-:S05]  /*6f20*/  F2FP.BF16.PACK_AB R0, RZ, R0 ;  /* 0x00000000ff00723e */ /* 0x000fca00000010ff */
[----:B------:R0:W-:Y:S01]  /*6f30*/  STG.E.U16 [R2.64], R0 ;  /* 0x0000000002007986 */ /* 0x0001e2000c101524 */
[----:B------:R-:W-:Y:S05]  /*6f40*/  BRA `(.L_x_1046) ;  /* 0x000006d000007947 */ /* 0x000fea0003800000 */
.L_x_1053:
        /* <DEDUP_REMOVED lines=12> */
.L_x_1065:
        /* <DEDUP_REMOVED lines=17> */
.L_x_1068:
[----:B------:R-:W-:-:S04]  /*7120*/  LOP3.LUT R0, R7, 0x80000000, RZ, 0xc0, !PT ;  /* 0x8000000007007812 */ /* 0x000fc800078ec0ff */
[----:B------:R-:W-:-:S04]  /*7130*/  SHF.R.U32.HI R5, RZ, 0x18, R0 ;  /* 0x00000018ff057819 */ /* 0x000fc80000011600 */
[----:B------:R-:W-:-:S04]  /*7140*/  LOP3.LUT R4, R4, R5, RZ, 0xfc, !PT ;  /* 0x0000000504047212 */ /* 0x000fc800078efcff */
[----:B------:R-:W-:Y:S02]  /*7150*/  PRMT R0, R4, 0x7610, R0 ;  /* 0x0000761004007816 */ /* 0x000fe40000000000 */
.L_x_1067:
[----:B------:R-:W-:Y:S05]  /*7160*/  BSYNC B0 ;  /* 0x0000000000007941 */ /* 0x000fea0003800000 */
.L_x_1066:
[----:B------:R0:W-:Y:S01]  /*7170*/  STG.E.U8 [R2.64], R0 ;  /* 0x0000000002007986 */ /* 0x0001e2000c101124 */
[----:B------:R-:W-:Y:S05]  /*7180*/  BRA `(.L_x_1046) ;  /* 0x0000049000007947 */ /* 0x000fea0003800000 */
.L_x_1064:
        /* <DEDUP_REMOVED lines=17> */
.L_x_1071:
[----:B------:R-:W-:-:S04]  /*72a0*/  LOP3.LUT R0, R7, 0x80000000, RZ, 0xc0, !PT ;  /* 0x8000000007007812 */ /* 0x000fc800078ec0ff */
[----:B------:R-:W-:-:S04]  /*72b0*/  SHF.R.U32.HI R5, RZ, 0x18, R0 ;  /* 0x00000018ff057819 */ /* 0x000fc80000011600 */
[----:B------:R-:W-:-:S04]  /*72c0*/  LOP3.LUT R4, R4, R5, RZ, 0xfc, !PT ;  /* 0x0000000504047212 */ /* 0x000fc800078efcff */
[----:B------:R-:W-:Y:S02]  /*72d0*/  PRMT R0, R4, 0x7610, R0 ;  /* 0x0000761004007816 */ /* 0x000fe40000000000 */
.L_x_1070:
[----:B------:R-:W-:Y:S05]  /*72e0*/  BSYNC B0 ;  /* 0x0000000000007941 */ /* 0x000fea0003800000 */
.L_x_1069:
[----:B------:R0:W-:Y:S01]  /*72f0*/  STG.E.U8 [R2.64], R0 ;  /* 0x0000000002007986 */ /* 0x0001e2000c101124 */
[----:B------:R-:W-:Y:S05]  /*7300*/  BRA `(.L_x_1046) ;  /* 0x0000031000007947 */ /* 0x000fea0003800000 */
.L_x_1063:
        /* <DEDUP_REMOVED lines=22> */
.L_x_1045:
        /* <DEDUP_REMOVED lines=20> */
.L_x_1073:
[----:B------:R-:W-:-:S06]  /*75b0*/  HADD2.F32 R4, -RZ, R22.H0_H0 ;  /* 0x20000016ff047230 */ /* 0x000fcc0000004100 */
[----:B------:R-:W0:Y:S02]  /*75c0*/  F2I.U64.TRUNC R4, R4 ;  /* 0x0000000400047311 */ /* 0x000e24000020d800 */
[----:B0-----:R0:W-:Y:S01]  /*75d0*/  STG.E.64 [R2.64], R4 ;  /* 0x0000000402007986 */ /* 0x0011e2000c101b24 */
[----:B------:R-:W-:Y:S05]  /*75e0*/  BRA `(.L_x_1046) ;  /* 0x0000003000007947 */ /* 0x000fea0003800000 */
.L_x_1072:
[----:B------:R-:W-:-:S04]  /*75f0*/  HADD2.F32 R22, -RZ, R22.H0_H0 ;  /* 0x20000016ff167230 */ /* 0x000fc80000004100 */
[----:B------:R-:W0:Y:S02]  /*7600*/  F2I.FTZ.U32.TRUNC.NTZ R5, R22 ;  /* 0x0000001600057305 */ /* 0x000e24000021f000 */
[----:B0-----:R0:W-:Y:S02]  /*7610*/  STG.E [R2.64], R5 ;  /* 0x0000000502007986 */ /* 0x0011e4000c101924 */
.L_x_1046:
[----:B------:R-:W-:Y:S02]  /*7620*/  IADD3 R19, R19, 0x80, RZ ;  /* 0x0000008013137810 */ /* 0x000fe40007ffe0ff */
.L_x_1007:
[----:B------:R-:W-:Y:S05]  /*7630*/  BSYNC B6 ;  /* 0x0000000000067941 */ /* 0x000fea0003800000 */
.L_x_1006:
        /* <DEDUP_REMOVED lines=19> */
[----:B0-----:R-:W-:Y:S01]  /*7770*/  STG.E.U8 [R2.64], R23 ;  /* 0x0000001702007986 */ /* 0x001fe2000c101124 */
[----:B------:R-:W-:Y:S05]  /*7780*/  EXIT ;  /* 0x000000000000794d */ /* 0x000fea0003800000 */
.L_x_1077:
[----:B------:R-:W-:-:S06]  /*7790*/  HADD2.F32 R5, -RZ, R23.H0_H0 ;  /* 0x20000017ff057230 */ /* 0x000fcc0000004100 */
[----:B------:R-:W0:Y:S02]  /*77a0*/  F2I.S64.TRUNC R4, R5 ;  /* 0x0000000500047311 */ /* 0x000e24000020d900 */
[----:B0-----:R-:W-:Y:S01]  /*77b0*/  STG.E.U8 [R2.64], R4 ;  /* 0x0000000402007986 */ /* 0x001fe2000c101124 */
[----:B------:R-:W-:Y:S05]  /*77c0*/  EXIT ;  /* 0x000000000000794d */ /* 0x000fea0003800000 */
.L_x_1076:
        /* <DEDUP_REMOVED lines=10> */
.L_x_1080:
[----:B------:R-:W-:-:S06]  /*7870*/  HADD2.F32 R23, -RZ, R23.H0_H0 ;  /* 0x20000017ff177230 */ /* 0x000fcc0000004100 */
[----:B------:R-:W0:Y:S02]  /*7880*/  F2I.FTZ.TRUNC.NTZ R23, R23 ;  /* 0x0000001700177305 */ /* 0x000e24000021f100 */
[----:B0-----:R-:W-:Y:S01]  /*7890*/  STG.E [R2.64], R23 ;  /* 0x0000001702007986 */ /* 0x001fe2000c101924 */
[----:B------:R-:W-:Y:S05]  /*78a0*/  EXIT ;  /* 0x000000000000794d */ /* 0x000fea0003800000 */
.L_x_1079:
[----:B------:R-:W-:-:S06]  /*78b0*/  HADD2.F32 R23, -RZ, R23.H0_H0 ;  /* 0x20000017ff177230 */ /* 0x000fcc0000004100 */
[----:B------:R-:W0:Y:S02]  /*78c0*/  F2I.FTZ.TRUNC.NTZ R23, R23 ;  /* 0x0000001700177305 */ /* 0x000e24000021f100 */
[----:B0-----:R-:W-:Y:S01]  /*78d0*/  STG.E.U16 [R2.64], R23 ;  /* 0x0000001702007986 */ /* 0x001fe2000c101524 */
[----:B------:R-:W-:Y:S05]  /*78e0*/  EXIT ;  /* 0x000000000000794d */ /* 0x000fea0003800000 */
.L_x_1075:
        /* <DEDUP_REMOVED lines=9> */
.L_x_1082:
[----:B------:R-:W-:Y:S01]  /*7980*/  STG.E.U16 [R2.64], R23 ;  /* 0x0000001702007986 */ /* 0x000fe2000c101524 */
[----:B------:R-:W-:Y:S05]  /*7990*/  EXIT ;  /* 0x000000000000794d */ /* 0x000fea0003800000 */
.L_x_1081:
        /* <DEDUP_REMOVED lines=10> */
.L_x_1084:
[----:B------:R-:W-:-:S05]  /*7a40*/  HADD2.F32 R0, -RZ, R23.H0_H0 ;  /* 0x20000017ff007230 */ /* 0x000fca0000004100 */
[----:B------:R-:W-:-:S04]  /*7a50*/  F2FP.PACK_AB R0, RZ, R0 ;  /* 0x00000000ff00723e */ /* 0x000fc800000000ff */
[----:B------:R-:W-:-:S05]  /*7a60*/  PRMT R0, R0, 0x5410, RZ ;  /* 0x0000541000007816 */ /* 0x000fca00000000ff */
[----:B------:R-:W-:Y:S01]  /*7a70*/  STG.E [R2.64], R0 ;  /* 0x0000000002007986 */ /* 0x000fe2000c101924 */
[----:B------:R-:W-:Y:S05]  /*7a80*/  EXIT ;  /* 0x000000000000794d */ /* 0x000fea0003800000 */
.L_x_1083:
[----:B------:R-:W-:-:S05]  /*7a90*/  HADD2.F32 R4, -RZ, R23.H0_H0 ;  /* 0x20000017ff047230 */ /* 0x000fca0000004100 */
[----:B------:R-:W-:-:S06]  /*7aa0*/  FMUL.FTZ R4, R4, 1 ;  /* 0x3f80000004047820 */ /* 0x000fcc0000410000 */
[----:B------:R-:W0:Y:S02]  /*7ab0*/  F2F.F64.F32 R4, R4 ;  /* 0x0000000400047310 */ /* 0x000e240000201800 */
[----:B0-----:R-:W-:Y:S01]  /*7ac0*/  STG.E.64 [R2.64], R4 ;  /* 0x0000000402007986 */ /* 0x001fe2000c101b24 */
[----:B------:R-:W-:Y:S05]  /*7ad0*/  EXIT ;  /* 0x000000000000794d */ /* 0x000fea0003800000 */
.L_x_1074:
        /* <DEDUP_REMOVED lines=13> */
.L_x_1087:
[----:B------:R-:W-:Y:S01]  /*7bb0*/  HADD2.F32 R23, -RZ, R23.H0_H0 ;  /* 0x20000017ff177230 */ /* 0x000fe20000004100 */
[----:B------:R-:W-:-:S04]  /*7bc0*/  CS2R R6, SRZ ;  /* 0x0000000000067805 */ /* 0x000fc8000001ff00 */
[----:B------:R-:W-:-:S06]  /*7bd0*/  FMUL.FTZ R4, R23, 1 ;  /* 0x3f80000017047820 */ /* 0x000fcc0000410000 */
[----:B------:R-:W0:Y:S02]  /*7be0*/  F2F.F64.F32 R4, R4 ;  /* 0x0000000400047310 */ /* 0x000e240000201800 */
[----:B0-----:R-:W-:Y:S01]  /*7bf0*/  STG.E.128 [R2.64], R4 ;  /* 0x0000000402007986 */ /* 0x001fe2000c101d24 */
[----:B------:R-:W-:Y:S05]  /*7c00*/  EXIT ;  /* 0x000000000000794d */ /* 0x000fea0003800000 */
.L_x_1086:
        /* <DEDUP_REMOVED lines=21> */
.L_x_1091:
[----:B------:R-:W-:Y:S05]  /*7d60*/  BSYNC B0 ;  /* 0x0000000000007941 */ /* 0x000fea0003800000 */
.L_x_1090:
[----:B------:R-:W-:-:S05]  /*7d70*/  LOP3.LUT R5, R0, R5, RZ, 0xfc, !PT ;  /* 0x0000000500057212 */ /* 0x000fca00078efcff */
[----:B------:R-:W-:Y:S01]  /*7d80*/  STG.E.U8 [R2.64], R5 ;  /* 0x0000000502007986 */ /* 0x000fe2000c101124 */
[----:B------:R-:W-:Y:S05]  /*7d90*/  EXIT ;  /* 0x000000000000794d */ /* 0x000fea0003800000 */
.L_x_1089:
        /* <DEDUP_REMOVED lines=13> */
.L_x_1093:
[----:B------:R-:W-:Y:S01]  /*7e70*/  IMAD.MOV.U32 R0, RZ, RZ, 0x7f ;  /* 0x0000007fff007424 */ /* 0x000fe200078e00ff */
[----:B------:R-:W-:-:S04]  /*7e80*/  ISETP.GT.U32.AND P0, PT, R4, 0x7f800000, PT ;  /* 0x7f8000000400780c */ /* 0x000fc80003f04070 */
[----:B------:R-:W-:-:S04]  /*7e90*/  SEL R0, R0, 0x7c, P0 ;  /* 0x0000007c00007807 */ /* 0x000fc80000000000 */
.L_x_1094:
[----:B------:R-:W-:Y:S05]  /*7ea0*/  BSYNC B0 ;  /* 0x0000000000007941 */ /* 0x000fea0003800000 */
.L_x_1092:
[----:B------:R-:W-:-:S04]  /*7eb0*/  LOP3.LUT R4, R23, 0x80000000, RZ, 0xc0, !PT ;  /* 0x8000000017047812 */ /* 0x000fc800078ec0ff */
[----:B------:R-:W-:-:S04]  /*7ec0*/  SHF.R.U32.HI R5, RZ, 0x18, R4 ;  /* 0x00000018ff057819 */ /* 0x000fc80000011604 */
[----:B------:R-:W-:-:S05]  /*7ed0*/  LOP3.LUT R5, R0, R5, RZ, 0xfc, !PT ;  /* 0x0000000500057212 */ /* 0x000fca00078efcff */
[----:B------:R-:W-:Y:S01]  /*7ee0*/  STG.E.U8 [R2.64], R5 ;  /* 0x0000000502007986 */ /* 0x000fe2000c101124 */
[----:B------:R-:W-:Y:S05]  /*7ef0*/  EXIT ;  /* 0x000000000000794d */ /* 0x000fea0003800000 */
.L_x_1088:
[----:B------:R-:W-:-:S05]  /*7f00*/  HADD2.F32 R0, -RZ, R23.H0_H0 ;  /* 0x20000017ff007230 */ /* 0x000fca0000004100 */
[----:B------:R-:W-:-:S05]  /*7f10*/  F2FP.BF16.PACK_AB R0, RZ, R0 ;  /* 0x00000000ff00723e */ /* 0x000fca00000010ff */
[----:B------:R-:W-:Y:S01]  /*7f20*/  STG.E.U16 [R2.64], R0 ;  /* 0x0000000002007986 */ /* 0x000fe2000c101524 */
[----:B------:R-:W-:Y:S05]  /*7f30*/  EXIT ;  /* 0x000000000000794d */ /* 0x000fea0003800000 */
.L_x_1085:
        /* <DEDUP_REMOVED lines=12> */
.L_x_1097:
        /* <DEDUP_REMOVED lines=17> */
.L_x_1100:
[----:B------:R-:W-:-:S04]  /*8110*/  LOP3.LUT R0, R23, 0x80000000, RZ, 0xc0, !PT ;  /* 0x8000000017007812 */ /* 0x000fc800078ec0ff */
[----:B------:R-:W-:-:S04]  /*8120*/  SHF.R.U32.HI R5, RZ, 0x18, R0 ;  /* 0x00000018ff057819 */ /* 0x000fc80000011600 */
[----:B------:R-:W-:-:S04]  /*8130*/  LOP3.LUT R4, R4, R5, RZ, 0xfc, !PT ;  /* 0x0000000504047212 */ /* 0x000fc800078efcff */
[----:B------:R-:W-:Y:S02]  /*8140*/  PRMT R0, R4, 0x7610, R0 ;  /* 0x0000761004007816 */ /* 0x000fe40000000000 */
.L_x_1099:
[----:B------:R-:W-:Y:S05]  /*8150*/  BSYNC B0 ;  /* 0x0000000000007941 */ /* 0x000fea0003800000 */
.L_x_1098:
[----:B------:R-:W-:Y:S01]  /*8160*/  STG.E.U8 [R2.64], R0 ;  /* 0x0000000002007986 */ /* 0x000fe2000c101124 */
[----:B------:R-:W-:Y:S05]  /*8170*/  EXIT ;  /* 0x000000000000794d */ /* 0x000fea0003800000 */
.L_x_1096:
        /* <DEDUP_REMOVED lines=17> */
.L_x_1103:
[----:B------:R-:W-:-:S04]  /*8290*/  LOP3.LUT R0, R23, 0x80000000, RZ, 0xc0, !PT ;  /* 0x8000000017007812 */ /* 0x000fc800078ec0ff */
[----:B------:R-:W-:-:S04]  /*82a0*/  SHF.R.U32.HI R5, RZ, 0x18, R0 ;  /* 0x00000018ff057819 */ /* 0x000fc80000011600 */
[----:B------:R-:W-:-:S04]  /*82b0*/  LOP3.LUT R4, R4, R5, RZ, 0xfc, !PT ;  /* 0x0000000504047212 */ /* 0x000fc800078efcff */
[----:B------:R-:W-:Y:S02]  /*82c0*/  PRMT R0, R4, 0x7610, R0 ;  /* 0x0000761004007816 */ /* 0x000fe40000000000 */
.L_x_1102:
[----:B------:R-:W-:Y:S05]  /*82d0*/  BSYNC B0 ;  /* 0x0000000000007941 */ /* 0x000fea0003800000 */
.L_x_1101:
[----:B------:R-:W-:Y:S01]  /*82e0*/  STG.E.U8 [R2.64], R0 ;  /* 0x0000000002007986 */ /* 0x000fe2000c101124 */
[----:B------:R-:W-:Y:S05]  /*82f0*/  EXIT ;  /* 0x000000000000794d */ /* 0x000fea0003800000 */
.L_x_1095:
        /* <DEDUP_REMOVED lines=22> */
.L_x_1078:
        /* <DEDUP_REMOVED lines=20> */
.L_x_1105:
[----:B------:R-:W-:-:S06]  /*85a0*/  HADD2.F32 R4, -RZ, R23.H0_H0 ;  /* 0x20000017ff047230 */ /* 0x000fcc0000004100 */
[----:B------:R-:W0:Y:S02]  /*85b0*/  F2I.U64.TRUNC R4, R4 ;  /* 0x0000000400047311 */ /* 0x000e24000020d800 */
[----:B0-----:R-:W-:Y:S01]  /*85c0*/  STG.E.64 [R2.64], R4 ;  /* 0x0000000402007986 */ /* 0x001fe2000c101b24 */
[----:B------:R-:W-:Y:S05]  /*85d0*/  EXIT ;  /* 0x000000000000794d */ /* 0x000fea0003800000 */
.L_x_1104:
[----:B------:R-:W-:-:S06]  /*85e0*/  HADD2.F32 R23, -RZ, R23.H0_H0 ;  /* 0x20000017ff177230 */ /* 0x000fcc0000004100 */
[----:B------:R-:W0:Y:S02]  /*85f0*/  F2I.FTZ.U32.TRUNC.NTZ R23, R23 ;  /* 0x0000001700177305 */ /* 0x000e24000021f000 */
[----:B0-----:R-:W-:Y:S01]  /*8600*/  STG.E [R2.64], R23 ;  /* 0x0000001702007986 */ /* 0x001fe2000c101924 */
[----:B------:R-:W-:Y:S05]  /*8610*/  EXIT ;  /* 0x000000000000794d */ /* 0x000fea0003800000 */
.L_x_1106:
        /* <DEDUP_REMOVED lines=14> */
.L_x_12098:


//--------------------- .text._ZN2at6native18elementwise_kernelILi128ELi4EZNS0_22gpu_kernel_impl_nocastIZZZNS0_16log2_kernel_cudaERNS_18TensorIteratorBaseEENKUlvE0_clEvENKUlvE1_clEvEUlN3c104HalfEE_EEvS4_RKT_EUliE_EEviT1_ --------------------------
	.section	.text._ZN2at6native18elementwise_kernelILi128ELi4EZNS0_22gpu_kernel_impl_nocastIZZZNS0_16log2_kernel_cudaERNS_18TensorIteratorBaseEENKUlvE0_clEvENKUlvE1_clEvEUlN3c104HalfEE_EEvS4_RKT_EUliE_EEviT1_,"ax",@progbits
	.sectioninfo	@"SHI_REGISTERS=12"
	.align	128
        .global         _ZN2at6native18elementwise_kernelILi128ELi4EZNS0_22gpu_kernel_impl_nocastIZZZNS0_16log2_kernel_cudaERNS_18TensorIteratorBaseEENKUlvE0_clEvENKUlvE1_clEvEUlN3c104HalfEE_EEvS4_RKT_EUliE_EEviT1_
        .type           _ZN2at6native18elementwise_kernelILi128ELi4EZNS0_22gpu_kernel_impl_nocastIZZZNS0_16log2_kernel_cudaERNS_18TensorIteratorBaseEENKUlvE0_clEvENKUlvE1_clEvEUlN3c104HalfEE_EEvS4_RKT_EUliE_EEviT1_,@function
        .size           _ZN2at6native18elementwise_kernelILi128ELi4EZNS0_22gpu_kernel_impl_nocastIZZZNS0_16log2_kernel_cudaERNS_18TensorIteratorBaseEENKUlvE0_clEvENKUlvE1_clEvEUlN3c104HalfEE_EEvS4_RKT_EUliE_EEviT1_,(.L_x_12099 - _ZN2at6native18elementwise_kernelILi128ELi4EZNS0_22gpu_kernel_impl_nocastIZZZNS0_16log2_kernel_cudaERNS_18TensorIteratorBaseEENKUlvE0_clEvENKUlvE1_clEvEUlN3c104HalfEE_EEvS4_RKT_EUliE_EEviT1_)
        .other          _ZN2at6native18elementwise_kernelILi128ELi4EZNS0_22gpu_kernel_impl_nocastIZZZNS0_16log2_kernel_cudaERNS_18TensorIteratorBaseEENKUlvE0_clEvENKUlvE1_clEvEUlN3c104HalfEE_EEvS4_RKT_EUliE_EEviT1_,@"STO_CUDA_ENTRY STV_DEFAULT"
_ZN2at6native18elementwise_kernelILi128ELi4EZNS0_22gpu_kernel_impl_nocastIZZZNS0_16log2_kernel_cudaERNS_18TensorIteratorBaseEENKUlvE0_clEvENKUlvE1_clEvEUlN3c104HalfEE_EEvS4_RKT_EUliE_EEviT1_:
.text._ZN2at6native18elementwise_kernelILi128ELi4EZNS0_22gpu_kernel_impl_nocastIZZZNS0_16log2_kernel_cudaERNS_18TensorIteratorBaseEENKUlvE0_clEvENKUlvE1_clEvEUlN3c104HalfEE_EEvS4_RKT_EUliE_EEviT1_:
        /* <DEDUP_REMOVED lines=235> */
.L_x_1109:
[----:B------:R-:W-:-:S04]  /*0eb0*/  IADD3 R4, P0, R3, c[0x0][0x368], RZ ;  /* 0x0000da0003047a10 */ /* 0x000fc80007f1e0ff */
[----:B------:R-:W-:-:S05]  /*0ec0*/  IADD3.X R5, RZ, c[0x0][0x36c], RZ, P0, !PT ;  /* 0x0000db00ff057a10 */ /* 0x000fca00007fe4ff */
[----:B------:R-:W2:Y:S01]  /*0ed0*/  LDG.E.U16 R4, [R4.64] ;  /* 0x0000000404047981 */ /* 0x000ea2000c1e1500 */
[----:B------:R-:W-:Y:S02]  /*0ee0*/  IADD3 R2, P0, R2, c[0x0][0x360], RZ ;  /* 0x0000d80002027a10 */ /* 0x000fe40007f1e0ff */
[----:B------:R-:W-:-:S03]  /*0ef0*/  IADD3 R0, R0, 0x80, RZ ;  /* 0x0000008000007810 */ /* 0x000fc60007ffe0ff */
[----:B------:R-:W-:Y:S01]  /*0f00*/  IMAD.X R3, RZ, RZ, c[0x0][0x364], P0 ;  /* 0x0000d900ff037624 */ /* 0x000fe200000e06ff */
[----:B--2---:R-:W-:-:S06]  /*0f10*/  HADD2.F32 R6, -RZ, R4.H0_H0 ;  /* 0x20000004ff067230 */ /* 0x004fcc0000004100 */
[----:B------:R-:W0:Y:S02]  /*0f20*/  MUFU.LG2 R6, R6 ;  /* 0x0000000600067308 */ /* 0x000e240000000c00 */
[----:B0-----:R-:W-:-:S05]  /*0f30*/  F2FP.PACK_AB R5, RZ, R6 ;  /* 0x00000006ff05723e */ /* 0x001fca00000000ff */
[----:B------:R0:W-:Y:S02]  /*0f40*/  STG.E.U16 [R2.64], R5 ;  /* 0x0000000502007986 */ /* 0x0001e4000c101504 */
.L_x_1108:
[----:B------:R-:W-:Y:S05]  /*0f50*/  BSYNC B0 ;  /* 0x0000000000007941 */ /* 0x000fea0003800000 */
.L_x_1107:
        /* <DEDUP_REMOVED lines=230> */
.L_x_1112:
[----:B------:R-:W-:-:S04]  /*1dc0*/  IADD3 R4, P0, R3, c[0x0][0x368], RZ ;  /* 0x0000da0003047a10 */ /* 0x000fc80007f1e0ff */
[----:B------:R-:W-:-:S05]  /*1dd0*/  IADD3.X R5, RZ, c[0x0][0x36c], RZ, P0, !PT ;  /* 0x0000db00ff057a10 */ /* 0x000fca00007fe4ff */
[----:B------:R-:W2:Y:S01]  /*1de0*/  LDG.E.U16 R4, [R4.64] ;  /* 0x0000000404047981 */ /* 0x000ea2000c1e1500 */
[----:B------:R-:W-:Y:S02]  /*1df0*/  IADD3 R2, P0, R2, c[0x0][0x360], RZ ;  /* 0x0000d80002027a10 */ /* 0x000fe40007f1e0ff */
[----:B------:R-:W-:Y:S02]  /*1e00*/  IADD3 R0, R0, 0x80, RZ ;  /* 0x0000008000007810 */ /* 0x000fe40007ffe0ff */
[----:B------:R-:W-:Y:S02]  /*1e10*/  IADD3.X R3, RZ, c[0x0][0x364], RZ, P0, !PT ;  /* 0x0000d900ff037a10 */ /* 0x000fe400007fe4ff */
[----:B------:R-:W-:Y:S01]  /*1e20*/  ISETP.GE.AND P0, PT, R0, c[0x0][0x160], PT ;  /* 0x0000580000007a0c */ /* 0x000fe20003f06270 */
[----:B--2---:R-:W-:-:S06]  /*1e30*/  HADD2.F32 R6, -RZ, R4.H0_H0 ;  /* 0x20000004ff067230 */ /* 0x004fcc0000004100 */
[----:B------:R-:W0:Y:S02]  /*1e40*/  MUFU.LG2 R6, R6 ;  /* 0x0000000600067308 */ /* 0x000e240000000c00 */
[----:B0-----:R-:W-:-:S05]  /*1e50*/  F2FP.PACK_AB R5, RZ, R6 ;  /* 0x00000006ff05723e */ /* 0x001fca00000000ff */
[----:B------:R0:W-:Y:S01]  /*1e60*/  STG.E.U16 [R2.64], R5 ;  /* 0x0000000502007986 */ /* 0x0001e2000c101504 */
[----:B------:R-:W-:Y:S05]  /*1e70*/  @P0 BRA `(.L_x_1111) ;  /* 0x00000ed000000947 */ /* 0x000fea0003800000 */
[----:B------:R-:W-:Y:S01]  /*1e80*/  ISETP.NE.AND P0, PT, RZ, c[0x0][0x168], PT ;  /* 0x00005a00ff007a0c */ /* 0x000fe20003f05270 */
[----:B0-----:R-:W-:-:S12]  /*1e90*/  CS2R R2, SRZ ;  /* 0x0000000000027805 */ /* 0x001fd8000001ff00 */
[----:B------:R-:W-:Y:S05]  /*1ea0*/  @!P0 BRA `(.L_x_1113) ;  /* 0x00000e0000008947 */ /* 0x000fea0003800000 */
[----:B------:R-:W-:Y:S01]  /*1eb0*/  MOV R3, R0 ;  /* 0x0000000000037202 */ /* 0x000fe20000000f00 */
[----:B------:R-:W-:Y:S01]  /*1ec0*/  IMAD.MOV.U32 R2, RZ, RZ, RZ ;  /* 0x000000ffff027224 */ /* 0x000fe200078e00ff */
[----:B------:R-:W-:-:S03]  /*1ed0*/  MOV R8, c[0x0][0x168] ;  /* 0x00005a0000087a02 */ /* 0x000fc60000000f00 */
[----:B------:R-:W-:Y:S01]  /*1ee0*/  IMAD.HI.U32 R4, R0, c[0x0][0x170], R2 ;  /* 0x00005c0000047a27 */ /* 0x000fe200078e0002 */
[----:B------:R-:W-:-:S04]  /*1ef0*/  ISETP.NE.AND P0, PT, R8, 0x1, PT ;  /* 0x000000010800780c */ /* 0x000fc80003f05270 */
[----:B------:R-:W-:-:S04]  /*1f00*/  SHF.R.U32.HI R5, RZ, c[0x0][0x174], R4 ;  /* 0x00005d00ff057a19 */ /* 0x000fc80000011604 */
[----:B------:R-:W-:-:S05]  /*1f10*/  IADD3 R3, -R5, RZ, RZ ;  /* 0x000000ff05037210 */ /* 0x000fca0007ffe1ff */
[----:B------:R-:W-:-:S04]  /*1f20*/  IMAD R3, R3, c[0x0][0x16c], R0 ;  /* 0x00005b0003037a24 */ /* 0x000fc800078e0200 */
[C---:B------:R-:W-:Y:S02]  /*1f30*/  IMAD R2, R3.reuse, c[0x0][0x298], RZ ;  /* 0x0000a60003027a24 */ /* 0x040fe400078e02ff */
[----:B------:R-:W-:Y:S01]  /*1f40*/  IMAD R3, R3, c[0x0][0x29c], RZ ;  /* 0x0000a70003037a24 */ /* 0x000fe200078e02ff */
        /* <DEDUP_REMOVED lines=214> */
.L_x_1113:
[----:B------:R-:W-:-:S04]  /*2cb0*/  IADD3 R4, P0, R3, c[0x0][0x368], RZ ;  /* 0x0000da0003047a10 */ /* 0x000fc80007f1e0ff */
[----:B------:R-:W-:-:S05]  /*2cc0*/  IADD3.X R5, RZ, c[0x0][0x36c], RZ, P0, !PT ;  /* 0x0000db00ff057a10 */ /* 0x000fca00007fe4ff */
[----:B------:R-:W2:Y:S01]  /*2cd0*/  LDG.E.U16 R4, [R4.64] ;  /* 0x0000000404047981 */ /* 0x000ea2000c1e1500 */
[----:B------:R-:W-:Y:S02]  /*2ce0*/  IADD3 R2, P0, R2, c[0x0][0x360], RZ ;  /* 0x0000d80002027a10 */ /* 0x000fe40007f1e0ff */
[----:B------:R-:W-:Y:S02]  /*2cf0*/  IADD3 R0, R0, 0x80, RZ ;  /* 0x0000008000007810 */ /* 0x000fe40007ffe0ff */
[----:B------:R-:W-:Y:S01]  /*2d00*/  IADD3.X R3, RZ, c[0x0][0x364], RZ, P0, !PT ;  /* 0x0000d900ff037a10 */ /* 0x000fe200007fe4ff */
[----:B--2---:R-:W-:-:S06]  /*2d10*/  HADD2.F32 R6, -RZ, R4.H0_H0 ;  /* 0x20000004ff067230 */ /* 0x004fcc0000004100 */
[----:B------:R-:W0:Y:S02]  /*2d20*/  MUFU.LG2 R6, R6 ;  /* 0x0000000600067308 */ /* 0x000e240000000c00 */
[----:B0-----:R-:W-:-:S05]  /*2d30*/  F2FP.PACK_AB R5, RZ, R6 ;  /* 0x00000006ff05723e */ /* 0x001fca00000000ff */
[----:B------:R0:W-:Y:S02]  /*2d40*/  STG.E.U16 [R2.64], R5 ;  /* 0x0000000502007986 */ /* 0x0001e4000c101504 */
.L_x_1111:
[----:B------:R-:W-:Y:S05]  /*2d50*/  BSYNC B0 ;  /* 0x0000000000007941 */ /* 0x000fea0003800000 */
.L_x_1110:
[----:B------:R-:W-:-:S13]  /*2d60*/  ISETP.GE.AND P0, PT, R0, c[0x0][0x160], PT ;  /* 0x0000580000007a0c */ /* 0x000fda0003f06270 */
[----:B------:R-:W-:Y:S05]  /*2d70*/  @P0 EXIT ;  /* 0x000000000000094d */ /* 0x000fea0003800000 */
[----:B------:R-:W-:Y:S01]  /*2d80*/  ISETP.NE.AND P0, PT, RZ, c[0x0][0x168], PT ;  /* 0x00005a00ff007a0c */ /* 0x000fe20003f05270 */
[----:B0-----:R-:W-:-:S12]  /*2d90*/  CS2R R2, SRZ ;  /* 0x0000000000027805 */ /* 0x001fd8000001ff00 */
[----:B------:R-:W-:Y:S05]  /*2da0*/  @!P0 BRA `(.L_x_1114) ;  /* 0x00000e0000008947 */ /* 0x000fea0003800000 */
[----:B------:R-:W-:Y:S02]  /*2db0*/  MOV R2, RZ ;  /* 0x000000ff00027202 */ /* 0x000fe40000000f00 */
[----:B------:R-:W-:Y:S02]  /*2dc0*/  MOV R3, R0 ;  /* 0x0000000000037202 */ /* 0x000fe40000000f00 */
        /* <DEDUP_REMOVED lines=222> */
.L_x_1114:
[----:B------:R-:W-:-:S04]  /*3bb0*/  IADD3 R4, P0, R3, c[0x0][0x368], RZ ;  /* 0x0000da0003047a10 */ /* 0x000fc80007f1e0ff */
[----:B------:R-:W-:-:S05]  /*3bc0*/  IADD3.X R5, RZ, c[0x0][0x36c], RZ, P0, !PT ;  /* 0x0000db00ff057a10 */ /* 0x000fca00007fe4ff */
[----:B------:R-:W2:Y:S01]  /*3bd0*/  LDG.E.U16 R4, [R4.64] ;  /* 0x0000000404047981 */ /* 0x000ea2000c1e1500 */
[----:B------:R-:W-:-:S04]  /*3be0*/  IADD3 R2, P0, R2, c[0x0][0x360], RZ ;  /* 0x0000d80002027a10 */ /* 0x000fc80007f1e0ff */
[----:B------:R-:W-:Y:S01]  /*3bf0*/  IADD3.X R3, RZ, c[0x0][0x364], RZ, P0, !PT ;  /* 0x0000d900ff037a10 */ /* 0x000fe200007fe4ff */
[----:B--2---:R-:W-:-:S06]  /*3c00*/  HADD2.F32 R0, -RZ, R4.H0_H0 ;  /* 0x20000004ff007230 */ /* 0x004fcc0000004100 */
[----:B------:R-:W0:Y:S02]  /*3c10*/  MUFU.LG2 R0, R0 ;  /* 0x0000000000007308 */ /* 0x000e240000000c00 */
[----:B0-----:R-:W-:-:S05]  /*3c20*/  F2FP.PACK_AB R5, RZ, R0 ;  /* 0x00000000ff05723e */ /* 0x001fca00000000ff */
[----:B------:R-:W-:Y:S01]  /*3c30*/  STG.E.U16 [R2.64], R5 ;  /* 0x0000000502007986 */ /* 0x000fe2000c101504 */
[----:B------:R-:W-:Y:S05]  /*3c40*/  EXIT ;  /* 0x000000000000794d */ /* 0x000fea0003800000 */
.L_x_1115:
        /* <DEDUP_REMOVED lines=11> */
.L_x_12099:


//--------------------- .text._ZN2at6native27unrolled_elementwise_kernelIZZZNS0_16log2_kernel_cudaERNS_18TensorIteratorBaseEENKUlvE0_clEvENKUlvE1_clEvEUlN3c104HalfEE_St5arrayIPcLm2EELi4E23TrivialOffsetCalculatorILi1EjESD_NS0_6memory15LoadWithoutCastENSE_16StoreWithoutCastEEEviT_T0_T2_T3_T4_T5_ --------------------------
	.section	.text._ZN2at6native27unrolled_elementwise_kernelIZZZNS0_16log2_kernel_cudaERNS_18TensorIteratorBaseEENKUlvE0_clEvENKUlvE1_clEvEUlN3c104HalfEE_St5arrayIPcLm2EELi4E23TrivialOffsetCalculatorILi1EjESD_NS0_6memory15LoadWithoutCastENSE_16StoreWithoutCastEEEviT_T0_T2_T3_T4_T5_,"ax",@progbits
	.sectioninfo	@"SHI_REGISTERS=20"
	.align	128
        .global         _ZN2at6native27unrolled_elementwise_kernelIZZZNS0_16log2_kernel_cudaERNS_18TensorIteratorBaseEENKUlvE0_clEvENKUlvE1_clEvEUlN3c104HalfEE_St5arrayIPcLm2EELi4E23TrivialOffsetCalculatorILi1EjESD_NS0_6memory15LoadWithoutCastENSE_16StoreWithoutCastEEEviT_T0_T2_T3_T4_T5_
        .type           _ZN2at6native27unrolled_elementwise_kernelIZZZNS0_16log2_kernel_cudaERNS_18TensorIteratorBaseEENKUlvE0_clEvENKUlvE1_clEvEUlN3c104HalfEE_St5arrayIPcLm2EELi4E23TrivialOffsetCalculatorILi1EjESD_NS0_6memory15LoadWithoutCastENSE_16StoreWithoutCastEEEviT_T0_T2_T3_T4_T5_,@function
        .size           _ZN2at6native27unrolled_elementwise_kernelIZZZNS0_16log2_kernel_cudaERNS_18TensorIteratorBaseEENKUlvE0_clEvENKUlvE1_clEvEUlN3c104HalfEE_St5arrayIPcLm2EELi4E23TrivialOffsetCalculatorILi1EjESD_NS0_6memory15LoadWithoutCastENSE_16StoreWithoutCastEEEviT_T0_T2_T3_T4_T5_,(.L_x_12100 - _ZN2at6native27unrolled_elementwise_kernelIZZZNS0_16log2_kernel_cudaERNS_18TensorIteratorBaseEENKUlvE0_clEvENKUlvE1_clEvEUlN3c104HalfEE_St5arrayIPcLm2EELi4E23TrivialOffsetCalculatorILi1EjESD_NS0_6memory15LoadWithoutCastENSE_16StoreWithoutCastEEEviT_T0_T2_T3_T4_T5_)
        .other          _ZN2at6native27unrolled_elementwise_kernelIZZZNS0_16log2_kernel_cudaERNS_18TensorIteratorBaseEENKUlvE0_clEvENKUlvE1_clEvEUlN3c104HalfEE_St5arrayIPcLm2EELi4E23TrivialOffsetCalculatorILi1EjESD_NS0_6memory15LoadWithoutCastENSE_16StoreWithoutCastEEEviT_T0_T2_T3_T4_T5_,@"STO_CUDA_ENTRY STV_DEFAULT"
_ZN2at6native27unrolled_elementwise_kernelIZZZNS0_16log2_kernel_cudaERNS_18TensorIteratorBaseEENKUlvE0_clEvENKUlvE1_clEvEUlN3c104HalfEE_St5arrayIPcLm2EELi4E23TrivialOffsetCalculatorILi1EjESD_NS0_6memory15LoadWithoutCastENSE_16StoreWithoutCastEEEviT_T0_T2_T3_T4_T5_:
.text._ZN2at6native27unrolled_elementwise_kernelIZZZNS0_16log2_kernel_cudaERNS_18TensorIteratorBaseEENKUlvE0_clEvENKUlvE1_clEvEUlN3c104HalfEE_St5arrayIPcLm2EELi4E23TrivialOffsetCalculatorILi1EjESD_NS0_6memory15LoadWithoutCastENSE_16StoreWithoutCastEEEviT_T0_T2_T3_T4_T5_:
[----:B------:R-:W-:Y:S02]  /*0000*/  IMAD.MOV.U32 R1, RZ, RZ, c[0x0][0x28] ;  /* 0x00000a00ff017624 */ /* 0x000fe400078e00ff */
[----:B------:R-:W0:Y:S01]  /*0010*/  S2R R0, SR_CTAID.X ;  /* 0x0000000000007919 */ /* 0x000e220000002500 */
[----:B------:R-:W-:Y:S01]  /*0020*/  IMAD.MOV.U32 R5, RZ, RZ, -0x200 ;  /* 0xfffffe00ff057424 */ /* 0x000fe200078e00ff */
[----:B------:R-:W-:Y:S01]  /*0030*/  PRMT R13, RZ, 0x7610, R13 ;  /* 0x00007610ff0d7816 */ /* 0x000fe2000000000d */
[----:B------:R-:W-:Y:S01]  /*0040*/  ULDC.64 UR4, c[0x0][0x118] ;  /* 0x0000460000047ab9 */ /* 0x000fe20000000a00 */
[----:B------:R-:W1:Y:S01]  /*0050*/  S2R R3, SR_TID.X ;  /* 0x0000000000037919 */ /* 0x000e620000002100 */
[----:B------:R-:W-:Y:S01]  /*0060*/  PRMT R12, RZ, 0x7610, R12 ;  /* 0x00007610ff0c7816 */ /* 0x000fe2000000000c */
        /* <DEDUP_REMOVED lines=10> */
[----:B------:R-:W-:Y:S01]  /*0110*/  @!P1 IADD3 R9, R9, 0x80, RZ ;  /* 0x0000008009099810 */ /* 0x000fe20007ffe0ff */
[----:B------:R-:W-:-:S03]  /*0120*/  @!P1 IMAD.MOV.U32 R7, RZ, RZ, 0x2 ;  /* 0x00000002ff079424 */ /* 0x000fc600078e00ff */
[C---:B------:R-:W-:Y:S01]  /*0130*/  ISETP.GE.AND P3, PT, R9.reuse, R2, PT ;  /* 0x000000020900720c */ /* 0x040fe20003f66270 */
[----:B------:R-:W-:Y:S01]  /*0140*/  @!P1 IMAD.WIDE.U32 R6, R6, R7, c[0x0][0x170] ;  /* 0x00005c0006069625 */ /* 0x000fe200078e0007 */
[----:B------:R-:W-:Y:S02]  /*0150*/  PRMT R15, RZ, 0x7610, R15 ;  /* 0x00007610ff0f7816 */ /* 0x000fe4000000000f */
[----:B------:R-:W-:Y:S02]  /*0160*/  PRMT R14, RZ, 0x7610, R14 ;  /* 0x00007610ff0e7816 */ /* 0x000fe4000000000e */
[----:B------:R-:W3:Y:S07]  /*0170*/  @!P1 LDG.E.U16 R12, [R6.64] ;  /* 0x00000004060c9981 */ /* 0x000eee000c1e1500 */
[----:B------:R-:W-:Y:S01]  /*0180*/  @!P3 IMAD R10, R0, 0x200, R9 ;  /* 0x00000200000ab824 */ /* 0x000fe200078e0209 */
[----:B------:R-:W-:-:S04]  /*0190*/  @!P3 IADD3 R9, R9, 0x80, RZ ;  /* 0x000000800909b810 */ /* 0x000fc80007ffe0ff */
[----:B------:R-:W-:Y:S01]  /*01a0*/  ISETP.GE.AND P2, PT, R9, R2, PT ;  /* 0x000000020900720c */ /* 0x000fe20003f46270 */
[----:B------:R-:W-:-:S04]  /*01b0*/  @!P3 IMAD.MOV.U32 R11, RZ, RZ, 0x2 ;  /* 0x00000002ff0bb424 */ /* 0x000fc800078e00ff */
[----:B------:R-:W-:-:S05]  /*01c0*/  @!P3 IMAD.WIDE.U32 R10, R10, R11, c[0x0][0x170] ;  /* 0x00005c000a0ab625 */ /* 0x000fca00078e000b */
[----:B------:R-:W4:Y:S03]  /*01d0*/  @!P3 LDG.E.U16 R15, [R10.64] ;  /* 0x000000040a0fb981 */ /* 0x000f26000c1e1500 */
[----:B------:R-:W-:Y:S01]  /*01e0*/  @!P2 LEA R8, R0, R9, 0x9 ;  /* 0x000000090008a211 */ /* 0x000fe200078e48ff */
[----:B------:R-:W-:-:S04]  /*01f0*/  @!P2 IMAD.MOV.U32 R9, RZ, RZ, 0x2 ;  /* 0x00000002ff09a424 */ /* 0x000fc800078e00ff */
[----:B------:R-:W-:-:S05]  /*0200*/  @!P2 IMAD.WIDE.U32 R8, R8, R9, c[0x0][0x170] ;  /* 0x00005c000808a625 */ /* 0x000fca00078e0009 */
[----:B------:R-:W5:Y:S01]  /*0210*/  @!P2 LDG.E.U16 R14, [R8.64] ;  /* 0x00000004080ea981 */ /* 0x000f62000c1e1500 */
[C---:B0-----:R-:W-:Y:S02]  /*0220*/  IADD3 R5, R3.reuse, 0x100, RZ ;  /* 0x0000010003057810 */ /* 0x041fe40007ffe0ff */
[----:B------:R-:W-:Y:S02]  /*0230*/  IADD3 R17, R3, 0x80, RZ ;  /* 0x0000008003117810 */ /* 0x000fe40007ffe0ff */
[-C--:B------:R-:W-:Y:S02]  /*0240*/  ISETP.GE.AND P3, PT, R5, R2.reuse, PT ;  /* 0x000000020500720c */ /* 0x080fe40003f66270 */
[----:B------:R-:W-:Y:S02]  /*0250*/  ISETP.GE.AND P2, PT, R17, R2, PT ;  /* 0x000000021100720c */ /* 0x000fe40003f46270 */
[----:B------:R-:W-:Y:S01]  /*0260*/  IADD3 R5, R3, 0x180, RZ ;  /* 0x0000018003057810 */ /* 0x000fe20007ffe0ff */
[----:B------:R-:W-:-:S03]  /*0270*/  @!P0 IMAD R4, R0, 0x200, R3 ;  /* 0x0000020000048824 */ /* 0x000fc600078e0203 */
[----:B------:R-:W-:Y:S01]  /*0280*/  ISETP.GE.AND P1, PT, R5, R2, PT ;  /* 0x000000020500720c */ /* 0x000fe20003f26270 */
[----:B------:R-:W-:-:S04]  /*0290*/  @!P0 IMAD.MOV.U32 R5, RZ, RZ, 0x2 ;  /* 0x00000002ff058424 */ /* 0x000fc800078e00ff */
[----:B------:R-:W-:-:S04]  /*02a0*/  @!P0 IMAD.WIDE.U32 R4, R4, R5, c[0x0][0x168] ;  /* 0x00005a0004048625 */ /* 0x000fc800078e0005 */
[----:B------:R-:W-:-:S05]  /*02b0*/  @!P0 IMAD.MOV.U32 R3, RZ, RZ, R17 ;  /* 0x000000ffff038224 */ /* 0x000fca00078e0011 */
[----:B------:R-:W-:Y:S01]  /*02c0*/  ISETP.GE.AND P4, PT, R3, R2, PT ;  /* 0x000000020300720c */ /* 0x000fe20003f86270 */
[----:B------:R-:W-:Y:S01]  /*02d0*/  BSSY B0, `(.L_x_1116) ;  /* 0x0000018000007945 */ /* 0x000fe20003800000 */
[----:B--2---:R-:W-:-:S06]  /*02e0*/  @!P0 HADD2.F32 R13, -RZ, R13.H0_H0 ;  /* 0x2000000dff0d8230 */ /* 0x004fcc0000004100 */
[----:B------:R-:W0:Y:S01]  /*02f0*/  @!P0 MUFU.LG2 R13, R13 ;  /* 0x0000000d000d8308 */ /* 0x000e220000000c00 */
[----:B---3--:R-:W-:Y:S01]  /*0300*/  @!P2 HADD2.F32 R12, -RZ, R12.H0_H0 ;  /* 0x2000000cff0ca230 */ /* 0x008fe20000004100 */
[----:B0-----:R-:W-:-:S06]  /*0310*/  @!P0 F2FP.PACK_AB R6, RZ, R13 ;  /* 0x0000000dff06823e */ /* 0x001fcc00000000ff */
[----:B------:R-:W0:Y:S01]  /*0320*/  @!P2 MUFU.LG2 R12, R12 ;  /* 0x0000000c000ca308 */ /* 0x000e220000000c00 */
[----:B------:R1:W-:Y:S01]  /*0330*/  @!P0 STG.E.U16 [R4.64], R6 ;  /* 0x0000000604008986 */ /* 0x0003e2000c101504 */
[----:B----4-:R-:W-:-:S06]  /*0340*/  @!P3 HADD2.F32 R15, -RZ, R15.H0_H0 ;  /* 0x2000000fff0fb230 */ /* 0x010fcc0000004100 */
[----:B------:R-:W2:Y:S01]  /*0350*/  @!P3 MUFU.LG2 R15, R15 ;  /* 0x0000000f000fb308 */ /* 0x000ea20000000c00 */
[----:B-----5:R-:W-:-:S07]  /*0360*/  @!P1 HADD2.F32 R14, -RZ, R14.H0_H0 ;  /* 0x2000000eff0e9230 */ /* 0x020fce0000004100 */
[----:B------:R-:W3:Y:S01]  /*0370*/  @!P1 MUFU.LG2 R14, R14 ;  /* 0x0000000e000e9308 */ /* 0x000ee20000000c00 */
[----:B0-----:R-:W-:Y:S02]  /*0380*/  @!P2 F2FP.PACK_AB R12, RZ, R12 ;  /* 0x0000000cff0ca23e */ /* 0x001fe400000000ff */
[----:B--2---:R-:W-:Y:S01]  /*0390*/  @!P3 F2FP.PACK_AB R15, RZ, R15 ;  /* 0x0000000fff0fb23e */ /* 0x004fe200000000ff */
[----:B------:R-:W-:Y:S05]  /*03a0*/  @P4 BRA `(.L_x_1117) ;  /* 0x000000a000004947 */ /* 0x000fea0003800000 */
[----:B-1----:R-:W-:Y:S01]  /*03b0*/  IMAD R4, R0, 0x200, R3 ;  /* 0x0000020000047824 */ /* 0x002fe200078e0203 */
[----:B------:R-:W-:Y:S01]  /*03c0*/  IADD3 R3, R3, 0x80, RZ ;  /* 0x0000008003037810 */ /* 0x000fe20007ffe0ff */
[----:B------:R-:W-:-:S03]  /*03d0*/  HFMA2.MMA R7, -RZ, RZ, 0, 1.1920928955078125e-07 ;  /* 0x00000002ff077435 */ /* 0x000fc600000001ff */
[----:B------:R-:W-:-:S07]  /*03e0*/  ISETP.GE.AND P0, PT, R3, R2, PT ;  /* 0x000000020300720c */ /* 0x000fce0003f06270 */
[----:B------:R-:W-:-:S05]  /*03f0*/  IMAD.WIDE.U32 R4, R4, R7, c[0x0][0x168] ;  /* 0x00005a0004047625 */ /* 0x000fca00078e0007 */
[----:B------:R0:W-:Y:S01]  /*0400*/  STG.E.U16 [R4.64], R12 ;  /* 0x0000000c04007986 */ /* 0x0001e2000c101504 */
[----:B------:R-:W-:Y:S01]  /*0410*/  @!P0 IMAD R6, R0, 0x200, R3 ;  /* 0x0000020000068824 */ /* 0x000fe200078e0203 */
[----:B------:R-:W-:-:S03]  /*0420*/  @!P0 IADD3 R3, R3, 0x80, RZ ;  /* 0x0000008003038810 */ /* 0x000fc60007ffe0ff */
[----:B------:R-:W-:-:S05]  /*0430*/  @!P0 IMAD.WIDE.U32 R6, R6, R7, c[0x0][0x168] ;  /* 0x00005a0006068625 */ /* 0x000fca00078e0007 */
[----:B------:R0:W-:Y:S02]  /*0440*/  @!P0 STG.E.U16 [R6.64], R15 ;  /* 0x0000000f06008986 */ /* 0x0001e4000c101504 */
.L_x_1117:
[----:B-1----:R-:W-:Y:S05]  /*0450*/  BSYNC B0 ;  /* 0x0000000000007941 */ /* 0x002fea0003800000 */
.L_x_1116:
[----:B------:R-:W-:Y:S02]  /*0460*/  ISETP.GE.AND P0, PT, R3, R2, PT ;  /* 0x000000020300720c */ /* 0x000fe40003f06270 */
[----:B---3--:R-:W-:-:S11]  /*0470*/  @!P1 F2FP.PACK_AB R14, RZ, R14 ;  /* 0x0000000eff0e923e */ /* 0x008fd600000000ff */
[----:B------:R-:W-:Y:S05]  /*0480*/  @P0 EXIT ;  /* 0x000000000000094d */ /* 0x000fea0003800000 */
[----:B------:R-:W-:Y:S02]  /*0490*/  IMAD R3, R0, 0x200, R3 ;  /* 0x0000020000037824 */ /* 0x000fe400078e0203 */
[----:B------:R-:W-:-:S04]  /*04a0*/  IMAD.MOV.U32 R2, RZ, RZ, 0x2 ;  /* 0x00000002ff027424 */ /* 0x000fc800078e00ff */
[----:B------:R-:W-:-:S05]  /*04b0*/  IMAD.WIDE.U32 R2, R3, R2, c[0x0][0x168] ;  /* 0x00005a0003027625 */ /* 0x000fca00078e0002 */
[----:B------:R-:W-:Y:S01]  /*04c0*/  STG.E.U16 [R2.64], R14 ;  /* 0x0000000e02007986 */ /* 0x000fe2000c101504 */
[----:B------:R-:W-:Y:S05]  /*04d0*/  EXIT ;  /* 0x000000000000794d */ /* 0x000fea0003800000 */
.L_x_1118:
        /* <DEDUP_REMOVED lines=10> */
.L_x_12100:


//--------------------- .text._ZN2at6native29vectorized_elementwise_kernelILi2EZZZNS0_16log2_kernel_cudaERNS_18TensorIteratorBaseEENKUlvE0_clEvENKUlvE1_clEvEUlN3c104HalfEE_St5arrayIPcLm2EEEEviT0_T1_ --------------------------
	.section	.text._ZN2at6native29vectorized_elementwise_kernelILi2EZZZNS0_16log2_kernel_cudaERNS_18TensorIteratorBaseEENKUlvE0_clEvENKUlvE1_clEvEUlN3c104HalfEE_St5arrayIPcLm2EEEEviT0_T1_,"ax",@progbits
	.sectioninfo	@"SHI_REGISTERS=23"
	.align	128
        .global         _ZN2at6native29vectorized_elementwise_kernelILi2EZZZNS0_16log2_kernel_cudaERNS_18TensorIteratorBaseEENKUlvE0_clEvENKUlvE1_clEvEUlN3c104HalfEE_St5arrayIPcLm2EEEEviT0_T1_
        .type           _ZN2at6native29vectorized_elementwise_kernelILi2EZZZNS0_16log2_kernel_cudaERNS_18TensorIteratorBaseEENKUlvE0_clEvENKUlvE1_clEvEUlN3c104HalfEE_St5arrayIPcLm2EEEEviT0_T1_,@function
        .size           _ZN2at6native29vectorized_elementwise_kernelILi2EZZZNS0_16log2_kernel_cudaERNS_18TensorIteratorBaseEENKUlvE0_clEvENKUlvE1_clEvEUlN3c104HalfEE_St5arrayIPcLm2EEEEviT0_T1_,(.L_x_12101 - _ZN2at6native29vectorized_elementwise_kernelILi2EZZZNS0_16log2_kernel_cudaERNS_18TensorIteratorBaseEENKUlvE0_clEvENKUlvE1_clEvEUlN3c104HalfEE_St5arrayIPcLm2EEEEviT0_T1_)
        .other          _ZN2at6native29vectorized_elementwise_kernelILi2EZZZNS0_16log2_kernel_cudaERNS_18TensorIteratorBaseEENKUlvE0_clEvENKUlvE1_clEvEUlN3c104HalfEE_St5arrayIPcLm2EEEEviT0_T1_,@"STO_CUDA_ENTRY STV_DEFAULT"
_ZN2at6native29vectorized_elementwise_kernelILi2EZZZNS0_16log2_kernel_cudaERNS_18TensorIteratorBaseEENKUlvE0_clEvENKUlvE1_clEvEUlN3c104HalfEE_St5arrayIPcLm2EEEEviT0_T1_:
.text._ZN2at6native29vectorized_elementwise_kernelILi2EZZZNS0_16log2_kernel_cudaERNS_18TensorIteratorBaseEENKUlvE0_clEvENKUlvE1_clEvEUlN3c104HalfEE_St5arrayIPcLm2EEEEviT0_T1_:
        /* <DEDUP_REMOVED lines=11> */
[----:B------:R0:W2:Y:S04]  /*00b0*/  LDG.E R5, [R2.64] ;  /* 0x0000000402057981 */ /* 0x0000a8000c1e1900 */
[----:B------:R0:W3:Y:S04]  /*00c0*/  LDG.E R7, [R2.64+0x200] ;  /* 0x0002000402077981 */ /* 0x0000e8000c1e1900 */
[----:B------:R0:W4:Y:S04]  /*00d0*/  LDG.E R9, [R2.64+0x400] ;  /* 0x0004000402097981 */ /* 0x000128000c1e1900 */
[----:B------:R0:W5:Y:S02]  /*00e0*/  LDG.E R11, [R2.64+0x600] ;  /* 0x00060004020b7981 */ /* 0x000164000c1e1900 */
[----:B0-----:R-:W-:-:S06]  /*00f0*/  IMAD.WIDE.U32 R2, R0, R15, c[0x0][0x168] ;  /* 0x00005a0000027625 */ /* 0x001fcc00078e000f */
[----:B------:R-:W-:Y:S01]  /*0100*/  IMAD.WIDE R2, R13, 0x4, R2 ;  /* 0x000000040d027825 */ /* 0x000fe200078e0202 */
[--C-:B--2---:R-:W-:Y:S02]  /*0110*/  HADD2.F32 R4, -RZ, R5.reuse.H0_H0 ;  /* 0x20000005ff047230 */ /* 0x104fe40000004100 */
[----:B------:R-:W-:Y:S02]  /*0120*/  HADD2.F32 R5, -RZ, R5.H1_H1 ;  /* 0x30000005ff057230 */ /* 0x000fe40000004100 */
[--C-:B---3--:R-:W-:Y:S02]  /*0130*/  HADD2.F32 R6, -RZ, R7.reuse.H0_H0 ;  /* 0x20000007ff067230 */ /* 0x108fe40000004100 */
[----:B------:R-:W-:Y:S01]  /*0140*/  HADD2.F32 R7, -RZ, R7.H1_H1 ;  /* 0x30000007ff077230 */ /* 0x000fe20000004100 */
[----:B------:R-:W-:Y:S01]  /*0150*/  MUFU.LG2 R4, R4 ;  /* 0x0000000400047308 */ /* 0x000fe20000000c00 */
[--C-:B----4-:R-:W-:Y:S02]  /*0160*/  HADD2.F32 R8, -RZ, R9.reuse.H0_H0 ;  /* 0x20000009ff087230 */ /* 0x110fe40000004100 */
[----:B------:R-:W-:-:S02]  /*0170*/  HADD2.F32 R9, -RZ, R9.H1_H1 ;  /* 0x30000009ff097230 */ /* 0x000fc40000004100 */
[--C-:B-----5:R-:W-:Y:S02]  /*0180*/  HADD2.F32 R10, -RZ, R11.reuse.H0_H0 ;  /* 0x2000000bff0a7230 */ /* 0x120fe40000004100 */
[----:B------:R-:W-:Y:S01]  /*0190*/  HADD2.F32 R11, -RZ, R11.H1_H1 ;  /* 0x3000000bff0b7230 */ /* 0x000fe20000004100 */
[----:B------:R-:W0:Y:S08]  /*01a0*/  MUFU.LG2 R5, R5 ;  /* 0x0000000500057308 */ /* 0x000e300000000c00 */
[----:B------:R-:W-:Y:S08]  /*01b0*/  MUFU.LG2 R6, R6 ;  /* 0x0000000600067308 */ /* 0x000ff00000000c00 */
[----:B------:R-:W1:Y:S01]  /*01c0*/  MUFU.LG2 R7, R7 ;  /* 0x0000000700077308 */ /* 0x000e620000000c00 */
[----:B0-----:R-:W-:-:S05]  /*01d0*/  F2FP.PACK_AB R5, R5, R4 ;  /* 0x000000040505723e */ /* 0x001fca00000000ff */
[----:B------:R-:W-:Y:S02]  /*01e0*/  STG.E [R2.64], R5 ;  /* 0x0000000502007986 */ /* 0x000fe4000c101904 */
[----:B------:R-:W-:Y:S08]  /*01f0*/  MUFU.LG2 R8, R8 ;  /* 0x0000000800087308 */ /* 0x000ff00000000c00 */
[----:B------:R-:W0:Y:S01]  /*0200*/  MUFU.LG2 R9, R9 ;  /* 0x0000000900097308 */ /* 0x000e220000000c00 */
[----:B-1----:R-:W-:-:S05]  /*0210*/  F2FP.PACK_AB R7, R7, R6 ;  /* 0x000000060707723e */ /* 0x002fca00000000ff */
[----:B------:R-:W-:Y:S02]  /*0220*/  STG.E [R2.64+0x200], R7 ;  /* 0x0002000702007986 */ /* 0x000fe4000c101904 */
[----:B------:R-:W-:Y:S08]  /*0230*/  MUFU.LG2 R10, R10 ;  /* 0x0000000a000a7308 */ /* 0x000ff00000000c00 */
[----:B------:R-:W1:Y:S01]  /*0240*/  MUFU.LG2 R11, R11 ;  /* 0x0000000b000b7308 */ /* 0x000e620000000c00 */
[----:B0-----:R-:W-:-:S05]  /*0250*/  F2FP.PACK_AB R13, R9, R8 ;  /* 0x00000008090d723e */ /* 0x001fca00000000ff */
[----:B------:R-:W-:Y:S01]  /*0260*/  STG.E [R2.64+0x400], R13 ;  /* 0x0004000d02007986 */ /* 0x000fe2000c101904 */
[----:B-1----:R-:W-:-:S05]  /*0270*/  F2FP.PACK_AB R15, R11, R10 ;  /* 0x0000000a0b0f723e */ /* 0x002fca00000000ff */
[----:B------:R-:W-:Y:S01]  /*0280*/  STG.E [R2.64+0x600], R15 ;  /* 0x0006000f02007986 */ /* 0x000fe2000c101904 */
[----:B------:R-:W-:Y:S05]  /*0290*/  EXIT ;  /* 0x000000000000794d */ /* 0x000fea0003800000 */
.L_x_1119:
[----:B------:R-:W0:Y:S01]  /*02a0*/  S2R R3, SR_TID.X ;  /* 0x0000000000037919 */ /* 0x000e220000002100 */
[----:B------:R-:W-:Y:S02]  /*02b0*/  PRMT R4, RZ, 0x7610, R4 ;  /* 0x00007610ff047816 */ /* 0x000fe40000000004 */
[----:B0-----:R-:W-:Y:S01]  /*02c0*/  ISETP.GE.AND P0, PT, R3, R2, PT ;  /* 0x000000020300720c */ /* 0x001fe20003f06270 */
[----:B------:R-:W-:-:S12]  /*02d0*/  IMAD.MOV.U32 R11, RZ, RZ, R3 ;  /* 0x000000ffff0b7224 */ /* 0x000fd800078e0003 */
[----:B------:R-:W-:Y:S01]  /*02e0*/  @!P0 IADD3 R11, R3, 0x80, RZ ;  /* 0x00000080030b8810 */ /* 0x000fe20007ffe0ff */
[----:B------:R-:W-:Y:S02]  /*02f0*/  @!P0 IMAD.IADD R8, R0, 0x1, R3 ;  /* 0x0000000100088824 */ /* 0x000fe400078e0203 */
[----:B------:R-:W-:Y:S01]  /*0300*/  @!P0 IMAD.MOV.U32 R9, RZ, RZ, 0x2 ;  /* 0x00000002ff098424 */ /* 0x000fe200078e00ff */
[----:B------:R-:W-:Y:S02]  /*0310*/  ISETP.GE.AND P3, PT, R11, R2, PT ;  /* 0x000000020b00720c */ /* 0x000fe40003f66270 */
[----:B------:R-:W-:Y:S01]  /*0320*/  PRMT R5, RZ, 0x7610, R5 ;  /* 0x00007610ff057816 */ /* 0x000fe20000000005 */
[----:B------:R-:W-:Y:S01]  /*0330*/  @!P0 IMAD.WIDE.U32 R8, R8, R9, c[0x0][0x170] ;  /* 0x00005c0008088625 */ /* 0x000fe200078e0009 */
[----:B------:R-:W-:-:S04]  /*0340*/  PRMT R6, RZ, 0x7610, R6 ;  /* 0x00007610ff067816 */ /* 0x000fc80000000006 */
        /* <DEDUP_REMOVED lines=14> */
[----:B------:R-:W-:Y:S02]  /*0430*/  @!P4 IMAD.MOV.U32 R15, RZ, RZ, 0x2 ;  /* 0x00000002ff0fc424 */ /* 0x000fe400078e00ff */
[----:B------:R-:W-:-:S04]  /*0440*/  @!P3 IMAD.WIDE.U32 R12, R12, R13, c[0x0][0x170] ;  /* 0x00005c000c0cb625 */ /* 0x000fc800078e000d */
[----:B------:R-:W-:Y:S01]  /*0450*/  @!P4 IMAD.WIDE.U32 R14, R14, R15, c[0x0][0x170] ;  /* 0x00005c000e0ec625 */ /* 0x000fe200078e000f */
[----:B------:R1:W3:Y:S04]  /*0460*/  @!P3 LDG.E.U16 R5, [R12.64] ;  /* 0x000000040c05b981 */ /* 0x0002e8000c1e1500 */
[----:B------:R4:W5:Y:S01]  /*0470*/  @!P4 LDG.E.U16 R6, [R14.64] ;  /* 0x000000040e06c981 */ /* 0x000962000c1e1500 */
[----:B------:R-:W-:Y:S01]  /*0480*/  @!P2 IMAD.IADD R18, R0, 0x1, R11 ;  /* 0x000000010012a824 */ /* 0x000fe200078e020b */
[----:B------:R-:W-:-:S04]  /*0490*/  @!P2 IADD3 R11, R11, 0x80, RZ ;  /* 0x000000800b0ba810 */ /* 0x000fc80007ffe0ff */
[----:B------:R-:W-:Y:S01]  /*04a0*/  ISETP.GE.AND P6, PT, R11, R2, PT ;  /* 0x000000020b00720c */ /* 0x000fe20003fc6270 */
[----:B------:R-:W-:Y:S01]  /*04b0*/  @!P5 IMAD.MOV.U32 R17, RZ, RZ, 0x2 ;  /* 0x00000002ff11d424 */ /* 0x000fe200078e00ff */
[----:B------:R-:W-:-:S03]  /*04c0*/  PRMT R7, RZ, 0x7610, R7 ;  /* 0x00007610ff077816 */ /* 0x000fc60000000007 */
[----:B------:R-:W-:-:S05]  /*04d0*/  @!P5 IMAD.WIDE.U32 R16, R16, R17, c[0x0][0x170] ;  /* 0x00005c001010d625 */ /* 0x000fca00078e0011 */
[----:B------:R1:W5:Y:S03]  /*04e0*/  @!P5 LDG.E.U16 R7, [R16.64] ;  /* 0x000000041007d981 */ /* 0x000366000c1e1500 */
[----:B------:R-:W-:Y:S01]  /*04f0*/  @!P6 IMAD.IADD R20, R0, 0x1, R11 ;  /* 0x000000010014e824 */ /* 0x000fe200078e020b */
[----:B------:R-:W-:-:S04]  /*0500*/  @!P6 IADD3 R11, R11, 0x80, RZ ;  /* 0x000000800b0be810 */ /* 0x000fc80007ffe0ff */
[----:B------:R-:W-:Y:S01]  /*0510*/  ISETP.GE.AND P3, PT, R11, R2, PT ;  /* 0x000000020b00720c */ /* 0x000fe20003f66270 */
[----:B0-----:R-:W-:Y:S02]  /*0520*/  @!P1 IMAD.MOV.U32 R9, RZ, RZ, 0x2 ;  /* 0x00000002ff099424 */ /* 0x001fe400078e00ff */
[----:B----4-:R-:W-:Y:S02]  /*0530*/  @!P6 IMAD.MOV.U32 R15, RZ, RZ, 0x2 ;  /* 0x00000002ff0fe424 */ /* 0x010fe400078e00ff */
[----:B------:R-:W-:Y:S01]  /*0540*/  @!P2 IMAD.MOV.U32 R19, RZ, RZ, 0x2 ;  /* 0x00000002ff13a424 */ /* 0x000fe200078e00ff */
[----:B------:R-:W-:Y:S01]  /*0550*/  PRMT R8, RZ, 0x7610, R8 ;  /* 0x00007610ff087816 */ /* 0x000fe20000000008 */
[----:B-1----:R-:W-:Y:S01]  /*0560*/  @!P1 IMAD.WIDE.U32 R12, R10, R9, c[0x0][0x170] ;  /* 0x00005c000a0c9625 */ /* 0x002fe200078e0009 */
[----:B------:R-:W-:-:S03]  /*0570*/  PRMT R9, RZ, 0x7610, R9 ;  /* 0x00007610ff097816 */ /* 0x000fc60000000009 */
[----:B------:R-:W-:Y:S01]  /*0580*/  @!P6 IMAD.WIDE.U32 R16, R20, R15, c[0x0][0x170] ;  /* 0x00005c001410e625 */ /* 0x000fe200078e000f */
[----:B------:R-:W-:Y:S01]  /*0590*/  PRMT R10, RZ, 0x7610, R10 ;  /* 0x00007610ff0a7816 */ /* 0x000fe2000000000a */
[----:B------:R0:W4:Y:S02]  /*05a0*/  @!P1 LDG.E.U16 R8, [R12.64] ;  /* 0x000000040c089981 */ /* 0x000124000c1e1500 */
[----:B------:R-:W-:-:S03]  /*05b0*/  @!P2 IMAD.WIDE.U32 R18, R18, R19, c[0x0][0x170] ;  /* 0x00005c001212a625 */ /* 0x000fc600078e0013 */
[----:B------:R1:W4:Y:S01]  /*05c0*/  @!P6 LDG.E.U16 R10, [R16.64] ;  /* 0x00000004100ae981 */ /* 0x000322000c1e1500 */
[--C-:B------:R-:W-:Y:S02]  /*05d0*/  @!P3 IMAD.IADD R14, R0, 0x1, R11.reuse ;  /* 0x00000001000eb824 */ /* 0x100fe400078e020b */
[----:B------:R-:W-:Y:S01]  /*05e0*/  @!P3 IMAD.MOV.U32 R15, RZ, RZ, 0x2 ;  /* 0x00000002ff0fb424 */ /* 0x000fe200078e00ff */
[----:B------:R-:W-:Y:S01]  /*05f0*/  PRMT R11, RZ, 0x7610, R11 ;  /* 0x00007610ff0b7816 */ /* 0x000fe2000000000b */
[----:B------:R1:W4:Y:S02]  /*0600*/  @!P2 LDG.E.U16 R9, [R18.64] ;  /* 0x000000041209a981 */ /* 0x000324000c1e1500 */
[----:B------:R-:W-:-:S05]  /*0610*/  @!P3 IMAD.WIDE.U32 R14, R14, R15, c[0x0][0x170] ;  /* 0x00005c000e0eb625 */ /* 0x000fca00078e000f */
[----:B------:R1:W4:Y:S01]  /*0620*/  @!P3 LDG.E.U16 R11, [R14.64] ;  /* 0x000000040e0bb981 */ /* 0x000322000c1e1500 */
[C---:B0-----:R-:W-:Y:S02]  /*0630*/  IADD3 R13, R3.reuse, 0x80, RZ ;  /* 0x00000080030d7810 */ /* 0x041fe40007ffe0ff */
[----:B-1----:R-:W-:Y:S02]  /*0640*/  IADD3 R19, R3, 0x100, RZ ;  /* 0x0000010003137810 */ /* 0x002fe40007ffe0ff */
[-C--:B------:R-:W-:Y:S02]  /*0650*/  ISETP.GE.AND P1, PT, R13, R2.reuse, PT ;  /* 0x000000020d00720c */ /* 0x080fe40003f26270 */
[----:B------:R-:W-:Y:S02]  /*0660*/  ISETP.GE.AND P6, PT, R19, R2, PT ;  /* 0x000000021300720c */ /* 0x000fe40003fc6270 */
[----:B------:R-:W-:-:S04]  /*0670*/  IADD3 R17, R3, 0x180, RZ ;  /* 0x0000018003117810 */ /* 0x000fc80007ffe0ff */
[----:B------:R-:W-:Y:S02]  /*0680*/  ISETP.GE.AND P2, PT, R17, R2, PT ;  /* 0x000000021100720c */ /* 0x000fe40003f46270 */
[----:B------:R-:W-:-:S04]  /*0690*/  IADD3 R15, R3, 0x200, RZ ;  /* 0x00000200030f7810 */ /* 0x000fc80007ffe0ff */
[----:B------:R-:W-:Y:S02]  /*06a0*/  ISETP.GE.AND P3, PT, R15, R2, PT ;  /* 0x000000020f00720c */ /* 0x000fe40003f66270 */
[----:B------:R-:W-:-:S04]  /*06b0*/  IADD3 R15, R3, 0x280, RZ ;  /* 0x00000280030f7810 */ /* 0x000fc80007ffe0ff */
[----:B------:R-:W-:Y:S02]  /*06c0*/  ISETP.GE.AND P4, PT, R15, R2, PT ;  /* 0x000000020f00720c */ /* 0x000fe40003f86270 */
[----:B------:R-:W-:Y:S01]  /*06d0*/  IADD3 R15, R3, 0x380, RZ ;  /* 0x00000380030f7810 */ /* 0x000fe20007ffe0ff */
[----:B------:R-:W-:Y:S01]  /*06e0*/  @!P0 IMAD.MOV.U32 R16, RZ, RZ, 0x2 ;  /* 0x00000002ff108424 */ /* 0x000fe200078e00ff */
[----:B------:R-:W-:Y:S01]  /*06f0*/  BSSY B0, `(.L_x_1120) ;  /* 0x000004f000007945 */ /* 0x000fe20003800000 */
[----:B------:R-:W-:Y:S01]  /*0700*/  BSSY B1, `(.L_x_1121) ;  /* 0x0000046000017945 */ /* 0x000fe20003800000 */
[----:B--2---:R-:W-:-:S06]  /*0710*/  @!P0 HADD2.F32 R12, -RZ, R4.H0_H0 ;  /* 0x20000004ff0c8230 */ /* 0x004fcc0000004100 */
[----:B------:R-:W0:Y:S02]  /*0720*/  @!P0 MUFU.LG2 R12, R12 ;  /* 0x0000000c000c8308 */ /* 0x000e240000000c00 */
[----:B0-----:R-:W-:Y:S01]  /*0730*/  @!P0 F2FP.PACK_AB R12, RZ, R12 ;  /* 0x0000000cff0c823e */ /* 0x001fe200000000ff */
[----:B---3--:R-:W-:Y:S02]  /*0740*/  @!P1 HADD2.F32 R4, -RZ, R5.H0_H0 ;  /* 0x20000005ff049230 */ /* 0x008fe40000004100 */
[----:B-----5:R-:W-:-:S06]  /*0750*/  @!P6 HADD2.F32 R5, -RZ, R6.H0_H0 ;  /* 0x20000006ff05e230 */ /* 0x020fcc0000004100 */
[----:B------:R-:W0:Y:S01]  /*0760*/  @!P6 MUFU.LG2 R5, R5 ;  /* 0x000000050005e308 */ /* 0x000e220000000c00 */
[----:B------:R-:W-:Y:S01]  /*0770*/  @!P2 HADD2.F32 R6, -RZ, R7.H0_H0 ;  /* 0x20000007ff06a230 */ /* 0x000fe20000004100 */
[----:B------:R-:W-:-:S04]  /*0780*/  IADD3 R7, R3, 0x300, RZ ;  /* 0x0000030003077810 */ /* 0x000fc80007ffe0ff */
[-C--:B------:R-:W-:Y:S02]  /*0790*/  ISETP.GE.AND P5, PT, R7, R2.reuse, PT ;  /* 0x000000020700720c */ /* 0x080fe40003fa6270 */
[----:B0-----:R-:W-:Y:S02]  /*07a0*/  @!P6 F2FP.PACK_AB R5, RZ, R5 ;  /* 0x00000005ff05e23e */ /* 0x001fe400000000ff */
[----:B------:R-:W-:Y:S02]  /*07b0*/  ISETP.GE.AND P6, PT, R15, R2, PT ;  /* 0x000000020f00720c */ /* 0x000fe40003fc6270 */
[----:B------:R-:W-:Y:S01]  /*07c0*/  PRMT R15, R12, 0x7610, R15 ;  /* 0x000076100c0f7816 */ /* 0x000fe2000000000f */
[----:B------:R-:W0:Y:S01]  /*07d0*/  @!P1 MUFU.LG2 R4, R4 ;  /* 0x0000000400049308 */ /* 0x000e220000000c00 */
[----:B----4-:R-:W-:-:S07]  /*07e0*/  @!P3 HADD2.F32 R8, -RZ, R8.H0_H0 ;  /* 0x20000008ff08b230 */ /* 0x010fce0000004100 */
[----:B------:R1:W-:Y:S01]  /*07f0*/  @!P3 MUFU.LG2 R7, R8 ;  /* 0x000000080007b308 */ /* 0x0003e20000000c00 */
[----:B------:R-:W-:Y:S02]  /*0800*/  @!P5 HADD2.F32 R10, -RZ, R10.H0_H0 ;  /* 0x2000000aff0ad230 */ /* 0x000fe40000004100 */
[----:B------:R-:W-:Y:S01]  /*0810*/  @!P4 HADD2.F32 R14, -RZ, R9.H0_H0 ;  /* 0x20000009ff0ec230 */ /* 0x000fe20000004100 */
[----:B------:R-:W-:Y:S02]  /*0820*/  @!P0 IMAD.IADD R9, R0, 0x1, R3 ;  /* 0x0000000100098824 */ /* 0x000fe400078e0203 */
[----:B------:R-:W-:Y:S02]  /*0830*/  @!P0 IMAD.MOV.U32 R3, RZ, RZ, R13 ;  /* 0x000000ffff038224 */ /* 0x000fe400078e000d */
[----:B-1----:R-:W-:Y:S01]  /*0840*/  @!P0 IMAD.WIDE.U32 R8, R9, R16, c[0x0][0x168] ;  /* 0x00005a0009088625 */ /* 0x002fe200078e0010 */
[----:B------:R-:W-:Y:S01]  /*0850*/  @!P6 HADD2.F32 R11, -RZ, R11.H0_H0 ;  /* 0x2000000bff0be230 */ /* 0x000fe20000004100 */
[----:B------:R-:W1:Y:S03]  /*0860*/  @!P2 MUFU.LG2 R6, R6 ;  /* 0x000000060006a308 */ /* 0x000e660000000c00 */
[----:B------:R2:W-:Y:S01]  /*0870*/  @!P0 STG.E.U16 [R8.64], R15 ;  /* 0x0000000f08008986 */ /* 0x0005e2000c101504 */
[----:B------:R-:W-:-:S04]  /*0880*/  ISETP.GE.AND P0, PT, R3, R2, PT ;  /* 0x000000020300720c */ /* 0x000fc80003f06270 */
[----:B------:R-:W3:Y:S08]  /*0890*/  @!P4 MUFU.LG2 R14, R14 ;  /* 0x0000000e000ec308 */ /* 0x000ef00000000c00 */
[----:B------:R-:W4:Y:S08]  /*08a0*/  @!P5 MUFU.LG2 R10, R10 ;  /* 0x0000000a000ad308 */ /* 0x000f300000000c00 */
[----:B------:R-:W5:Y:S01]  /*08b0*/  @!P6 MUFU.LG2 R11, R11 ;  /* 0x0000000b000be308 */ /* 0x000f620000000c00 */
[----:B0-----:R-:W-:-:S02]  /*08c0*/  @!P1 F2FP.PACK_AB R12, RZ, R4 ;  /* 0x00000004ff0c923e */ /* 0x001fc400000000ff */
[----:B-1----:R-:W-:Y:S02]  /*08d0*/  @!P2 F2FP.PACK_AB R13, RZ, R6 ;  /* 0x00000006ff0da23e */ /* 0x002fe400000000ff */
[----:B--2---:R-:W-:Y:S02]  /*08e0*/  @!P3 F2FP.PACK_AB R9, RZ, R7 ;  /* 0x00000007ff09b23e */ /* 0x004fe400000000ff */
[----:B---3--:R-:W-:Y:S02]  /*08f0*/  @!P4 F2FP.PACK_AB R7, RZ, R14 ;  /* 0x0000000eff07c23e */ /* 0x008fe400000000ff */
[----:B----4-:R-:W-:Y:S02]  /*0900*/  @!P5 F2FP.PACK_AB R6, RZ, R10 ;  /* 0x0000000aff06d23e */ /* 0x010fe400000000ff */
[----:B-----5:R-:W-:Y:S01]  /*0910*/  @!P6 F2FP.PACK_AB R4, RZ, R11 ;  /* 0x0000000bff04e23e */ /* 0x020fe200000000ff */
        /* <DEDUP_REMOVED lines=13> */
.L_x_1122:
[----:B------:R-:W-:-:S13]  /*09f0*/  ISETP.GE.AND P0, PT, R3, R2, PT ;  /* 0x000000020300720c */ /* 0x000fda0003f06270 */
[----:B------:R-:W-:Y:S05]  /*0a00*/  @P0 BRA `(.L_x_1124) ;  /* 0x000000d000000947 */ /* 0x000fea0003800000 */
[----:B0-----:R-:W-:Y:S01]  /*0a10*/  IMAD.IADD R10, R0, 0x1, R3 ;  /* 0x00000001000a7824 */ /* 0x001fe200078e0203 */
[----:B------:R-:W-:Y:S01]  /*0a20*/  IADD3 R3, R3, 0x80, RZ ;  /* 0x0000008003037810 */ /* 0x000fe20007ffe0ff */
[----:B------:R-:W-:-:S04]  /*0a30*/  IMAD.MOV.U32 R11, RZ, RZ, 0x2 ;  /* 0x00000002ff0b7424 */ /* 0x000fc800078e00ff */
[----:B------:R-:W-:-:S05]  /*0a40*/  IMAD.WIDE.U32 R10, R10, R11, c[0x0][0x168] ;  /* 0x00005a000a0a7625 */ /* 0x000fca00078e000b */
[----:B------:R0:W-:Y:S02]  /*0a50*/  STG.E.U16 [R10.64], R13 ;  /* 0x0000000d0a007986 */ /* 0x0001e4000c101504 */
.L_x_1123:
[----:B------:R-:W-:-:S13]  /*0a60*/  ISETP.GE.AND P0, PT, R3, R2, PT ;  /* 0x000000020300720c */ /* 0x000fda0003f06270 */
[----:B------:R-:W-:Y:S05]  /*0a70*/  @P0 BRA `(.L_x_1125) ;  /* 0x000000e000000947 */ /* 0x000fea0003800000 */
[----:B------:R-:W-:Y:S01]  /*0a80*/  IMAD.IADD R8, R0, 0x1, R3 ;  /* 0x0000000100087824 */ /* 0x000fe200078e0203 */
[----:B0-----:R-:W-:Y:S01]  /*0a90*/  PRMT R10, R9, 0x7610, R10 ;  /* 0x00007610090a7816 */ /* 0x001fe2000000000a */
[----:B------:R-:W-:Y:S01]  /*0aa0*/  IMAD.MOV.U32 R5, RZ, RZ, 0x2 ;  /* 0x00000002ff057424 */ /* 0x000fe200078e00ff */
[----:B------:R-:W-:-:S03]  /*0ab0*/  IADD3 R3, R3, 0x80, RZ ;  /* 0x0000008003037810 */ /* 0x000fc60007ffe0ff */
[----:B------:R-:W-:-:S05]  /*0ac0*/  IMAD.WIDE.U32 R8, R8, R5, c[0x0][0x168] ;  /* 0x00005a0008087625 */ /* 0x000fca00078e0005 */
[----:B------:R0:W-:Y:S02]  /*0ad0*/  STG.E.U16 [R8.64], R10 ;  /* 0x0000000a08007986 */ /* 0x0001e4000c101504 */
.L_x_1124:
[----:B------:R-:W-:-:S13]  /*0ae0*/  ISETP.GE.AND P0, PT, R3, R2, PT ;  /* 0x000000020300720c */ /* 0x000fda0003f06270 */
[----:B------:R-:W-:Y:S01]  /*0af0*/  @P0 BREAK B1 ;  /* 0x0000000000010942 */ /* 0x000fe20003800000 */
[----:B------:R-:W-:Y:S05]  /*0b00*/  @P0 BRA `(.L_x_1126) ;  /* 0x000000d000000947 */ /* 0x000fea0003800000 */
[----:B0-----:R-:W-:Y:S01]  /*0b10*/  IMAD.IADD R8, R0, 0x1, R3 ;  /* 0x0000000100087824 */ /* 0x001fe200078e0203 */
[----:B------:R-:W-:Y:S01]  /*0b20*/  IADD3 R3, R3, 0x80, RZ ;  /* 0x0000008003037810 */ /* 0x000fe20007ffe0ff */
[----:B------:R-:W-:-:S04]  /*0b30*/  IMAD.MOV.U32 R9, RZ, RZ, 0x2 ;  /* 0x00000002ff097424 */ /* 0x000fc800078e00ff */
[----:B------:R-:W-:-:S05]  /*0b40*/  IMAD.WIDE.U32 R8, R8, R9, c[0x0][0x168] ;  /* 0x00005a0008087625 */ /* 0x000fca00078e0009 */
[----:B------:R0:W-:Y:S02]  /*0b50*/  STG.E.U16 [R8.64], R7 ;  /* 0x0000000708007986 */ /* 0x0001e4000c101504 */
.L_x_1125:
[----:B------:R-:W-:Y:S05]  /*0b60*/  BSYNC B1 ;  /* 0x0000000000017941 */ /* 0x000fea0003800000 */
.L_x_1121:
[----:B------:R-:W-:Y:S02]  /*0b70*/  ISETP.GE.AND P0, PT, R3, R2, PT ;  /* 0x000000020300720c */ /* 0x000fe40003f06270 */
[----:B------:R-:W-:-:S11]  /*0b80*/  PRMT R5, R6, 0x7610, R5 ;  /* 0x0000761006057816 */ /* 0x000fd60000000005 */
[----:B0-----:R-:W-:Y:S01]  /*0b90*/  @!P0 IMAD.IADD R7, R0, 0x1, R3 ;  /* 0x0000000100078824 */ /* 0x001fe200078e0203 */
[----:B------:R-:W-:Y:S01]  /*0ba0*/  @!P0 IADD3 R3, R3, 0x80, RZ ;  /* 0x0000008003038810 */ /* 0x000fe20007ffe0ff */
[----:B------:R-:W-:-:S04]  /*0bb0*/  @!P0 IMAD.MOV.U32 R8, RZ, RZ, 0x2 ;  /* 0x00000002ff088424 */ /* 0x000fc800078e00ff */
[----:B------:R-:W-:-:S05]  /*0bc0*/  @!P0 IMAD.WIDE.U32 R6, R7, R8, c[0x0][0x168] ;  /* 0x00005a0007068625 */ /* 0x000fca00078e0008 */
[----:B------:R0:W-:Y:S02]  /*0bd0*/  @!P0 STG.E.U16 [R6.64], R5 ;  /* 0x0000000506008986 */ /* 0x0001e4000c101504 */
.L_x_1126:
[----:B------:R-:W-:Y:S05]  /*0be0*/  BSYNC B0 ;  /* 0x0000000000007941 */ /* 0x000fea0003800000 */
.L_x_1120:
        /* <DEDUP_REMOVED lines=8> */
.L_x_1127:
        /* <DEDUP_REMOVED lines=9> */
.L_x_12101:


//--------------------- .text._ZN2at6native29vectorized_elementwise_kernelILi4EZZZNS0_16log2_kernel_cudaERNS_18TensorIteratorBaseEENKUlvE0_clEvENKUlvE1_clEvEUlN3c104HalfEE_St5arrayIPcLm2EEEEviT0_T1_ --------------------------
	.section	.text._ZN2at6native29vectorized_elementwise_kernelILi4EZZZNS0_16log2_kernel_cudaERNS_18TensorIteratorBaseEENKUlvE0_clEvENKUlvE1_clEvEUlN3c104HalfEE_St5arrayIPcLm2EEEEviT0_T1_,"ax",@progbits
	.sectioninfo	@"SHI_REGISTERS=23"
	.align	128
        .global         _ZN2at6native29vectorized_elementwise_kernelILi4EZZZNS0_16log2_kernel_cudaERNS_18TensorIteratorBaseEENKUlvE0_clEvENKUlvE1_clEvEUlN3c104HalfEE_St5arrayIPcLm2EEEEviT0_T1_
        .type           _ZN2at6native29vectorized_elementwise_kernelILi4EZZZNS0_16log2_kernel_cudaERNS_18TensorIteratorBaseEENKUlvE0_clEvENKUlvE1_clEvEUlN3c104HalfEE_St5arrayIPcLm2EEEEviT0_T1_,@function
        .size           _ZN2at6native29vectorized_elementwise_kernelILi4EZZZNS0_16log2_kernel_cudaERNS_18TensorIteratorBaseEENKUlvE0_clEvENKUlvE1_clEvEUlN3c104HalfEE_St5arrayIPcLm2EEEEviT0_T1_,(.L_x_12102 - _ZN2at6native29vectorized_elementwise_kernelILi4EZZZNS0_16log2_kernel_cudaERNS_18TensorIteratorBaseEENKUlvE0_clEvENKUlvE1_clEvEUlN3c104HalfEE_St5arrayIPcLm2EEEEviT0_T1_)
        .other          _ZN2at6native29vectorized_elementwise_kernelILi4EZZZNS0_16log2_kernel_cudaERNS_18TensorIteratorBaseEENKUlvE0_clEvENKUlvE1_clEvEUlN3c104HalfEE_St5arrayIPcLm2EEEEviT0_T1_,@"STO_CUDA_ENTRY STV_DEFAULT"
_ZN2at6native29vectorized_elementwise_kernelILi4EZZZNS0_16log2_kernel_cudaERNS_18TensorIteratorBaseEENKUlvE0_clEvENKUlvE1_clEvEUlN3c104HalfEE_St5arrayIPcLm2EEEEviT0_T1_:
.text._ZN2at6native29vectorized_elementwise_kernelILi4EZZZNS0_16log2_kernel_cudaERNS_18TensorIteratorBaseEENKUlvE0_clEvENKUlvE1_clEvEUlN3c104HalfEE_St5arrayIPcLm2EEEEviT0_T1_:
        /* <DEDUP_REMOVED lines=12> */
[----:B------:R-:W3:Y:S01]  /*00c0*/  LDG.E.64 R2, [R4.64+0x400] ;  /* 0x0004000404027981 */ /* 0x000ee2000c1e1b00 */
[--C-:B--2---:R-:W-:Y:S02]  /*00d0*/  HADD2.F32 R6, -RZ, R8.reuse.H0_H0 ;  /* 0x20000008ff067230 */ /* 0x104fe40000004100 */
[----:B------:R-:W-:Y:S02]  /*00e0*/  HADD2.F32 R7, -RZ, R8.H1_H1 ;  /* 0x30000008ff077230 */ /* 0x000fe40000004100 */
[--C-:B------:R-:W-:Y:S02]  /*00f0*/  HADD2.F32 R8, -RZ, R9.reuse.H0_H0 ;  /* 0x20000009ff087230 */ /* 0x100fe40000004100 */
[----:B------:R-:W-:Y:S01]  /*0100*/  HADD2.F32 R9, -RZ, R9.H1_H1 ;  /* 0x30000009ff097230 */ /* 0x000fe20000004100 */
[----:B------:R-:W-:Y:S01]  /*0110*/  MUFU.LG2 R6, R6 ;  /* 0x0000000600067308 */ /* 0x000fe20000000c00 */
[----:B---3--:R-:W-:-:S02]  /*0120*/  HADD2.F32 R10, -RZ, R2.H0_H0 ;  /* 0x20000002ff0a7230 */ /* 0x008fc40000004100 */
[--C-:B------:R-:W-:Y:S02]  /*0130*/  HADD2.F32 R11, -RZ, R3.reuse.H0_H0 ;  /* 0x20000003ff0b7230 */ /* 0x100fe40000004100 */
[----:B------:R-:W-:Y:S02]  /*0140*/  HADD2.F32 R12, -RZ, R3.H1_H1 ;  /* 0x30000003ff0c7230 */ /* 0x000fe40000004100 */
[----:B------:R-:W-:Y:S01]  /*0150*/  HADD2.F32 R4, -RZ, R2.H1_H1 ;  /* 0x30000002ff047230 */ /* 0x000fe20000004100 */
[----:B------:R-:W0:Y:S01]  /*0160*/  MUFU.LG2 R7, R7 ;  /* 0x0000000700077308 */ /* 0x000e220000000c00 */
[----:B------:R-:W-:-:S06]  /*0170*/  IMAD.WIDE.U32 R2, R0, R15, c[0x0][0x168] ;  /* 0x00005a0000027625 */ /* 0x000fcc00078e000f */
[----:B------:R-:W-:Y:S01]  /*0180*/  IMAD.WIDE R2, R13, 0x8, R2 ;  /* 0x000000080d027825 */ /* 0x000fe200078e0202 */
[----:B------:R-:W-:Y:S08]  /*0190*/  MUFU.LG2 R8, R8 ;  /* 0x0000000800087308 */ /* 0x000ff00000000c00 */
[----:B------:R-:W1:Y:S01]  /*01a0*/  MUFU.LG2 R9, R9 ;  /* 0x0000000900097308 */ /* 0x000e620000000c00 */
[----:B0-----:R-:W-:-:S07]  /*01b0*/  F2FP.PACK_AB R6, R7, R6 ;  /* 0x000000060706723e */ /* 0x001fce00000000ff */
[----:B------:R-:W-:Y:S08]  /*01c0*/  MUFU.LG2 R10, R10 ;  /* 0x0000000a000a7308 */ /* 0x000ff00000000c00 */
[----:B------:R-:W0:Y:S01]  /*01d0*/  MUFU.LG2 R5, R4 ;  /* 0x0000000400057308 */ /* 0x000e220000000c00 */
[----:B-1----:R-:W-:-:S05]  /*01e0*/  F2FP.PACK_AB R7, R9, R8 ;  /* 0x000000080907723e */ /* 0x002fca00000000ff */
[----:B------:R-:W-:Y:S02]  /*01f0*/  STG.E.64 [R2.64], R6 ;  /* 0x0000000602007986 */ /* 0x000fe4000c101b04 */
[----:B------:R-:W-:Y:S08]  /*0200*/  MUFU.LG2 R11, R11 ;  /* 0x0000000b000b7308 */ /* 0x000ff00000000c00 */
[----:B------:R-:W1:Y:S01]  /*0210*/  MUFU.LG2 R12, R12 ;  /* 0x0000000c000c7308 */ /* 0x000e620000000c00 */
[----:B0-----:R-:W-:-:S02]  /*0220*/  F2FP.PACK_AB R8, R5, R10 ;  /* 0x0000000a0508723e */ /* 0x001fc400000000ff */
[----:B-1----:R-:W-:-:S05]  /*0230*/  F2FP.PACK_AB R9, R12, R11 ;  /* 0x0000000b0c09723e */ /* 0x002fca00000000ff */
[----:B------:R-:W-:Y:S01]  /*0240*/  STG.E.64 [R2.64+0x400], R8 ;  /* 0x0004000802007986 */ /* 0x000fe2000c101b04 */
[----:B------:R-:W-:Y:S05]  /*0250*/  EXIT ;  /* 0x000000000000794d */ /* 0x000fea0003800000 */
.L_x_1128:
        /* <DEDUP_REMOVED lines=117> */
.L_x_1131:
[----:B------:R-:W-:-:S13]  /*09b0*/  ISETP.GE.AND P0, PT, R3, R2, PT ;  /* 0x000000020300720c */ /* 0x000fda0003f06270 */
[----:B------:R-:W-:Y:S05]  /*09c0*/  @P0 BRA `(.L_x_1133) ;  /* 0x000000d000000947 */ /* 0x000fea0003800000 */
[----:B0-----:R-:W-:Y:S01]  /*09d0*/  IMAD.IADD R10, R0, 0x1, R3 ;  /* 0x00000001000a7824 */ /* 0x001fe200078e0203 */
[----:B------:R-:W-:Y:S01]  /*09e0*/  IADD3 R3, R3, 0x80, RZ ;  /* 0x0000008003037810 */ /* 0x000fe20007ffe0ff */
[----:B------:R-:W-:-:S04]  /*09f0*/  IMAD.MOV.U32 R11, RZ, RZ, 0x2 ;  /* 0x00000002ff0b7424 */ /* 0x000fc800078e00ff */
[----:B------:R-:W-:-:S05]  /*0a00*/  IMAD.WIDE.U32 R10, R10, R11, c[0x0][0x168] ;  /* 0x00005a000a0a7625 */ /* 0x000fca00078e000b */
[----:B------:R0:W-:Y:S02]  /*0a10*/  STG.E.U16 [R10.64], R13 ;  /* 0x0000000d0a007986 */ /* 0x0001e4000c101504 */
.L_x_1132:
        /* <DEDUP_REMOVED lines=8> */
.L_x_1133:
        /* <DEDUP_REMOVED lines=8> */
.L_x_1134:
[----:B------:R-:W-:Y:S05]  /*0b20*/  BSYNC B1 ;  /* 0x0000000000017941 */ /* 0x000fea0003800000 */
.L_x_1130:
[----:B------:R-:W-:Y:S02]  /*0b30*/  ISETP.GE.AND P0, PT, R3, R2, PT ;  /* 0x000000020300720c */ /* 0x000fe40003f06270 */
[----:B------:R-:W-:-:S11]  /*0b40*/  PRMT R5, R6, 0x7610, R5 ;  /* 0x0000761006057816 */ /* 0x000fd60000000005 */
[----:B0-----:R-:W-:Y:S01]  /*0b50*/  @!P0 IMAD.IADD R7, R0, 0x1, R3 ;  /* 0x0000000100078824 */ /* 0x001fe200078e0203 */
[----:B------:R-:W-:Y:S01]  /*0b60*/  @!P0 IADD3 R3, R3, 0x80, RZ ;  /* 0x0000008003038810 */ /* 0x000fe20007ffe0ff */
[----:B------:R-:W-:-:S04]  /*0b70*/  @!P0 IMAD.MOV.U32 R8, RZ, RZ, 0x2 ;  /* 0x00000002ff088424 */ /* 0x000fc800078e00ff */
[----:B------:R-:W-:-:S05]  /*0b80*/  @!P0 IMAD.WIDE.U32 R6, R7, R8, c[0x0][0x168] ;  /* 0x00005a0007068625 */ /* 0x000fca00078e0008 */
[----:B------:R0:W-:Y:S02]  /*0b90*/  @!P0 STG.E.U16 [R6.64], R5 ;  /* 0x0000000506008986 */ /* 0x0001e4000c101504 */
.L_x_1135:
[----:B------:R-:W-:Y:S05]  /*0ba0*/  BSYNC B0 ;  /* 0x0000000000007941 */ /* 0x000fea0003800000 */
.L_x_1129:
        /* <DEDUP_REMOVED lines=8> */
.L_x_1136:
        /* <DEDUP_REMOVED lines=13> */
.L_x_12102:


//--------------------- .text._ZN2at6native29vectorized_elementwise_kernelILi8EZZZNS0_16log2_kernel_cudaERNS_18TensorIteratorBaseEENKUlvE0_clEvENKUlvE1_clEvEUlN3c104HalfEE_St5arrayIPcLm2EEEEviT0_T1_ --------------------------
	.section	.text._ZN2at6native29vectorized_elementwise_kernelILi8EZZZNS0_16log2_kernel_cudaERNS_18TensorIteratorBaseEENKUlvE0_clEvENKUlvE1_clEvEUlN3c104HalfEE_St5arrayIPcLm2EEEEviT0_T1_,"ax",@progbits
	.sectioninfo	@"SHI_REGISTERS=4"
	.align	128
        .global         _ZN2at6native29vectorized_elementwise_kernelILi8EZZZNS0_16log2_kernel_cudaERNS_18TensorIteratorBaseEENKUlvE0_clEvENKUlvE1_clEvEUlN3c104HalfEE_St5arrayIPcLm2EEEEviT0_T1_
        .type           _ZN2at6native29vectorized_elementwise_kernelILi8EZZZNS0_16log2_kernel_cudaERNS_18TensorIteratorBaseEENKUlvE0_clEvENKUlvE1_clEvEUlN3c104HalfEE_St5arrayIPcLm2EEEEviT0_T1_,@function
        .size           _ZN2at6native29vectorized_elementwise_kernelILi8EZZZNS0_16log2_kernel_cudaERNS_18TensorIteratorBaseEENKUlvE0_clEvENKUlvE1_clEvEUlN3c104HalfEE_St5arrayIPcLm2EEEEviT0_T1_,(.L_x_12103 - _ZN2at6native29vectorized_elementwise_kernelILi8EZZZNS0_16log2_kernel_cudaERNS_18TensorIteratorBaseEENKUlvE0_clEvENKUlvE1_clEvEUlN3c104HalfEE_St5arrayIPcLm2EEEEviT0_T1_)
        .other          _ZN2at6native29vectorized_elementwise_kernelILi8EZZZNS0_16log2_kernel_cudaERNS_18TensorIteratorBaseEENKUlvE0_clEvENKUlvE1_clEvEUlN3c104HalfEE_St5arrayIPcLm2EEEEviT0_T1_,@"STO_CUDA_ENTRY STV_DEFAULT"
_ZN2at6native29vectorized_elementwise_kernelILi8EZZZNS0_16log2_kernel_cudaERNS_18TensorIteratorBaseEENKUlvE0_clEvENKUlvE1_clEvEUlN3c104HalfEE_St5arrayIPcLm2EEEEviT0_T1_:
.text._ZN2at6native29vectorized_elementwise_kernelILi8EZZZNS0_16log2_kernel_cudaERNS_18TensorIteratorBaseEENKUlvE0_clEvENKUlvE1_clEvEUlN3c104HalfEE_St5arrayIPcLm2EEEEviT0_T1_:
[----:B------:R-:W-:Y:S02]  /*0000*/  MOV R1, c[0x0][0x28] ;  /* 0x00000a0000017a02 */ /* 0x000fe40000000f00 */
[----:B------:R-:W-:Y:S05]  /*0010*/  EXIT ;  /* 0x000000000000794d */ /* 0x000fea0003800000 */
.L_x_1137:
        /* <DEDUP_REMOVED lines=14> */
.L_x_12103:


//--------------------- .text._ZN2at6native18elementwise_kernelILi128ELi4EZNS0_15gpu_kernel_implIZZZNS0_16log2_kernel_cudaERNS_18TensorIteratorBaseEENKUlvE0_clEvENKUlvE0_clEvEUlfE_EEvS4_RKT_EUliE_EEviT1_ --------------------------
	.section	.text._ZN2at6native18elementwise_kernelILi128ELi4EZNS0_15gpu_kernel_implIZZZNS0_16log2_kernel_cudaERNS_18TensorIteratorBaseEENKUlvE0_clEvENKUlvE0_clEvEUlfE_EEvS4_RKT_EUliE_EEviT1_,"ax",@progbits
	.sectioninfo	@"SHI_REGISTERS=26"
	.align	128
        .global         _ZN2at6native18elementwise_kernelILi128ELi4EZNS0_15gpu_kernel_implIZZZNS0_16log2_kernel_cudaERNS_18TensorIteratorBaseEENKUlvE0_clEvENKUlvE0_clEvEUlfE_EEvS4_RKT_EUliE_EEviT1_
        .type           _ZN2at6native18elementwise_kernelILi128ELi4EZNS0_15gpu_kernel_implIZZZNS0_16log2_kernel_cudaERNS_18TensorIteratorBaseEENKUlvE0_clEvENKUlvE0_clEvEUlfE_EEvS4_RKT_EUliE_EEviT1_,@function
        .size           _ZN2at6native18elementwise_kernelILi128ELi4EZNS0_15gpu_kernel_implIZZZNS0_16log2_kernel_cudaERNS_18TensorIteratorBaseEENKUlvE0_clEvENKUlvE0_clEvEUlfE_EEvS4_RKT_EUliE_EEviT1_,(.L_x_12104 - _ZN2at6native18elementwise_kernelILi128ELi4EZNS0_15gpu_kernel_implIZZZNS0_16log2_kernel_cudaERNS_18TensorIteratorBaseEENKUlvE0_clEvENKUlvE0_clEvEUlfE_EEvS4_RKT_EUliE_EEviT1_)
        .other          _ZN2at6native18elementwise_kernelILi128ELi4EZNS0_15gpu_kernel_implIZZZNS0_16log2_kernel_cudaERNS_18TensorIteratorBaseEENKUlvE0_clEvENKUlvE0_clEvEUlfE_EEvS4_RKT_EUliE_EEviT1_,@"STO_CUDA_ENTRY STV_DEFAULT"
_ZN2at6native18elementwise_kernelILi128ELi4EZNS0_15gpu_kernel_implIZZZNS0_16log2_kernel_cudaERNS_18TensorIteratorBaseEENKUlvE0_clEvENKUlvE0_clEvEUlfE_EEvS4_RKT_EUliE_EEviT1_:
.text._ZN2at6native18elementwise_kernelILi128ELi4EZNS0_15gpu_kernel_implIZZZNS0_16log2_kernel_cudaERNS_18TensorIteratorBaseEENKUlvE0_clEvENKUlvE0_clEvEUlfE_EEvS4_RKT_EUliE_EEviT1_:
        /* <DEDUP_REMOVED lines=236> */
.L_x_1140:
[----:B------:R-:W0:Y:S01]  /*0ec0*/  LDC.U8 R5, c[0x0][0x372] ;  /* 0x0000dc80ff057b82 */ /* 0x000e220000000000 */
[----:B------:R-:W-:Y:S01]  /*0ed0*/  IADD3 R16, P1, R16, c[0x0][0x360], RZ ;  /* 0x0000d80010107a10 */ /* 0x000fe20007f3e0ff */
[----:B------:R-:W-:Y:S01]  /*0ee0*/  BSSY B6, `(.L_x_1141) ;  /* 0x00000df000067945 */ /* 0x000fe20003800000 */
        /* <DEDUP_REMOVED lines=15> */
[----:B--2---:R-:W0:Y:S01]  /*0fe0*/  I2F.S16 R0, R0 ;  /* 0x0000000000007306 */ /* 0x004e220000101400 */
[----:B------:R-:W-:Y:S05]  /*0ff0*/  BRA `(.L_x_1147) ;  /* 0x00000cd000007947 */ /* 0x000fea0003800000 */
.L_x_1145:
[----:B------:R-:W2:Y:S02]  /*1000*/  LDG.E.U8 R0, [R2.64] ;  /* 0x0000002402007981 */ /* 0x000ea4000c1e1100 */
[----:B--2---:R-:W0:Y:S01]  /*1010*/  I2F.U16 R0, R0 ;  /* 0x0000000000007306 */ /* 0x004e220000101000 */
[----:B------:R-:W-:Y:S05]  /*1020*/  BRA `(.L_x_1147) ;  /* 0x00000ca000007947 */ /* 0x000fea0003800000 */
.L_x_1144:
[----:B------:R-:W-:-:S13]  /*1030*/  ISETP.NE.AND P0, PT, R4, 0x2, PT ;  /* 0x000000020400780c */ /* 0x000fda0003f05270 */
[----:B------:R-:W-:Y:S05]  /*1040*/  @!P0 BRA `(.L_x_1148) ;  /* 0x000000a000008947 */ /* 0x000fea0003800000 */
[----:B------:R-:W-:-:S13]  /*1050*/  ISETP.NE.AND P0, PT, R4, 0x3, PT ;  /* 0x000000030400780c */ /* 0x000fda0003f05270 */
[----:B------:R-:W-:Y:S05]  /*1060*/  @!P0 BRA `(.L_x_1149) ;  /* 0x0000005000008947 */ /* 0x000fea0003800000 */
[----:B------:R-:W-:-:S13]  /*1070*/  ISETP.NE.AND P0, PT, R4, 0x4, PT ;  /* 0x000000040400780c */ /* 0x000fda0003f05270 */
[----:B------:R-:W-:Y:S05]  /*1080*/  @P0 BRA `(.L_x_1146) ;  /* 0x00000aa000000947 */ /* 0x000fea0003800000 */
[----:B------:R-:W2:Y:S02]  /*1090*/  LDG.E.64 R2, [R2.64] ;  /* 0x0000002402027981 */ /* 0x000ea4000c1e1b00 */
[----:B--2---:R0:W1:Y:S01]  /*10a0*/  I2F.S64 R0, R2 ;  /* 0x0000000200007312 */ /* 0x0040620000301400 */
[----:B------:R-:W-:Y:S05]  /*10b0*/  BRA `(.L_x_1147) ;  /* 0x00000c1000007947 */ /* 0x000fea0003800000 */
.L_x_1149:
[----:B------:R-:W2:Y:S02]  /*10c0*/  LDG.E R0, [R2.64] ;  /* 0x0000002402007981 */ /* 0x000ea4000c1e1900 */
[----:B--2---:R-:W0:Y:S01]  /*10d0*/  I2F R0, R0 ;  /* 0x0000000000007306 */ /* 0x004e220000201400 */
[----:B------:R-:W-:Y:S05]  /*10e0*/  BRA `(.L_x_1147) ;  /* 0x00000be000007947 */ /* 0x000fea0003800000 */
.L_x_1148:
[----:B------:R-:W2:Y:S02]  /*10f0*/  LDG.E.U16 R0, [R2.64] ;  /* 0x0000002402007981 */ /* 0x000ea4000c1e1500 */
[----:B--2---:R-:W0:Y:S01]  /*1100*/  I2F.S16 R0, R0 ;  /* 0x0000000000007306 */ /* 0x004e220000101400 */
[----:B------:R-:W-:Y:S05]  /*1110*/  BRA `(.L_x_1147) ;  /* 0x00000bb000007947 */ /* 0x000fea0003800000 */
.L_x_1143:
[----:B------:R-:W-:-:S13]  /*1120*/  ISETP.GT.AND P0, PT, R4, 0x6, PT ;  /* 0x000000060400780c */ /* 0x000fda0003f04270 */
[----:B------:R-:W-:Y:S05]  /*1130*/  @P0 BRA `(.L_x_1150) ;  /* 0x0000009000000947 */ /* 0x000fea0003800000 */
[----:B------:R-:W-:-:S13]  /*1140*/  ISETP.NE.AND P0, PT, R4, 0x5, PT ;  /* 0x000000050400780c */ /* 0x000fda0003f05270 */
[----:B------:R-:W-:Y:S05]  /*1150*/  @!P0 BRA `(.L_x_1151) ;  /* 0x0000004000008947 */ /* 0x000fea0003800000 */
[----:B------:R-:W-:-:S13]  /*1160*/  ISETP.NE.AND P0, PT, R4, 0x6, PT ;  /* 0x000000060400780c */ /* 0x000fda0003f05270 */
[----:B------:R-:W-:Y:S05]  /*1170*/  @P0 BRA `(.L_x_1146) ;  /* 0x000009b000000947 */ /* 0x000fea0003800000 */
[----:B------:R0:W5:Y:S01]  /*1180*/  LDG.E R0, [R2.64] ;  /* 0x0000002402007981 */ /* 0x000162000c1e1900 */
[----:B------:R-:W-:Y:S05]  /*1190*/  BRA `(.L_x_1147) ;  /* 0x00000b3000007947 */ /* 0x000fea0003800000 */
.L_x_1151:
[----:B------:R-:W2:Y:S02]  /*11a0*/  LDG.E.U16 R0, [R2.64] ;  /* 0x0000002402007981 */ /* 0x000ea4000c1e1500 */
[----:B--2---:R-:W-:Y:S01]  /*11b0*/  HADD2.F32 R0, -RZ, R0.H0_H0 ;  /* 0x20000000ff007230 */ /* 0x004fe20000004100 */
[----:B------:R-:W-:Y:S05]  /*11c0*/  BRA `(.L_x_1147) ;  /* 0x00000b0000007947 */ /* 0x000fea0003800000 */
.L_x_1150:
[----:B------:R-:W-:-:S13]  /*11d0*/  ISETP.NE.AND P0, PT, R4, 0x7, PT ;  /* 0x000000070400780c */ /* 0x000fda0003f05270 */
[----:B------:R-:W-:Y:S05]  /*11e0*/  @!P0 BRA `(.L_x_1152) ;  /* 0x0000009000008947 */ /* 0x000fea0003800000 */
[----:B------:R-:W-:-:S13]  /*11f0*/  ISETP.NE.AND P0, PT, R4, 0x8, PT ;  /* 0x000000080400780c */ /* 0x000fda0003f05270 */
[----:B------:R-:W-:Y:S05]  /*1200*/  @!P0 BRA `(.L_x_1153) ;  /* 0x0000004000008947 */ /* 0x000fea0003800000 */
[----:B------:R-:W-:-:S13]  /*1210*/  ISETP.NE.AND P0, PT, R4, 0x9, PT ;  /* 0x000000090400780c */ /* 0x000fda0003f05270 */
[----:B------:R-:W-:Y:S05]  /*1220*/  @P0 BRA `(.L_x_1146) ;  /* 0x0000090000000947 */ /* 0x000fea0003800000 */
[----:B------:R0:W5:Y:S01]  /*1230*/  LDG.E R0, [R2.64] ;  /* 0x0000002402007981 */ /* 0x000162000c1e1900 */
[----:B------:R-:W-:Y:S05]  /*1240*/  BRA `(.L_x_1147) ;  /* 0x00000a8000007947 */ /* 0x000fea0003800000 */
.L_x_1153:
[----:B------:R-:W2:Y:S02]  /*1250*/  LDG.E.U16 R0, [R2.64] ;  /* 0x0000002402007981 */ /* 0x000ea4000c1e1500 */
[----:B--2---:R-:W-:Y:S01]  /*1260*/  HADD2.F32 R0, -RZ, R0.H0_H0 ;  /* 0x20000000ff007230 */ /* 0x004fe20000004100 */
[----:B------:R-:W-:Y:S05]  /*1270*/  BRA `(.L_x_1147) ;  /* 0x00000a5000007947 */ /* 0x000fea0003800000 */
.L_x_1152:
[----:B------:R-:W2:Y:S02]  /*1280*/  LDG.E.64 R2, [R2.64] ;  /* 0x0000002402027981 */ /* 0x000ea4000c1e1b00 */
[----:B--2---:R-:W0:Y:S01]  /*1290*/  F2F.F32.F64 R0, R2 ;  /* 0x0000000200007310 */ /* 0x004e220000301000 */
[----:B------:R-:W0:-:S14]  /*12a0*/  DSETP.GEU.AND P0, PT, |R2|, c[0x2][0x0], PT ;  /* 0x008000000200762a */ /* 0x000e1c0003f0e200 */
[----:B0-----:R-:W-:Y:S01]  /*12b0*/  @!P0 FMUL R0, R0, 1.175494350822287508e-38 ;  /* 0x0080000000008820 */ /* 0x001fe20000400000 */
[----:B------:R-:W-:Y:S05]  /*12c0*/  BRA `(.L_x_1147) ;  /* 0x00000a0000007947 */ /* 0x000fea0003800000 */
.L_x_1142:
        /* <DEDUP_REMOVED lines=10> */
[----:B------:R-:W-:Y:S01]  /*1370*/  FSEL R0, RZ, 1, !P0 ;  /* 0x3f800000ff007808 */ /* 0x000fe20004000000 */
[----:B------:R-:W-:Y:S05]  /*1380*/  BRA `(.L_x_1147) ;  /* 0x0000094000007947 */ /* 0x000fea0003800000 */
.L_x_1156:
[----:B------:R-:W2:Y:S02]  /*1390*/  LDG.E.64 R2, [R2.64] ;  /* 0x0000002402027981 */ /* 0x000ea4000c1e1b00 */
[----:B--2---:R-:W0:Y:S01]  /*13a0*/  F2F.F32.F64 R0, R2 ;  /* 0x0000000200007310 */ /* 0x004e220000301000 */
[----:B------:R-:W0:-:S14]  /*13b0*/  DSETP.GEU.AND P0, PT, |R2|, c[0x2][0x0], PT ;  /* 0x008000000200762a */ /* 0x000e1c0003f0e200 */
[----:B0-----:R-:W-:Y:S01]  /*13c0*/  @!P0 FMUL R0, R0, 1.175494350822287508e-38 ;  /* 0x0080000000008820 */ /* 0x001fe20000400000 */
[----:B------:R-:W-:Y:S05]  /*13d0*/  BRA `(.L_x_1147) ;  /* 0x000008f000007947 */ /* 0x000fea0003800000 */
.L_x_1155:
        /* <DEDUP_REMOVED lines=24> */
[----:B------:R-:W-:Y:S01]  /*1560*/  LOP3.LUT R0, R5, 0x80000000, R0, 0xf8, !PT ;  /* 0x8000000005007812 */ /* 0x000fe200078ef800 */
[----:B------:R-:W-:Y:S05]  /*1570*/  BRA `(.L_x_1147) ;  /* 0x0000075000007947 */ /* 0x000fea0003800000 */
.L_x_1158:
        /* <DEDUP_REMOVED lines=11> */
[----:B------:R-:W-:Y:S01]  /*1630*/  LOP3.LUT R0, R4, 0x80000000, R5, 0xf8, !PT ;  /* 0x8000000004007812 */ /* 0x000fe200078ef805 */
[----:B------:R-:W-:Y:S05]  /*1640*/  BRA `(.L_x_1147) ;  /* 0x0000068000007947 */ /* 0x000fea0003800000 */
.L_x_1157:
[----:B------:R-:W2:Y:S02]  /*1650*/  LDG.E.U16 R0, [R2.64] ;  /* 0x0000002402007981 */ /* 0x000ea4000c1e1500 */
[----:B--2---:R-:W-:Y:S01]  /*1660*/  PRMT R0, RZ, 0x5410, R0 ;  /* 0x00005410ff007816 */ /* 0x004fe20000000000 */
[----:B------:R-:W-:Y:S05]  /*1670*/  BRA `(.L_x_1147) ;  /* 0x0000065000007947 */ /* 0x000fea0003800000 */
.L_x_1154:
        /* <DEDUP_REMOVED lines=9> */
[----:B--2---:R-:W0:Y:S01]  /*1710*/  I2F.U16 R0, R0 ;  /* 0x0000000000007306 */ /* 0x004e220000101000 */
[----:B------:R-:W-:Y:S05]  /*1720*/  BRA `(.L_x_1147) ;  /* 0x000005a000007947 */ /* 0x000fea0003800000 */
.L_x_1161:
[----:B------:R-:W2:Y:S01]  /*1730*/  LDG.E.U8 R2, [R2.64] ;  /* 0x0000002402027981 */ /* 0x000ea2000c1e1100 */
        /* <DEDUP_REMOVED lines=19> */
.L_x_1163:
[----:B------:R-:W-:Y:S05]  /*1870*/  BSYNC B0 ;  /* 0x0000000000007941 */ /* 0x000fea0003800000 */
.L_x_1162:
[----:B------:R-:W-:Y:S01]  /*1880*/  LEA R3, R0, 0x3b800000, 0x17 ;  /* 0x3b80000000037811 */ /* 0x000fe200078eb8ff */
[----:B------:R-:W-:-:S05]  /*1890*/  IMAD.SHL.U32 R0, R2, 0x100000, RZ ;  /* 0x0010000002007824 */ /* 0x000fca00078e00ff */
[----:B------:R-:W-:Y:S01]  /*18a0*/  LOP3.LUT R0, R3, R0, R4, 0xfe, !PT ;  /* 0x0000000003007212 */ /* 0x000fe200078efe04 */
[----:B------:R-:W-:Y:S05]  /*18b0*/  BRA `(.L_x_1147) ;  /* 0x0000041000007947 */ /* 0x000fea0003800000 */
.L_x_1160:
        /* <DEDUP_REMOVED lines=20> */
.L_x_1165:
[----:B------:R-:W-:Y:S05]  /*1a00*/  BSYNC B0 ;  /* 0x0000000000007941 */ /* 0x000fea0003800000 */
.L_x_1164:
[----:B------:R-:W-:Y:S01]  /*1a10*/  LEA R3, R0, 0x37800000, 0x17 ;  /* 0x3780000000037811 */ /* 0x000fe200078eb8ff */
[----:B------:R-:W-:-:S05]  /*1a20*/  IMAD.SHL.U32 R0, R2, 0x200000, RZ ;  /* 0x0020000002007824 */ /* 0x000fca00078e00ff */
[----:B------:R-:W-:Y:S01]  /*1a30*/  LOP3.LUT R0, R3, R0, R4, 0xfe, !PT ;  /* 0x0000000003007212 */ /* 0x000fe200078efe04 */
[----:B------:R-:W-:Y:S05]  /*1a40*/  BRA `(.L_x_1147) ;  /* 0x0000028000007947 */ /* 0x000fea0003800000 */
.L_x_1159:
[----:B------:R-:W-:-:S13]  /*1a50*/  ISETP.NE.AND P0, PT, R4, 0x1c, PT ;  /* 0x0000001c0400780c */ /* 0x000fda0003f05270 */
[----:B------:R-:W-:Y:S05]  /*1a60*/  @!P0 BRA `(.L_x_1166) ;  /* 0x0000024000008947 */ /* 0x000fea0003800000 */
[----:B------:R-:W-:-:S13]  /*1a70*/  ISETP.NE.AND P0, PT, R4, 0x1d, PT ;  /* 0x0000001d0400780c */ /* 0x000fda0003f05270 */
[----:B------:R-:W-:Y:S05]  /*1a80*/  @!P0 BRA `(.L_x_1167) ;  /* 0x000001f000008947 */ /* 0x000fea0003800000 */
[----:B------:R-:W-:-:S13]  /*1a90*/  ISETP.NE.AND P0, PT, R4, 0x2c, PT ;  /* 0x0000002c0400780c */ /* 0x000fda0003f05270 */
[----:B------:R-:W-:Y:S05]  /*1aa0*/  @P0 BRA `(.L_x_1146) ;  /* 0x0000008000000947 */ /* 0x000fea0003800000 */
[----:B------:R-:W2:Y:S01]  /*1ab0*/  LDG.E.U8 R2, [R2.64] ;  /* 0x0000002402027981 */ /* 0x000ea2000c1e1100 */
[----:B------:R-:W-:Y:S01]  /*1ac0*/  IMAD.MOV.U32 R0, RZ, RZ, 0x400000 ;  /* 0x00400000ff007424 */ /* 0x000fe200078e00ff */
[----:B--2---:R-:W-:-:S13]  /*1ad0*/  ISETP.NE.AND P0, PT, R2, RZ, PT ;  /* 0x000000ff0200720c */ /* 0x004fda0003f05270 */
[----:B------:R-:W-:Y:S05]  /*1ae0*/  @!P0 BRA `(.L_x_1147) ;  /* 0x000001e000008947 */ /* 0x000fea0003800000 */
[----:B------:R-:W-:-:S13]  /*1af0*/  ISETP.NE.AND P0, PT, R2, 0xff, PT ;  /* 0x000000ff0200780c */ /* 0x000fda0003f05270 */
[----:B------:R-:W-:Y:S02]  /*1b00*/  @!P0 IMAD.MOV.U32 R0, RZ, RZ, 0x7f800001 ;  /* 0x7f800001ff008424 */ /* 0x000fe400078e00ff */
[----:B------:R-:W-:Y:S01]  /*1b10*/  @P0 IMAD.SHL.U32 R0, R2, 0x800000, RZ ;  /* 0x0080000002000824 */ /* 0x000fe200078e00ff */
[----:B------:R-:W-:Y:S05]  /*1b20*/  BRA `(.L_x_1147) ;  /* 0x000001a000007947 */ /* 0x000fea0003800000 */
.L_x_1146:
        /* <DEDUP_REMOVED lines=19> */
[----:B------:R-:W-:Y:S01]  /*1c60*/  IMAD.MOV.U32 R0, RZ, RZ, RZ ;  /* 0x000000ffff007224 */ /* 0x000fe200078e00ff */
[----:B------:R-:W-:Y:S05]  /*1c70*/  BRA `(.L_x_1147) ;  /* 0x0000005000007947 */ /* 0x000fea0003800000 */
.L_x_1167:
[----:B------:R-:W2:Y:S02]  /*1c80*/  LDG.E.64 R2, [R2.64] ;  /* 0x0000002402027981 */ /* 0x000ea4000c1e1b00 */
[----:B--2---:R0:W1:Y:S01]  /*1c90*/  I2F.U64 R0, R2 ;  /* 0x0000000200007312 */ /* 0x0040620000301000 */
[----:B------:R-:W-:Y:S05]  /*1ca0*/  BRA `(.L_x_1147) ;  /* 0x0000002000007947 */ /* 0x000fea0003800000 */
.L_x_1166:
[----:B------:R-:W2:Y:S02]  /*1cb0*/  LDG.E R0, [R2.64] ;  /* 0x0000002402007981 */ /* 0x000ea4000c1e1900 */
[----:B--2---:R-:W0:Y:S02]  /*1cc0*/  I2F.U32 R0, R0 ;  /* 0x0000000000007306 */ /* 0x004e240000201000 */
.L_x_1147:
[----:B------:R-:W-:Y:S05]  /*1cd0*/  BSYNC B6 ;  /* 0x0000000000067941 */ /* 0x000fea0003800000 */
.L_x_1141:
[----:B------:R-:W2:Y:S01]  /*1ce0*/  LDC.U8 R4, c[0x0][0x371] ;  /* 0x0000dc40ff047b82 */ /* 0x000ea20000000000 */
[----:B01---5:R0:W1:Y:S01]  /*1cf0*/  MUFU.LG2 R2, R0 ;  /* 0x0000000000027308 */ /* 0x0230620000000c00 */
[----:B--2---:R-:W-:-:S04]  /*1d00*/  PRMT R3, R4, 0x9910, RZ ;  /* 0x0000991004037816 */ /* 0x004fc800000000ff */
[----:B------:R-:W-:-:S13]  /*1d10*/  ISETP.GT.AND P0, PT, R3, 0x9, PT ;  /* 0x000000090300780c */ /* 0x000fda0003f04270 */
[----:B------:R-:W-:Y:S05]  /*1d20*/  @P0 BRA `(.L_x_1168) ;  /* 0x000003a000000947 */ /* 0x000fea0003800000 */
[----:B01----:R-:W-:-:S13]  /*1d30*/  ISETP.GT.AND P0, PT, R3, 0x4, PT ;  /* 0x000000040300780c */ /* 0x003fda0003f04270 */
[----:B------:R-:W-:Y:S05]  /*1d40*/  @P0 BRA `(.L_x_1169) ;  /* 0x000001c000000947 */ /* 0x000fea0003800000 */
[----:B------:R-:W-:-:S13]  /*1d50*/  ISETP.GT.AND P0, PT, R3, 0x1, PT ;  /* 0x000000010300780c */ /* 0x000fda0003f04270 */
[----:B------:R-:W-:Y:S05]  /*1d60*/  @P0 BRA `(.L_x_1170) ;  /* 0x000000b000000947 */ /* 0x000fea0003800000 */
[----:B------:R-:W-:-:S13]  /*1d70*/  ISETP.NE.AND P0, PT, R4, RZ, PT ;  /* 0x000000ff0400720c */ /* 0x000fda0003f05270 */
[----:B------:R-:W-:Y:S05]  /*1d80*/  @!P0 BRA `(.L_x_1171) ;  /* 0x0000005000008947 */ /* 0x000fea0003800000 */
[----:B------:R-:W-:-:S13]  /*1d90*/  ISETP.NE.AND P0, PT, R3, 0x1, PT ;  /* 0x000000010300780c */ /* 0x000fda0003f05270 */
[----:B------:R-:W-:Y:S05]  /*1da0*/  @P0 BRA `(.L_x_1172) ;  /* 0x00000c1000000947 */ /* 0x000fea0003800000 */
[----:B------:R-:W0:Y:S02]  /*1db0*/  F2I.FTZ.TRUNC.NTZ R3, R2 ;  /* 0x0000000200037305 */ /* 0x000e24000021f100 */
[----:B0-----:R0:W-:Y:S01]  /*1dc0*/  STG.E.U8 [R16.64], R3 ;  /* 0x0000000310007986 */ /* 0x0011e2000c101124 */
[----:B------:R-:W-:Y:S05]  /*1dd0*/  BRA `(.L_x_1173) ;  /* 0x00000d7000007947 */ /* 0x000fea0003800000 */
.L_x_1171:
[----:B------:R-:W0:Y:S02]  /*1de0*/  F2I.S64.TRUNC R2, R2 ;  /* 0x0000000200027311 */ /* 0x000e24000020d900 */
[----:B0-----:R-:W-:-:S05]  /*1df0*/  IMAD.MOV.U32 R5, RZ, RZ, R2 ;  /* 0x000000ffff057224 */ /* 0x001fca00078e0002 */
[----:B------:R0:W-:Y:S01]  /*1e00*/  STG.E.U8 [R16.64], R5 ;  /* 0x0000000510007986 */ /* 0x0001e2000c101124 */
[----:B------:R-:W-:Y:S05]  /*1e10*/  BRA `(.L_x_1173) ;  /* 0x00000d3000007947 */ /* 0x000fea0003800000 */
.L_x_1170:
[----:B------:R-:W-:-:S13]  /*1e20*/  ISETP.NE.AND P0, PT, R3, 0x2, PT ;  /* 0x000000020300780c */ /* 0x000fda0003f05270 */
[----:B------:R-:W-:Y:S05]  /*1e30*/  @!P0 BRA `(.L_x_1174) ;  /* 0x000000a000008947 */ /* 0x000fea0003800000 */
[----:B------:R-:W-:-:S13]  /*1e40*/  ISETP.NE.AND P0, PT, R3, 0x3, PT ;  /* 0x000000030300780c */ /* 0x000fda0003f05270 */
[----:B------:R-:W-:Y:S05]  /*1e50*/  @!P0 BRA `(.L_x_1175) ;  /* 0x0000005000008947 */ /* 0x000fea0003800000 */
[----:B------:R-:W-:-:S13]  /*1e60*/  ISETP.NE.AND P0, PT, R3, 0x4, PT ;  /* 0x000000040300780c */ /* 0x000fda0003f05270 */
[----:B------:R-:W-:Y:S05]  /*1e70*/  @P0 BRA `(.L_x_1172) ;  /* 0x00000b4000000947 */ /* 0x000fea0003800000 */
[----:B------:R-:W0:Y:S02]  /*1e80*/  F2I.S64.TRUNC R2, R2 ;  /* 0x0000000200027311 */ /* 0x000e24000020d900 */
[----:B0-----:R0:W-:Y:S01]  /*1e90*/  STG.E.64 [R16.64], R2 ;  /* 0x0000000210007986 */ /* 0x0011e2000c101b24 */
[----:B------:R-:W-:Y:S05]  /*1ea0*/  BRA `(.L_x_1173) ;  /* 0x00000ca000007947 */ /* 0x000fea0003800000 */
.L_x_1175:
[----:B------:R-:W0:Y:S02]  /*1eb0*/  F2I.FTZ.TRUNC.NTZ R3, R2 ;  /* 0x0000000200037305 */ /* 0x000e24000021f100 */
[----:B0-----:R0:W-:Y:S01]  /*1ec0*/  STG.E [R16.64], R3 ;  /* 0x0000000310007986 */ /* 0x0011e2000c101924 */
[----:B------:R-:W-:Y:S05]  /*1ed0*/  BRA `(.L_x_1173) ;  /* 0x00000c7000007947 */ /* 0x000fea0003800000 */
.L_x_1174:
[----:B------:R-:W0:Y:S02]  /*1ee0*/  F2I.FTZ.TRUNC.NTZ R3, R2 ;  /* 0x0000000200037305 */ /* 0x000e24000021f100 */
[----:B0-----:R0:W-:Y:S01]  /*1ef0*/  STG.E.U16 [R16.64], R3 ;  /* 0x0000000310007986 */ /* 0x0011e2000c101524 */
[----:B------:R-:W-:Y:S05]  /*1f00*/  BRA `(.L_x_1173) ;  /* 0x00000c4000007947 */ /* 0x000fea0003800000 */
.L_x_1169:
[----:B------:R-:W-:-:S13]  /*1f10*/  ISETP.GT.AND P0, PT, R3, 0x6, PT ;  /* 0x000000060300780c */ /* 0x000fda0003f04270 */
[----:B------:R-:W-:Y:S05]  /*1f20*/  @P0 BRA `(.L_x_1176) ;  /* 0x0000009000000947 */ /* 0x000fea0003800000 */
[----:B------:R-:W-:-:S13]  /*1f30*/  ISETP.NE.AND P0, PT, R3, 0x5, PT ;  /* 0x000000050300780c */ /* 0x000fda0003f05270 */
[----:B------:R-:W-:Y:S05]  /*1f40*/  @!P0 BRA `(.L_x_1177) ;  /* 0x0000004000008947 */ /* 0x000fea0003800000 */
[----:B------:R-:W-:-:S13]  /*1f50*/  ISETP.NE.AND P0, PT, R3, 0x6, PT ;  /* 0x000000060300780c */ /* 0x000fda0003f05270 */
[----:B------:R-:W-:Y:S05]  /*1f60*/  @P0 BRA `(.L_x_1172) ;  /* 0x00000a5000000947 */ /* 0x000fea0003800000 */
[----:B------:R0:W-:Y:S01]  /*1f70*/  STG.E [R16.64], R2 ;  /* 0x0000000210007986 */ /* 0x0001e2000c101924 */
[----:B------:R-:W-:Y:S05]  /*1f80*/  BRA `(.L_x_1173) ;  /* 0x00000bc000007947 */ /* 0x000fea0003800000 */
.L_x_1177:
[----:B------:R-:W-:-:S05]  /*1f90*/  F2FP.PACK_AB R2, RZ, R2 ;  /* 0x00000002ff02723e */ /* 0x000fca00000000ff */
[----:B------:R0:W-:Y:S01]  /*1fa0*/  STG.E.U16 [R16.64], R2 ;  /* 0x0000000210007986 */ /* 0x0001e2000c101524 */
[----:B------:R-:W-:Y:S05]  /*1fb0*/  BRA `(.L_x_1173) ;  /* 0x00000b9000007947 */ /* 0x000fea0003800000 */
.L_x_1176:
[----:B------:R-:W-:-:S13]  /*1fc0*/  ISETP.NE.AND P0, PT, R3, 0x7, PT ;  /* 0x000000070300780c */ /* 0x000fda0003f05270 */
[----:B------:R-:W-:Y:S05]  /*1fd0*/  @!P0 BRA `(.L_x_1178) ;  /* 0x000000b000008947 */ /* 0x000fea0003800000 */
[----:B------:R-:W-:-:S13]  /*1fe0*/  ISETP.NE.AND P0, PT, R3, 0x8, PT ;  /* 0x000000080300780c */ /* 0x000fda0003f05270 */
[----:B------:R-:W-:Y:S05]  /*1ff0*/  @!P0 BRA `(.L_x_1179) ;  /* 0x0000005000008947 */ /* 0x000fea0003800000 */
[----:B------:R-:W-:-:S13]  /*2000*/  ISETP.NE.AND P0, PT, R3, 0x9, PT ;  /* 0x000000090300780c */ /* 0x000fda0003f05270 */
[----:B------:R-:W-:Y:S05]  /*2010*/  @P0 BRA `(.L_x_1172) ;  /* 0x000009a000000947 */ /* 0x000fea0003800000 */
[----:B------:R-:W-:-:S05]  /*2020*/  IMAD.MOV.U32 R3, RZ, RZ, RZ ;  /* 0x000000ffff037224 */ /* 0x000fca00078e00ff */
[----:B------:R0:W-:Y:S01]  /*2030*/  STG.E.64 [R16.64], R2 ;  /* 0x0000000210007986 */ /* 0x0001e2000c101b24 */
[----:B------:R-:W-:Y:S05]  /*2040*/  BRA `(.L_x_1173) ;  /* 0x00000b0000007947 */ /* 0x000fea0003800000 */
.L_x_1179:
[----:B------:R-:W-:-:S04]  /*2050*/  F2FP.PACK_AB R3, RZ, R2 ;  /* 0x00000002ff03723e */ /* 0x000fc800000000ff */
[----:B------:R-:W-:-:S05]  /*2060*/  PRMT R3, R3, 0x5410, RZ ;  /* 0x0000541003037816 */ /* 0x000fca00000000ff */
[----:B------:R0:W-:Y:S01]  /*2070*/  STG.E [R16.64], R3 ;  /* 0x0000000310007986 */ /* 0x0001e2000c101924 */
[----:B------:R-:W-:Y:S05]  /*2080*/  BRA `(.L_x_1173) ;  /* 0x00000ac000007947 */ /* 0x000fea0003800000 */
.L_x_1178:
[----:B------:R-:W-:-:S06]  /*2090*/  FMUL.FTZ R2, R2, 1 ;  /* 0x3f80000002027820 */ /* 0x000fcc0000410000 */
[----:B------:R-:W0:Y:S02]  /*20a0*/  F2F.F64.F32 R2, R2 ;  /* 0x0000000200027310 */ /* 0x000e240000201800 */
[----:B0-----:R0:W-:Y:S01]  /*20b0*/  STG.E.64 [R16.64], R2 ;  /* 0x0000000210007986 */ /* 0x0011e2000c101b24 */
[----:B------:R-:W-:Y:S05]  /*20c0*/  BRA `(.L_x_1173) ;  /* 0x00000a8000007947 */ /* 0x000fea0003800000 */
.L_x_1168:
[----:B01----:R-:W-:-:S13]  /*20d0*/  ISETP.GT.AND P0, PT, R3, 0x18, PT ;  /* 0x000000180300780c */ /* 0x003fda0003f04270 */
[----:B------:R-:W-:Y:S05]  /*20e0*/  @P0 BRA `(.L_x_1180) ;  /* 0x000003f000000947 */ /* 0x000fea0003800000 */
[----:B------:R-:W-:-:S13]  /*20f0*/  ISETP.GT.AND P0, PT, R3, 0xe, PT ;  /* 0x0000000e0300780c */ /* 0x000fda0003f04270 */
[----:B------:R-:W-:Y:S05]  /*2100*/  @P0 BRA `(.L_x_1181) ;  /* 0x000000d000000947 */ /* 0x000fea0003800000 */
[----:B------:R-:W-:-:S13]  /*2110*/  ISETP.NE.AND P0, PT, R3, 0xa, PT ;  /* 0x0000000a0300780c */ /* 0x000fda0003f05270 */
[----:B------:R-:W-:Y:S05]  /*2120*/  @!P0 BRA `(.L_x_1182) ;  /* 0x0000006000008947 */ /* 0x000fea0003800000 */
[----:B------:R-:W-:-:S13]  /*2130*/  ISETP.NE.AND P0, PT, R3, 0xb, PT ;  /* 0x0000000b0300780c */ /* 0x000fda0003f05270 */
[----:B------:R-:W-:Y:S05]  /*2140*/  @P0 BRA `(.L_x_1172) ;  /* 0x0000087000000947 */ /* 0x000fea0003800000 */
[----:B------:R-:W-:-:S04]  /*2150*/  FSETP.NEU.FTZ.AND P0, PT, R2, RZ, PT ;  /* 0x000000ff0200720b */ /* 0x000fc80003f1d000 */
[----:B------:R-:W-:-:S05]  /*2160*/  SEL R3, RZ, 0x1, !P0 ;  /* 0x00000001ff037807 */ /* 0x000fca0004000000 */
[----:B------:R0:W-:Y:S01]  /*2170*/  STG.E.U8 [R16.64], R3 ;  /* 0x0000000310007986 */ /* 0x0001e2000c101124 */
[----:B------:R-:W-:Y:S05]  /*2180*/  BRA `(.L_x_1173) ;  /* 0x000009c000007947 */ /* 0x000fea0003800000 */
.L_x_1182:
[----:B------:R-:W-:Y:S01]  /*2190*/  FMUL.FTZ R4, R2, 1 ;  /* 0x3f80000002047820 */ /* 0x000fe20000410000 */
[----:B------:R-:W-:-:S05]  /*21a0*/  CS2R R6, SRZ ;  /* 0x0000000000067805 */ /* 0x000fca000001ff00 */
[----:B------:R-:W0:Y:S02]  /*21b0*/  F2F.F64.F32 R4, R4 ;  /* 0x0000000400047310 */ /* 0x000e240000201800 */
[----:B0-----:R0:W-:Y:S01]  /*21c0*/  STG.E.128 [R16.64], R4 ;  /* 0x0000000410007986 */ /* 0x0011e2000c101d24 */
[----:B------:R-:W-:Y:S05]  /*21d0*/  BRA `(.L_x_1173) ;  /* 0x0000097000007947 */ /* 0x000fea0003800000 */
.L_x_1181:
[----:B------:R-:W-:-:S13]  /*21e0*/  ISETP.NE.AND P0, PT, R3, 0xf, PT ;  /* 0x0000000f0300780c */ /* 0x000fda0003f05270 */
[----:B------:R-:W-:Y:S05]  /*21f0*/  @!P0 BRA `(.L_x_1183) ;  /* 0x000002b000008947 */ /* 0x000fea0003800000 */
[----:B------:R-:W-:-:S13]  /*2200*/  ISETP.NE.AND P0, PT, R3, 0x17, PT ;  /* 0x000000170300780c */ /* 0x000fda0003f05270 */
[----:B------:R-:W-:Y:S05]  /*2210*/  @!P0 BRA `(.L_x_1184) ;  /* 0x0000014000008947 */ /* 0x000fea0003800000 */
[----:B------:R-:W-:-:S13]  /*2220*/  ISETP.NE.AND P0, PT, R3, 0x18, PT ;  /* 0x000000180300780c */ /* 0x000fda0003f05270 */
[----:B------:R-:W-:Y:S05]  /*2230*/  @P0 BRA `(.L_x_1172) ;  /* 0x0000078000000947 */ /* 0x000fea0003800000 */
[C---:B------:R-:W-:Y:S01]  /*2240*/  LOP3.LUT R4, R2.reuse, 0x7fffffff, RZ, 0xc0, !PT ;  /* 0x7fffffff02047812 */ /* 0x040fe200078ec0ff */
[----:B------:R-:W-:Y:S01]  /*2250*/  BSSY B0, `(.L_x_1185) ;  /* 0x000000d000007945 */ /* 0x000fe20003800000 */
[----:B------:R-:W-:Y:S02]  /*2260*/  LOP3.LUT R0, R2, 0x80000000, RZ, 0xc0, !PT ;  /* 0x8000000002007812 */ /* 0x000fe400078ec0ff */
[----:B------:R-:W-:Y:S02]  /*2270*/  ISETP.GT.U32.AND P0, PT, R4, 0x43efffff, PT ;  /* 0x43efffff0400780c */ /* 0x000fe40003f04070 */
[----:B------:R-:W-:Y:S01]  /*2280*/  SHF.R.U32.HI R5, RZ, 0x18, R0 ;  /* 0x00000018ff057819 */ /* 0x000fe20000011600 */
[----:B------:R-:W-:-:S10]  /*2290*/  IMAD.MOV.U32 R0, RZ, RZ, 0x7f ;  /* 0x0000007fff007424 */ /* 0x000fd400078e00ff */
[----:B------:R-:W-:Y:S05]  /*22a0*/  @P0 BRA `(.L_x_1186) ;  /* 0x0000007000000947 */ /* 0x000fea0003800000 */
[----:B------:R-:W-:-:S13]  /*22b0*/  ISETP.GE.U32.AND P0, PT, R4, 0x3c800000, PT ;  /* 0x3c8000000400780c */ /* 0x000fda0003f06070 */
[----:B------:R-:W-:-:S04]  /*22c0*/  @P0 SHF.R.U32.HI R0, RZ, 0x14, R2 ;  /* 0x00000014ff000819 */ /* 0x000fc80000011602 */
[----:B------:R-:W-:-:S04]  /*22d0*/  @P0 LOP3.LUT R3, R0, 0x1, RZ, 0xc0, !PT ;  /* 0x0000000100030812 */ /* 0x000fc800078ec0ff */
[----:B------:R-:W-:Y:S01]  /*22e0*/  @P0 IADD3 R3, R2, 0x407ffff, R3 ;  /* 0x0407ffff02030810 */ /* 0x000fe20007ffe003 */
[----:B------:R-:W-:-:S03]  /*22f0*/  @!P0 FADD.FTZ R2, R4, 16384 ;  /* 0x4680000004028421 */ /* 0x000fc60000010000 */
[----:B------:R-:W-:Y:S02]  /*2300*/  @P0 SHF.R.U32.HI R0, RZ, 0x14, R3 ;  /* 0x00000014ff000819 */ /* 0x000fe40000011603 */
[----:B------:R-:W-:Y:S02]  /*2310*/  @!P0 IADD3 R0, R2, -0x46800000, RZ ;  /* 0xb980000002008810 */ /* 0x000fe40007ffe0ff */
.L_x_1186:
[----:B------:R-:W-:Y:S05]  /*2320*/  BSYNC B0 ;  /* 0x0000000000007941 */ /* 0x000fea0003800000 */
.L_x_1185:
[----:B------:R-:W-:-:S05]  /*2330*/  LOP3.LUT R5, R0, R5, RZ, 0xfc, !PT ;  /* 0x0000000500057212 */ /* 0x000fca00078efcff */
[----:B------:R0:W-:Y:S01]  /*2340*/  STG.E.U8 [R16.64], R5 ;  /* 0x0000000510007986 */ /* 0x0001e2000c101124 */
[----:B------:R-:W-:Y:S05]  /*2350*/  BRA `(.L_x_1173) ;  /* 0x000007f000007947 */ /* 0x000fea0003800000 */
.L_x_1184:
[----:B------:R-:W-:Y:S01]  /*2360*/  LOP3.LUT R4, R2, 0x7fffffff, RZ, 0xc0, !PT ;  /* 0x7fffffff02047812 */ /* 0x000fe200078ec0ff */
[----:B------:R-:W-:Y:S03]  /*2370*/  BSSY B0, `(.L_x_1187) ;  /* 0x000000e000007945 */ /* 0x000fe60003800000 */
[----:B------:R-:W-:-:S13]  /*2380*/  ISETP.GT.U32.AND P0, PT, R4, 0x477fffff, PT ;  /* 0x477fffff0400780c */ /* 0x000fda0003f04070 */
[----:B------:R-:W-:Y:S05]  /*2390*/  @P0 BRA `(.L_x_1188) ;  /* 0x0000008000000947 */ /* 0x000fea0003800000 */
[----:B------:R-:W-:-:S13]  /*23a0*/  ISETP.GE.U32.AND P0, PT, R4, 0x38800000, PT ;  /* 0x388000000400780c */ /* 0x000fda0003f06070 */
[----:B------:R-:W-:-:S04]  /*23b0*/  @P0 SHF.R.U32.HI R0, RZ, 0x15, R2 ;  /* 0x00000015ff000819 */ /* 0x000fc80000011602 */
[----:B------:R-:W-:-:S04]  /*23c0*/  @P0 LOP3.LUT R3, R0, 0x1, RZ, 0xc0, !PT ;  /* 0x0000000100030812 */ /* 0x000fc800078ec0ff */
[----:B------:R-:W-:Y:S01]  /*23d0*/  @P0 IADD3 R0, R2, 0x80fffff, R3 ;  /* 0x080fffff02000810 */ /* 0x000fe20007ffe003 */
[----:B------:R-:W-:-:S03]  /*23e0*/  @!P0 FADD.FTZ R3, R4, 128 ;  /* 0x4300000004038421 */ /* 0x000fc60000010000 */
[----:B------:R-:W-:Y:S02]  /*23f0*/  @P0 SHF.R.U32.HI R0, RZ, 0x15, R0 ;  /* 0x00000015ff000819 */ /* 0x000fe40000011600 */
[----:B------:R-:W-:Y:S01]  /*2400*/  @!P0 IADD3 R0, R3, -0x43000000, RZ ;  /* 0xbd00000003008810 */ /* 0x000fe20007ffe0ff */
[----:B------:R-:W-:Y:S05]  /*2410*/  BRA `(.L_x_1189) ;  /* 0x0000003000007947 */ /* 0x000fea0003800000 */
.L_x_1188:
[----:B------:R-:W-:Y:S01]  /*2420*/  IMAD.MOV.U32 R0, RZ, RZ, 0x7f ;  /* 0x0000007fff007424 */ /* 0x000fe200078e00ff */
[----:B------:R-:W-:-:S04]  /*2430*/  ISETP.GT.U32.AND P0, PT, R4, 0x7f800000, PT ;  /* 0x7f8000000400780c */ /* 0x000fc80003f04070 */
[----:B------:R-:W-:-:S04]  /*2440*/  SEL R0, R0, 0x7c, P0 ;  /* 0x0000007c00007807 */ /* 0x000fc80000000000 */
.L_x_1189:
[----:B------:R-:W-:Y:S05]  /*2450*/  BSYNC B0 ;  /* 0x0000000000007941 */ /* 0x000fea0003800000 */
.L_x_1187:
[----:B------:R-:W-:-:S04]  /*2460*/  LOP3.LUT R2, R2, 0x80000000, RZ, 0xc0, !PT ;  /* 0x8000000002027812 */ /* 0x000fc800078ec0ff */
[----:B------:R-:W-:-:S04]  /*2470*/  SHF.R.U32.HI R3, RZ, 0x18, R2 ;  /* 0x00000018ff037819 */ /* 0x000fc80000011602 */
[----:B------:R-:W-:-:S05]  /*2480*/  LOP3.LUT R3, R0, R3, RZ, 0xfc, !PT ;  /* 0x0000000300037212 */ /* 0x000fca00078efcff */
[----:B------:R0:W-:Y:S01]  /*2490*/  STG.E.U8 [R16.64], R3 ;  /* 0x0000000310007986 */ /* 0x0001e2000c101124 */
[----:B------:R-:W-:Y:S05]  /*24a0*/  BRA `(.L_x_1173) ;  /* 0x000006a000007947 */ /* 0x000fea0003800000 */
.L_x_1183:
[----:B------:R-:W-:-:S05]  /*24b0*/  F2FP.BF16.PACK_AB R2, RZ, R2 ;  /* 0x00000002ff02723e */ /* 0x000fca00000010ff */
[----:B------:R0:W-:Y:S01]  /*24c0*/  STG.E.U16 [R16.64], R2 ;  /* 0x0000000210007986 */ /* 0x0001e2000c101524 */
[----:B------:R-:W-:Y:S05]  /*24d0*/  BRA `(.L_x_1173) ;  /* 0x0000067000007947 */ /* 0x000fea0003800000 */
.L_x_1180:
        /* <DEDUP_REMOVED lines=8> */
[----:B------:R-:W0:Y:S02]  /*2560*/  F2I.FTZ.U32.TRUNC.NTZ R3, R2 ;  /* 0x0000000200037305 */ /* 0x000e24000021f000 */
[----:B0-----:R0:W-:Y:S01]  /*2570*/  STG.E.U16 [R16.64], R3 ;  /* 0x0000000310007986 */ /* 0x0011e2000c101524 */
[----:B------:R-:W-:Y:S05]  /*2580*/  BRA `(.L_x_1173) ;  /* 0x000005c000007947 */ /* 0x000fea0003800000 */
.L_x_1192:
[----:B------:R-:W-:Y:S01]  /*2590*/  LOP3.LUT R3, R2, 0x7fffffff, RZ, 0xc0, !PT ;  /* 0x7fffffff02037812 */ /* 0x000fe200078ec0ff */
[----:B------:R-:W-:Y:S01]  /*25a0*/  BSSY B0, `(.L_x_1193) ;  /* 0x0000013000007945 */ /* 0x000fe20003800000 */
[----:B------:R-:W-:Y:S02]  /*25b0*/  IMAD.MOV.U32 R8, RZ, RZ, 0x80 ;  /* 0x00000080ff087424 */ /* 0x000fe400078e00ff */
        /* <DEDUP_REMOVED lines=13> */
.L_x_1195:
[----:B------:R-:W-:-:S04]  /*2690*/  LOP3.LUT R2, R2, 0x80000000, RZ, 0xc0, !PT ;  /* 0x8000000002027812 */ /* 0x000fc800078ec0ff */
[----:B------:R-:W-:-:S04]  /*26a0*/  SHF.R.U32.HI R3, RZ, 0x18, R2 ;  /* 0x00000018ff037819 */ /* 0x000fc80000011602 */
[----:B------:R-:W-:-:S04]  /*26b0*/  LOP3.LUT R0, R0, R3, RZ, 0xfc, !PT ;  /* 0x0000000300007212 */ /* 0x000fc800078efcff */
[----:B------:R-:W-:Y:S02]  /*26c0*/  PRMT R8, R0, 0x7610, R8 ;  /* 0x0000761000087816 */ /* 0x000fe40000000008 */
.L_x_1194:
[----:B------:R-:W-:Y:S05]  /*26d0*/  BSYNC B0 ;  /* 0x0000000000007941 */ /* 0x000fea0003800000 */
.L_x_1193:
[----:B------:R0:W-:Y:S01]  /*26e0*/  STG.E.U8 [R16.64], R8 ;  /* 0x0000000810007986 */ /* 0x0001e2000c101124 */
[----:B------:R-:W-:Y:S05]  /*26f0*/  BRA `(.L_x_1173) ;  /* 0x0000045000007947 */ /* 0x000fea0003800000 */
.L_x_1191:
        /* <DEDUP_REMOVED lines=16> */
.L_x_1198:
[----:B------:R-:W-:-:S04]  /*2800*/  LOP3.LUT R2, R2, 0x80000000, RZ, 0xc0, !PT ;  /* 0x8000000002027812 */ /* 0x000fc800078ec0ff */
[----:B------:R-:W-:-:S04]  /*2810*/  SHF.R.U32.HI R3, RZ, 0x18, R2 ;  /* 0x00000018ff037819 */ /* 0x000fc80000011602 */
[----:B------:R-:W-:-:S04]  /*2820*/  LOP3.LUT R0, R0, R3, RZ, 0xfc, !PT ;  /* 0x0000000300007212 */ /* 0x000fc800078efcff */
[----:B------:R-:W-:Y:S02]  /*2830*/  PRMT R8, R0, 0x7610, R8 ;  /* 0x0000761000087816 */ /* 0x000fe40000000008 */
.L_x_1197:
[----:B------:R-:W-:Y:S05]  /*2840*/  BSYNC B0 ;  /* 0x0000000000007941 */ /* 0x000fea0003800000 */
.L_x_1196:
[----:B------:R0:W-:Y:S01]  /*2850*/  STG.E.U8 [R16.64], R8 ;  /* 0x0000000810007986 */ /* 0x0001e2000c101124 */
[----:B------:R-:W-:Y:S05]  /*2860*/  BRA `(.L_x_1173) ;  /* 0x000002e000007947 */ /* 0x000fea0003800000 */
.L_x_1190:
[----:B------:R-:W-:-:S13]  /*2870*/  ISETP.NE.AND P0, PT, R3, 0x1c, PT ;  /* 0x0000001c0300780c */ /* 0x000fda0003f05270 */
[----:B------:R-:W-:Y:S05]  /*2880*/  @!P0 BRA `(.L_x_1199) ;  /* 0x000002a000008947 */ /* 0x000fea0003800000 */
[----:B------:R-:W-:-:S13]  /*2890*/  ISETP.NE.AND P0, PT, R3, 0x1d, PT ;  /* 0x0000001d0300780c */ /* 0x000fda0003f05270 */
[----:B------:R-:W-:Y:S05]  /*28a0*/  @!P0 BRA `(.L_x_1200) ;  /* 0x0000025000008947 */ /* 0x000fea0003800000 */
[----:B------:R-:W-:-:S13]  /*28b0*/  ISETP.NE.AND P0, PT, R3, 0x2c, PT ;  /* 0x0000002c0300780c */ /* 0x000fda0003f05270 */
[----:B------:R-:W-:Y:S05]  /*28c0*/  @P0 BRA `(.L_x_1172) ;  /* 0x000000f000000947 */ /* 0x000fea0003800000 */
[----:B------:R-:W-:Y:S02]  /*28d0*/  SHF.R.U32.HI R4, RZ, 0x17, R2 ;  /* 0x00000017ff047819 */ /* 0x000fe40000011602 */
[----:B------:R-:W-:Y:S02]  /*28e0*/  PLOP3.LUT P0, PT, PT, PT, PT, 0x80, 0x0 ;  /* 0x000000000000781c */ /* 0x000fe40003f0f070 */
        /* <DEDUP_REMOVED lines=13> */
.L_x_1172:
        /* <DEDUP_REMOVED lines=20> */
.L_x_1200:
[----:B------:R-:W0:Y:S02]  /*2b00*/  F2I.U64.TRUNC R2, R2 ;  /* 0x0000000200027311 */ /* 0x000e24000020d800 */
[----:B0-----:R0:W-:Y:S01]  /*2b10*/  STG.E.64 [R16.64], R2 ;  /* 0x0000000210007986 */ /* 0x0011e2000c101b24 */
[----:B------:R-:W-:Y:S05]  /*2b20*/  BRA `(.L_x_1173) ;  /* 0x0000002000007947 */ /* 0x000fea0003800000 */
.L_x_1199:
[----:B------:R-:W0:Y:S02]  /*2b30*/  F2I.FTZ.U32.TRUNC.NTZ R3, R2 ;  /* 0x0000000200037305 */ /* 0x000e24000021f000 */
[----:B0-----:R0:W-:Y:S02]  /*2b40*/  STG.E [R16.64], R3 ;  /* 0x0000000310007986 */ /* 0x0011e4000c101924 */
.L_x_1173:
[----:B------:R-:W-:-:S05]  /*2b50*/  IMAD R18, R18, 0x200, R23 ;  /* 0x0000020012127824 */ /* 0x000fca00078e0217 */
[----:B------:R-:W-:Y:S02]  /*2b60*/  IADD3 R19, R18, 0x80, RZ ;  /* 0x0000008012137810 */ /* 0x000fe40007ffe0ff */
.L_x_1139:
[----:B------:R-:W-:Y:S05]  /*2b70*/  BSYNC B7 ;  /* 0x0000000000077941 */ /* 0x000fea0003800000 */
.L_x_1138:
[----:B------:R-:W-:Y:S01]  /*2b80*/  ISETP.GE.AND P0, PT, R19, c[0x0][0x160], PT ;  /* 0x0000580013007a0c */ /* 0x000fe20003f06270 */
[----:B------:R-:W-:-:S12]  /*2b90*/  BSSY B7, `(.L_x_1201) ;  /* 0x0000560000077945 */ /* 0x000fd80003800000 */
[----:B------:R-:W-:Y:S05]  /*2ba0*/  @P0 BRA `(.L_x_1202) ;  /* 0x000055e000000947 */ /* 0x000fea0003800000 */
[----:B------:R-:W-:Y:S01]  /*2bb0*/  ISETP.NE.AND P0, PT, RZ, c[0x0][0x168], PT ;  /* 0x00005a00ff007a0c */ /* 0x000fe20003f05270 */
[----:B------:R-:W-:Y:S02]  /*2bc0*/  IMAD.MOV.U32 R0, RZ, RZ, RZ ;  /* 0x000000ffff007224 */ /* 0x000fe400078e00ff */
[----:B0-----:R-:W-:-:S10]  /*2bd0*/  IMAD.MOV.U32 R16, RZ, RZ, RZ ;  /* 0x000000ffff107224 */ /* 0x001fd400078e00ff */
        /* <DEDUP_REMOVED lines=225> */
.L_x_1203:
        /* <DEDUP_REMOVED lines=20> */
.L_x_1208:
[----:B------:R-:W2:Y:S02]  /*3b30*/  LDG.E.U8 R0, [R2.64] ;  /* 0x0000002402007981 */ /* 0x000ea4000c1e1100 */
[----:B--2---:R-:W0:Y:S01]  /*3b40*/  I2F.U16 R0, R0 ;  /* 0x0000000000007306 */ /* 0x004e220000101000 */
[----:B------:R-:W-:Y:S05]  /*3b50*/  BRA `(.L_x_1210) ;  /* 0x00000ca000007947 */ /* 0x000fea0003800000 */
.L_x_1207:
        /* <DEDUP_REMOVED lines=9> */
.L_x_1212:
[----:B------:R-:W2:Y:S02]  /*3bf0*/  LDG.E R0, [R2.64] ;  /* 0x0000002402007981 */ /* 0x000ea4000c1e1900 */
[----:B--2---:R-:W0:Y:S01]  /*3c00*/  I2F R0, R0 ;  /* 0x0000000000007306 */ /* 0x004e220000201400 */
[----:B------:R-:W-:Y:S05]  /*3c10*/  BRA `(.L_x_1210) ;  /* 0x00000be000007947 */ /* 0x000fea0003800000 */
.L_x_1211:
[----:B------:R-:W2:Y:S02]  /*3c20*/  LDG.E.U16 R0, [R2.64] ;  /* 0x0000002402007981 */ /* 0x000ea4000c1e1500 */
[----:B--2---:R-:W0:Y:S01]  /*3c30*/  I2F.S16 R0, R0 ;  /* 0x0000000000007306 */ /* 0x004e220000101400 */
[----:B------:R-:W-:Y:S05]  /*3c40*/  BRA `(.L_x_1210) ;  /* 0x00000bb000007947 */ /* 0x000fea0003800000 */
.L_x_1206:
        /* <DEDUP_REMOVED lines=8> */
.L_x_1214:
[----:B------:R-:W2:Y:S02]  /*3cd0*/  LDG.E.U16 R0, [R2.64] ;  /* 0x0000002402007981 */ /* 0x000ea4000c1e1500 */
[----:B--2---:R-:W-:Y:S01]  /*3ce0*/  HADD2.F32 R0, -RZ, R0.H0_H0 ;  /* 0x20000000ff007230 */ /* 0x004fe20000004100 */
[----:B------:R-:W-:Y:S05]  /*3cf0*/  BRA `(.L_x_1210) ;  /* 0x00000b0000007947 */ /* 0x000fea0003800000 */
.L_x_1213:
        /* <DEDUP_REMOVED lines=8> */
.L_x_1216:
[----:B------:R-:W2:Y:S02]  /*3d80*/  LDG.E.U16 R0, [R2.64] ;  /* 0x0000002402007981 */ /* 0x000ea4000c1e1500 */
[----:B--2---:R-:W-:Y:S01]  /*3d90*/  HADD2.F32 R0, -RZ, R0.H0_H0 ;  /* 0x20000000ff007230 */ /* 0x004fe20000004100 */
[----:B------:R-:W-:Y:S05]  /*3da0*/  BRA `(.L_x_1210) ;  /* 0x00000a5000007947 */ /* 0x000fea0003800000 */
.L_x_1215:
[----:B------:R-:W2:Y:S02]  /*3db0*/  LDG.E.64 R2, [R2.64] ;  /* 0x0000002402027981 */ /* 0x000ea4000c1e1b00 */
[----:B--2---:R-:W0:Y:S01]  /*3dc0*/  F2F.F32.F64 R0, R2 ;  /* 0x0000000200007310 */ /* 0x004e220000301000 */
[----:B------:R-:W0:-:S14]  /*3dd0*/  DSETP.GEU.AND P0, PT, |R2|, c[0x2][0x0], PT ;  /* 0x008000000200762a */ /* 0x000e1c0003f0e200 */
[----:B0-----:R-:W-:Y:S01]  /*3de0*/  @!P0 FMUL R0, R0, 1.175494350822287508e-38 ;  /* 0x0080000000008820 */ /* 0x001fe20000400000 */
[----:B------:R-:W-:Y:S05]  /*3df0*/  BRA `(.L_x_1210) ;  /* 0x00000a0000007947 */ /* 0x000fea0003800000 */
.L_x_1205:
        /* <DEDUP_REMOVED lines=12> */
.L_x_1219:
[----:B------:R-:W2:Y:S02]  /*3ec0*/  LDG.E.64 R2, [R2.64] ;  /* 0x0000002402027981 */ /* 0x000ea4000c1e1b00 */
[----:B--2---:R-:W0:Y:S01]  /*3ed0*/  F2F.F32.F64 R0, R2 ;  /* 0x0000000200007310 */ /* 0x004e220000301000 */
[----:B------:R-:W0:-:S14]  /*3ee0*/  DSETP.GEU.AND P0, PT, |R2|, c[0x2][0x0], PT ;  /* 0x008000000200762a */ /* 0x000e1c0003f0e200 */
[----:B0-----:R-:W-:Y:S01]  /*3ef0*/  @!P0 FMUL R0, R0, 1.175494350822287508e-38 ;  /* 0x0080000000008820 */ /* 0x001fe20000400000 */
[----:B------:R-:W-:Y:S05]  /*3f00*/  BRA `(.L_x_1210) ;  /* 0x000008f000007947 */ /* 0x000fea0003800000 */
.L_x_1218:
        /* <DEDUP_REMOVED lines=26> */
.L_x_1221:
        /* <DEDUP_REMOVED lines=13> */
.L_x_1220:
[----:B------:R-:W2:Y:S02]  /*4180*/  LDG.E.U16 R0, [R2.64] ;  /* 0x0000002402007981 */ /* 0x000ea4000c1e1500 */
[----:B--2---:R-:W-:Y:S01]  /*4190*/  PRMT R0, RZ, 0x5410, R0 ;  /* 0x00005410ff007816 */ /* 0x004fe20000000000 */
[----:B------:R-:W-:Y:S05]  /*41a0*/  BRA `(.L_x_1210) ;  /* 0x0000065000007947 */ /* 0x000fea0003800000 */
.L_x_1217:
        /* <DEDUP_REMOVED lines=11> */
.L_x_1224:
        /* <DEDUP_REMOVED lines=20> */
.L_x_1226:
[----:B------:R-:W-:Y:S05]  /*43a0*/  BSYNC B0 ;  /* 0x0000000000007941 */ /* 0x000fea0003800000 */
.L_x_1225:
[----:B------:R-:W-:Y:S01]  /*43b0*/  LEA R3, R0, 0x3b800000, 0x17 ;  /* 0x3b80000000037811 */ /* 0x000fe200078eb8ff */
[----:B------:R-:W-:-:S05]  /*43c0*/  IMAD.SHL.U32 R0, R2, 0x100000, RZ ;  /* 0x0010000002007824 */ /* 0x000fca00078e00ff */
[----:B------:R-:W-:Y:S01]  /*43d0*/  LOP3.LUT R0, R3, R0, R4, 0xfe, !PT ;  /* 0x0000000003007212 */ /* 0x000fe200078efe04 */
[----:B------:R-:W-:Y:S05]  /*43e0*/  BRA `(.L_x_1210) ;  /* 0x0000041000007947 */ /* 0x000fea0003800000 */
.L_x_1223:
        /* <DEDUP_REMOVED lines=20> */
.L_x_1228:
[----:B------:R-:W-:Y:S05]  /*4530*/  BSYNC B0 ;  /* 0x0000000000007941 */ /* 0x000fea0003800000 */
.L_x_1227:
[----:B------:R-:W-:Y:S01]  /*4540*/  LEA R3, R0, 0x37800000, 0x17 ;  /* 0x3780000000037811 */ /* 0x000fe200078eb8ff */
[----:B------:R-:W-:-:S05]  /*4550*/  IMAD.SHL.U32 R0, R2, 0x200000, RZ ;  /* 0x0020000002007824 */ /* 0x000fca00078e00ff */
[----:B------:R-:W-:Y:S01]  /*4560*/  LOP3.LUT R0, R3, R0, R4, 0xfe, !PT ;  /* 0x0000000003007212 */ /* 0x000fe200078efe04 */
[----:B------:R-:W-:Y:S05]  /*4570*/  BRA `(.L_x_1210) ;  /* 0x0000028000007947 */ /* 0x000fea0003800000 */
.L_x_1222:
        /* <DEDUP_REMOVED lines=14> */
.L_x_1209:
        /* <DEDUP_REMOVED lines=21> */
.L_x_1230:
[----:B------:R-:W2:Y:S02]  /*47b0*/  LDG.E.64 R2, [R2.64] ;  /* 0x0000002402027981 */ /* 0x000ea4000c1e1b00 */
[----:B--2---:R0:W1:Y:S01]  /*47c0*/  I2F.U64 R0, R2 ;  /* 0x0000000200007312 */ /* 0x0040620000301000 */
[----:B------:R-:W-:Y:S05]  /*47d0*/  BRA `(.L_x_1210) ;  /* 0x0000002000007947 */ /* 0x000fea0003800000 */
.L_x_1229:
[----:B------:R-:W2:Y:S02]  /*47e0*/  LDG.E R0, [R2.64] ;  /* 0x0000002402007981 */ /* 0x000ea4000c1e1900 */
[----:B--2---:R-:W0:Y:S02]  /*47f0*/  I2F.U32 R0, R0 ;  /* 0x0000000000007306 */ /* 0x004e240000201000 */
.L_x_1210:
[----:B------:R-:W-:Y:S05]  /*4800*/  BSYNC B6 ;  /* 0x0000000000067941 */ /* 0x000fea0003800000 */
.L_x_1204:
        /* <DEDUP_REMOVED lines=16> */
.L_x_1234:
[----:B------:R-:W0:Y:S02]  /*4910*/  F2I.S64.TRUNC R2, R2 ;  /* 0x0000000200027311 */ /* 0x000e24000020d900 */
[----:B0-----:R-:W-:-:S05]  /*4920*/  IMAD.MOV.U32 R5, RZ, RZ, R2 ;  /* 0x000000ffff057224 */ /* 0x001fca00078e0002 */
[----:B------:R0:W-:Y:S01]  /*4930*/  STG.E.U8 [R16.64], R5 ;  /* 0x0000000510007986 */ /* 0x0001e2000c101124 */
[----:B------:R-:W-:Y:S05]  /*4940*/  BRA `(.L_x_1236) ;  /* 0x00000d3000007947 */ /* 0x000fea0003800000 */
.L_x_1233:
        /* <DEDUP_REMOVED lines=9> */
.L_x_1238:
[----:B------:R-:W0:Y:S02]  /*49e0*/  F2I.FTZ.TRUNC.NTZ R3, R2 ;  /* 0x0000000200037305 */ /* 0x000e24000021f100 */
[----:B0-----:R0:W-:Y:S01]  /*49f0*/  STG.E [R16.64], R3 ;  /* 0x0000000310007986 */ /* 0x0011e2000c101924 */
[----:B------:R-:W-:Y:S05]  /*4a00*/  BRA `(.L_x_1236) ;  /* 0x00000c7000007947 */ /* 0x000fea0003800000 */
.L_x_1237:
[----:B------:R-:W0:Y:S02]  /*4a10*/  F2I.FTZ.TRUNC.NTZ R3, R2 ;  /* 0x0000000200037305 */ /* 0x000e24000021f100 */
[----:B0-----:R0:W-:Y:S01]  /*4a20*/  STG.E.U16 [R16.64], R3 ;  /* 0x0000000310007986 */ /* 0x0011e2000c101524 */
[----:B------:R-:W-:Y:S05]  /*4a30*/  BRA `(.L_x_1236) ;  /* 0x00000c4000007947 */ /* 0x000fea0003800000 */
.L_x_1232:
        /* <DEDUP_REMOVED lines=8> */
.L_x_1240:
[----:B------:R-:W-:-:S05]  /*4ac0*/  F2FP.PACK_AB R2, RZ, R2 ;  /* 0x00000002ff02723e */ /* 0x000fca00000000ff */
[----:B------:R0:W-:Y:S01]  /*4ad0*/  STG.E.U16 [R16.64], R2 ;  /* 0x0000000210007986 */ /* 0x0001e2000c101524 */
[----:B------:R-:W-:Y:S05]  /*4ae0*/  BRA `(.L_x_1236) ;  /* 0x00000b9000007947 */ /* 0x000fea0003800000 */
.L_x_1239:
        /* <DEDUP_REMOVED lines=9> */
.L_x_1242:
[----:B------:R-:W-:-:S04]  /*4b80*/  F2FP.PACK_AB R3, RZ, R2 ;  /* 0x00000002ff03723e */ /* 0x000fc800000000ff */
[----:B------:R-:W-:-:S05]  /*4b90*/  PRMT R3, R3, 0x5410, RZ ;  /* 0x0000541003037816 */ /* 0x000fca00000000ff */
[----:B------:R0:W-:Y:S01]  /*4ba0*/  STG.E [R16.64], R3 ;  /* 0x0000000310007986 */ /* 0x0001e2000c101924 */
[----:B------:R-:W-:Y:S05]  /*4bb0*/  BRA `(.L_x_1236) ;  /* 0x00000ac000007947 */ /* 0x000fea0003800000 */
.L_x_1241:
[----:B------:R-:W-:-:S06]  /*4bc0*/  FMUL.FTZ R2, R2, 1 ;  /* 0x3f80000002027820 */ /* 0x000fcc0000410000 */
[----:B------:R-:W0:Y:S02]  /*4bd0*/  F2F.F64.F32 R2, R2 ;  /* 0x0000000200027310 */ /* 0x000e240000201800 */
[----:B0-----:R0:W-:Y:S01]  /*4be0*/  STG.E.64 [R16.64], R2 ;  /* 0x0000000210007986 */ /* 0x0011e2000c101b24 */
[----:B------:R-:W-:Y:S05]  /*4bf0*/  BRA `(.L_x_1236) ;  /* 0x00000a8000007947 */ /* 0x000fea0003800000 */
.L_x_1231:
        /* <DEDUP_REMOVED lines=12> */
.L_x_1245:
[----:B------:R-:W-:Y:S01]  /*4cc0*/  FMUL.FTZ R4, R2, 1 ;  /* 0x3f80000002047820 */ /* 0x000fe20000410000 */
[----:B------:R-:W-:-:S05]  /*4cd0*/  CS2R R6, SRZ ;  /* 0x0000000000067805 */ /* 0x000fca000001ff00 */
[----:B------:R-:W0:Y:S02]  /*4ce0*/  F2F.F64.F32 R4, R4 ;  /* 0x0000000400047310 */ /* 0x000e240000201800 */
[----:B0-----:R0:W-:Y:S01]  /*4cf0*/  STG.E.128 [R16.64], R4 ;  /* 0x0000000410007986 */ /* 0x0011e2000c101d24 */
[----:B------:R-:W-:Y:S05]  /*4d00*/  BRA `(.L_x_1236) ;  /* 0x0000097000007947 */ /* 0x000fea0003800000 */
.L_x_1244:
        /* <DEDUP_REMOVED lines=20> */
.L_x_1249:
[----:B------:R-:W-:Y:S05]  /*4e50*/  BSYNC B0 ;  /* 0x0000000000007941 */ /* 0x000fea0003800000 */
.L_x_1248:
[----:B------:R-:W-:-:S05]  /*4e60*/  LOP3.LUT R5, R0, R5, RZ, 0xfc, !PT ;  /* 0x0000000500057212 */ /* 0x000fca00078efcff */
[----:B------:R0:W-:Y:S01]  /*4e70*/  STG.E.U8 [R16.64], R5 ;  /* 0x0000000510007986 */ /* 0x0001e2000c101124 */
[----:B------:R-:W-:Y:S05]  /*4e80*/  BRA `(.L_x_1236) ;  /* 0x000007f000007947 */ /* 0x000fea0003800000 */
.L_x_1247:
        /* <DEDUP_REMOVED lines=12> */
.L_x_1251:
[----:B------:R-:W-:Y:S01]  /*4f50*/  IMAD.MOV.U32 R0, RZ, RZ, 0x7f ;  /* 0x0000007fff007424 */ /* 0x000fe200078e00ff */
[----:B------:R-:W-:-:S04]  /*4f60*/  ISETP.GT.U32.AND P0, PT, R4, 0x7f800000, PT ;  /* 0x7f8000000400780c */ /* 0x000fc80003f04070 */
[----:B------:R-:W-:-:S04]  /*4f70*/  SEL R0, R0, 0x7c, P0 ;  /* 0x0000007c00007807 */ /* 0x000fc80000000000 */
.L_x_1252:
[----:B------:R-:W-:Y:S05]  /*4f80*/  BSYNC B0 ;  /* 0x0000000000007941 */ /* 0x000fea0003800000 */
.L_x_1250:
[----:B------:R-:W-:-:S04]  /*4f90*/  LOP3.LUT R2, R2, 0x80000000, RZ, 0xc0, !PT ;  /* 0x8000000002027812 */ /* 0x000fc800078ec0ff */
[----:B------:R-:W-:-:S04]  /*4fa0*/  SHF.R.U32.HI R3, RZ, 0x18, R2 ;  /* 0x00000018ff037819 */ /* 0x000fc80000011602 */
[----:B------:R-:W-:-:S05]  /*4fb0*/  LOP3.LUT R3, R0, R3, RZ, 0xfc, !PT ;  /* 0x0000000300037212 */ /* 0x000fca00078efcff */
[----:B------:R0:W-:Y:S01]  /*4fc0*/  STG.E.U8 [R16.64], R3 ;  /* 0x0000000310007986 */ /* 0x0001e2000c101124 */
[----:B------:R-:W-:Y:S05]  /*4fd0*/  BRA `(.L_x_1236) ;  /* 0x000006a000007947 */ /* 0x000fea0003800000 */
.L_x_1246:
[----:B------:R-:W-:-:S05]  /*4fe0*/  F2FP.BF16.PACK_AB R2, RZ, R2 ;  /* 0x00000002ff02723e */ /* 0x000fca00000010ff */
[----:B------:R0:W-:Y:S01]  /*4ff0*/  STG.E.U16 [R16.64], R2 ;  /* 0x0000000210007986 */ /* 0x0001e2000c101524 */
[----:B------:R-:W-:Y:S05]  /*5000*/  BRA `(.L_x_1236) ;  /* 0x0000067000007947 */ /* 0x000fea0003800000 */
.L_x_1243:
        /* <DEDUP_REMOVED lines=11> */
.L_x_1255:
        /* <DEDUP_REMOVED lines=16> */
.L_x_1258:
[----:B------:R-:W-:-:S04]  /*51c0*/  LOP3.LUT R2, R2, 0x80000000, RZ, 0xc0, !PT ;  /* 0x8000000002027812 */ /* 0x000fc800078ec0ff */
[----:B------:R-:W-:-:S04]  /*51d0*/  SHF.R.U32.HI R3, RZ, 0x18, R2 ;  /* 0x00000018ff037819 */ /* 0x000fc80000011602 */
[----:B------:R-:W-:-:S04]  /*51e0*/  LOP3.LUT R0, R0, R3, RZ, 0xfc, !PT ;  /* 0x0000000300007212 */ /* 0x000fc800078efcff */
[----:B------:R-:W-:Y:S02]  /*51f0*/  PRMT R8, R0, 0x7610, R8 ;  /* 0x0000761000087816 */ /* 0x000fe40000000008 */
.L_x_1257:
[----:B------:R-:W-:Y:S05]  /*5200*/  BSYNC B0 ;  /* 0x0000000000007941 */ /* 0x000fea0003800000 */
.L_x_1256:
[----:B------:R0:W-:Y:S01]  /*5210*/  STG.E.U8 [R16.64], R8 ;  /* 0x0000000810007986 */ /* 0x0001e2000c101124 */
[----:B------:R-:W-:Y:S05]  /*5220*/  BRA `(.L_x_1236) ;  /* 0x0000045000007947 */ /* 0x000fea0003800000 */
.L_x_1254:
        /* <DEDUP_REMOVED lines=16> */
.L_x_1261:
[----:B------:R-:W-:-:S04]  /*5330*/  LOP3.LUT R2, R2, 0x80000000, RZ, 0xc0, !PT ;  /* 0x8000000002027812 */ /* 0x000fc800078ec0ff */
[----:B------:R-:W-:-:S04]  /*5340*/  SHF.R.U32.HI R3, RZ, 0x18, R2 ;  /* 0x00000018ff037819 */ /* 0x000fc80000011602 */
[----:B------:R-:W-:-:S04]  /*5350*/  LOP3.LUT R0, R0, R3, RZ, 0xfc, !PT ;  /* 0x0000000300007212 */ /* 0x000fc800078efcff */
[----:B------:R-:W-:Y:S02]  /*5360*/  PRMT R8, R0, 0x7610, R8 ;  /* 0x0000761000087816 */ /* 0x000fe40000000008 */
.L_x_1260:
[----:B------:R-:W-:Y:S05]  /*5370*/  BSYNC B0 ;  /* 0x0000000000007941 */ /* 0x000fea0003800000 */
.L_x_1259:
[----:B------:R0:W-:Y:S01]  /*5380*/  STG.E.U8 [R16.64], R8 ;  /* 0x0000000810007986 */ /* 0x0001e2000c101124 */
[----:B------:R-:W-:Y:S05]  /*5390*/  BRA `(.L_x_1236) ;  /* 0x000002e000007947 */ /* 0x000fea0003800000 */
.L_x_1253:
        /* <DEDUP_REMOVED lines=21> */
.L_x_1235:
        /* <DEDUP_REMOVED lines=20> */
.L_x_1263:
[----:B------:R-:W0:Y:S02]  /*5630*/  F2I.U64.TRUNC R2, R2 ;  /* 0x0000000200027311 */ /* 0x000e24000020d800 */
[----:B0-----:R0:W-:Y:S01]  /*5640*/  STG.E.64 [R16.64], R2 ;  /* 0x0000000210007986 */ /* 0x0011e2000c101b24 */
[----:B------:R-:W-:Y:S05]  /*5650*/  BRA `(.L_x_1236) ;  /* 0x0000002000007947 */ /* 0x000fea0003800000 */
.L_x_1262:
[----:B------:R-:W0:Y:S02]  /*5660*/  F2I.FTZ.U32.TRUNC.NTZ R3, R2 ;  /* 0x0000000200037305 */ /* 0x000e24000021f000 */
[----:B0-----:R0:W-:Y:S02]  /*5670*/  STG.E [R16.64], R3 ;  /* 0x0000000310007986 */ /* 0x0011e4000c101924 */
.L_x_1236:
[----:B------:R-:W-:-:S04]  /*5680*/  IADD3 R19, R19, 0x80, RZ ;  /* 0x0000008013137810 */ /* 0x000fc80007ffe0ff */
[----:B------:R-:W-:-:S13]  /*5690*/  ISETP.GE.AND P0, PT, R19, c[0x0][0x160], PT ;  /* 0x0000580013007a0c */ /* 0x000fda0003f06270 */
        /* <DEDUP_REMOVED lines=229> */
.L_x_1264:
        /* <DEDUP_REMOVED lines=20> */
.L_x_1269:
[----:B------:R-:W2:Y:S02]  /*6630*/  LDG.E.U8 R0, [R2.64] ;  /* 0x0000002402007981 */ /* 0x000ea4000c1e1100 */
[----:B--2---:R-:W0:Y:S01]  /*6640*/  I2F.U16 R0, R0 ;  /* 0x0000000000007306 */ /* 0x004e220000101000 */
[----:B------:R-:W-:Y:S05]  /*6650*/  BRA `(.L_x_1271) ;  /* 0x00000ca000007947 */ /* 0x000fea0003800000 */
.L_x_1268:
        /* <DEDUP_REMOVED lines=9> */
.L_x_1273:
[----:B------:R-:W2:Y:S02]  /*66f0*/  LDG.E R0, [R2.64] ;  /* 0x0000002402007981 */ /* 0x000ea4000c1e1900 */
[----:B--2---:R-:W0:Y:S01]  /*6700*/  I2F R0, R0 ;  /* 0x0000000000007306 */ /* 0x004e220000201400 */
[----:B------:R-:W-:Y:S05]  /*6710*/  BRA `(.L_x_1271) ;  /* 0x00000be000007947 */ /* 0x000fea0003800000 */
.L_x_1272:
[----:B------:R-:W2:Y:S02]  /*6720*/  LDG.E.U16 R0, [R2.64] ;  /* 0x0000002402007981 */ /* 0x000ea4000c1e1500 */
[----:B--2---:R-:W0:Y:S01]  /*6730*/  I2F.S16 R0, R0 ;  /* 0x0000000000007306 */ /* 0x004e220000101400 */
[----:B------:R-:W-:Y:S05]  /*6740*/  BRA `(.L_x_1271) ;  /* 0x00000bb000007947 */ /* 0x000fea0003800000 */
.L_x_1267:
        /* <DEDUP_REMOVED lines=8> */
.L_x_1275:
[----:B------:R-:W2:Y:S02]  /*67d0*/  LDG.E.U16 R0, [R2.64] ;  /* 0x0000002402007981 */ /* 0x000ea4000c1e1500 */
[----:B--2---:R-:W-:Y:S01]  /*67e0*/  HADD2.F32 R0, -RZ, R0.H0_H0 ;  /* 0x20000000ff007230 */ /* 0x004fe20000004100 */
[----:B------:R-:W-:Y:S05]  /*67f0*/  BRA `(.L_x_1271) ;  /* 0x00000b0000007947 */ /* 0x000fea0003800000 */
.L_x_1274:
        /* <DEDUP_REMOVED lines=8> */
.L_x_1277:
[----:B------:R-:W2:Y:S02]  /*6880*/  LDG.E.U16 R0, [R2.64] ;  /* 0x0000002402007981 */ /* 0x000ea4000c1e1500 */
[----:B--2---:R-:W-:Y:S01]  /*6890*/  HADD2.F32 R0, -RZ, R0.H0_H0 ;  /* 0x20000000ff007230 */ /* 0x004fe20000004100 */
[----:B------:R-:W-:Y:S05]  /*68a0*/  BRA `(.L_x_1271) ;  /* 0x00000a5000007947 */ /* 0x000fea0003800000 */
.L_x_1276:
[----:B------:R-:W2:Y:S02]  /*68b0*/  LDG.E.64 R2, [R2.64] ;  /* 0x0000002402027981 */ /* 0x000ea4000c1e1b00 */
[----:B--2---:R-:W0:Y:S01]  /*68c0*/  F2F.F32.F64 R0, R2 ;  /* 0x0000000200007310 */ /* 0x004e220000301000 */
[----:B------:R-:W0:-:S14]  /*68d0*/  DSETP.GEU.AND P0, PT, |R2|, c[0x2][0x0], PT ;  /* 0x008000000200762a */ /* 0x000e1c0003f0e200 */
[----:B0-----:R-:W-:Y:S01]  /*68e0*/  @!P0 FMUL R0, R0, 1.175494350822287508e-38 ;  /* 0x0080000000008820 */ /* 0x001fe20000400000 */
[----:B------:R-:W-:Y:S05]  /*68f0*/  BRA `(.L_x_1271) ;  /* 0x00000a0000007947 */ /* 0x000fea0003800000 */
.L_x_1266:
        /* <DEDUP_REMOVED lines=12> */
.L_x_1280:
[----:B------:R-:W2:Y:S02]  /*69c0*/  LDG.E.64 R2, [R2.64] ;  /* 0x0000002402027981 */ /* 0x000ea4000c1e1b00 */
[----:B--2---:R-:W0:Y:S01]  /*69d0*/  F2F.F32.F64 R0, R2 ;  /* 0x0000000200007310 */ /* 0x004e220000301000 */
[----:B------:R-:W0:-:S14]  /*69e0*/  DSETP.GEU.AND P0, PT, |R2|, c[0x2][0x0], PT ;  /* 0x008000000200762a */ /* 0x000e1c0003f0e200 */
[----:B0-----:R-:W-:Y:S01]  /*69f0*/  @!P0 FMUL R0, R0, 1.175494350822287508e-38 ;  /* 0x0080000000008820 */ /* 0x001fe20000400000 */
[----:B------:R-:W-:Y:S05]  /*6a00*/  BRA `(.L_x_1271) ;  /* 0x000008f000007947 */ /* 0x000fea0003800000 */
.L_x_1279:
        /* <DEDUP_REMOVED lines=26> */
.L_x_1282:
        /* <DEDUP_REMOVED lines=13> */
.L_x_1281:
[----:B------:R-:W2:Y:S02]  /*6c80*/  LDG.E.U16 R0, [R2.64] ;  /* 0x0000002402007981 */ /* 0x000ea4000c1e1500 */
[----:B--2---:R-:W-:Y:S01]  /*6c90*/  PRMT R0, RZ, 0x5410, R0 ;  /* 0x00005410ff007816 */ /* 0x004fe20000000000 */
[----:B------:R-:W-:Y:S05]  /*6ca0*/  BRA `(.L_x_1271) ;  /* 0x0000065000007947 */ /* 0x000fea0003800000 */
.L_x_1278:
        /* <DEDUP_REMOVED lines=11> */
.L_x_1285:
        /* <DEDUP_REMOVED lines=20> */
.L_x_1287:
[----:B------:R-:W-:Y:S05]  /*6ea0*/  BSYNC B0 ;  /* 0x0000000000007941 */ /* 0x000fea0003800000 */
.L_x_1286:
[----:B------:R-:W-:Y:S01]  /*6eb0*/  LEA R3, R0, 0x3b800000, 0x17 ;  /* 0x3b80000000037811 */ /* 0x000fe200078eb8ff */
[----:B------:R-:W-:-:S05]  /*6ec0*/  IMAD.SHL.U32 R0, R2, 0x100000, RZ ;  /* 0x0010000002007824 */ /* 0x000fca00078e00ff */
[----:B------:R-:W-:Y:S01]  /*6ed0*/  LOP3.LUT R0, R3, R0, R4, 0xfe, !PT ;  /* 0x0000000003007212 */ /* 0x000fe200078efe04 */
[----:B------:R-:W-:Y:S05]  /*6ee0*/  BRA `(.L_x_1271) ;  /* 0x0000041000007947 */ /* 0x000fea0003800000 */
.L_x_1284:
        /* <DEDUP_REMOVED lines=20> */
.L_x_1289:
[----:B------:R-:W-:Y:S05]  /*7030*/  BSYNC B0 ;  /* 0x0000000000007941 */ /* 0x000fea0003800000 */
.L_x_1288:
[----:B------:R-:W-:Y:S01]  /*7040*/  LEA R3, R0, 0x37800000, 0x17 ;  /* 0x3780000000037811 */ /* 0x000fe200078eb8ff */
[----:B------:R-:W-:-:S05]  /*7050*/  IMAD.SHL.U32 R0, R2, 0x200000, RZ ;  /* 0x0020000002007824 */ /* 0x000fca00078e00ff */
[----:B------:R-:W-:Y:S01]  /*7060*/  LOP3.LUT R0, R3, R0, R4, 0xfe, !PT ;  /* 0x0000000003007212 */ /* 0x000fe200078efe04 */
[----:B------:R-:W-:Y:S05]  /*7070*/  BRA `(.L_x_1271) ;  /* 0x0000028000007947 */ /* 0x000fea0003800000 */
.L_x_1283:
        /* <DEDUP_REMOVED lines=14> */
.L_x_1270:
        /* <DEDUP_REMOVED lines=21> */
.L_x_1291:
[----:B------:R-:W2:Y:S02]  /*72b0*/  LDG.E.64 R2, [R2.64] ;  /* 0x0000002402027981 */ /* 0x000ea4000c1e1b00 */
[----:B--2---:R0:W1:Y:S01]  /*72c0*/  I2F.U64 R0, R2 ;  /* 0x0000000200007312 */ /* 0x0040620000301000 */
[----:B------:R-:W-:Y:S05]  /*72d0*/  BRA `(.L_x_1271) ;  /* 0x0000002000007947 */ /* 0x000fea0003800000 */
.L_x_1290:
[----:B------:R-:W2:Y:S02]  /*72e0*/  LDG.E R0, [R2.64] ;  /* 0x0000002402007981 */ /* 0x000ea4000c1e1900 */
[----:B--2---:R-:W0:Y:S02]  /*72f0*/  I2F.U32 R0, R0 ;  /* 0x0000000000007306 */ /* 0x004e240000201000 */
.L_x_1271:
[----:B------:R-:W-:Y:S05]  /*7300*/  BSYNC B6 ;  /* 0x0000000000067941 */ /* 0x000fea0003800000 */
.L_x_1265:
        /* <DEDUP_REMOVED lines=16> */
.L_x_1295:
[----:B------:R-:W0:Y:S02]  /*7410*/  F2I.S64.TRUNC R2, R2 ;  /* 0x0000000200027311 */ /* 0x000e24000020d900 */
[----:B0-----:R-:W-:-:S05]  /*7420*/  IMAD.MOV.U32 R5, RZ, RZ, R2 ;  /* 0x000000ffff057224 */ /* 0x001fca00078e0002 */
[----:B------:R0:W-:Y:S01]  /*7430*/  STG.E.U8 [R16.64], R5 ;  /* 0x0000000510007986 */ /* 0x0001e2000c101124 */
[----:B------:R-:W-:Y:S05]  /*7440*/  BRA `(.L_x_1297) ;  /* 0x00000d3000007947 */ /* 0x000fea0003800000 */
.L_x_1294:
        /* <DEDUP_REMOVED lines=9> */
.L_x_1299:
[----:B------:R-:W0:Y:S02]  /*74e0*/  F2I.FTZ.TRUNC.NTZ R3, R2 ;  /* 0x0000000200037305 */ /* 0x000e24000021f100 */
[----:B0-----:R0:W-:Y:S01]  /*74f0*/  STG.E [R16.64], R3 ;  /* 0x0000000310007986 */ /* 0x0011e2000c101924 */
[----:B------:R-:W-:Y:S05]  /*7500*/  BRA `(.L_x_1297) ;  /* 0x00000c7000007947 */ /* 0x000fea0003800000 */
.L_x_1298:
[----:B------:R-:W0:Y:S02]  /*7510*/  F2I.FTZ.TRUNC.NTZ R3, R2 ;  /* 0x0000000200037305 */ /* 0x000e24000021f100 */
[----:B0-----:R0:W-:Y:S01]  /*7520*/  STG.E.U16 [R16.64], R3 ;  /* 0x0000000310007986 */ /* 0x0011e2000c101524 */
[----:B------:R-:W-:Y:S05]  /*7530*/  BRA `(.L_x_1297) ;  /* 0x00000c4000007947 */ /* 0x000fea0003800000 */
.L_x_1293:
        /* <DEDUP_REMOVED lines=8> */
.L_x_1301:
[----:B------:R-:W-:-:S05]  /*75c0*/  F2FP.PACK_AB R2, RZ, R2 ;  /* 0x00000002ff02723e */ /* 0x000fca00000000ff */
[----:B------:R0:W-:Y:S01]  /*75d0*/  STG.E.U16 [R16.64], R2 ;  /* 0x0000000210007986 */ /* 0x0001e2000c101524 */
[----:B------:R-:W-:Y:S05]  /*75e0*/  BRA `(.L_x_1297) ;  /* 0x00000b9000007947 */ /* 0x000fea0003800000 */
.L_x_1300:
        /* <DEDUP_REMOVED lines=9> */
.L_x_1303:
[----:B------:R-:W-:-:S04]  /*7680*/  F2FP.PACK_AB R3, RZ, R2 ;  /* 0x00000002ff03723e */ /* 0x000fc800000000ff */
[----:B------:R-:W-:-:S05]  /*7690*/  PRMT R3, R3, 0x5410, RZ ;  /* 0x0000541003037816 */ /* 0x000fca00000000ff */
[----:B------:R0:W-:Y:S01]  /*76a0*/  STG.E [R16.64], R3 ;  /* 0x0000000310007986 */ /* 0x0001e2000c101924 */
[----:B------:R-:W-:Y:S05]  /*76b0*/  BRA `(.L_x_1297) ;  /* 0x00000ac000007947 */ /* 0x000fea0003800000 */
.L_x_1302:
[----:B------:R-:W-:-:S06]  /*76c0*/  FMUL.FTZ R2, R2, 1 ;  /* 0x3f80000002027820 */ /* 0x000fcc0000410000 */
[----:B------:R-:W0:Y:S02]  /*76d0*/  F2F.F64.F32 R2, R2 ;  /* 0x0000000200027310 */ /* 0x000e240000201800 */
[----:B0-----:R0:W-:Y:S01]  /*76e0*/  STG.E.64 [R16.64], R2 ;  /* 0x0000000210007986 */ /* 0x0011e2000c101b24 */
[----:B------:R-:W-:Y:S05]  /*76f0*/  BRA `(.L_x_1297) ;  /* 0x00000a8000007947 */ /* 0x000fea0003800000 */
.L_x_1292:
        /* <DEDUP_REMOVED lines=12> */
.L_x_1306:
[----:B------:R-:W-:Y:S01]  /*77c0*/  FMUL.FTZ R4, R2, 1 ;  /* 0x3f80000002047820 */ /* 0x000fe20000410000 */
[----:B------:R-:W-:-:S05]  /*77d0*/  CS2R R6, SRZ ;  /* 0x0000000000067805 */ /* 0x000fca000001ff00 */
[----:B------:R-:W0:Y:S02]  /*77e0*/  F2F.F64.F32 R4, R4 ;  /* 0x0000000400047310 */ /* 0x000e240000201800 */
[----:B0-----:R0:W-:Y:S01]  /*77f0*/  STG.E.128 [R16.64], R4 ;  /* 0x0000000410007986 */ /* 0x0011e2000c101d24 */
[----:B------:R-:W-:Y:S05]  /*7800*/  BRA `(.L_x_1297) ;  /* 0x0000097000007947 */ /* 0x000fea0003800000 */
.L_x_1305:
        /* <DEDUP_REMOVED lines=20> */
.L_x_1310:
[----:B------:R-:W-:Y:S05]  /*7950*/  BSYNC B0 ;  /* 0x0000000000007941 */ /* 0x000fea0003800000 */
.L_x_1309:
[----:B------:R-:W-:-:S05]  /*7960*/  LOP3.LUT R5, R0, R5, RZ, 0xfc, !PT ;  /* 0x0000000500057212 */ /* 0x000fca00078efcff */
[----:B------:R0:W-:Y:S01]  /*7970*/  STG.E.U8 [R16.64], R5 ;  /* 0x0000000510007986 */ /* 0x0001e2000c101124 */
[----:B------:R-:W-:Y:S05]  /*7980*/  BRA `(.L_x_1297) ;  /* 0x000007f000007947 */ /* 0x000fea0003800000 */
.L_x_1308:
        /* <DEDUP_REMOVED lines=12> */
.L_x_1312:
[----:B------:R-:W-:Y:S01]  /*7a50*/  IMAD.MOV.U32 R0, RZ, RZ, 0x7f ;  /* 0x0000007fff007424 */ /* 0x000fe200078e00ff */
[----:B------:R-:W-:-:S04]  /*7a60*/  ISETP.GT.U32.AND P0, PT, R4, 0x7f800000, PT ;  /* 0x7f8000000400780c */ /* 0x000fc80003f04070 */
[----:B------:R-:W-:-:S04]  /*7a70*/  SEL R0, R0, 0x7c, P0 ;  /* 0x0000007c00007807 */ /* 0x000fc80000000000 */
.L_x_1313:
[----:B------:R-:W-:Y:S05]  /*7a80*/  BSYNC B0 ;  /* 0x0000000000007941 */ /* 0x000fea0003800000 */
.L_x_1311:
[----:B------:R-:W-:-:S04]  /*7a90*/  LOP3.LUT R2, R2, 0x80000000, RZ, 0xc0, !PT ;  /* 0x8000000002027812 */ /* 0x000fc800078ec0ff */
[----:B------:R-:W-:-:S04]  /*7aa0*/  SHF.R.U32.HI R3, RZ, 0x18, R2 ;  /* 0x00000018ff037819 */ /* 0x000fc80000011602 */
[----:B------:R-:W-:-:S05]  /*7ab0*/  LOP3.LUT R3, R0, R3, RZ, 0xfc, !PT ;  /* 0x0000000300037212 */ /* 0x000fca00078efcff */
[----:B------:R0:W-:Y:S01]  /*7ac0*/  STG.E.U8 [R16.64], R3 ;  /* 0x0000000310007986 */ /* 0x0001e2000c101124 */
[----:B------:R-:W-:Y:S05]  /*7ad0*/  BRA `(.L_x_1297) ;  /* 0x000006a000007947 */ /* 0x000fea0003800000 */
.L_x_1307:
[----:B------:R-:W-:-:S05]  /*7ae0*/  F2FP.BF16.PACK_AB R2, RZ, R2 ;  /* 0x00000002ff02723e */ /* 0x000fca00000010ff */
[----:B------:R0:W-:Y:S01]  /*7af0*/  STG.E.U16 [R16.64], R2 ;  /* 0x0000000210007986 */ /* 0x0001e2000c101524 */
[----:B------:R-:W-:Y:S05]  /*7b00*/  BRA `(.L_x_1297) ;  /* 0x0000067000007947 */ /* 0x000fea0003800000 */
.L_x_1304:
        /* <DEDUP_REMOVED lines=11> */
.L_x_1316:
        /* <DEDUP_REMOVED lines=16> */
.L_x_1319:
[----:B------:R-:W-:-:S04]  /*7cc0*/  LOP3.LUT R2, R2, 0x80000000, RZ, 0xc0, !PT ;  /* 0x8000000002027812 */ /* 0x000fc800078ec0ff */
[----:B------:R-:W-:-:S04]  /*7cd0*/  SHF.R.U32.HI R3, RZ, 0x18, R2 ;  /* 0x00000018ff037819 */ /* 0x000fc80000011602 */
[----:B------:R-:W-:-:S04]  /*7ce0*/  LOP3.LUT R0, R0, R3, RZ, 0xfc, !PT ;  /* 0x0000000300007212 */ /* 0x000fc800078efcff */
[----:B------:R-:W-:Y:S02]  /*7cf0*/  PRMT R8, R0, 0x7610, R8 ;  /* 0x0000761000087816 */ /* 0x000fe40000000008 */
.L_x_1318:
[----:B------:R-:W-:Y:S05]  /*7d00*/  BSYNC B0 ;  /* 0x0000000000007941 */ /* 0x000fea0003800000 */
.L_x_1317:
[----:B------:R0:W-:Y:S01]  /*7d10*/  STG.E.U8 [R16.64], R8 ;  /* 0x0000000810007986 */ /* 0x0001e2000c101124 */
[----:B------:R-:W-:Y:S05]  /*7d20*/  BRA `(.L_x_1297) ;  /* 0x0000045000007947 */ /* 0x000fea0003800000 */
.L_x_1315:
        /* <DEDUP_REMOVED lines=16> */
.L_x_1322:
[----:B------:R-:W-:-:S04]  /*7e30*/  LOP3.LUT R2, R2, 0x80000000, RZ, 0xc0, !PT ;  /* 0x8000000002027812 */ /* 0x000fc800078ec0ff */
[----:B------:R-:W-:-:S04]  /*7e40*/  SHF.R.U32.HI R3, RZ, 0x18, R2 ;  /* 0x00000018ff037819 */ /* 0x000fc80000011602 */
[----:B------:R-:W-:-:S04]  /*7e50*/  LOP3.LUT R0, R0, R3, RZ, 0xfc, !PT ;  /* 0x0000000300007212 */ /* 0x000fc800078efcff */
[----:B------:R-:W-:Y:S02]  /*7e60*/  PRMT R8, R0, 0x7610, R8 ;  /* 0x0000761000087816 */ /* 0x000fe40000000008 */
.L_x_1321:
[----:B------:R-:W-:Y:S05]  /*7e70*/  BSYNC B0 ;  /* 0x0000000000007941 */ /* 0x000fea0003800000 */
.L_x_1320:
[----:B------:R0:W-:Y:S01]  /*7e80*/  STG.E.U8 [R16.64], R8 ;  /* 0x0000000810007986 */ /* 0x0001e2000c101124 */
[----:B------:R-:W-:Y:S05]  /*7e90*/  BRA `(.L_x_1297) ;  /* 0x000002e000007947 */ /* 0x000fea0003800000 */
.L_x_1314:
        /* <DEDUP_REMOVED lines=21> */
.L_x_1296:
        /* <DEDUP_REMOVED lines=20> */
.L_x_1324:
[----:B------:R-:W0:Y:S02]  /*8130*/  F2I.U64.TRUNC R2, R2 ;  /* 0x0000000200027311 */ /* 0x000e24000020d800 */
[----:B0-----:R0:W-:Y:S01]  /*8140*/  STG.E.64 [R16.64], R2 ;  /* 0x0000000210007986 */ /* 0x0011e2000c101b24 */
[----:B------:R-:W-:Y:S05]  /*8150*/  BRA `(.L_x_1297) ;  /* 0x0000002000007947 */ /* 0x000fea0003800000 */
.L_x_1323:
[----:B------:R-:W0:Y:S02]  /*8160*/  F2I.FTZ.U32.TRUNC.NTZ R3, R2 ;  /* 0x0000000200037305 */ /* 0x000e24000021f000 */
[----:B0-----:R0:W-:Y:S02]  /*8170*/  STG.E [R16.64], R3 ;  /* 0x0000000310007986 */ /* 0x0011e4000c101924 */
.L_x_1297:
[----:B------:R-:W-:Y:S02]  /*8180*/  IADD3 R19, R19, 0x80, RZ ;  /* 0x0000008013137810 */ /* 0x000fe40007ffe0ff */
.L_x_1202:
[----:B------:R-:W-:Y:S05]  /*8190*/  BSYNC B7 ;  /* 0x0000000000077941 */ /* 0x000fea0003800000 */
.L_x_1201:
[----:B------:R-:W-:-:S13]  /*81a0*/  ISETP.GE.AND P0, PT, R19, c[0x0][0x160], PT ;  /* 0x0000580013007a0c */ /* 0x000fda0003f06270 */
[----:B------:R-:W-:Y:S05]  /*81b0*/  @P0 EXIT ;  /* 0x000000000000094d */ /* 0x000fea0003800000 */
        /* <DEDUP_REMOVED lines=228> */
.L_x_1325:
        /* <DEDUP_REMOVED lines=20> */
.L_x_1330:
[----:B------:R-:W2:Y:S02]  /*9140*/  LDG.E.U8 R0, [R2.64] ;  /* 0x0000002402007981 */ /* 0x000ea4000c1e1100 */
[----:B--2---:R-:W0:Y:S01]  /*9150*/  I2F.U16 R0, R0 ;  /* 0x0000000000007306 */ /* 0x004e220000101000 */
[----:B------:R-:W-:Y:S05]  /*9160*/  BRA `(.L_x_1332) ;  /* 0x00000ca000007947 */ /* 0x000fea0003800000 */
.L_x_1329:
        /* <DEDUP_REMOVED lines=9> */
.L_x_1334:
[----:B------:R-:W2:Y:S02]  /*9200*/  LDG.E R0, [R2.64] ;  /* 0x0000002402007981 */ /* 0x000ea4000c1e1900 */
[----:B--2---:R-:W0:Y:S01]  /*9210*/  I2F R0, R0 ;  /* 0x0000000000007306 */ /* 0x004e220000201400 */
[----:B------:R-:W-:Y:S05]  /*9220*/  BRA `(.L_x_1332) ;  /* 0x00000be000007947 */ /* 0x000fea0003800000 */
.L_x_1333:
[----:B------:R-:W2:Y:S02]  /*9230*/  LDG.E.U16 R0, [R2.64] ;  /* 0x0000002402007981 */ /* 0x000ea4000c1e1500 */
[----:B--2---:R-:W0:Y:S01]  /*9240*/  I2F.S16 R0, R0 ;  /* 0x0000000000007306 */ /* 0x004e220000101400 */
[----:B------:R-:W-:Y:S05]  /*9250*/  BRA `(.L_x_1332) ;  /* 0x00000bb000007947 */ /* 0x000fea0003800000 */
.L_x_1328:
        /* <DEDUP_REMOVED lines=8> */
.L_x_1336:
[----:B------:R-:W2:Y:S02]  /*92e0*/  LDG.E.U16 R0, [R2.64] ;  /* 0x0000002402007981 */ /* 0x000ea4000c1e1500 */
[----:B--2---:R-:W-:Y:S01]  /*92f0*/  HADD2.F32 R0, -RZ, R0.H0_H0 ;  /* 0x20000000ff007230 */ /* 0x004fe20000004100 */
[----:B------:R-:W-:Y:S05]  /*9300*/  BRA `(.L_x_1332) ;  /* 0x00000b0000007947 */ /* 0x000fea0003800000 */
.L_x_1335:
        /* <DEDUP_REMOVED lines=8> */
.L_x_1338:
[----:B------:R-:W2:Y:S02]  /*9390*/  LDG.E.U16 R0, [R2.64] ;  /* 0x0000002402007981 */ /* 0x000ea4000c1e1500 */
[----:B--2---:R-:W-:Y:S01]  /*93a0*/  HADD2.F32 R0, -RZ, R0.H0_H0 ;  /* 0x20000000ff007230 */ /* 0x004fe20000004100 */
[----:B------:R-:W-:Y:S05]  /*93b0*/  BRA `(.L_x_1332) ;  /* 0x00000a5000007947 */ /* 0x000fea0003800000 */
.L_x_1337:
[----:B------:R-:W2:Y:S02]  /*93c0*/  LDG.E.64 R2, [R2.64] ;  /* 0x0000002402027981 */ /* 0x000ea4000c1e1b00 */
[----:B--2---:R-:W0:Y:S01]  /*93d0*/  F2F.F32.F64 R0, R2 ;  /* 0x0000000200007310 */ /* 0x004e220000301000 */
[----:B------:R-:W0:-:S14]  /*93e0*/  DSETP.GEU.AND P0, PT, |R2|, c[0x2][0x0], PT ;  /* 0x008000000200762a */ /* 0x000e1c0003f0e200 */
[----:B0-----:R-:W-:Y:S01]  /*93f0*/  @!P0 FMUL R0, R0, 1.175494350822287508e-38 ;  /* 0x0080000000008820 */ /* 0x001fe20000400000 */
[----:B------:R-:W-:Y:S05]  /*9400*/  BRA `(.L_x_1332) ;  /* 0x00000a0000007947 */ /* 0x000fea0003800000 */
.L_x_1327:
        /* <DEDUP_REMOVED lines=12> */
.L_x_1341:
[----:B------:R-:W2:Y:S02]  /*94d0*/  LDG.E.64 R2, [R2.64] ;  /* 0x0000002402027981 */ /* 0x000ea4000c1e1b00 */
[----:B--2---:R-:W0:Y:S01]  /*94e0*/  F2F.F32.F64 R0, R2 ;  /* 0x0000000200007310 */ /* 0x004e220000301000 */
[----:B------:R-:W0:-:S14]  /*94f0*/  DSETP.GEU.AND P0, PT, |R2|, c[0x2][0x0], PT ;  /* 0x008000000200762a */ /* 0x000e1c0003f0e200 */
[----:B0-----:R-:W-:Y:S01]  /*9500*/  @!P0 FMUL R0, R0, 1.175494350822287508e-38 ;  /* 0x0080000000008820 */ /* 0x001fe20000400000 */
[----:B------:R-:W-:Y:S05]  /*9510*/  BRA `(.L_x_1332) ;  /* 0x000008f000007947 */ /* 0x000fea0003800000 */
.L_x_1340:
        /* <DEDUP_REMOVED lines=26> */
.L_x_1343:
        /* <DEDUP_REMOVED lines=13> */
.L_x_1342:
[----:B------:R-:W2:Y:S02]  /*9790*/  LDG.E.U16 R0, [R2.64] ;  /* 0x0000002402007981 */ /* 0x000ea4000c1e1500 */
[----:B--2---:R-:W-:Y:S01]  /*97a0*/  PRMT R0, RZ, 0x5410, R0 ;  /* 0x00005410ff007816 */ /* 0x004fe20000000000 */
[----:B------:R-:W-:Y:S05]  /*97b0*/  BRA `(.L_x_1332) ;  /* 0x0000065000007947 */ /* 0x000fea0003800000 */
.L_x_1339:
        /* <DEDUP_REMOVED lines=11> */
.L_x_1346:
        /* <DEDUP_REMOVED lines=20> */
.L_x_1348:
[----:B------:R-:W-:Y:S05]  /*99b0*/  BSYNC B0 ;  /* 0x0000000000007941 */ /* 0x000fea0003800000 */
.L_x_1347:
[----:B------:R-:W-:Y:S01]  /*99c0*/  LEA R3, R0, 0x3b800000, 0x17 ;  /* 0x3b80000000037811 */ /* 0x000fe200078eb8ff */
[----:B------:R-:W-:-:S05]  /*99d0*/  IMAD.SHL.U32 R0, R2, 0x100000, RZ ;  /* 0x0010000002007824 */ /* 0x000fca00078e00ff */
[----:B------:R-:W-:Y:S01]  /*99e0*/  LOP3.LUT R0, R3, R0, R4, 0xfe, !PT ;  /* 0x0000000003007212 */ /* 0x000fe200078efe04 */
[----:B------:R-:W-:Y:S05]  /*99f0*/  BRA `(.L_x_1332) ;  /* 0x0000041000007947 */ /* 0x000fea0003800000 */
.L_x_1345:
        /* <DEDUP_REMOVED lines=20> */
.L_x_1350:
[----:B------:R-:W-:Y:S05]  /*9b40*/  BSYNC B0 ;  /* 0x0000000000007941 */ /* 0x000fea0003800000 */
.L_x_1349:
[----:B------:R-:W-:Y:S01]  /*9b50*/  LEA R3, R0, 0x37800000, 0x17 ;  /* 0x3780000000037811 */ /* 0x000fe200078eb8ff */
[----:B------:R-:W-:-:S05]  /*9b60*/  IMAD.SHL.U32 R0, R2, 0x200000, RZ ;  /* 0x0020000002007824 */ /* 0x000fca00078e00ff */
[----:B------:R-:W-:Y:S01]  /*9b70*/  LOP3.LUT R0, R3, R0, R4, 0xfe, !PT ;  /* 0x0000000003007212 */ /* 0x000fe200078efe04 */
[----:B------:R-:W-:Y:S05]  /*9b80*/  BRA `(.L_x_1332) ;  /* 0x0000028000007947 */ /* 0x000fea0003800000 */
.L_x_1344:
        /* <DEDUP_REMOVED lines=14> */
.L_x_1331:
        /* <DEDUP_REMOVED lines=21> */
.L_x_1352:
[----:B------:R-:W2:Y:S02]  /*9dc0*/  LDG.E.64 R2, [R2.64] ;  /* 0x0000002402027981 */ /* 0x000ea4000c1e1b00 */
[----:B--2---:R0:W1:Y:S01]  /*9dd0*/  I2F.U64 R0, R2 ;  /* 0x0000000200007312 */ /* 0x0040620000301000 */
[----:B------:R-:W-:Y:S05]  /*9de0*/  BRA `(.L_x_1332) ;  /* 0x0000002000007947 */ /* 0x000fea0003800000 */
.L_x_1351:
[----:B------:R-:W2:Y:S02]  /*9df0*/  LDG.E R0, [R2.64] ;  /* 0x0000002402007981 */ /* 0x000ea4000c1e1900 */
[----:B--2---:R-:W0:Y:S02]  /*9e00*/  I2F.U32 R0, R0 ;  /* 0x0000000000007306 */ /* 0x004e240000201000 */
.L_x_1332:
[----:B------:R-:W-:Y:S05]  /*9e10*/  BSYNC B6 ;  /* 0x0000000000067941 */ /* 0x000fea0003800000 */
.L_x_1326:
        /* <DEDUP_REMOVED lines=14> */
[----:B0-----:R-:W-:Y:S01]  /*9f00*/  STG.E.U8 [R16.64], R3 ;  /* 0x0000000310007986 */ /* 0x001fe2000c101124 */
[----:B------:R-:W-:Y:S05]  /*9f10*/  EXIT ;  /* 0x000000000000794d */ /* 0x000fea0003800000 */
.L_x_1356:
[----:B------:R-:W0:Y:S02]  /*9f20*/  F2I.S64.TRUNC R2, R2 ;  /* 0x0000000200027311 */ /* 0x000e24000020d900 */
[----:B0-----:R-:W-:-:S05]  /*9f30*/  IMAD.MOV.U32 R5, RZ, RZ, R2 ;  /* 0x000000ffff057224 */ /* 0x001fca00078e0002 */
[----:B------:R-:W-:Y:S01]  /*9f40*/  STG.E.U8 [R16.64], R5 ;  /* 0x0000000510007986 */ /* 0x000fe2000c101124 */
[----:B------:R-:W-:Y:S05]  /*9f50*/  EXIT ;  /* 0x000000000000794d */ /* 0x000fea0003800000 */
.L_x_1355:
[----:B------:R-:W-:-:S13]  /*9f60*/  ISETP.NE.AND P0, PT, R3, 0x2, PT ;  /* 0x000000020300780c */ /* 0x000fda0003f05270 */
[----:B------:R-:W-:Y:S05]  /*9f70*/  @!P0 BRA `(.L_x_1358) ;  /* 0x000000a000008947 */ /* 0x000fea0003800000 */
[----:B------:R-:W-:-:S13]  /*9f80*/  ISETP.NE.AND P0, PT, R3, 0x3, PT ;  /* 0x000000030300780c */ /* 0x000fda0003f05270 */
[----:B------:R-:W-:Y:S05]  /*9f90*/  @!P0 BRA `(.L_x_1359) ;  /* 0x0000005000008947 */ /* 0x000fea0003800000 */
[----:B------:R-:W-:-:S13]  /*9fa0*/  ISETP.NE.AND P0, PT, R3, 0x4, PT ;  /* 0x000000040300780c */ /* 0x000fda0003f05270 */
[----:B------:R-:W-:Y:S05]  /*9fb0*/  @P0 BRA `(.L_x_1357) ;  /* 0x00000b4000000947 */ /* 0x000fea0003800000 */
[----:B------:R-:W0:Y:S02]  /*9fc0*/  F2I.S64.TRUNC R2, R2 ;  /* 0x0000000200027311 */ /* 0x000e24000020d900 */
[----:B0-----:R-:W-:Y:S01]  /*9fd0*/  STG.E.64 [R16.64], R2 ;  /* 0x0000000210007986 */ /* 0x001fe2000c101b24 */
[----:B------:R-:W-:Y:S05]  /*9fe0*/  EXIT ;  /* 0x000000000000794d */ /* 0x000fea0003800000 */
.L_x_1359:
[----:B------:R-:W0:Y:S02]  /*9ff0*/  F2I.FTZ.TRUNC.NTZ R3, R2 ;  /* 0x0000000200037305 */ /* 0x000e24000021f100 */
[----:B0-----:R-:W-:Y:S01]  /*a000*/  STG.E [R16.64], R3 ;  /* 0x0000000310007986 */ /* 0x001fe2000c101924 */
[----:B------:R-:W-:Y:S05]  /*a010*/  EXIT ;  /* 0x000000000000794d */ /* 0x000fea0003800000 */
.L_x_1358:
[----:B------:R-:W0:Y:S02]  /*a020*/  F2I.FTZ.TRUNC.NTZ R3, R2 ;  /* 0x0000000200037305 */ /* 0x000e24000021f100 */
[----:B0-----:R-:W-:Y:S01]  /*a030*/  STG.E.U16 [R16.64], R3 ;  /* 0x0000000310007986 */ /* 0x001fe2000c101524 */
[----:B------:R-:W-:Y:S05]  /*a040*/  EXIT ;  /* 0x000000000000794d */ /* 0x000fea0003800000 */
.L_x_1354:
[----:B------:R-:W-:-:S13]  /*a050*/  ISETP.GT.AND P0, PT, R3, 0x6, PT ;  /* 0x000000060300780c */ /* 0x000fda0003f04270 */
[----:B------:R-:W-:Y:S05]  /*a060*/  @P0 BRA `(.L_x_1360) ;  /* 0x0000009000000947 */ /* 0x000fea0003800000 */
[----:B------:R-:W-:-:S13]  /*a070*/  ISETP.NE.AND P0, PT, R3, 0x5, PT ;  /* 0x000000050300780c */ /* 0x000fda0003f05270 */
[----:B------:R-:W-:Y:S05]  /*a080*/  @!P0 BRA `(.L_x_1361) ;  /* 0x0000004000008947 */ /* 0x000fea0003800000 */
[----:B------:R-:W-:-:S13]  /*a090*/  ISETP.NE.AND P0, PT, R3, 0x6, PT ;  /* 0x000000060300780c */ /* 0x000fda0003f05270 */
[----:B------:R-:W-:Y:S05]  /*a0a0*/  @P0 BRA `(.L_x_1357) ;  /* 0x00000a5000000947 */ /* 0x000fea0003800000 */
[----:B------:R-:W-:Y:S01]  /*a0b0*/  STG.E [R16.64], R2 ;  /* 0x0000000210007986 */ /* 0x000fe2000c101924 */
[----:B------:R-:W-:Y:S05]  /*a0c0*/  EXIT ;  /* 0x000000000000794d */ /* 0x000fea0003800000 */
.L_x_1361:
[----:B------:R-:W-:-:S05]  /*a0d0*/  F2FP.PACK_AB R2, RZ, R2 ;  /* 0x00000002ff02723e */ /* 0x000fca00000000ff */
[----:B------:R-:W-:Y:S01]  /*a0e0*/  STG.E.U16 [R16.64], R2 ;  /* 0x0000000210007986 */ /* 0x000fe2000c101524 */
[----:B------:R-:W-:Y:S05]  /*a0f0*/  EXIT ;  /* 0x000000000000794d */ /* 0x000fea0003800000 */
.L_x_1360:
[----:B------:R-:W-:-:S13]  /*a100*/  ISETP.NE.AND P0, PT, R3, 0x7, PT ;  /* 0x000000070300780c */ /* 0x000fda0003f05270 */
[----:B------:R-:W-:Y:S05]  /*a110*/  @!P0 BRA `(.L_x_1362) ;  /* 0x000000b000008947 */ /* 0x000fea0003800000 */
[----:B------:R-:W-:-:S13]  /*a120*/  ISETP.NE.AND P0, PT, R3, 0x8, PT ;  /* 0x000000080300780c */ /* 0x000fda0003f05270 */
[----:B------:R-:W-:Y:S05]  /*a130*/  @!P0 BRA `(.L_x_1363) ;  /* 0x0000005000008947 */ /* 0x000fea0003800000 */
[----:B------:R-:W-:-:S13]  /*a140*/  ISETP.NE.AND P0, PT, R3, 0x9, PT ;  /* 0x000000090300780c */ /* 0x000fda0003f05270 */
[----:B------:R-:W-:Y:S05]  /*a150*/  @P0 BRA `(.L_x_1357) ;  /* 0x000009a000000947 */ /* 0x000fea0003800000 */
[----:B------:R-:W-:-:S05]  /*a160*/  IMAD.MOV.U32 R3, RZ, RZ, RZ ;  /* 0x000000ffff037224 */ /* 0x000fca00078e00ff */
[----:B------:R-:W-:Y:S01]  /*a170*/  STG.E.64 [R16.64], R2 ;  /* 0x0000000210007986 */ /* 0x000fe2000c101b24 */
[----:B------:R-:W-:Y:S05]  /*a180*/  EXIT ;  /* 0x000000000000794d */ /* 0x000fea0003800000 */
.L_x_1363:
[----:B------:R-:W-:-:S04]  /*a190*/  F2FP.PACK_AB R3, RZ, R2 ;  /* 0x00000002ff03723e */ /* 0x000fc800000000ff */
[----:B------:R-:W-:-:S05]  /*a1a0*/  PRMT R3, R3, 0x5410, RZ ;  /* 0x0000541003037816 */ /* 0x000fca00000000ff */
[----:B------:R-:W-:Y:S01]  /*a1b0*/  STG.E [R16.64], R3 ;  /* 0x0000000310007986 */ /* 0x000fe2000c101924 */
[----:B------:R-:W-:Y:S05]  /*a1c0*/  EXIT ;  /* 0x000000000000794d */ /* 0x000fea0003800000 */
.L_x_1362:
[----:B------:R-:W-:-:S06]  /*a1d0*/  FMUL.FTZ R2, R2, 1 ;  /* 0x3f80000002027820 */ /* 0x000fcc0000410000 */
[----:B------:R-:W0:Y:S02]  /*a1e0*/  F2F.F64.F32 R2, R2 ;  /* 0x0000000200027310 */ /* 0x000e240000201800 */
[----:B0-----:R-:W-:Y:S01]  /*a1f0*/  STG.E.64 [R16.64], R2 ;  /* 0x0000000210007986 */ /* 0x001fe2000c101b24 */
[----:B------:R-:W-:Y:S05]  /*a200*/  EXIT ;  /* 0x000000000000794d */ /* 0x000fea0003800000 */
.L_x_1353:
        /* <DEDUP_REMOVED lines=10> */
[----:B------:R-:W-:Y:S01]  /*a2b0*/  STG.E.U8 [R16.64], R3 ;  /* 0x0000000310007986 */ /* 0x000fe2000c101124 */
[----:B------:R-:W-:Y:S05]  /*a2c0*/  EXIT ;  /* 0x000000000000794d */ /* 0x000fea0003800000 */
.L_x_1366:
[----:B------:R-:W-:Y:S01]  /*a2d0*/  FMUL.FTZ R4, R2, 1 ;  /* 0x3f80000002047820 */ /* 0x000fe20000410000 */
[----:B------:R-:W-:-:S05]  /*a2e0*/  CS2R R6, SRZ ;  /* 0x0000000000067805 */ /* 0x000fca000001ff00 */
[----:B------:R-:W0:Y:S02]  /*a2f0*/  F2F.F64.F32 R4, R4 ;  /* 0x0000000400047310 */ /* 0x000e240000201800 */
[----:B0-----:R-:W-:Y:S01]  /*a300*/  STG.E.128 [R16.64], R4 ;  /* 0x0000000410007986 */ /* 0x001fe2000c101d24 */
[----:B------:R-:W-:Y:S05]  /*a310*/  EXIT ;  /* 0x000000000000794d */ /* 0x000fea0003800000 */
.L_x_1365:
        /* <DEDUP_REMOVED lines=20> */
.L_x_1370:
[----:B------:R-:W-:Y:S05]  /*a460*/  BSYNC B0 ;  /* 0x0000000000007941 */ /* 0x000fea0003800000 */
.L_x_1369:
[----:B------:R-:W-:-:S05]  /*a470*/  LOP3.LUT R5, R0, R5, RZ, 0xfc, !PT ;  /* 0x0000000500057212 */ /* 0x000fca00078efcff */
[----:B------:R-:W-:Y:S01]  /*a480*/  STG.E.U8 [R16.64], R5 ;  /* 0x0000000510007986 */ /* 0x000fe2000c101124 */
[----:B------:R-:W-:Y:S05]  /*a490*/  EXIT ;  /* 0x000000000000794d */ /* 0x000fea0003800000 */
.L_x_1368:
        /* <DEDUP_REMOVED lines=12> */
.L_x_1372:
[----:B------:R-:W-:Y:S01]  /*a560*/  IMAD.MOV.U32 R0, RZ, RZ, 0x7f ;  /* 0x0000007fff007424 */ /* 0x000fe200078e00ff */
[----:B------:R-:W-:-:S04]  /*a570*/  ISETP.GT.U32.AND P0, PT, R4, 0x7f800000, PT ;  /* 0x7f8000000400780c */ /* 0x000fc80003f04070 */
[----:B------:R-:W-:-:S04]  /*a580*/  SEL R0, R0, 0x7c, P0 ;  /* 0x0000007c00007807 */ /* 0x000fc80000000000 */
.L_x_1373:
[----:B------:R-:W-:Y:S05]  /*a590*/  BSYNC B0 ;  /* 0x0000000000007941 */ /* 0x000fea0003800000 */
.L_x_1371:
[----:B------:R-:W-:-:S04]  /*a5a0*/  LOP3.LUT R2, R2, 0x80000000, RZ, 0xc0, !PT ;  /* 0x8000000002027812 */ /* 0x000fc800078ec0ff */
[----:B------:R-:W-:-:S04]  /*a5b0*/  SHF.R.U32.HI R3, RZ, 0x18, R2 ;  /* 0x00000018ff037819 */ /* 0x000fc80000011602 */
[----:B------:R-:W-:-:S05]  /*a5c0*/  LOP3.LUT R3, R0, R3, RZ, 0xfc, !PT ;  /* 0x0000000300037212 */ /* 0x000fca00078efcff */
[----:B------:R-:W-:Y:S01]  /*a5d0*/  STG.E.U8 [R16.64], R3 ;  /* 0x0000000310007986 */ /* 0x000fe2000c101124 */
[----:B------:R-:W-:Y:S05]  /*a5e0*/  EXIT ;  /* 0x000000000000794d */ /* 0x000fea0003800000 */
.L_x_1367:
[----:B------:R-:W-:-:S05]  /*a5f0*/  F2FP.BF16.PACK_AB R2, RZ, R2 ;  /* 0x00000002ff02723e */ /* 0x000fca00000010ff */
[----:B------:R-:W-:Y:S01]  /*a600*/  STG.E.U16 [R16.64], R2 ;  /* 0x0000000210007986 */ /* 0x000fe2000c101524 */
[----:B------:R-:W-:Y:S05]  /*a610*/  EXIT ;  /* 0x000000000000794d */ /* 0x000fea0003800000 */
.L_x_1364:
        /* <DEDUP_REMOVED lines=9> */
[----:B0-----:R-:W-:Y:S01]  /*a6b0*/  STG.E.U16 [R16.64], R3 ;  /* 0x0000000310007986 */ /* 0x001fe2000c101524 */
[----:B------:R-:W-:Y:S05]  /*a6c0*/  EXIT ;  /* 0x000000000000794d */ /* 0x000fea0003800000 */
.L_x_1376:
        /* <DEDUP_REMOVED lines=16> */
.L_x_1379:
[----:B------:R-:W-:-:S04]  /*a7d0*/  LOP3.LUT R2, R2, 0x80000000, RZ, 0xc0, !PT ;  /* 0x8000000002027812 */ /* 0x000fc800078ec0ff */
[----:B------:R-:W-:-:S04]  /*a7e0*/  SHF.R.U32.HI R3, RZ, 0x18, R2 ;  /* 0x00000018ff037819 */ /* 0x000fc80000011602 */
[----:B------:R-:W-:-:S04]  /*a7f0*/  LOP3.LUT R0, R0, R3, RZ, 0xfc, !PT ;  /* 0x0000000300007212 */ /* 0x000fc800078efcff */
[----:B------:R-:W-:Y:S02]  /*a800*/  PRMT R8, R0, 0x7610, R8 ;  /* 0x0000761000087816 */ /* 0x000fe40000000008 */
.L_x_1378:
[----:B------:R-:W-:Y:S05]  /*a810*/  BSYNC B0 ;  /* 0x0000000000007941 */ /* 0x000fea0003800000 */
.L_x_1377:
[----:B------:R-:W-:Y:S01]  /*a820*/  STG.E.U8 [R16.64], R8 ;  /* 0x0000000810007986 */ /* 0x000fe2000c101124 */
[----:B------:R-:W-:Y:S05]  /*a830*/  EXIT ;  /* 0x000000000000794d */ /* 0x000fea0003800000 */
.L_x_1375:
        /* <DEDUP_REMOVED lines=16> */
.L_x_1382:
[----:B------:R-:W-:-:S04]  /*a940*/  LOP3.LUT R2, R2, 0x80000000, RZ, 0xc0, !PT ;  /* 0x8000000002027812 */ /* 0x000fc800078ec0ff */
[----:B------:R-:W-:-:S04]  /*a950*/  SHF.R.U32.HI R3, RZ, 0x18, R2 ;  /* 0x00000018ff037819 */ /* 0x000fc80000011602 */
[----:B------:R-:W-:-:S04]  /*a960*/  LOP3.LUT R0, R0, R3, RZ, 0xfc, !PT ;  /* 0x0000000300007212 */ /* 0x000fc800078efcff */
[----:B------:R-:W-:Y:S02]  /*a970*/  PRMT R8, R0, 0x7610, R8 ;  /* 0x0000761000087816 */ /* 0x000fe40000000008 */
.L_x_1381:
[----:B------:R-:W-:Y:S05]  /*a980*/  BSYNC B0 ;  /* 0x0000000000007941 */ /* 0x000fea0003800000 */
.L_x_1380:
[----:B------:R-:W-:Y:S01]  /*a990*/  STG.E.U8 [R16.64], R8 ;  /* 0x0000000810007986 */ /* 0x000fe2000c101124 */
[----:B------:R-:W-:Y:S05]  /*a9a0*/  EXIT ;  /* 0x000000000000794d */ /* 0x000fea0003800000 */
.L_x_1374:
        /* <DEDUP_REMOVED lines=21> */
.L_x_1357:
        /* <DEDUP_REMOVED lines=20> */
.L_x_1384:
[----:B------:R-:W0:Y:S02]  /*ac40*/  F2I.U64.TRUNC R2, R2 ;  /* 0x0000000200027311 */ /* 0x000e24000020d800 */
[----:B0-----:R-:W-:Y:S01]  /*ac50*/  STG.E.64 [R16.64], R2 ;  /* 0x0000000210007986 */ /* 0x001fe2000c101b24 */
[----:B------:R-:W-:Y:S05]  /*ac60*/  EXIT ;  /* 0x000000000000794d */ /* 0x000fea0003800000 */
.L_x_1383:
[----:B------:R-:W0:Y:S02]  /*ac70*/  F2I.FTZ.U32.TRUNC.NTZ R3, R2 ;  /* 0x0000000200037305 */ /* 0x000e24000021f000 */
[----:B0-----:R-:W-:Y:S01]  /*ac80*/  STG.E [R16.64], R3 ;  /* 0x0000000310007986 */ /* 0x001fe2000c101924 */
[----:B------:R-:W-:Y:S05]  /*ac90*/  EXIT ;  /* 0x000000000000794d */ /* 0x000fea0003800000 */
.L_x_1385:
        /* <DEDUP_REMOVED lines=14> */
.L_x_12104:


//--------------------- .text._ZN2at6native27unrolled_elementwise_kernelIZZZNS0_16log2_kernel_cudaERNS_18TensorIteratorBaseEENKUlvE0_clEvENKUlvE0_clEvEUlfE_St5arrayIPcLm2EELi4E23TrivialOffsetCalculatorILi1EjESB_NS0_6memory12LoadWithCastILi1EEENSC_13StoreWithCastILi1EEEEEviT_T0_T2_T3_T4_T5_ --------------------------
	.section	.text._ZN2at6native27unrolled_elementwise_kernelIZZZNS0_16log2_kernel_cudaERNS_18TensorIteratorBaseEENKUlvE0_clEvENKUlvE0_clEvEUlfE_St5arrayIPcLm2EELi4E23TrivialOffsetCalculatorILi1EjESB_NS0_6memory12LoadWithCastILi1EEENSC_13StoreWithCastILi1EEEEEviT_T0_T2_T3_T4_T5_,"ax",@progbits
	.sectioninfo	@"SHI_REGISTERS=30"
	.align	128
        .global         _ZN2at6native27unrolled_elementwise_kernelIZZZNS0_16log2_kernel_cudaERNS_18TensorIteratorBaseEENKUlvE0_clEvENKUlvE0_clEvEUlfE_St5arrayIPcLm2EELi4E23TrivialOffsetCalculatorILi1EjESB_NS0_6memory12LoadWithCastILi1EEENSC_13StoreWithCastILi1EEEEEviT_T0_T2_T3_T4_T5_
        .type           _ZN2at6native27unrolled_elementwise_kernelIZZZNS0_16log2_kernel_cudaERNS_18TensorIteratorBaseEENKUlvE0_clEvENKUlvE0_clEvEUlfE_St5arrayIPcLm2EELi4E23TrivialOffsetCalculatorILi1EjESB_NS0_6memory12LoadWithCastILi1EEENSC_13StoreWithCastILi1EEEEEviT_T0_T2_T3_T4_T5_,@function
        .size           _ZN2at6native27unrolled_elementwise_kernelIZZZNS0_16log2_kernel_cudaERNS_18TensorIteratorBaseEENKUlvE0_clEvENKUlvE0_clEvEUlfE_St5arrayIPcLm2EELi4E23TrivialOffsetCalculatorILi1EjESB_NS0_6memory12LoadWithCastILi1EEENSC_13StoreWithCastILi1EEEEEviT_T0_T2_T3_T4_T5_,(.L_x_12105 - _ZN2at6native27unrolled_elementwise_kernelIZZZNS0_16log2_kernel_cudaERNS_18TensorIteratorBaseEENKUlvE0_clEvENKUlvE0_clEvEUlfE_St5arrayIPcLm2EELi4E23TrivialOffsetCalculatorILi1EjESB_NS0_6memory12LoadWithCastILi1EEENSC_13StoreWithCastILi1EEEEEviT_T0_T2_T3_T4_T5_)
        .other          _ZN2at6native27unrolled_elementwise_kernelIZZZNS0_16log2_kernel_cudaERNS_18TensorIteratorBaseEENKUlvE0_clEvENKUlvE0_clEvEUlfE_St5arrayIPcLm2EELi4E23TrivialOffsetCalculatorILi1EjESB_NS0_6memory12LoadWithCastILi1EEENSC_13StoreWithCastILi1EEEEEviT_T0_T2_T3_T4_T5_,@"STO_CUDA_ENTRY STV_DEFAULT"
_ZN2at6native27unrolled_elementwise_kernelIZZZNS0_16log2_kernel_cudaERNS_18TensorIteratorBaseEENKUlvE0_clEvENKUlvE0_clEvEUlfE_St5arrayIPcLm2EELi4E23TrivialOffsetCalculatorILi1EjESB_NS0_6memory12LoadWithCastILi1EEENSC_13StoreWithCastILi1EEEEEviT_T0_T2_T3_T4_T5_:
.text._ZN2at6native27unrolled_elementwise_kernelIZZZNS0_16log2_kernel_cudaERNS_18TensorIteratorBaseEENKUlvE0_clEvENKUlvE0_clEvEUlfE_St5arrayIPcLm2EELi4E23TrivialOffsetCalculatorILi1EjESB_NS0_6memory12LoadWithCastILi1EEENSC_13StoreWithCastILi1EEEEEviT_T0_T2_T3_T4_T5_:
[----:B------:R-:W-:Y:S02]  /*0000*/  IMAD.MOV.U32 R1, RZ, RZ, c[0x0][0x28] ;  /* 0x00000a00ff017624 */ /* 0x000fe400078e00ff */
[----:B------:R-:W0:Y:S01]  /*0010*/  S2R R2, SR_CTAID.X ;  /* 0x0000000000027919 */ /* 0x000e220000002500 */
[----:B------:R-:W-:Y:S01]  /*0020*/  IMAD.MOV.U32 R3, RZ, RZ, -0x200 ;  /* 0xfffffe00ff037424 */ /* 0x000fe200078e00ff */
[----:B------:R-:W1:Y:S01]  /*0030*/  LDC.U8 R17, c[0x0][0x17c] ;  /* 0x00005f00ff117b82 */ /* 0x000e620000000000 */
[----:B------:R-:W-:Y:S01]  /*0040*/  ULDC.64 UR36, c[0x0][0x118] ;  /* 0x0000460000247ab9 */ /* 0x000fe20000000a00 */
[----:B------:R-:W2:Y:S01]  /*0050*/  S2R R25, SR_TID.X ;  /* 0x0000000000197919 */ /* 0x000ea20000002100 */
[----:B------:R-:W-:Y:S01]  /*0060*/  BSSY B7, `(.L_x_1386) ;  /* 0x00000ea000077945 */ /* 0x000fe20003800000 */
[----:B------:R-:W-:Y:S02]  /*0070*/  IMAD.MOV.U32 R23, RZ, RZ, RZ ;  /* 0x000000ffff177224 */ /* 0x000fe400078e00ff */
[----:B------:R-:W-:Y:S02]  /*0080*/  IMAD.MOV.U32 R26, RZ, RZ, RZ ;  /* 0x000000ffff1a7224 */ /* 0x000fe400078e00ff */
[----:B0-----:R-:W-:-:S05]  /*0090*/  IMAD R16, R2, R3, c[0x0][0x160] ;  /* 0x0000580002107624 */ /* 0x001fca00078e0203 */
[----:B--2---:R-:W-:-:S13]  /*00a0*/  ISETP.GE.AND P0, PT, R25, R16, PT ;  /* 0x000000101900720c */ /* 0x004fda0003f06270 */
[----:B------:R-:W-:Y:S05]  /*00b0*/  @P0 BRA `(.L_x_1387) ;  /* 0x00000e4000000947 */ /* 0x000fea0003800000 */
[----:B-1----:R-:W-:Y:S01]  /*00c0*/  PRMT R0, R17, 0x9910, RZ ;  /* 0x0000991011007816 */ /* 0x002fe200000000ff */
[----:B------:R-:W-:Y:S01]  /*00d0*/  IMAD R25, R2, 0x200, R25 ;  /* 0x0000020002197824 */ /* 0x000fe200078e0219 */
[----:B------:R-:W-:Y:S02]  /*00e0*/  BSSY B6, `(.L_x_1388) ;  /* 0x00000df000067945 */ /* 0x000fe40003800000 */
        /* <DEDUP_REMOVED lines=14> */
[----:B--2---:R0:W1:Y:S01]  /*01d0*/  I2F.S16 R26, R4 ;  /* 0x00000004001a7306 */ /* 0x0040620000101400 */
[----:B------:R-:W-:Y:S05]  /*01e0*/  BRA `(.L_x_1394) ;  /* 0x00000ce000007947 */ /* 0x000fea0003800000 */
.L_x_1392:
[----:B------:R-:W2:Y:S02]  /*01f0*/  LDG.E.U8 R4, [R4.64] ;  /* 0x0000002404047981 */ /* 0x000ea4000c1e1100 */
[----:B--2---:R0:W1:Y:S01]  /*0200*/  I2F.U16 R26, R4 ;  /* 0x00000004001a7306 */ /* 0x0040620000101000 */
[----:B------:R-:W-:Y:S05]  /*0210*/  BRA `(.L_x_1394) ;  /* 0x00000cb000007947 */ /* 0x000fea0003800000 */
.L_x_1391:
        /* <DEDUP_REMOVED lines=9> */
.L_x_1396:
[----:B------:R-:W2:Y:S02]  /*02b0*/  LDG.E R4, [R4.64] ;  /* 0x0000002404047981 */ /* 0x000ea4000c1e1900 */
[----:B--2---:R0:W1:Y:S01]  /*02c0*/  I2F R26, R4 ;  /* 0x00000004001a7306 */ /* 0x0040620000201400 */
[----:B------:R-:W-:Y:S05]  /*02d0*/  BRA `(.L_x_1394) ;  /* 0x00000bf000007947 */ /* 0x000fea0003800000 */
.L_x_1395:
[----:B------:R-:W2:Y:S02]  /*02e0*/  LDG.E.U16 R4, [R4.64] ;  /* 0x0000002404047981 */ /* 0x000ea4000c1e1500 */
[----:B--2---:R0:W1:Y:S01]  /*02f0*/  I2F.S16 R26, R4 ;  /* 0x00000004001a7306 */ /* 0x0040620000101400 */
[----:B------:R-:W-:Y:S05]  /*0300*/  BRA `(.L_x_1394) ;  /* 0x00000bc000007947 */ /* 0x000fea0003800000 */
.L_x_1390:
        /* <DEDUP_REMOVED lines=8> */
.L_x_1398:
[----:B------:R-:W2:Y:S02]  /*0390*/  LDG.E.U16 R4, [R4.64] ;  /* 0x0000002404047981 */ /* 0x000ea4000c1e1500 */
[----:B--2---:R-:W-:Y:S01]  /*03a0*/  HADD2.F32 R26, -RZ, R4.H0_H0 ;  /* 0x20000004ff1a7230 */ /* 0x004fe20000004100 */
[----:B------:R-:W-:Y:S05]  /*03b0*/  BRA `(.L_x_1394) ;  /* 0x00000b1000007947 */ /* 0x000fea0003800000 */
.L_x_1397:
        /* <DEDUP_REMOVED lines=8> */
.L_x_1400:
[----:B------:R-:W2:Y:S02]  /*0440*/  LDG.E.U16 R4, [R4.64] ;  /* 0x0000002404047981 */ /* 0x000ea4000c1e1500 */
[----:B--2---:R-:W-:Y:S01]  /*0450*/  HADD2.F32 R26, -RZ, R4.H0_H0 ;  /* 0x20000004ff1a7230 */ /* 0x004fe20000004100 */
[----:B------:R-:W-:Y:S05]  /*0460*/  BRA `(.L_x_1394) ;  /* 0x00000a6000007947 */ /* 0x000fea0003800000 */
.L_x_1399:
[----:B------:R-:W2:Y:S02]  /*0470*/  LDG.E.64 R4, [R4.64] ;  /* 0x0000002404047981 */ /* 0x000ea4000c1e1b00 */
[----:B--2---:R-:W0:Y:S01]  /*0480*/  F2F.F32.F64 R26, R4 ;  /* 0x00000004001a7310 */ /* 0x004e220000301000 */
[----:B------:R-:W0:-:S14]  /*0490*/  DSETP.GEU.AND P0, PT, |R4|, c[0x2][0x0], PT ;  /* 0x008000000400762a */ /* 0x000e1c0003f0e200 */
[----:B0-----:R-:W-:Y:S01]  /*04a0*/  @!P0 FMUL R26, R26, 1.175494350822287508e-38 ;  /* 0x008000001a1a8820 */ /* 0x001fe20000400000 */
[----:B------:R-:W-:Y:S05]  /*04b0*/  BRA `(.L_x_1394) ;  /* 0x00000a1000007947 */ /* 0x000fea0003800000 */
.L_x_1389:
        /* <DEDUP_REMOVED lines=12> */
.L_x_1403:
[----:B------:R-:W2:Y:S02]  /*0580*/  LDG.E.64 R4, [R4.64] ;  /* 0x0000002404047981 */ /* 0x000ea4000c1e1b00 */
[----:B--2---:R-:W0:Y:S01]  /*0590*/  F2F.F32.F64 R26, R4 ;  /* 0x00000004001a7310 */ /* 0x004e220000301000 */
[----:B------:R-:W0:-:S14]  /*05a0*/  DSETP.GEU.AND P0, PT, |R4|, c[0x2][0x0], PT ;  /* 0x008000000400762a */ /* 0x000e1c0003f0e200 */
[----:B0-----:R-:W-:Y:S01]  /*05b0*/  @!P0 FMUL R26, R26, 1.175494350822287508e-38 ;  /* 0x008000001a1a8820 */ /* 0x001fe20000400000 */
[----:B------:R-:W-:Y:S05]  /*05c0*/  BRA `(.L_x_1394) ;  /* 0x0000090000007947 */ /* 0x000fea0003800000 */
.L_x_1402:
        /* <DEDUP_REMOVED lines=11> */
[----:B------:R-:W-:-:S04]  /*0680*/  IADD3 R6, R0, 0x1000000, RZ ;  /* 0x0100000000067810 */ /* 0x000fc80007ffe0ff */
[----:B------:R-:W-:Y:S02]  /*0690*/  SHF.R.S32.HI R6, RZ, 0x8, R6 ;  /* 0x00000008ff067819 */ /* 0x000fe40000011406 */
[----:B0-----:R-:W-:-:S04]  /*06a0*/  IADD3 R3, -R3, 0x1f, RZ ;  /* 0x0000001f03037810 */ /* 0x001fc80007ffe1ff */
[C---:B------:R-:W-:Y:S02]  /*06b0*/  ISETP.GT.U32.AND P0, PT, R3.reuse, 0x4, PT ;  /* 0x000000040300780c */ /* 0x040fe40003f04070 */
[----:B------:R-:W-:-:S04]  /*06c0*/  IADD3 R3, R3, -0x4, RZ ;  /* 0xfffffffc03037810 */ /* 0x000fc80007ffe0ff */
[----:B------:R-:W-:-:S04]  /*06d0*/  SEL R3, R3, RZ, P0 ;  /* 0x000000ff03037207 */ /* 0x000fc80000000000 */
[C---:B------:R-:W-:Y:S01]  /*06e0*/  SHF.L.U32 R4, R0.reuse, R3, RZ ;  /* 0x0000000300047219 */ /* 0x040fe200000006ff */
[----:B------:R-:W-:Y:S01]  /*06f0*/  IMAD R7, R3, R8, 0x3c000000 ;  /* 0x3c00000003077424 */ /* 0x000fe200078e0208 */
[----:B------:R-:W-:-:S04]  /*0700*/  IADD3 R3, R0, -0x1, RZ ;  /* 0xffffffff00037810 */ /* 0x000fc80007ffe0ff */
[----:B------:R-:W-:Y:S02]  /*0710*/  LEA.HI R7, R4, R7, RZ, 0x1c ;  /* 0x0000000704077211 */ /* 0x000fe400078fe0ff */
[----:B------:R-:W-:Y:S02]  /*0720*/  SHF.R.S32.HI R3, RZ, 0x1f, R3 ;  /* 0x0000001fff037819 */ /* 0x000fe40000011403 */
[----:B------:R-:W-:-:S04]  /*0730*/  LOP3.LUT R6, R7, 0x7f800000, R6, 0xf8, !PT ;  /* 0x7f80000007067812 */ /* 0x000fc800078ef806 */
[----:B------:R-:W-:-:S04]  /*0740*/  LOP3.LUT R3, R6, R3, RZ, 0x30, !PT ;  /* 0x0000000306037212 */ /* 0x000fc800078e30ff */
[----:B------:R-:W-:Y:S01]  /*0750*/  LOP3.LUT R26, R3, 0x80000000, R26, 0xf8, !PT ;  /* 0x80000000031a7812 */ /* 0x000fe200078ef81a */
[----:B------:R-:W-:Y:S05]  /*0760*/  BRA `(.L_x_1394) ;  /* 0x0000076000007947 */ /* 0x000fea0003800000 */
.L_x_1405:
[----:B------:R-:W2:Y:S02]  /*0770*/  LDG.E.U8 R4, [R4.64] ;  /* 0x0000002404047981 */ /* 0x000ea4000c1e1100 */
[----:B--2---:R-:W-:-:S05]  /*0780*/  IMAD.SHL.U32 R0, R4, 0x2000000, RZ ;  /* 0x0200000004007824 */ /* 0x004fca00078e00ff */
[----:B------:R-:W-:-:S13]  /*0790*/  ISETP.GE.U32.AND P0, PT, R0, 0x8000000, PT ;  /* 0x080000000000780c */ /* 0x000fda0003f06070 */
[C---:B------:R-:W-:Y:S02]  /*07a0*/  @P0 IMAD.SHL.U32 R3, R4.reuse, 0x200000, RZ ;  /* 0x0020000004030824 */ /* 0x040fe400078e00ff */
[----:B------:R-:W-:-:S03]  /*07b0*/  @!P0 IMAD.SHL.U32 R0, R4, 0x100, RZ ;  /* 0x0000010004008824 */ /* 0x000fc600078e00ff */
[----:B------:R-:W-:Y:S02]  /*07c0*/  @P0 LOP3.LUT R3, R3, 0xfe00000, RZ, 0xc0, !PT ;  /* 0x0fe0000003030812 */ /* 0x000fe400078ec0ff */
[----:B------:R-:W-:Y:S02]  /*07d0*/  @!P0 LOP3.LUT R0, R0, 0x7f00, RZ, 0xc0, !PT ;  /* 0x00007f0000008812 */ /* 0x000fe400078ec0ff */
[----:B------:R-:W-:Y:S02]  /*07e0*/  @P0 LOP3.LUT R3, R3, 0x70000000, RZ, 0xfc, !PT ;  /* 0x7000000003030812 */ /* 0x000fe400078efcff */
[----:B------:R-:W-:-:S03]  /*07f0*/  @!P0 LOP3.LUT R0, R0, 0x3f000000, RZ, 0xfc, !PT ;  /* 0x3f00000000008812 */ /* 0x000fc600078efcff */
[----:B------:R-:W-:Y:S02]  /*0800*/  @P0 FMUL.FTZ R26, R3, 1.9259299443872358531e-34 ;  /* 0x07800000031a0820 */ /* 0x000fe40000410000 */
[----:B------:R-:W-:Y:S02]  /*0810*/  @!P0 FADD.FTZ R26, R0, -0.5 ;  /* 0xbf000000001a8421 */ /* 0x000fe40000010000 */
[----:B------:R-:W-:-:S05]  /*0820*/  IMAD.SHL.U32 R3, R4, 0x1000000, RZ ;  /* 0x0100000004037824 */ /* 0x000fca00078e00ff */
[----:B------:R-:W-:Y:S01]  /*0830*/  LOP3.LUT R26, R26, 0x80000000, R3, 0xf8, !PT ;  /* 0x800000001a1a7812 */ /* 0x000fe200078ef803 */
[----:B------:R-:W-:Y:S05]  /*0840*/  BRA `(.L_x_1394) ;  /* 0x0000068000007947 */ /* 0x000fea0003800000 */
.L_x_1404:
[----:B------:R-:W2:Y:S02]  /*0850*/  LDG.E.U16 R4, [R4.64] ;  /* 0x0000002404047981 */ /* 0x000ea4000c1e1500 */
[----:B--2---:R-:W-:Y:S01]  /*0860*/  PRMT R26, RZ, 0x5410, R4 ;  /* 0x00005410ff1a7816 */ /* 0x004fe20000000004 */
[----:B------:R-:W-:Y:S05]  /*0870*/  BRA `(.L_x_1394) ;  /* 0x0000065000007947 */ /* 0x000fea0003800000 */
.L_x_1401:
        /* <DEDUP_REMOVED lines=9> */
[----:B--2---:R0:W1:Y:S01]  /*0910*/  I2F.U16 R26, R4 ;  /* 0x00000004001a7306 */ /* 0x0040620000101000 */
[----:B------:R-:W-:Y:S05]  /*0920*/  BRA `(.L_x_1394) ;  /* 0x000005a000007947 */ /* 0x000fea0003800000 */
.L_x_1408:
        /* <DEDUP_REMOVED lines=20> */
.L_x_1410:
[----:B------:R-:W-:Y:S05]  /*0a70*/  BSYNC B0 ;  /* 0x0000000000007941 */ /* 0x000fea0003800000 */
.L_x_1409:
[----:B------:R-:W-:Y:S01]  /*0a80*/  IMAD.SHL.U32 R3, R3, 0x100000, RZ ;  /* 0x0010000003037824 */ /* 0x000fe200078e00ff */
[----:B------:R-:W-:-:S04]  /*0a90*/  LEA R5, R0, 0x3b800000, 0x17 ;  /* 0x3b80000000057811 */ /* 0x000fc800078eb8ff */
[----:B------:R-:W-:Y:S01]  /*0aa0*/  LOP3.LUT R26, R5, R3, R26, 0xfe, !PT ;  /* 0x00000003051a7212 */ /* 0x000fe200078efe1a */
[----:B------:R-:W-:Y:S05]  /*0ab0*/  BRA `(.L_x_1394) ;  /* 0x0000041000007947 */ /* 0x000fea0003800000 */
.L_x_1407:
        /* <DEDUP_REMOVED lines=20> */
.L_x_1412:
[----:B------:R-:W-:Y:S05]  /*0c00*/  BSYNC B0 ;  /* 0x0000000000007941 */ /* 0x000fea0003800000 */
.L_x_1411:
[----:B------:R-:W-:Y:S01]  /*0c10*/  IMAD.SHL.U32 R3, R3, 0x200000, RZ ;  /* 0x0020000003037824 */ /* 0x000fe200078e00ff */
[----:B------:R-:W-:-:S04]  /*0c20*/  LEA R5, R0, 0x37800000, 0x17 ;  /* 0x3780000000057811 */ /* 0x000fc800078eb8ff */
[----:B------:R-:W-:Y:S01]  /*0c30*/  LOP3.LUT R26, R5, R3, R26, 0xfe, !PT ;  /* 0x00000003051a7212 */ /* 0x000fe200078efe1a */
[----:B------:R-:W-:Y:S05]  /*0c40*/  BRA `(.L_x_1394) ;  /* 0x0000028000007947 */ /* 0x000fea0003800000 */
.L_x_1406:
        /* <DEDUP_REMOVED lines=14> */
.L_x_1393:
        /* <DEDUP_REMOVED lines=21> */
.L_x_1414:
[----:B------:R-:W2:Y:S02]  /*0e80*/  LDG.E.64 R26, [R4.64] ;  /* 0x00000024041a7981 */ /* 0x000ea4000c1e1b00 */
[----:B--2---:R0:W1:Y:S01]  /*0e90*/  I2F.U64 R26, R26 ;  /* 0x0000001a001a7312 */ /* 0x0040620000301000 */
[----:B------:R-:W-:Y:S05]  /*0ea0*/  BRA `(.L_x_1394) ;  /* 0x0000002000007947 */ /* 0x000fea0003800000 */
.L_x_1413:
[----:B------:R-:W2:Y:S02]  /*0eb0*/  LDG.E R4, [R4.64] ;  /* 0x0000002404047981 */ /* 0x000ea4000c1e1900 */
[----:B--2---:R0:W1:Y:S02]  /*0ec0*/  I2F.U32 R26, R4 ;  /* 0x00000004001a7306 */ /* 0x0040640000201000 */
.L_x_1394:
[----:B------:R-:W-:Y:S05]  /*0ed0*/  BSYNC B6 ;  /* 0x0000000000067941 */ /* 0x000fea0003800000 */
.L_x_1388:
[----:B------:R-:W2:Y:S02]  /*0ee0*/  S2R R25, SR_TID.X ;  /* 0x0000000000197919 */ /* 0x000ea40000002100 */
[----:B--2---:R-:W-:Y:S02]  /*0ef0*/  IADD3 R25, R25, 0x80, RZ ;  /* 0x0000008019197810 */ /* 0x004fe40007ffe0ff */
.L_x_1387:
[----:B-1----:R-:W-:Y:S05]  /*0f00*/  BSYNC B7 ;  /* 0x0000000000077941 */ /* 0x002fea0003800000 */
.L_x_1386:
[----:B------:R-:W-:Y:S01]  /*0f10*/  ISETP.GE.AND P0, PT, R25, R16, PT ;  /* 0x000000101900720c */ /* 0x000fe20003f06270 */
[----:B------:R-:W-:-:S12]  /*0f20*/  BSSY B7, `(.L_x_1415) ;  /* 0x00000e5000077945 */ /* 0x000fd80003800000 */
[----:B------:R-:W-:Y:S05]  /*0f30*/  @P0 BRA `(.L_x_1416) ;  /* 0x00000e3000000947 */ /* 0x000fea0003800000 */
[----:B------:R-:W-:Y:S01]  /*0f40*/  IMAD R0, R2, 0x200, R25 ;  /* 0x0000020002007824 */ /* 0x000fe200078e0219 */
[----:B------:R-:W-:Y:S01]  /*0f50*/  PRMT R3, R17, 0x9910, RZ ;  /* 0x0000991011037816 */ /* 0x000fe200000000ff */
[----:B------:R-:W-:Y:S02]  /*0f60*/  BSSY B6, `(.L_x_1417) ;  /* 0x00000df000067945 */ /* 0x000fe40003800000 */
[----:B0-----:R-:W-:Y:S02]  /*0f70*/  IMAD R4, R0, c[0x0][0x180], RZ ;  /* 0x0000600000047a24 */ /* 0x001fe400078e02ff */
        /* <DEDUP_REMOVED lines=16> */
.L_x_1421:
[----:B------:R-:W2:Y:S02]  /*1080*/  LDG.E.U8 R4, [R4.64] ;  /* 0x0000002404047981 */ /* 0x000ea4000c1e1100 */
[----:B--2---:R0:W1:Y:S01]  /*1090*/  I2F.U16 R23, R4 ;  /* 0x0000000400177306 */ /* 0x0040620000101000 */
[----:B------:R-:W-:Y:S05]  /*10a0*/  BRA `(.L_x_1423) ;  /* 0x00000ca000007947 */ /* 0x000fea0003800000 */
.L_x_1420:
        /* <DEDUP_REMOVED lines=9> */
.L_x_1425:
[----:B------:R-:W2:Y:S02]  /*1140*/  LDG.E R4, [R4.64] ;  /* 0x0000002404047981 */ /* 0x000ea4000c1e1900 */
[----:B--2---:R0:W1:Y:S01]  /*1150*/  I2F R23, R4 ;  /* 0x0000000400177306 */ /* 0x0040620000201400 */
[----:B------:R-:W-:Y:S05]  /*1160*/  BRA `(.L_x_1423) ;  /* 0x00000be000007947 */ /* 0x000fea0003800000 */
.L_x_1424:
[----:B------:R-:W2:Y:S02]  /*1170*/  LDG.E.U16 R4, [R4.64] ;  /* 0x0000002404047981 */ /* 0x000ea4000c1e1500 */
[----:B--2---:R0:W1:Y:S01]  /*1180*/  I2F.S16 R23, R4 ;  /* 0x0000000400177306 */ /* 0x0040620000101400 */
[----:B------:R-:W-:Y:S05]  /*1190*/  BRA `(.L_x_1423) ;  /* 0x00000bb000007947 */ /* 0x000fea0003800000 */
.L_x_1419:
        /* <DEDUP_REMOVED lines=8> */
.L_x_1427:
[----:B------:R-:W2:Y:S02]  /*1220*/  LDG.E.U16 R4, [R4.64] ;  /* 0x0000002404047981 */ /* 0x000ea4000c1e1500 */
[----:B--2---:R-:W-:Y:S01]  /*1230*/  HADD2.F32 R23, -RZ, R4.H0_H0 ;  /* 0x20000004ff177230 */ /* 0x004fe20000004100 */
[----:B------:R-:W-:Y:S05]  /*1240*/  BRA `(.L_x_1423) ;  /* 0x00000b0000007947 */ /* 0x000fea0003800000 */
.L_x_1426:
        /* <DEDUP_REMOVED lines=8> */
.L_x_1429:
[----:B------:R-:W2:Y:S02]  /*12d0*/  LDG.E.U16 R4, [R4.64] ;  /* 0x0000002404047981 */ /* 0x000ea4000c1e1500 */
[----:B--2---:R-:W-:Y:S01]  /*12e0*/  HADD2.F32 R23, -RZ, R4.H0_H0 ;  /* 0x20000004ff177230 */ /* 0x004fe20000004100 */
[----:B------:R-:W-:Y:S05]  /*12f0*/  BRA `(.L_x_1423) ;  /* 0x00000a5000007947 */ /* 0x000fea0003800000 */
.L_x_1428:
[----:B------:R-:W2:Y:S02]  /*1300*/  LDG.E.64 R4, [R4.64] ;  /* 0x0000002404047981 */ /* 0x000ea4000c1e1b00 */
[----:B--2---:R-:W0:Y:S01]  /*1310*/  F2F.F32.F64 R23, R4 ;  /* 0x0000000400177310 */ /* 0x004e220000301000 */
[----:B------:R-:W0:-:S14]  /*1320*/  DSETP.GEU.AND P0, PT, |R4|, c[0x2][0x0], PT ;  /* 0x008000000400762a */ /* 0x000e1c0003f0e200 */
[----:B0-----:R-:W-:Y:S01]  /*1330*/  @!P0 FMUL R23, R23, 1.175494350822287508e-38 ;  /* 0x0080000017178820 */ /* 0x001fe20000400000 */
[----:B------:R-:W-:Y:S05]  /*1340*/  BRA `(.L_x_1423) ;  /* 0x00000a0000007947 */ /* 0x000fea0003800000 */
.L_x_1418:
        /* <DEDUP_REMOVED lines=12> */
.L_x_1432:
[----:B------:R-:W2:Y:S02]  /*1410*/  LDG.E.64 R4, [R4.64] ;  /* 0x0000002404047981 */ /* 0x000ea4000c1e1b00 */
[----:B--2---:R-:W0:Y:S01]  /*1420*/  F2F.F32.F64 R23, R4 ;  /* 0x0000000400177310 */ /* 0x004e220000301000 */
[----:B------:R-:W0:-:S14]  /*1430*/  DSETP.GEU.AND P0, PT, |R4|, c[0x2][0x0], PT ;  /* 0x008000000400762a */ /* 0x000e1c0003f0e200 */
[----:B0-----:R-:W-:Y:S01]  /*1440*/  @!P0 FMUL R23, R23, 1.175494350822287508e-38 ;  /* 0x0080000017178820 */ /* 0x001fe20000400000 */
[----:B------:R-:W-:Y:S05]  /*1450*/  BRA `(.L_x_1423) ;  /* 0x000008f000007947 */ /* 0x000fea0003800000 */
.L_x_1431:
        /* <DEDUP_REMOVED lines=26> */
.L_x_1434:
[----:B------:R-:W2:Y:S02]  /*1600*/  LDG.E.U8 R4, [R4.64] ;  /* 0x0000002404047981 */ /* 0x000ea4000c1e1100 */
[----:B--2---:R-:W-:-:S05]  /*1610*/  IMAD.SHL.U32 R0, R4, 0x2000000, RZ ;  /* 0x0200000004007824 */ /* 0x004fca00078e00ff */
[----:B------:R-:W-:-:S13]  /*1620*/  ISETP.GE.U32.AND P0, PT, R0, 0x8000000, PT ;  /* 0x080000000000780c */ /* 0x000fda0003f06070 */
[C---:B------:R-:W-:Y:S02]  /*1630*/  @!P0 IMAD.SHL.U32 R0, R4.reuse, 0x100, RZ ;  /* 0x0000010004008824 */ /* 0x040fe400078e00ff */
[----:B------:R-:W-:-:S03]  /*1640*/  @P0 IMAD.SHL.U32 R3, R4, 0x200000, RZ ;  /* 0x0020000004030824 */ /* 0x000fc600078e00ff */
        /* <DEDUP_REMOVED lines=8> */
.L_x_1433:
[----:B------:R-:W2:Y:S02]  /*16d0*/  LDG.E.U16 R4, [R4.64] ;  /* 0x0000002404047981 */ /* 0x000ea4000c1e1500 */
[----:B--2---:R-:W-:Y:S01]  /*16e0*/  PRMT R23, RZ, 0x5410, R4 ;  /* 0x00005410ff177816 */ /* 0x004fe20000000004 */
[----:B------:R-:W-:Y:S05]  /*16f0*/  BRA `(.L_x_1423) ;  /* 0x0000065000007947 */ /* 0x000fea0003800000 */
.L_x_1430:
        /* <DEDUP_REMOVED lines=11> */
.L_x_1437:
        /* <DEDUP_REMOVED lines=20> */
.L_x_1439:
[----:B------:R-:W-:Y:S05]  /*18f0*/  BSYNC B0 ;  /* 0x0000000000007941 */ /* 0x000fea0003800000 */
.L_x_1438:
[----:B------:R-:W-:Y:S01]  /*1900*/  IMAD.SHL.U32 R3, R3, 0x100000, RZ ;  /* 0x0010000003037824 */ /* 0x000fe200078e00ff */
[----:B------:R-:W-:-:S04]  /*1910*/  LEA R0, R0, 0x3b800000, 0x17 ;  /* 0x3b80000000007811 */ /* 0x000fc800078eb8ff */
[----:B------:R-:W-:Y:S01]  /*1920*/  LOP3.LUT R23, R0, R3, R23, 0xfe, !PT ;  /* 0x0000000300177212 */ /* 0x000fe200078efe17 */
[----:B------:R-:W-:Y:S05]  /*1930*/  BRA `(.L_x_1423) ;  /* 0x0000041000007947 */ /* 0x000fea0003800000 */
.L_x_1436:
        /* <DEDUP_REMOVED lines=20> */
.L_x_1441:
[----:B------:R-:W-:Y:S05]  /*1a80*/  BSYNC B0 ;  /* 0x0000000000007941 */ /* 0x000fea0003800000 */
.L_x_1440:
[----:B------:R-:W-:Y:S01]  /*1a90*/  IMAD.SHL.U32 R3, R3, 0x200000, RZ ;  /* 0x0020000003037824 */ /* 0x000fe200078e00ff */
[----:B------:R-:W-:-:S04]  /*1aa0*/  LEA R0, R0, 0x37800000, 0x17 ;  /* 0x3780000000007811 */ /* 0x000fc800078eb8ff */
[----:B------:R-:W-:Y:S01]  /*1ab0*/  LOP3.LUT R23, R0, R3, R23, 0xfe, !PT ;  /* 0x0000000300177212 */ /* 0x000fe200078efe17 */
[----:B------:R-:W-:Y:S05]  /*1ac0*/  BRA `(.L_x_1423) ;  /* 0x0000028000007947 */ /* 0x000fea0003800000 */
.L_x_1435:
        /* <DEDUP_REMOVED lines=14> */
.L_x_1422:
        /* <DEDUP_REMOVED lines=18> */
[----:B0----5:R-:W-:Y:S05]  /*1cd0*/  CALL.ABS.NOINC R14 ;  /* 0x000000000e007343 */ /* 0x021fea0003c00000 */
[----:B------:R-:W-:Y:S01]  /*1ce0*/  IMAD.MOV.U32 R23, RZ, RZ, RZ ;  /* 0x000000ffff177224 */ /* 0x000fe200078e00ff */
[----:B------:R-:W-:Y:S05]  /*1cf0*/  BRA `(.L_x_1423) ;  /* 0x0000005000007947 */ /* 0x000fea0003800000 */
.L_x_1443:
[----:B------:R-:W2:Y:S02]  /*1d00*/  LDG.E.64 R4, [R4.64] ;  /* 0x0000002404047981 */ /* 0x000ea4000c1e1b00 */
[----:B--2---:R0:W1:Y:S01]  /*1d10*/  I2F.U64 R23, R4 ;  /* 0x0000000400177312 */ /* 0x0040620000301000 */
[----:B------:R-:W-:Y:S05]  /*1d20*/  BRA `(.L_x_1423) ;  /* 0x0000002000007947 */ /* 0x000fea0003800000 */
.L_x_1442:
[----:B------:R-:W2:Y:S02]  /*1d30*/  LDG.E R4, [R4.64] ;  /* 0x0000002404047981 */ /* 0x000ea4000c1e1900 */
[----:B--2---:R0:W1:Y:S02]  /*1d40*/  I2F.U32 R23, R4 ;  /* 0x0000000400177306 */ /* 0x0040640000201000 */
.L_x_1423:
[----:B------:R-:W-:Y:S05]  /*1d50*/  BSYNC B6 ;  /* 0x0000000000067941 */ /* 0x000fea0003800000 */
.L_x_1417:
[----:B------:R-:W-:Y:S02]  /*1d60*/  IADD3 R25, R25, 0x80, RZ ;  /* 0x0000008019197810 */ /* 0x000fe40007ffe0ff */
.L_x_1416:
[----:B------:R-:W-:Y:S05]  /*1d70*/  BSYNC B7 ;  /* 0x0000000000077941 */ /* 0x000fea0003800000 */
.L_x_1415:
[----:B------:R-:W-:Y:S01]  /*1d80*/  ISETP.GE.AND P0, PT, R25, R16, PT ;  /* 0x000000101900720c */ /* 0x000fe20003f06270 */
[----:B------:R-:W-:Y:S01]  /*1d90*/  BSSY B7, `(.L_x_1444) ;  /* 0x00000e7000077945 */ /* 0x000fe20003800000 */
[----:B------:R-:W-:Y:S02]  /*1da0*/  IMAD.MOV.U32 R24, RZ, RZ, RZ ;  /* 0x000000ffff187224 */ /* 0x000fe400078e00ff */
[----:B------:R-:W-:-:S09]  /*1db0*/  IMAD.MOV.U32 R22, RZ, RZ, RZ ;  /* 0x000000ffff167224 */ /* 0x000fd200078e00ff */
        /* <DEDUP_REMOVED lines=19> */
[----:B--2---:R0:W2:Y:S01]  /*1ef0*/  I2F.S16 R22, R4 ;  /* 0x0000000400167306 */ /* 0x0040a20000101400 */
[----:B------:R-:W-:Y:S05]  /*1f00*/  BRA `(.L_x_1452) ;  /* 0x00000cd000007947 */ /* 0x000fea0003800000 */
.L_x_1450:
[----:B------:R-:W2:Y:S02]  /*1f10*/  LDG.E.U8 R4, [R4.64] ;  /* 0x0000002404047981 */ /* 0x000ea4000c1e1100 */
[----:B--2---:R0:W2:Y:S01]  /*1f20*/  I2F.U16 R22, R4 ;  /* 0x0000000400167306 */ /* 0x0040a20000101000 */
[----:B------:R-:W-:Y:S05]  /*1f30*/  BRA `(.L_x_1452) ;  /* 0x00000ca000007947 */ /* 0x000fea0003800000 */
.L_x_1449:
[----:B------:R-:W-:-:S13]  /*1f40*/  ISETP.NE.AND P0, PT, R0, 0x2, PT ;  /* 0x000000020000780c */ /* 0x000fda0003f05270 */
[----:B------:R-:W-:Y:S05]  /*1f50*/  @!P0 BRA `(.L_x_1453) ;  /* 0x000000a000008947 */ /* 0x000fea0003800000 */
[----:B------:R-:W-:-:S13]  /*1f60*/  ISETP.NE.AND P0, PT, R0, 0x3, PT ;  /* 0x000000030000780c */ /* 0x000fda0003f05270 */
[----:B------:R-:W-:Y:S05]  /*1f70*/  @!P0 BRA `(.L_x_1454) ;  /* 0x0000005000008947 */ /* 0x000fea0003800000 */
[----:B------:R-:W-:-:S13]  /*1f80*/  ISETP.NE.AND P0, PT, R0, 0x4, PT ;  /* 0x000000040000780c */ /* 0x000fda0003f05270 */
[----:B------:R-:W-:Y:S05]  /*1f90*/  @P0 BRA `(.L_x_1451) ;  /* 0x00000aa000000947 */ /* 0x000fea0003800000 */
[----:B------:R-:W2:Y:S02]  /*1fa0*/  LDG.E.64 R4, [R4.64] ;  /* 0x0000002404047981 */ /* 0x000ea4000c1e1b00 */
[----:B--2---:R0:W2:Y:S01]  /*1fb0*/  I2F.S64 R22, R4 ;  /* 0x0000000400167312 */ /* 0x0040a20000301400 */
[----:B------:R-:W-:Y:S05]  /*1fc0*/  BRA `(.L_x_1452) ;  /* 0x00000c1000007947 */ /* 0x000fea0003800000 */
.L_x_1454:
[----:B------:R-:W2:Y:S02]  /*1fd0*/  LDG.E R4, [R4.64] ;  /* 0x0000002404047981 */ /* 0x000ea4000c1e1900 */
[----:B--2---:R0:W2:Y:S01]  /*1fe0*/  I2F R22, R4 ;  /* 0x0000000400167306 */ /* 0x0040a20000201400 */
[----:B------:R-:W-:Y:S05]  /*1ff0*/  BRA `(.L_x_1452) ;  /* 0x00000be000007947 */ /* 0x000fea0003800000 */
.L_x_1453:
[----:B------:R-:W2:Y:S02]  /*2000*/  LDG.E.U16 R4, [R4.64] ;  /* 0x0000002404047981 */ /* 0x000ea4000c1e1500 */
[----:B--2---:R0:W2:Y:S01]  /*2010*/  I2F.S16 R22, R4 ;  /* 0x0000000400167306 */ /* 0x0040a20000101400 */
[----:B------:R-:W-:Y:S05]  /*2020*/  BRA `(.L_x_1452) ;  /* 0x00000bb000007947 */ /* 0x000fea0003800000 */
.L_x_1448:
        /* <DEDUP_REMOVED lines=8> */
.L_x_1456:
[----:B------:R-:W2:Y:S02]  /*20b0*/  LDG.E.U16 R4, [R4.64] ;  /* 0x0000002404047981 */ /* 0x000ea4000c1e1500 */
[----:B--2---:R-:W-:Y:S01]  /*20c0*/  HADD2.F32 R22, -RZ, R4.H0_H0 ;  /* 0x20000004ff167230 */ /* 0x004fe20000004100 */
[----:B------:R-:W-:Y:S05]  /*20d0*/  BRA `(.L_x_1452) ;  /* 0x00000b0000007947 */ /* 0x000fea0003800000 */
.L_x_1455:
        /* <DEDUP_REMOVED lines=8> */
.L_x_1458:
[----:B------:R-:W2:Y:S02]  /*2160*/  LDG.E.U16 R4, [R4.64] ;  /* 0x0000002404047981 */ /* 0x000ea4000c1e1500 */
[----:B--2---:R-:W-:Y:S01]  /*2170*/  HADD2.F32 R22, -RZ, R4.H0_H0 ;  /* 0x20000004ff167230 */ /* 0x004fe20000004100 */
[----:B------:R-:W-:Y:S05]  /*2180*/  BRA `(.L_x_1452) ;  /* 0x00000a5000007947 */ /* 0x000fea0003800000 */
.L_x_1457:
[----:B------:R-:W2:Y:S02]  /*2190*/  LDG.E.64 R4, [R4.64] ;  /* 0x0000002404047981 */ /* 0x000ea4000c1e1b00 */
[----:B--2---:R-:W0:Y:S01]  /*21a0*/  F2F.F32.F64 R22, R4 ;  /* 0x0000000400167310 */ /* 0x004e220000301000 */
[----:B------:R-:W0:-:S14]  /*21b0*/  DSETP.GEU.AND P0, PT, |R4|, c[0x2][0x0], PT ;  /* 0x008000000400762a */ /* 0x000e1c0003f0e200 */
[----:B0-----:R-:W-:Y:S01]  /*21c0*/  @!P0 FMUL R22, R22, 1.175494350822287508e-38 ;  /* 0x0080000016168820 */ /* 0x001fe20000400000 */
[----:B------:R-:W-:Y:S05]  /*21d0*/  BRA `(.L_x_1452) ;  /* 0x00000a0000007947 */ /* 0x000fea0003800000 */
.L_x_1447:
        /* <DEDUP_REMOVED lines=12> */
.L_x_1461:
[----:B------:R-:W2:Y:S02]  /*22a0*/  LDG.E.64 R4, [R4.64] ;  /* 0x0000002404047981 */ /* 0x000ea4000c1e1b00 */
[----:B--2---:R-:W0:Y:S01]  /*22b0*/  F2F.F32.F64 R22, R4 ;  /* 0x0000000400167310 */ /* 0x004e220000301000 */
[----:B------:R-:W0:-:S14]  /*22c0*/  DSETP.GEU.AND P0, PT, |R4|, c[0x2][0x0], PT ;  /* 0x008000000400762a */ /* 0x000e1c0003f0e200 */
[----:B0-----:R-:W-:Y:S01]  /*22d0*/  @!P0 FMUL R22, R22, 1.175494350822287508e-38 ;  /* 0x0080000016168820 */ /* 0x001fe20000400000 */
[----:B------:R-:W-:Y:S05]  /*22e0*/  BRA `(.L_x_1452) ;  /* 0x000008f000007947 */ /* 0x000fea0003800000 */
.L_x_1460:
        /* <DEDUP_REMOVED lines=26> */
.L_x_1463:
        /* <DEDUP_REMOVED lines=13> */
.L_x_1462:
[----:B------:R-:W2:Y:S02]  /*2560*/  LDG.E.U16 R4, [R4.64] ;  /* 0x0000002404047981 */ /* 0x000ea4000c1e1500 */
[----:B--2---:R-:W-:Y:S01]  /*2570*/  PRMT R22, RZ, 0x5410, R4 ;  /* 0x00005410ff167816 */ /* 0x004fe20000000004 */
[----:B------:R-:W-:Y:S05]  /*2580*/  BRA `(.L_x_1452) ;  /* 0x0000065000007947 */ /* 0x000fea0003800000 */
.L_x_1459:
        /* <DEDUP_REMOVED lines=9> */
[----:B--2---:R0:W2:Y:S01]  /*2620*/  I2F.U16 R22, R4 ;  /* 0x0000000400167306 */ /* 0x0040a20000101000 */
[----:B------:R-:W-:Y:S05]  /*2630*/  BRA `(.L_x_1452) ;  /* 0x000005a000007947 */ /* 0x000fea0003800000 */
.L_x_1466:
        /* <DEDUP_REMOVED lines=20> */
.L_x_1468:
[----:B------:R-:W-:Y:S05]  /*2780*/  BSYNC B0 ;  /* 0x0000000000007941 */ /* 0x000fea0003800000 */
.L_x_1467:
[----:B------:R-:W-:Y:S01]  /*2790*/  IMAD.SHL.U32 R3, R3, 0x100000, RZ ;  /* 0x0010000003037824 */ /* 0x000fe200078e00ff */
[----:B------:R-:W-:-:S04]  /*27a0*/  LEA R5, R0, 0x3b800000, 0x17 ;  /* 0x3b80000000057811 */ /* 0x000fc800078eb8ff */
[----:B------:R-:W-:Y:S01]  /*27b0*/  LOP3.LUT R22, R5, R3, R22, 0xfe, !PT ;  /* 0x0000000305167212 */ /* 0x000fe200078efe16 */
[----:B------:R-:W-:Y:S05]  /*27c0*/  BRA `(.L_x_1452) ;  /* 0x0000041000007947 */ /* 0x000fea0003800000 */
.L_x_1465:
        /* <DEDUP_REMOVED lines=20> */
.L_x_1470:
[----:B------:R-:W-:Y:S05]  /*2910*/  BSYNC B0 ;  /* 0x0000000000007941 */ /* 0x000fea0003800000 */
.L_x_1469:
[----:B------:R-:W-:Y:S01]  /*2920*/  IMAD.SHL.U32 R3, R3, 0x200000, RZ ;  /* 0x0020000003037824 */ /* 0x000fe200078e00ff */
[----:B------:R-:W-:-:S04]  /*2930*/  LEA R5, R0, 0x37800000, 0x17 ;  /* 0x3780000000057811 */ /* 0x000fc800078eb8ff */
[----:B------:R-:W-:Y:S01]  /*2940*/  LOP3.LUT R22, R5, R3, R22, 0xfe, !PT ;  /* 0x0000000305167212 */ /* 0x000fe200078efe16 */
[----:B------:R-:W-:Y:S05]  /*2950*/  BRA `(.L_x_1452) ;  /* 0x0000028000007947 */ /* 0x000fea0003800000 */
.L_x_1464:
        /* <DEDUP_REMOVED lines=14> */
.L_x_1451:
        /* <DEDUP_REMOVED lines=18> */
[----:B01---5:R-:W-:Y:S05]  /*2b60*/  CALL.ABS.NOINC R14 ;  /* 0x000000000e007343 */ /* 0x023fea0003c00000 */
[----:B------:R-:W-:Y:S01]  /*2b70*/  IMAD.MOV.U32 R22, RZ, RZ, RZ ;  /* 0x000000ffff167224 */ /* 0x000fe200078e00ff */
[----:B------:R-:W-:Y:S05]  /*2b80*/  BRA `(.L_x_1452) ;  /* 0x0000005000007947 */ /* 0x000fea0003800000 */
.L_x_1472:
[----:B------:R-:W2:Y:S02]  /*2b90*/  LDG.E.64 R4, [R4.64] ;  /* 0x0000002404047981 */ /* 0x000ea4000c1e1b00 */
[----:B--2---:R0:W2:Y:S01]  /*2ba0*/  I2F.U64 R22, R4 ;  /* 0x0000000400167312 */ /* 0x0040a20000301000 */
[----:B------:R-:W-:Y:S05]  /*2bb0*/  BRA `(.L_x_1452) ;  /* 0x0000002000007947 */ /* 0x000fea0003800000 */
.L_x_1471:
[----:B------:R-:W2:Y:S02]  /*2bc0*/  LDG.E R4, [R4.64] ;  /* 0x0000002404047981 */ /* 0x000ea4000c1e1900 */
[----:B--2---:R0:W2:Y:S02]  /*2bd0*/  I2F.U32 R22, R4 ;  /* 0x0000000400167306 */ /* 0x0040a40000201000 */
.L_x_1452:
[----:B------:R-:W-:Y:S05]  /*2be0*/  BSYNC B6 ;  /* 0x0000000000067941 */ /* 0x000fea0003800000 */
.L_x_1446:
[----:B------:R-:W-:Y:S02]  /*2bf0*/  IADD3 R25, R25, 0x80, RZ ;  /* 0x0000008019197810 */ /* 0x000fe40007ffe0ff */
.L_x_1445:
[----:B------:R-:W-:Y:S05]  /*2c00*/  BSYNC B7 ;  /* 0x0000000000077941 */ /* 0x000fea0003800000 */
.L_x_1444:
        /* <DEDUP_REMOVED lines=18> */
[----:B------:R-:W3:Y:S02]  /*2d30*/  LDG.E.S8 R4, [R4.64] ;  /* 0x0000002404047981 */ /* 0x000ee4000c1e1300 */
[----:B---3--:R0:W3:Y:S01]  /*2d40*/  I2F.S16 R24, R4 ;  /* 0x0000000400187306 */ /* 0x0080e20000101400 */
[----:B------:R-:W-:Y:S05]  /*2d50*/  BRA `(.L_x_1474) ;  /* 0x00000ca000007947 */ /* 0x000fea0003800000 */
.L_x_1478:
[----:B------:R-:W3:Y:S02]  /*2d60*/  LDG.E.U8 R4, [R4.64] ;  /* 0x0000002404047981 */ /* 0x000ee4000c1e1100 */
[----:B---3--:R0:W3:Y:S01]  /*2d70*/  I2F.U16 R24, R4 ;  /* 0x0000000400187306 */ /* 0x0080e20000101000 */
[----:B------:R-:W-:Y:S05]  /*2d80*/  BRA `(.L_x_1474) ;  /* 0x00000c7000007947 */ /* 0x000fea0003800000 */
.L_x_1477:
[----:B------:R-:W-:-:S13]  /*2d90*/  ISETP.NE.AND P0, PT, R0, 0x2, PT ;  /* 0x000000020000780c */ /* 0x000fda0003f05270 */
[----:B------:R-:W-:Y:S05]  /*2da0*/  @!P0 BRA `(.L_x_1480) ;  /* 0x000000a000008947 */ /* 0x000fea0003800000 */
[----:B------:R-:W-:-:S13]  /*2db0*/  ISETP.NE.AND P0, PT, R0, 0x3, PT ;  /* 0x000000030000780c */ /* 0x000fda0003f05270 */
[----:B------:R-:W-:Y:S05]  /*2dc0*/  @!P0 BRA `(.L_x_1481) ;  /* 0x0000005000008947 */ /* 0x000fea0003800000 */
[----:B------:R-:W-:-:S13]  /*2dd0*/  ISETP.NE.AND P0, PT, R0, 0x4, PT ;  /* 0x000000040000780c */ /* 0x000fda0003f05270 */
[----:B------:R-:W-:Y:S05]  /*2de0*/  @P0 BRA `(.L_x_1479) ;  /* 0x00000a8000000947 */ /* 0x000fea0003800000 */
[----:B------:R-:W3:Y:S02]  /*2df0*/  LDG.E.64 R24, [R4.64] ;  /* 0x0000002404187981 */ /* 0x000ee4000c1e1b00 */
[----:B---3--:R0:W3:Y:S01]  /*2e00*/  I2F.S64 R24, R24 ;  /* 0x0000001800187312 */ /* 0x0080e20000301400 */
[----:B------:R-:W-:Y:S05]  /*2e10*/  BRA `(.L_x_1474) ;  /* 0x00000be000007947 */ /* 0x000fea0003800000 */
.L_x_1481:
[----:B------:R-:W3:Y:S02]  /*2e20*/  LDG.E R4, [R4.64] ;  /* 0x0000002404047981 */ /* 0x000ee4000c1e1900 */
[----:B---3--:R0:W3:Y:S01]  /*2e30*/  I2F R24, R4 ;  /* 0x0000000400187306 */ /* 0x0080e20000201400 */
[----:B------:R-:W-:Y:S05]  /*2e40*/  BRA `(.L_x_1474) ;  /* 0x00000bb000007947 */ /* 0x000fea0003800000 */
.L_x_1480:
[----:B------:R-:W3:Y:S02]  /*2e50*/  LDG.E.U16 R4, [R4.64] ;  /* 0x0000002404047981 */ /* 0x000ee4000c1e1500 */
[----:B---3--:R0:W3:Y:S01]  /*2e60*/  I2F.S16 R24, R4 ;  /* 0x0000000400187306 */ /* 0x0080e20000101400 */
[----:B------:R-:W-:Y:S05]  /*2e70*/  BRA `(.L_x_1474) ;  /* 0x00000b8000007947 */ /* 0x000fea0003800000 */
.L_x_1476:
        /* <DEDUP_REMOVED lines=8> */
.L_x_1483:
[----:B------:R-:W3:Y:S02]  /*2f00*/  LDG.E.U16 R4, [R4.64] ;  /* 0x0000002404047981 */ /* 0x000ee4000c1e1500 */
[----:B---3--:R-:W-:Y:S01]  /*2f10*/  HADD2.F32 R24, -RZ, R4.H0_H0 ;  /* 0x20000004ff187230 */ /* 0x008fe20000004100 */
[----:B------:R-:W-:Y:S05]  /*2f20*/  BRA `(.L_x_1474) ;  /* 0x00000ad000007947 */ /* 0x000fea0003800000 */
.L_x_1482:
        /* <DEDUP_REMOVED lines=8> */
.L_x_1485:
[----:B------:R-:W3:Y:S02]  /*2fb0*/  LDG.E.U16 R4, [R4.64] ;  /* 0x0000002404047981 */ /* 0x000ee4000c1e1500 */
[----:B---3--:R-:W-:Y:S01]  /*2fc0*/  HADD2.F32 R24, -RZ, R4.H0_H0 ;  /* 0x20000004ff187230 */ /* 0x008fe20000004100 */
[----:B------:R-:W-:Y:S05]  /*2fd0*/  BRA `(.L_x_1474) ;  /* 0x00000a2000007947 */ /* 0x000fea0003800000 */
.L_x_1484:
[----:B------:R-:W3:Y:S02]  /*2fe0*/  LDG.E.64 R4, [R4.64] ;  /* 0x0000002404047981 */ /* 0x000ee4000c1e1b00 */
[----:B---3--:R-:W0:Y:S01]  /*2ff0*/  F2F.F32.F64 R24, R4 ;  /* 0x0000000400187310 */ /* 0x008e220000301000 */
[----:B------:R-:W0:-:S14]  /*3000*/  DSETP.GEU.AND P0, PT, |R4|, c[0x2][0x0], PT ;  /* 0x008000000400762a */ /* 0x000e1c0003f0e200 */
[----:B0-----:R-:W-:Y:S01]  /*3010*/  @!P0 FMUL R24, R24, 1.175494350822287508e-38 ;  /* 0x0080000018188820 */ /* 0x001fe20000400000 */
[----:B------:R-:W-:Y:S05]  /*3020*/  BRA `(.L_x_1474) ;  /* 0x000009d000007947 */ /* 0x000fea0003800000 */
.L_x_1475:
        /* <DEDUP_REMOVED lines=8> */
[----:B------:R-:W3:Y:S02]  /*30b0*/  LDG.E.U8 R4, [R4.64] ;  /* 0x0000002404047981 */ /* 0x000ee4000c1e1100 */
[----:B---3--:R-:W-:-:S04]  /*30c0*/  ISETP.NE.AND P0, PT, R4, RZ, PT ;  /* 0x000000ff0400720c */ /* 0x008fc80003f05270 */
[----:B------:R-:W-:Y:S01]  /*30d0*/  FSEL R24, RZ, 1, !P0 ;  /* 0x3f800000ff187808 */ /* 0x000fe20004000000 */
[----:B------:R-:W-:Y:S05]  /*30e0*/  BRA `(.L_x_1474) ;  /* 0x0000091000007947 */ /* 0x000fea0003800000 */
.L_x_1488:
[----:B------:R-:W3:Y:S02]  /*30f0*/  LDG.E.64 R4, [R4.64] ;  /* 0x0000002404047981 */ /* 0x000ee4000c1e1b00 */
[----:B---3--:R-:W0:Y:S01]  /*3100*/  F2F.F32.F64 R24, R4 ;  /* 0x0000000400187310 */ /* 0x008e220000301000 */
[----:B------:R-:W0:-:S14]  /*3110*/  DSETP.GEU.AND P0, PT, |R4|, c[0x2][0x0], PT ;  /* 0x008000000400762a */ /* 0x000e1c0003f0e200 */
[----:B0-----:R-:W-:Y:S01]  /*3120*/  @!P0 FMUL R24, R24, 1.175494350822287508e-38 ;  /* 0x0080000018188820 */ /* 0x001fe20000400000 */
[----:B------:R-:W-:Y:S05]  /*3130*/  BRA `(.L_x_1474) ;  /* 0x000008c000007947 */ /* 0x000fea0003800000 */
.L_x_1487:
[----:B------:R-:W-:-:S13]  /*3140*/  ISETP.NE.AND P0, PT, R0, 0xf, PT ;  /* 0x0000000f0000780c */ /* 0x000fda0003f05270 */
[----:B------:R-:W-:Y:S05]  /*3150*/  @!P0 BRA `(.L_x_1489) ;  /* 0x0000025000008947 */ /* 0x000fea0003800000 */
[----:B------:R-:W-:-:S13]  /*3160*/  ISETP.NE.AND P0, PT, R0, 0x17, PT ;  /* 0x000000170000780c */ /* 0x000fda0003f05270 */
[----:B------:R-:W-:Y:S05]  /*3170*/  @!P0 BRA `(.L_x_1490) ;  /* 0x0000016000008947 */ /* 0x000fea0003800000 */
[----:B------:R-:W-:-:S13]  /*3180*/  ISETP.NE.AND P0, PT, R0, 0x18, PT ;  /* 0x000000180000780c */ /* 0x000fda0003f05270 */
[----:B------:R-:W-:Y:S05]  /*3190*/  @P0 BRA `(.L_x_1479) ;  /* 0x000006d000000947 */ /* 0x000fea0003800000 */
[----:B------:R-:W3:Y:S01]  /*31a0*/  LDG.E.U8 R24, [R4.64] ;  /* 0x0000002404187981 */ /* 0x000ee2000c1e1100 */
[----:B------:R-:W-:Y:S02]  /*31b0*/  IMAD.MOV.U32 R8, RZ, RZ, -0x800000 ;  /* 0xff800000ff087424 */ /* 0x000fe400078e00ff */
[----:B---3--:R-:W-:-:S05]  /*31c0*/  IMAD.SHL.U32 R24, R24, 0x1000000, RZ ;  /* 0x0100000018187824 */ /* 0x008fca00078e00ff */
        /* <DEDUP_REMOVED lines=17> */
.L_x_1490:
[----:B------:R-:W3:Y:S02]  /*32e0*/  LDG.E.U8 R4, [R4.64] ;  /* 0x0000002404047981 */ /* 0x000ee4000c1e1100 */
[----:B---3--:R-:W-:-:S05]  /*32f0*/  IMAD.SHL.U32 R0, R4, 0x2000000, RZ ;  /* 0x0200000004007824 */ /* 0x008fca00078e00ff */
        /* <DEDUP_REMOVED lines=11> */
.L_x_1489:
[----:B------:R-:W3:Y:S02]  /*33b0*/  LDG.E.U16 R4, [R4.64] ;  /* 0x0000002404047981 */ /* 0x000ee4000c1e1500 */
[----:B---3--:R-:W-:Y:S01]  /*33c0*/  PRMT R24, RZ, 0x5410, R4 ;  /* 0x00005410ff187816 */ /* 0x008fe20000000004 */
[----:B------:R-:W-:Y:S05]  /*33d0*/  BRA `(.L_x_1474) ;  /* 0x0000062000007947 */ /* 0x000fea0003800000 */
.L_x_1486:
        /* <DEDUP_REMOVED lines=8> */
[----:B------:R-:W3:Y:S02]  /*3460*/  LDG.E.U16 R4, [R4.64] ;  /* 0x0000002404047981 */ /* 0x000ee4000c1e1500 */
[----:B---3--:R0:W3:Y:S01]  /*3470*/  I2F.U16 R24, R4 ;  /* 0x0000000400187306 */ /* 0x0080e20000101000 */
[----:B------:R-:W-:Y:S05]  /*3480*/  BRA `(.L_x_1474) ;  /* 0x0000057000007947 */ /* 0x000fea0003800000 */
.L_x_1493:
[----:B------:R-:W3:Y:S02]  /*3490*/  LDG.E.U8 R3, [R4.64] ;  /* 0x0000002404037981 */ /* 0x000ee4000c1e1100 */
[----:B---3--:R-:W-:-:S13]  /*34a0*/  ISETP.NE.AND P0, PT, R3, RZ, PT ;  /* 0x000000ff0300720c */ /* 0x008fda0003f05270 */
        /* <DEDUP_REMOVED lines=17> */
.L_x_1495:
[----:B------:R-:W-:Y:S05]  /*35c0*/  BSYNC B0 ;  /* 0x0000000000007941 */ /* 0x000fea0003800000 */
.L_x_1494:
[----:B------:R-:W-:Y:S01]  /*35d0*/  IMAD.SHL.U32 R3, R3, 0x100000, RZ ;  /* 0x0010000003037824 */ /* 0x000fe200078e00ff */
[----:B------:R-:W-:-:S04]  /*35e0*/  LEA R5, R0, 0x3b800000, 0x17 ;  /* 0x3b80000000057811 */ /* 0x000fc800078eb8ff */
[----:B------:R-:W-:Y:S01]  /*35f0*/  LOP3.LUT R24, R5, R3, R24, 0xfe, !PT ;  /* 0x0000000305187212 */ /* 0x000fe200078efe18 */
[----:B------:R-:W-:Y:S05]  /*3600*/  BRA `(.L_x_1474) ;  /* 0x000003f000007947 */ /* 0x000fea0003800000 */
.L_x_1492:
        /* <DEDUP_REMOVED lines=19> */
.L_x_1497:
[----:B------:R-:W-:Y:S05]  /*3740*/  BSYNC B0 ;  /* 0x0000000000007941 */ /* 0x000fea0003800000 */
.L_x_1496:
[----:B------:R-:W-:Y:S01]  /*3750*/  IMAD.SHL.U32 R3, R3, 0x200000, RZ ;  /* 0x0020000003037824 */ /* 0x000fe200078e00ff */
[----:B------:R-:W-:-:S04]  /*3760*/  LEA R5, R0, 0x37800000, 0x17 ;  /* 0x3780000000057811 */ /* 0x000fc800078eb8ff */
[----:B------:R-:W-:Y:S01]  /*3770*/  LOP3.LUT R24, R5, R3, R24, 0xfe, !PT ;  /* 0x0000000305187212 */ /* 0x000fe200078efe18 */
[----:B------:R-:W-:Y:S05]  /*3780*/  BRA `(.L_x_1474) ;  /* 0x0000027000007947 */ /* 0x000fea0003800000 */
.L_x_1491:
[----:B------:R-:W-:-:S13]  /*3790*/  ISETP.NE.AND P0, PT, R0, 0x1c, PT ;  /* 0x0000001c0000780c */ /* 0x000fda0003f05270 */
[----:B------:R-:W-:Y:S05]  /*37a0*/  @!P0 BRA `(.L_x_1498) ;  /* 0x0000023000008947 */ /* 0x000fea0003800000 */
[----:B------:R-:W-:-:S13]  /*37b0*/  ISETP.NE.AND P0, PT, R0, 0x1d, PT ;  /* 0x0000001d0000780c */ /* 0x000fda0003f05270 */
[----:B------:R-:W-:Y:S05]  /*37c0*/  @!P0 BRA `(.L_x_1499) ;  /* 0x000001e000008947 */ /* 0x000fea0003800000 */
[----:B------:R-:W-:-:S13]  /*37d0*/  ISETP.NE.AND P0, PT, R0, 0x2c, PT ;  /* 0x0000002c0000780c */ /* 0x000fda0003f05270 */
[----:B------:R-:W-:Y:S05]  /*37e0*/  @P0 BRA `(.L_x_1479) ;  /* 0x0000008000000947 */ /* 0x000fea0003800000 */
[----:B------:R-:W3:Y:S01]  /*37f0*/  LDG.E.U8 R4, [R4.64] ;  /* 0x0000002404047981 */ /* 0x000ee2000c1e1100 */
[----:B------:R-:W-:Y:S01]  /*3800*/  IMAD.MOV.U32 R24, RZ, RZ, 0x400000 ;  /* 0x00400000ff187424 */ /* 0x000fe200078e00ff */
[----:B---3--:R-:W-:-:S13]  /*3810*/  ISETP.NE.AND P0, PT, R4, RZ, PT ;  /* 0x000000ff0400720c */ /* 0x008fda0003f05270 */
[----:B------:R-:W-:Y:S05]  /*3820*/  @!P0 BRA `(.L_x_1474) ;  /* 0x000001d000008947 */ /* 0x000fea0003800000 */
[----:B------:R-:W-:-:S13]  /*3830*/  ISETP.NE.AND P0, PT, R4, 0xff, PT ;  /* 0x000000ff0400780c */ /* 0x000fda0003f05270 */
[----:B------:R-:W-:Y:S02]  /*3840*/  @!P0 IMAD.MOV.U32 R24, RZ, RZ, 0x7f800001 ;  /* 0x7f800001ff188424 */ /* 0x000fe400078e00ff */
[----:B------:R-:W-:Y:S01]  /*3850*/  @P0 IMAD.SHL.U32 R24, R4, 0x800000, RZ ;  /* 0x0080000004180824 */ /* 0x000fe200078e00ff */
[----:B------:R-:W-:Y:S05]  /*3860*/  BRA `(.L_x_1474) ;  /* 0x0000019000007947 */ /* 0x000fea0003800000 */
.L_x_1479:
        /* <DEDUP_REMOVED lines=18> */
[----:B012--5:R-:W-:Y:S05]  /*3990*/  CALL.ABS.NOINC R14 ;  /* 0x000000000e007343 */ /* 0x027fea0003c00000 */
[----:B------:R-:W-:Y:S05]  /*39a0*/  BRA `(.L_x_1474) ;  /* 0x0000005000007947 */ /* 0x000fea0003800000 */
.L_x_1499:
[----:B------:R-:W3:Y:S02]  /*39b0*/  LDG.E.64 R24, [R4.64] ;  /* 0x0000002404187981 */ /* 0x000ee4000c1e1b00 */
[----:B---3--:R0:W3:Y:S01]  /*39c0*/  I2F.U64 R24, R24 ;  /* 0x0000001800187312 */ /* 0x0080e20000301000 */
[----:B------:R-:W-:Y:S05]  /*39d0*/  BRA `(.L_x_1474) ;  /* 0x0000002000007947 */ /* 0x000fea0003800000 */
.L_x_1498:
[----:B------:R-:W3:Y:S02]  /*39e0*/  LDG.E R4, [R4.64] ;  /* 0x0000002404047981 */ /* 0x000ee4000c1e1900 */
[----:B---3--:R0:W3:Y:S02]  /*39f0*/  I2F.U32 R24, R4 ;  /* 0x0000000400187306 */ /* 0x0080e40000201000 */
.L_x_1474:
[----:B------:R-:W-:Y:S05]  /*3a00*/  BSYNC B6 ;  /* 0x0000000000067941 */ /* 0x000fea0003800000 */
.L_x_1473:
[----:B0-----:R-:W0:Y:S01]  /*3a10*/  S2R R25, SR_TID.X ;  /* 0x0000000000197919 */ /* 0x001e220000002100 */
[----:B------:R-:W4:Y:S01]  /*3a20*/  LDC.U8 R17, c[0x0][0x184] ;  /* 0x00006100ff117b82 */ /* 0x000f220000000000 */
[----:B------:R-:W-:Y:S01]  /*3a30*/  BSSY B6, `(.L_x_1500) ;  /* 0x000010d000067945 */ /* 0x000fe20003800000 */
[C---:B0-----:R-:W-:Y:S02]  /*3a40*/  IADD3 R3, R25.reuse, 0x100, RZ ;  /* 0x0000010019037810 */ /* 0x041fe40007ffe0ff */
[----:B------:R-:W-:-:S02]  /*3a50*/  IADD3 R19, R25, 0x80, RZ ;  /* 0x0000008019137810 */ /* 0x000fc40007ffe0ff */
[-C--:B------:R-:W-:Y:S02]  /*3a60*/  ISETP.GE.AND P1, PT, R3, R16.reuse, PT ;  /* 0x000000100300720c */ /* 0x080fe40003f26270 */
[C---:B------:R-:W-:Y:S02]  /*3a70*/  IADD3 R3, R25.reuse, 0x180, RZ ;  /* 0x0000018019037810 */ /* 0x040fe40007ffe0ff */
[-C--:B------:R-:W-:Y:S02]  /*3a80*/  ISETP.GE.AND P3, PT, R25, R16.reuse, PT ;  /* 0x000000101900720c */ /* 0x080fe40003f66270 */
[-C--:B------:R-:W-:Y:S02]  /*3a90*/  ISETP.GE.AND P2, PT, R3, R16.reuse, PT ;  /* 0x000000100300720c */ /* 0x080fe40003f46270 */
[----:B------:R-:W-:-:S05]  /*3aa0*/  ISETP.GE.AND P0, PT, R19, R16, PT ;  /* 0x000000101300720c */ /* 0x000fca0003f06270 */
[----:B--2--5:R-:W0:Y:S08]  /*3ab0*/  @!P1 MUFU.LG2 R22, R22 ;  /* 0x0000001600169308 */ /* 0x024e300000000c00 */
[----:B------:R-:W2:Y:S08]  /*3ac0*/  @!P3 MUFU.LG2 R26, R26 ;  /* 0x0000001a001ab308 */ /* 0x000eb00000000c00 */
[----:B---3--:R-:W3:Y:S08]  /*3ad0*/  @!P2 MUFU.LG2 R24, R24 ;  /* 0x000000180018a308 */ /* 0x008ef00000000c00 */
[----:B-1----:R1:W0:Y:S01]  /*3ae0*/  @!P0 MUFU.LG2 R18, R23 ;  /* 0x0000001700128308 */ /* 0x0022220000000c00 */
[----:B------:R-:W-:Y:S05]  /*3af0*/  @P3 BRA `(.L_x_1501) ;  /* 0x0000100000003947 */ /* 0x000fea0003800000 */
[----:B--2-4-:R-:W-:Y:S01]  /*3b00*/  IMAD R0, R2, 0x200, R25 ;  /* 0x0000020002007824 */ /* 0x014fe200078e0219 */
        /* <DEDUP_REMOVED lines=15> */
[----:B------:R-:W2:Y:S01]  /*3c00*/  F2I.FTZ.TRUNC.NTZ R3, R26 ;  /* 0x0000001a00037305 */ /* 0x000ea2000021f100 */
[----:B------:R-:W-:Y:S01]  /*3c10*/  IMAD.MOV.U32 R25, RZ, RZ, R19 ;  /* 0x000000ffff197224 */ /* 0x000fe200078e0013 */
[----:B--2---:R2:W-:Y:S01]  /*3c20*/  STG.E.U8 [R8.64], R3 ;  /* 0x0000000308007986 */ /* 0x0045e2000c101124 */
[----:B------:R-:W-:Y:S05]  /*3c30*/  BRA `(.L_x_1501) ;  /* 0x00000ec000007947 */ /* 0x000fea0003800000 */
.L_x_1505:
[----:B------:R-:W2:Y:S01]  /*3c40*/  F2I.S64.TRUNC R26, R26 ;  /* 0x0000001a001a7311 */ /* 0x000ea2000020d900 */
[----:B------:R-:W-:Y:S02]  /*3c50*/  IMAD.MOV.U32 R25, RZ, RZ, R19 ;  /* 0x000000ffff197224 */ /* 0x000fe400078e0013 */
[----:B--2---:R-:W-:-:S05]  /*3c60*/  IMAD.MOV.U32 R3, RZ, RZ, R26 ;  /* 0x000000ffff037224 */ /* 0x004fca00078e001a */
[----:B------:R2:W-:Y:S01]  /*3c70*/  STG.E.U8 [R8.64], R3 ;  /* 0x0000000308007986 */ /* 0x0005e2000c101124 */
[----:B------:R-:W-:Y:S05]  /*3c80*/  BRA `(.L_x_1501) ;  /* 0x00000e7000007947 */ /* 0x000fea0003800000 */
.L_x_1504:
[----:B------:R-:W-:-:S13]  /*3c90*/  ISETP.NE.AND P0, PT, R0, 0x2, PT ;  /* 0x000000020000780c */ /* 0x000fda0003f05270 */
[----:B------:R-:W-:Y:S05]  /*3ca0*/  @!P0 BRA `(.L_x_1507) ;  /* 0x000000c000008947 */ /* 0x000fea0003800000 */
[----:B------:R-:W-:-:S13]  /*3cb0*/  ISETP.NE.AND P0, PT, R0, 0x3, PT ;  /* 0x000000030000780c */ /* 0x000fda0003f05270 */
[----:B------:R-:W-:Y:S05]  /*3cc0*/  @!P0 BRA `(.L_x_1508) ;  /* 0x0000006000008947 */ /* 0x000fea0003800000 */
[----:B------:R-:W-:-:S13]  /*3cd0*/  ISETP.NE.AND P0, PT, R0, 0x4, PT ;  /* 0x000000040000780c */ /* 0x000fda0003f05270 */
[----:B------:R-:W-:Y:S05]  /*3ce0*/  @P0 BRA `(.L_x_1506) ;  /* 0x00000c5000000947 */ /* 0x000fea0003800000 */
[----:B------:R-:W2:Y:S01]  /*3cf0*/  F2I.S64.TRUNC R26, R26 ;  /* 0x0000001a001a7311 */ /* 0x000ea2000020d900 */
[----:B------:R-:W-:Y:S01]  /*3d00*/  IMAD.MOV.U32 R25, RZ, RZ, R19 ;  /* 0x000000ffff197224 */ /* 0x000fe200078e0013 */
[----:B--2---:R2:W-:Y:S01]  /*3d10*/  STG.E.64 [R8.64], R26 ;  /* 0x0000001a08007986 */ /* 0x0045e2000c101b24 */
[----:B------:R-:W-:Y:S05]  /*3d20*/  BRA `(.L_x_1501) ;  /* 0x00000dd000007947 */ /* 0x000fea0003800000 */
.L_x_1508:
[----:B------:R-:W2:Y:S01]  /*3d30*/  F2I.FTZ.TRUNC.NTZ R3, R26 ;  /* 0x0000001a00037305 */ /* 0x000ea2000021f100 */
[----:B------:R-:W-:Y:S01]  /*3d40*/  IMAD.MOV.U32 R25, RZ, RZ, R19 ;  /* 0x000000ffff197224 */ /* 0x000fe200078e0013 */
[----:B--2---:R2:W-:Y:S01]  /*3d50*/  STG.E [R8.64], R3 ;  /* 0x0000000308007986 */ /* 0x0045e2000c101924 */
[----:B------:R-:W-:Y:S05]  /*3d60*/  BRA `(.L_x_1501) ;  /* 0x00000d9000007947 */ /* 0x000fea0003800000 */
.L_x_1507:
[----:B------:R-:W2:Y:S01]  /*3d70*/  F2I.FTZ.TRUNC.NTZ R3, R26 ;  /* 0x0000001a00037305 */ /* 0x000ea2000021f100 */
[----:B------:R-:W-:Y:S01]  /*3d80*/  IMAD.MOV.U32 R25, RZ, RZ, R19 ;  /* 0x000000ffff197224 */ /* 0x000fe200078e0013 */
[----:B--2---:R2:W-:Y:S01]  /*3d90*/  STG.E.U16 [R8.64], R3 ;  /* 0x0000000308007986 */ /* 0x0045e2000c101524 */
[----:B------:R-:W-:Y:S05]  /*3da0*/  BRA `(.L_x_1501) ;  /* 0x00000d5000007947 */ /* 0x000fea0003800000 */
.L_x_1503:
[----:B------:R-:W-:-:S13]  /*3db0*/  ISETP.GT.AND P0, PT, R0, 0x6, PT ;  /* 0x000000060000780c */ /* 0x000fda0003f04270 */
[----:B------:R-:W-:Y:S05]  /*3dc0*/  @P0 BRA `(.L_x_1509) ;  /* 0x000000b000000947 */ /* 0x000fea0003800000 */
[----:B------:R-:W-:-:S13]  /*3dd0*/  ISETP.NE.AND P0, PT, R0, 0x5, PT ;  /* 0x000000050000780c */ /* 0x000fda0003f05270 */
[----:B------:R-:W-:Y:S05]  /*3de0*/  @!P0 BRA `(.L_x_1510) ;  /* 0x0000005000008947 */ /* 0x000fea0003800000 */
[----:B------:R-:W-:-:S13]  /*3df0*/  ISETP.NE.AND P0, PT, R0, 0x6, PT ;  /* 0x000000060000780c */ /* 0x000fda0003f05270 */
[----:B------:R-:W-:Y:S05]  /*3e00*/  @P0 BRA `(.L_x_1506) ;  /* 0x00000b3000000947 */ /* 0x000fea0003800000 */
[----:B------:R2:W-:Y:S01]  /*3e10*/  STG.E [R8.64], R26 ;  /* 0x0000001a08007986 */ /* 0x0005e2000c101924 */
[----:B------:R-:W-:Y:S01]  /*3e20*/  IMAD.MOV.U32 R25, RZ, RZ, R19 ;  /* 0x000000ffff197224 */ /* 0x000fe200078e0013 */
[----:B------:R-:W-:Y:S05]  /*3e30*/  BRA `(.L_x_1501) ;  /* 0x00000cc000007947 */ /* 0x000fea0003800000 */
.L_x_1510:
[----:B------:R-:W-:Y:S01]  /*3e40*/  F2FP.PACK_AB R26, RZ, R26 ;  /* 0x0000001aff1a723e */ /* 0x000fe200000000ff */
[----:B------:R-:W-:-:S04]  /*3e50*/  IMAD.MOV.U32 R25, RZ, RZ, R19 ;  /* 0x000000ffff197224 */ /* 0x000fc800078e0013 */
[----:B------:R2:W-:Y:S01]  /*3e60*/  STG.E.U16 [R8.64], R26 ;  /* 0x0000001a08007986 */ /* 0x0005e2000c101524 */
[----:B------:R-:W-:Y:S05]  /*3e70*/  BRA `(.L_x_1501) ;  /* 0x00000c8000007947 */ /* 0x000fea0003800000 */
.L_x_1509:
[----:B------:R-:W-:-:S13]  /*3e80*/  ISETP.NE.AND P0, PT, R0, 0x7, PT ;  /* 0x000000070000780c */ /* 0x000fda0003f05270 */
[----:B------:R-:W-:Y:S05]  /*3e90*/  @!P0 BRA `(.L_x_1511) ;  /* 0x000000d000008947 */ /* 0x000fea0003800000 */
[----:B------:R-:W-:-:S13]  /*3ea0*/  ISETP.NE.AND P0, PT, R0, 0x8, PT ;  /* 0x000000080000780c */ /* 0x000fda0003f05270 */
[----:B------:R-:W-:Y:S05]  /*3eb0*/  @!P0 BRA `(.L_x_1512) ;  /* 0x0000006000008947 */ /* 0x000fea0003800000 */
[----:B------:R-:W-:-:S13]  /*3ec0*/  ISETP.NE.AND P0, PT, R0, 0x9, PT ;  /* 0x000000090000780c */ /* 0x000fda0003f05270 */
[----:B------:R-:W-:Y:S05]  /*3ed0*/  @P0 BRA `(.L_x_1506) ;  /* 0x00000a6000000947 */ /* 0x000fea0003800000 */
[----:B------:R-:W-:Y:S02]  /*3ee0*/  IMAD.MOV.U32 R27, RZ, RZ, RZ ;  /* 0x000000ffff1b7224 */ /* 0x000fe400078e00ff */
[----:B------:R-:W-:-:S03]  /*3ef0*/  IMAD.MOV.U32 R25, RZ, RZ, R19 ;  /* 0x000000ffff197224 */ /* 0x000fc600078e0013 */
[----:B------:R2:W-:Y:S01]  /*3f00*/  STG.E.64 [R8.64], R26 ;  /* 0x0000001a08007986 */ /* 0x0005e2000c101b24 */
[----:B------:R-:W-:Y:S05]  /*3f10*/  BRA `(.L_x_1501) ;  /* 0x00000be000007947 */ /* 0x000fea0003800000 */
.L_x_1512:
[----:B------:R-:W-:Y:S01]  /*3f20*/  F2FP.PACK_AB R3, RZ, R26 ;  /* 0x0000001aff03723e */ /* 0x000fe200000000ff */
[----:B------:R-:W-:-:S03]  /*3f30*/  IMAD.MOV.U32 R25, RZ, RZ, R19 ;  /* 0x000000ffff197224 */ /* 0x000fc600078e0013 */
[----:B------:R-:W-:-:S05]  /*3f40*/  PRMT R3, R3, 0x5410, RZ ;  /* 0x0000541003037816 */ /* 0x000fca00000000ff */
[----:B------:R2:W-:Y:S01]  /*3f50*/  STG.E [R8.64], R3 ;  /* 0x0000000308007986 */ /* 0x0005e2000c101924 */
[----:B------:R-:W-:Y:S05]  /*3f60*/  BRA `(.L_x_1501) ;  /* 0x00000b9000007947 */ /* 0x000fea0003800000 */
.L_x_1511:
[----:B------:R-:W-:Y:S02]  /*3f70*/  FMUL.FTZ R4, R26, 1 ;  /* 0x3f8000001a047820 */ /* 0x000fe40000410000 */
[----:B------:R-:W-:-:S04]  /*3f80*/  IMAD.MOV.U32 R25, RZ, RZ, R19 ;  /* 0x000000ffff197224 */ /* 0x000fc800078e0013 */
[----:B------:R-:W2:Y:S02]  /*3f90*/  F2F.F64.F32 R4, R4 ;  /* 0x0000000400047310 */ /* 0x000ea40000201800 */
[----:B--2---:R2:W-:Y:S01]  /*3fa0*/  STG.E.64 [R8.64], R4 ;  /* 0x0000000408007986 */ /* 0x0045e2000c101b24 */
[----:B------:R-:W-:Y:S05]  /*3fb0*/  BRA `(.L_x_1501) ;  /* 0x00000b4000007947 */ /* 0x000fea0003800000 */
.L_x_1502:
        /* <DEDUP_REMOVED lines=8> */
[----:B------:R-:W-:Y:S01]  /*4040*/  FSETP.NEU.FTZ.AND P0, PT, R26, RZ, PT ;  /* 0x000000ff1a00720b */ /* 0x000fe20003f1d000 */
[----:B------:R-:W-:-:S03]  /*4050*/  IMAD.MOV.U32 R25, RZ, RZ, R19 ;  /* 0x000000ffff197224 */ /* 0x000fc600078e0013 */
[----:B------:R-:W-:-:S05]  /*4060*/  SEL R3, RZ, 0x1, !P0 ;  /* 0x00000001ff037807 */ /* 0x000fca0004000000 */
[----:B------:R2:W-:Y:S01]  /*4070*/  STG.E.U8 [R8.64], R3 ;  /* 0x0000000308007986 */ /* 0x0005e2000c101124 */
[----:B------:R-:W-:Y:S05]  /*4080*/  BRA `(.L_x_1501) ;  /* 0x00000a7000007947 */ /* 0x000fea0003800000 */
.L_x_1515:
[----:B------:R-:W-:Y:S01]  /*4090*/  FMUL.FTZ R4, R26, 1 ;  /* 0x3f8000001a047820 */ /* 0x000fe20000410000 */
[----:B------:R-:W-:Y:S01]  /*40a0*/  CS2R R6, SRZ ;  /* 0x0000000000067805 */ /* 0x000fe2000001ff00 */
[----:B------:R-:W-:-:S04]  /*40b0*/  IMAD.MOV.U32 R25, RZ, RZ, R19 ;  /* 0x000000ffff197224 */ /* 0x000fc800078e0013 */
[----:B------:R-:W2:Y:S02]  /*40c0*/  F2F.F64.F32 R4, R4 ;  /* 0x0000000400047310 */ /* 0x000ea40000201800 */
[----:B--2---:R2:W-:Y:S01]  /*40d0*/  STG.E.128 [R8.64], R4 ;  /* 0x0000000408007986 */ /* 0x0045e2000c101d24 */
[----:B------:R-:W-:Y:S05]  /*40e0*/  BRA `(.L_x_1501) ;  /* 0x00000a1000007947 */ /* 0x000fea0003800000 */
.L_x_1514:
        /* <DEDUP_REMOVED lines=20> */
.L_x_1519:
[----:B------:R-:W-:Y:S05]  /*4230*/  BSYNC B0 ;  /* 0x0000000000007941 */ /* 0x000fea0003800000 */
.L_x_1518:
[----:B------:R-:W-:Y:S01]  /*4240*/  LOP3.LUT R5, R0, R5, RZ, 0xfc, !PT ;  /* 0x0000000500057212 */ /* 0x000fe200078efcff */
[----:B------:R-:W-:-:S04]  /*4250*/  IMAD.MOV.U32 R25, RZ, RZ, R19 ;  /* 0x000000ffff197224 */ /* 0x000fc800078e0013 */
[----:B------:R2:W-:Y:S01]  /*4260*/  STG.E.U8 [R8.64], R5 ;  /* 0x0000000508007986 */ /* 0x0005e2000c101124 */
[----:B------:R-:W-:Y:S05]  /*4270*/  BRA `(.L_x_1501) ;  /* 0x0000088000007947 */ /* 0x000fea0003800000 */
.L_x_1517:
        /* <DEDUP_REMOVED lines=12> */
.L_x_1521:
[----:B------:R-:W-:Y:S01]  /*4340*/  IMAD.MOV.U32 R0, RZ, RZ, 0x7f ;  /* 0x0000007fff007424 */ /* 0x000fe200078e00ff */
[----:B------:R-:W-:-:S04]  /*4350*/  ISETP.GT.U32.AND P0, PT, R4, 0x7f800000, PT ;  /* 0x7f8000000400780c */ /* 0x000fc80003f04070 */
[----:B------:R-:W-:-:S04]  /*4360*/  SEL R0, R0, 0x7c, P0 ;  /* 0x0000007c00007807 */ /* 0x000fc80000000000 */
.L_x_1522:
[----:B------:R-:W-:Y:S05]  /*4370*/  BSYNC B0 ;  /* 0x0000000000007941 */ /* 0x000fea0003800000 */
.L_x_1520:
[----:B------:R-:W-:Y:S01]  /*4380*/  LOP3.LUT R26, R26, 0x80000000, RZ, 0xc0, !PT ;  /* 0x800000001a1a7812 */ /* 0x000fe200078ec0ff */
[----:B------:R-:W-:-:S03]  /*4390*/  IMAD.MOV.U32 R25, RZ, RZ, R19 ;  /* 0x000000ffff197224 */ /* 0x000fc600078e0013 */
[----:B------:R-:W-:-:S04]  /*43a0*/  SHF.R.U32.HI R3, RZ, 0x18, R26 ;  /* 0x00000018ff037819 */ /* 0x000fc8000001161a */
[----:B------:R-:W-:-:S05]  /*43b0*/  LOP3.LUT R3, R0, R3, RZ, 0xfc, !PT ;  /* 0x0000000300037212 */ /* 0x000fca00078efcff */
[----:B------:R2:W-:Y:S01]  /*43c0*/  STG.E.U8 [R8.64], R3 ;  /* 0x0000000308007986 */ /* 0x0005e2000c101124 */
[----:B------:R-:W-:Y:S05]  /*43d0*/  BRA `(.L_x_1501) ;  /* 0x0000072000007947 */ /* 0x000fea0003800000 */
.L_x_1516:
[----:B------:R-:W-:Y:S01]  /*43e0*/  F2FP.BF16.PACK_AB R26, RZ, R26 ;  /* 0x0000001aff1a723e */ /* 0x000fe200000010ff */
[----:B------:R-:W-:-:S04]  /*43f0*/  IMAD.MOV.U32 R25, RZ, RZ, R19 ;  /* 0x000000ffff197224 */ /* 0x000fc800078e0013 */
[----:B------:R2:W-:Y:S01]  /*4400*/  STG.E.U16 [R8.64], R26 ;  /* 0x0000001a08007986 */ /* 0x0005e2000c101524 */
[----:B------:R-:W-:Y:S05]  /*4410*/  BRA `(.L_x_1501) ;  /* 0x000006e000007947 */ /* 0x000fea0003800000 */
.L_x_1513:
        /* <DEDUP_REMOVED lines=8> */
[----:B------:R-:W2:Y:S01]  /*44a0*/  F2I.FTZ.U32.TRUNC.NTZ R3, R26 ;  /* 0x0000001a00037305 */ /* 0x000ea2000021f000 */
[----:B------:R-:W-:Y:S01]  /*44b0*/  IMAD.MOV.U32 R25, RZ, RZ, R19 ;  /* 0x000000ffff197224 */ /* 0x000fe200078e0013 */
[----:B--2---:R2:W-:Y:S01]  /*44c0*/  STG.E.U16 [R8.64], R3 ;  /* 0x0000000308007986 */ /* 0x0045e2000c101524 */
[----:B------:R-:W-:Y:S05]  /*44d0*/  BRA `(.L_x_1501) ;  /* 0x0000062000007947 */ /* 0x000fea0003800000 */
.L_x_1525:
        /* <DEDUP_REMOVED lines=16> */
.L_x_1528:
[----:B------:R-:W-:-:S04]  /*45e0*/  LOP3.LUT R26, R26, 0x80000000, RZ, 0xc0, !PT ;  /* 0x800000001a1a7812 */ /* 0x000fc800078ec0ff */
[----:B------:R-:W-:-:S04]  /*45f0*/  SHF.R.U32.HI R3, RZ, 0x18, R26 ;  /* 0x00000018ff037819 */ /* 0x000fc8000001161a */
[----:B------:R-:W-:-:S04]  /*4600*/  LOP3.LUT R0, R0, R3, RZ, 0xfc, !PT ;  /* 0x0000000300007212 */ /* 0x000fc800078efcff */
[----:B------:R-:W-:Y:S02]  /*4610*/  PRMT R4, R0, 0x7610, R4 ;  /* 0x0000761000047816 */ /* 0x000fe40000000004 */
.L_x_1527:
[----:B------:R-:W-:Y:S05]  /*4620*/  BSYNC B0 ;  /* 0x0000000000007941 */ /* 0x000fea0003800000 */
.L_x_1526:
[----:B------:R2:W-:Y:S01]  /*4630*/  STG.E.U8 [R8.64], R4 ;  /* 0x0000000408007986 */ /* 0x0005e2000c101124 */
[----:B------:R-:W-:Y:S01]  /*4640*/  IMAD.MOV.U32 R25, RZ, RZ, R19 ;  /* 0x000000ffff197224 */ /* 0x000fe200078e0013 */
[----:B------:R-:W-:Y:S05]  /*4650*/  BRA `(.L_x_1501) ;  /* 0x000004a000007947 */ /* 0x000fea0003800000 */
.L_x_1524:
        /* <DEDUP_REMOVED lines=16> */
.L_x_1531:
[----:B------:R-:W-:-:S04]  /*4760*/  LOP3.LUT R26, R26, 0x80000000, RZ, 0xc0, !PT ;  /* 0x800000001a1a7812 */ /* 0x000fc800078ec0ff */
[----:B------:R-:W-:-:S04]  /*4770*/  SHF.R.U32.HI R3, RZ, 0x18, R26 ;  /* 0x00000018ff037819 */ /* 0x000fc8000001161a */
[----:B------:R-:W-:-:S04]  /*4780*/  LOP3.LUT R0, R0, R3, RZ, 0xfc, !PT ;  /* 0x0000000300007212 */ /* 0x000fc800078efcff */
[----:B------:R-:W-:Y:S02]  /*4790*/  PRMT R4, R0, 0x7610, R4 ;  /* 0x0000761000047816 */ /* 0x000fe40000000004 */
.L_x_1530:
[----:B------:R-:W-:Y:S05]  /*47a0*/  BSYNC B0 ;  /* 0x0000000000007941 */ /* 0x000fea0003800000 */
.L_x_1529:
[----:B------:R2:W-:Y:S01]  /*47b0*/  STG.E.U8 [R8.64], R4 ;  /* 0x0000000408007986 */ /* 0x0005e2000c101124 */
[----:B------:R-:W-:Y:S01]  /*47c0*/  IMAD.MOV.U32 R25, RZ, RZ, R19 ;  /* 0x000000ffff197224 */ /* 0x000fe200078e0013 */
[----:B------:R-:W-:Y:S05]  /*47d0*/  BRA `(.L_x_1501) ;  /* 0x0000032000007947 */ /* 0x000fea0003800000 */
.L_x_1523:
[----:B------:R-:W-:-:S13]  /*47e0*/  ISETP.NE.AND P0, PT, R0, 0x1c, PT ;  /* 0x0000001c0000780c */ /* 0x000fda0003f05270 */
[----:B------:R-:W-:Y:S05]  /*47f0*/  @!P0 BRA `(.L_x_1532) ;  /* 0x000002d000008947 */ /* 0x000fea0003800000 */
[----:B------:R-:W-:-:S13]  /*4800*/  ISETP.NE.AND P0, PT, R0, 0x1d, PT ;  /* 0x0000001d0000780c */ /* 0x000fda0003f05270 */
[----:B------:R-:W-:Y:S05]  /*4810*/  @!P0 BRA `(.L_x_1533) ;  /* 0x0000027000008947 */ /* 0x000fea0003800000 */
[----:B------:R-:W-:-:S13]  /*4820*/  ISETP.NE.AND P0, PT, R0, 0x2c, PT ;  /* 0x0000002c0000780c */ /* 0x000fda0003f05270 */
[----:B------:R-:W-:Y:S05]  /*4830*/  @P0 BRA `(.L_x_1506) ;  /* 0x0000010000000947 */ /* 0x000fea0003800000 */
[----:B------:R-:W-:Y:S01]  /*4840*/  SHF.R.U32.HI R4, RZ, 0x17, R26 ;  /* 0x00000017ff047819 */ /* 0x000fe2000001161a */
[----:B------:R-:W-:Y:S01]  /*4850*/  IMAD.MOV.U32 R25, RZ, RZ, R19 ;  /* 0x000000ffff197224 */ /* 0x000fe200078e0013 */
        /* <DEDUP_REMOVED lines=14> */
.L_x_1506:
[----:B------:R-:W-:Y:S01]  /*4940*/  MOV R14, 0x0 ;  /* 0x00000000000e7802 */ /* 0x000fe20000000f00 */
[----:B------:R-:W-:Y:S02]  /*4950*/  IMAD.MOV.U32 R4, RZ, RZ, c[0x4][0x148] ;  /* 0x01005200ff047624 */ /* 0x000fe400078e00ff */
[----:B------:R-:W-:Y:S02]  /*4960*/  IMAD.MOV.U32 R5, RZ, RZ, c[0x4][0x14c] ;  /* 0x01005300ff057624 */ /* 0x000fe400078e00ff */
[----:B------:R-:W-:Y:S01]  /*4970*/  IMAD.MOV.U32 R6, RZ, RZ, c[0x4][0x150] ;  /* 0x01005400ff067624 */ /* 0x000fe200078e00ff */
[----:B------:R-:W2:Y:S01]  /*4980*/  LDC.64 R14, c[0x4][R14] ;  /* 0x010000000e0e7b82 */ /* 0x000ea20000000a00 */
        /* <DEDUP_REMOVED lines=10> */
[----:B-1----:R-:W-:Y:S02]  /*4a30*/  MOV R23, 0x0 ;  /* 0x0000000000177802 */ /* 0x002fe40000000f00 */
[----:B------:R-:W-:-:S04]  /*4a40*/  IADD3 R20, P0, P1, -R0, R3, R20 ;  /* 0x0000000300147210 */ /* 0x000fc8000791e114 */
[----:B------:R-:W-:-:S04]  /*4a50*/  IADD3.X R21, ~R23, R9, R21, P0, P1 ;  /* 0x0000000917157210 */ /* 0x000fc800007e2515 */
[----:B0-23--:R-:W-:Y:S05]  /*4a60*/  CALL.ABS.NOINC R14 ;  /* 0x000000000e007343 */ /* 0x00dfea0003c00000 */
[----:B------:R-:W-:Y:S01]  /*4a70*/  IMAD.MOV.U32 R25, RZ, RZ, R19 ;  /* 0x000000ffff197224 */ /* 0x000fe200078e0013 */
[----:B------:R-:W-:Y:S05]  /*4a80*/  BRA `(.L_x_1501) ;  /* 0x0000007000007947 */ /* 0x000fea0003800000 */
.L_x_1533:
[----:B------:R-:W2:Y:S01]  /*4a90*/  F2I.U64.TRUNC R26, R26 ;  /* 0x0000001a001a7311 */ /* 0x000ea2000020d800 */
[----:B------:R-:W-:Y:S01]  /*4aa0*/  IMAD.MOV.U32 R25, RZ, RZ, R19 ;  /* 0x000000ffff197224 */ /* 0x000fe200078e0013 */
[----:B--2---:R2:W-:Y:S01]  /*4ab0*/  STG.E.64 [R8.64], R26 ;  /* 0x0000001a08007986 */ /* 0x0045e2000c101b24 */
[----:B------:R-:W-:Y:S05]  /*4ac0*/  BRA `(.L_x_1501) ;  /* 0x0000003000007947 */ /* 0x000fea0003800000 */
.L_x_1532:
[----:B------:R-:W2:Y:S01]  /*4ad0*/  F2I.FTZ.U32.TRUNC.NTZ R3, R26 ;  /* 0x0000001a00037305 */ /* 0x000ea2000021f000 */
[----:B------:R-:W-:Y:S01]  /*4ae0*/  IMAD.MOV.U32 R25, RZ, RZ, R19 ;  /* 0x000000ffff197224 */ /* 0x000fe200078e0013 */
[----:B--2---:R2:W-:Y:S06]  /*4af0*/  STG.E [R8.64], R3 ;  /* 0x0000000308007986 */ /* 0x0045ec000c101924 */
.L_x_1501:
[----:B--2-4-:R-:W-:Y:S05]  /*4b00*/  BSYNC B6 ;  /* 0x0000000000067941 */ /* 0x014fea0003800000 */
.L_x_1500:
        /* <DEDUP_REMOVED lines=19> */
[----:B0-----:R-:W0:Y:S02]  /*4c40*/  F2I.FTZ.TRUNC.NTZ R3, R18 ;  /* 0x0000001200037305 */ /* 0x001e24000021f100 */
[----:B0-----:R0:W-:Y:S01]  /*4c50*/  STG.E.U8 [R8.64], R3 ;  /* 0x0000000308007986 */ /* 0x0011e2000c101124 */
[----:B------:R-:W-:Y:S05]  /*4c60*/  BRA `(.L_x_1541) ;  /* 0x00000d7000007947 */ /* 0x000fea0003800000 */
.L_x_1539:
[----:B0-----:R-:W0:Y:S02]  /*4c70*/  F2I.S64.TRUNC R18, R18 ;  /* 0x0000001200127311 */ /* 0x001e24000020d900 */
[----:B0-----:R-:W-:-:S05]  /*4c80*/  IMAD.MOV.U32 R3, RZ, RZ, R18 ;  /* 0x000000ffff037224 */ /* 0x001fca00078e0012 */
[----:B------:R0:W-:Y:S01]  /*4c90*/  STG.E.U8 [R8.64], R3 ;  /* 0x0000000308007986 */ /* 0x0001e2000c101124 */
[----:B------:R-:W-:Y:S05]  /*4ca0*/  BRA `(.L_x_1541) ;  /* 0x00000d3000007947 */ /* 0x000fea0003800000 */
.L_x_1538:
[----:B------:R-:W-:-:S13]  /*4cb0*/  ISETP.NE.AND P0, PT, R0, 0x2, PT ;  /* 0x000000020000780c */ /* 0x000fda0003f05270 */
[----:B------:R-:W-:Y:S05]  /*4cc0*/  @!P0 BRA `(.L_x_1542) ;  /* 0x000000a000008947 */ /* 0x000fea0003800000 */
[----:B------:R-:W-:-:S13]  /*4cd0*/  ISETP.NE.AND P0, PT, R0, 0x3, PT ;  /* 0x000000030000780c */ /* 0x000fda0003f05270 */
[----:B------:R-:W-:Y:S05]  /*4ce0*/  @!P0 BRA `(.L_x_1543) ;  /* 0x0000005000008947 */ /* 0x000fea0003800000 */
[----:B------:R-:W-:-:S13]  /*4cf0*/  ISETP.NE.AND P0, PT, R0, 0x4, PT ;  /* 0x000000040000780c */ /* 0x000fda0003f05270 */
[----:B------:R-:W-:Y:S05]  /*4d00*/  @P0 BRA `(.L_x_1540) ;  /* 0x00000b4000000947 */ /* 0x000fea0003800000 */
[----:B0-----:R-:W0:Y:S02]  /*4d10*/  F2I.S64.TRUNC R18, R18 ;  /* 0x0000001200127311 */ /* 0x001e24000020d900 */
[----:B0-----:R0:W-:Y:S01]  /*4d20*/  STG.E.64 [R8.64], R18 ;  /* 0x0000001208007986 */ /* 0x0011e2000c101b24 */
[----:B------:R-:W-:Y:S05]  /*4d30*/  BRA `(.L_x_1541) ;  /* 0x00000ca000007947 */ /* 0x000fea0003800000 */
.L_x_1543:
[----:B0-----:R-:W0:Y:S02]  /*4d40*/  F2I.FTZ.TRUNC.NTZ R3, R18 ;  /* 0x0000001200037305 */ /* 0x001e24000021f100 */
[----:B0-----:R0:W-:Y:S01]  /*4d50*/  STG.E [R8.64], R3 ;  /* 0x0000000308007986 */ /* 0x0011e2000c101924 */
[----:B------:R-:W-:Y:S05]  /*4d60*/  BRA `(.L_x_1541) ;  /* 0x00000c7000007947 */ /* 0x000fea0003800000 */
.L_x_1542:
[----:B0-----:R-:W0:Y:S02]  /*4d70*/  F2I.FTZ.TRUNC.NTZ R3, R18 ;  /* 0x0000001200037305 */ /* 0x001e24000021f100 */
[----:B0-----:R0:W-:Y:S01]  /*4d80*/  STG.E.U16 [R8.64], R3 ;  /* 0x0000000308007986 */ /* 0x0011e2000c101524 */
[----:B------:R-:W-:Y:S05]  /*4d90*/  BRA `(.L_x_1541) ;  /* 0x00000c4000007947 */ /* 0x000fea0003800000 */
.L_x_1537:
[----:B------:R-:W-:-:S13]  /*4da0*/  ISETP.GT.AND P0, PT, R0, 0x6, PT ;  /* 0x000000060000780c */ /* 0x000fda0003f04270 */
[----:B------:R-:W-:Y:S05]  /*4db0*/  @P0 BRA `(.L_x_1544) ;  /* 0x0000009000000947 */ /* 0x000fea0003800000 */
[----:B------:R-:W-:-:S13]  /*4dc0*/  ISETP.NE.AND P0, PT, R0, 0x5, PT ;  /* 0x000000050000780c */ /* 0x000fda0003f05270 */
[----:B------:R-:W-:Y:S05]  /*4dd0*/  @!P0 BRA `(.L_x_1545) ;  /* 0x0000004000008947 */ /* 0x000fea0003800000 */
[----:B------:R-:W-:-:S13]  /*4de0*/  ISETP.NE.AND P0, PT, R0, 0x6, PT ;  /* 0x000000060000780c */ /* 0x000fda0003f05270 */
[----:B------:R-:W-:Y:S05]  /*4df0*/  @P0 BRA `(.L_x_1540) ;  /* 0x00000a5000000947 */ /* 0x000fea0003800000 */
[----:B0-----:R0:W-:Y:S01]  /*4e00*/  STG.E [R8.64], R18 ;  /* 0x0000001208007986 */ /* 0x0011e2000c101924 */
[----:B------:R-:W-:Y:S05]  /*4e10*/  BRA `(.L_x_1541) ;  /* 0x00000bc000007947 */ /* 0x000fea0003800000 */
.L_x_1545:
[----:B0-----:R-:W-:-:S05]  /*4e20*/  F2FP.PACK_AB R18, RZ, R18 ;  /* 0x00000012ff12723e */ /* 0x001fca00000000ff */
[----:B------:R0:W-:Y:S01]  /*4e30*/  STG.E.U16 [R8.64], R18 ;  /* 0x0000001208007986 */ /* 0x0001e2000c101524 */
[----:B------:R-:W-:Y:S05]  /*4e40*/  BRA `(.L_x_1541) ;  /* 0x00000b9000007947 */ /* 0x000fea0003800000 */
.L_x_1544:
[----:B------:R-:W-:-:S13]  /*4e50*/  ISETP.NE.AND P0, PT, R0, 0x7, PT ;  /* 0x000000070000780c */ /* 0x000fda0003f05270 */
[----:B------:R-:W-:Y:S05]  /*4e60*/  @!P0 BRA `(.L_x_1546) ;  /* 0x000000b000008947 */ /* 0x000fea0003800000 */
[----:B------:R-:W-:-:S13]  /*4e70*/  ISETP.NE.AND P0, PT, R0, 0x8, PT ;  /* 0x000000080000780c */ /* 0x000fda0003f05270 */
[----:B------:R-:W-:Y:S05]  /*4e80*/  @!P0 BRA `(.L_x_1547) ;  /* 0x0000005000008947 */ /* 0x000fea0003800000 */
[----:B------:R-:W-:-:S13]  /*4e90*/  ISETP.NE.AND P0, PT, R0, 0x9, PT ;  /* 0x000000090000780c */ /* 0x000fda0003f05270 */
[----:B------:R-:W-:Y:S05]  /*4ea0*/  @P0 BRA `(.L_x_1540) ;  /* 0x000009a000000947 */ /* 0x000fea0003800000 */
[----:B------:R-:W-:-:S05]  /*4eb0*/  IMAD.MOV.U32 R19, RZ, RZ, RZ ;  /* 0x000000ffff137224 */ /* 0x000fca00078e00ff */
[----:B0-----:R0:W-:Y:S01]  /*4ec0*/  STG.E.64 [R8.64], R18 ;  /* 0x0000001208007986 */ /* 0x0011e2000c101b24 */
[----:B------:R-:W-:Y:S05]  /*4ed0*/  BRA `(.L_x_1541) ;  /* 0x00000b0000007947 */ /* 0x000fea0003800000 */
.L_x_1547:
[----:B0-----:R-:W-:-:S04]  /*4ee0*/  F2FP.PACK_AB R3, RZ, R18 ;  /* 0x00000012ff03723e */ /* 0x001fc800000000ff */
[----:B------:R-:W-:-:S05]  /*4ef0*/  PRMT R3, R3, 0x5410, RZ ;  /* 0x0000541003037816 */ /* 0x000fca00000000ff */
[----:B------:R0:W-:Y:S01]  /*4f00*/  STG.E [R8.64], R3 ;  /* 0x0000000308007986 */ /* 0x0001e2000c101924 */
[----:B------:R-:W-:Y:S05]  /*4f10*/  BRA `(.L_x_1541) ;  /* 0x00000ac000007947 */ /* 0x000fea0003800000 */
.L_x_1546:
[----:B0-----:R-:W-:-:S06]  /*4f20*/  FMUL.FTZ R4, R18, 1 ;  /* 0x3f80000012047820 */ /* 0x001fcc0000410000 */
[----:B------:R-:W0:Y:S02]  /*4f30*/  F2F.F64.F32 R4, R4 ;  /* 0x0000000400047310 */ /* 0x000e240000201800 */
[----:B0-----:R0:W-:Y:S01]  /*4f40*/  STG.E.64 [R8.64], R4 ;  /* 0x0000000408007986 */ /* 0x0011e2000c101b24 */
[----:B------:R-:W-:Y:S05]  /*4f50*/  BRA `(.L_x_1541) ;  /* 0x00000a8000007947 */ /* 0x000fea0003800000 */
.L_x_1536:
        /* <DEDUP_REMOVED lines=8> */
[----:B0-----:R-:W-:-:S04]  /*4fe0*/  FSETP.NEU.FTZ.AND P0, PT, R18, RZ, PT ;  /* 0x000000ff1200720b */ /* 0x001fc80003f1d000 */
[----:B------:R-:W-:-:S05]  /*4ff0*/  SEL R3, RZ, 0x1, !P0 ;  /* 0x00000001ff037807 */ /* 0x000fca0004000000 */
[----:B------:R0:W-:Y:S01]  /*5000*/  STG.E.U8 [R8.64], R3 ;  /* 0x0000000308007986 */ /* 0x0001e2000c101124 */
[----:B------:R-:W-:Y:S05]  /*5010*/  BRA `(.L_x_1541) ;  /* 0x000009c000007947 */ /* 0x000fea0003800000 */
.L_x_1550:
[----:B0-----:R-:W-:Y:S01]  /*5020*/  FMUL.FTZ R4, R18, 1 ;  /* 0x3f80000012047820 */ /* 0x001fe20000410000 */
[----:B------:R-:W-:-:S05]  /*5030*/  CS2R R6, SRZ ;  /* 0x0000000000067805 */ /* 0x000fca000001ff00 */
[----:B------:R-:W0:Y:S02]  /*5040*/  F2F.F64.F32 R4, R4 ;  /* 0x0000000400047310 */ /* 0x000e240000201800 */
[----:B0-----:R0:W-:Y:S01]  /*5050*/  STG.E.128 [R8.64], R4 ;  /* 0x0000000408007986 */ /* 0x0011e2000c101d24 */
[----:B------:R-:W-:Y:S05]  /*5060*/  BRA `(.L_x_1541) ;  /* 0x0000097000007947 */ /* 0x000fea0003800000 */
.L_x_1549:
[----:B------:R-:W-:-:S13]  /*5070*/  ISETP.NE.AND P0, PT, R0, 0xf, PT ;  /* 0x0000000f0000780c */ /* 0x000fda0003f05270 */
[----:B------:R-:W-:Y:S05]  /*5080*/  @!P0 BRA `(.L_x_1551) ;  /* 0x000002b000008947 */ /* 0x000fea0003800000 */
[----:B------:R-:W-:-:S13]  /*5090*/  ISETP.NE.AND P0, PT, R0, 0x17, PT ;  /* 0x000000170000780c */ /* 0x000fda0003f05270 */
[----:B------:R-:W-:Y:S05]  /*50a0*/  @!P0 BRA `(.L_x_1552) ;  /* 0x0000014000008947 */ /* 0x000fea0003800000 */
[----:B------:R-:W-:-:S13]  /*50b0*/  ISETP.NE.AND P0, PT, R0, 0x18, PT ;  /* 0x000000180000780c */ /* 0x000fda0003f05270 */
[----:B------:R-:W-:Y:S05]  /*50c0*/  @P0 BRA `(.L_x_1540) ;  /* 0x0000078000000947 */ /* 0x000fea0003800000 */
[C---:B0-----:R-:W-:Y:S01]  /*50d0*/  LOP3.LUT R4, R18.reuse, 0x7fffffff, RZ, 0xc0, !PT ;  /* 0x7fffffff12047812 */ /* 0x041fe200078ec0ff */
        /* <DEDUP_REMOVED lines=13> */
.L_x_1554:
[----:B------:R-:W-:Y:S05]  /*51b0*/  BSYNC B0 ;  /* 0x0000000000007941 */ /* 0x000fea0003800000 */
.L_x_1553:
[----:B------:R-:W-:-:S05]  /*51c0*/  LOP3.LUT R5, R0, R5, RZ, 0xfc, !PT ;  /* 0x0000000500057212 */ /* 0x000fca00078efcff */
[----:B------:R0:W-:Y:S01]  /*51d0*/  STG.E.U8 [R8.64], R5 ;  /* 0x0000000508007986 */ /* 0x0001e2000c101124 */
[----:B------:R-:W-:Y:S05]  /*51e0*/  BRA `(.L_x_1541) ;  /* 0x000007f000007947 */ /* 0x000fea0003800000 */
.L_x_1552:
[----:B0-----:R-:W-:Y:S01]  /*51f0*/  LOP3.LUT R4, R18, 0x7fffffff, RZ, 0xc0, !PT ;  /* 0x7fffffff12047812 */ /* 0x001fe200078ec0ff */
        /* <DEDUP_REMOVED lines=11> */
.L_x_1556:
[----:B------:R-:W-:Y:S01]  /*52b0*/  IMAD.MOV.U32 R0, RZ, RZ, 0x7f ;  /* 0x0000007fff007424 */ /* 0x000fe200078e00ff */
[----:B------:R-:W-:-:S04]  /*52c0*/  ISETP.GT.U32.AND P0, PT, R4, 0x7f800000, PT ;  /* 0x7f8000000400780c */ /* 0x000fc80003f04070 */
[----:B------:R-:W-:-:S04]  /*52d0*/  SEL R0, R0, 0x7c, P0 ;  /* 0x0000007c00007807 */ /* 0x000fc80000000000 */
.L_x_1557:
[----:B------:R-:W-:Y:S05]  /*52e0*/  BSYNC B0 ;  /* 0x0000000000007941 */ /* 0x000fea0003800000 */
.L_x_1555:
[----:B------:R-:W-:-:S04]  /*52f0*/  LOP3.LUT R18, R18, 0x80000000, RZ, 0xc0, !PT ;  /* 0x8000000012127812 */ /* 0x000fc800078ec0ff */
[----:B------:R-:W-:-:S04]  /*5300*/  SHF.R.U32.HI R3, RZ, 0x18, R18 ;  /* 0x00000018ff037819 */ /* 0x000fc80000011612 */
[----:B------:R-:W-:-:S05]  /*5310*/  LOP3.LUT R3, R0, R3, RZ, 0xfc, !PT ;  /* 0x0000000300037212 */ /* 0x000fca00078efcff */
[----:B------:R0:W-:Y:S01]  /*5320*/  STG.E.U8 [R8.64], R3 ;  /* 0x0000000308007986 */ /* 0x0001e2000c101124 */
[----:B------:R-:W-:Y:S05]  /*5330*/  BRA `(.L_x_1541) ;  /* 0x000006a000007947 */ /* 0x000fea0003800000 */
.L_x_1551:
[----:B0-----:R-:W-:-:S05]  /*5340*/  F2FP.BF16.PACK_AB R18, RZ, R18 ;  /* 0x00000012ff12723e */ /* 0x001fca00000010ff */
[----:B------:R0:W-:Y:S01]  /*5350*/  STG.E.U16 [R8.64], R18 ;  /* 0x0000001208007986 */ /* 0x0001e2000c101524 */
[----:B------:R-:W-:Y:S05]  /*5360*/  BRA `(.L_x_1541) ;  /* 0x0000067000007947 */ /* 0x000fea0003800000 */
.L_x_1548:
        /* <DEDUP_REMOVED lines=8> */
[----:B0-----:R-:W0:Y:S02]  /*53f0*/  F2I.FTZ.U32.TRUNC.NTZ R3, R18 ;  /* 0x0000001200037305 */ /* 0x001e24000021f000 */
[----:B0-----:R0:W-:Y:S01]  /*5400*/  STG.E.U16 [R8.64], R3 ;  /* 0x0000000308007986 */ /* 0x0011e2000c101524 */
[----:B------:R-:W-:Y:S05]  /*5410*/  BRA `(.L_x_1541) ;  /* 0x000005c000007947 */ /* 0x000fea0003800000 */
.L_x_1560:
[----:B0-----:R-:W-:Y:S01]  /*5420*/  LOP3.LUT R3, R18, 0x7fffffff, RZ, 0xc0, !PT ;  /* 0x7fffffff12037812 */ /* 0x001fe200078ec0ff */
        /* <DEDUP_REMOVED lines=15> */
.L_x_1563:
[----:B------:R-:W-:-:S04]  /*5520*/  LOP3.LUT R18, R18, 0x80000000, RZ, 0xc0, !PT ;  /* 0x8000000012127812 */ /* 0x000fc800078ec0ff */
[----:B------:R-:W-:-:S04]  /*5530*/  SHF.R.U32.HI R3, RZ, 0x18, R18 ;  /* 0x00000018ff037819 */ /* 0x000fc80000011612 */
[----:B------:R-:W-:-:S04]  /*5540*/  LOP3.LUT R0, R0, R3, RZ, 0xfc, !PT ;  /* 0x0000000300007212 */ /* 0x000fc800078efcff */
[----:B------:R-:W-:Y:S02]  /*5550*/  PRMT R4, R0, 0x7610, R4 ;  /* 0x0000761000047816 */ /* 0x000fe40000000004 */
.L_x_1562:
[----:B------:R-:W-:Y:S05]  /*5560*/  BSYNC B0 ;  /* 0x0000000000007941 */ /* 0x000fea0003800000 */
.L_x_1561:
[----:B------:R0:W-:Y:S01]  /*5570*/  STG.E.U8 [R8.64], R4 ;  /* 0x0000000408007986 */ /* 0x0001e2000c101124 */
[----:B------:R-:W-:Y:S05]  /*5580*/  BRA `(.L_x_1541) ;  /* 0x0000045000007947 */ /* 0x000fea0003800000 */
.L_x_1559:
        /* <DEDUP_REMOVED lines=16> */
.L_x_1566:
[----:B------:R-:W-:-:S04]  /*5690*/  LOP3.LUT R18, R18, 0x80000000, RZ, 0xc0, !PT ;  /* 0x8000000012127812 */ /* 0x000fc800078ec0ff */
[----:B------:R-:W-:-:S04]  /*56a0*/  SHF.R.U32.HI R3, RZ, 0x18, R18 ;  /* 0x00000018ff037819 */ /* 0x000fc80000011612 */
[----:B------:R-:W-:-:S04]  /*56b0*/  LOP3.LUT R0, R0, R3, RZ, 0xfc, !PT ;  /* 0x0000000300007212 */ /* 0x000fc800078efcff */
[----:B------:R-:W-:Y:S02]  /*56c0*/  PRMT R4, R0, 0x7610, R4 ;  /* 0x0000761000047816 */ /* 0x000fe40000000004 */
.L_x_1565:
[----:B------:R-:W-:Y:S05]  /*56d0*/  BSYNC B0 ;  /* 0x0000000000007941 */ /* 0x000fea0003800000 */
.L_x_1564:
[----:B------:R0:W-:Y:S01]  /*56e0*/  STG.E.U8 [R8.64], R4 ;  /* 0x0000000408007986 */ /* 0x0001e2000c101124 */
[----:B------:R-:W-:Y:S05]  /*56f0*/  BRA `(.L_x_1541) ;  /* 0x000002e000007947 */ /* 0x000fea0003800000 */
.L_x_1558:
[----:B------:R-:W-:-:S13]  /*5700*/  ISETP.NE.AND P0, PT, R0, 0x1c, PT ;  /* 0x0000001c0000780c */ /* 0x000fda0003f05270 */
[----:B------:R-:W-:Y:S05]  /*5710*/  @!P0 BRA `(.L_x_1567) ;  /* 0x000002a000008947 */ /* 0x000fea0003800000 */
[----:B------:R-:W-:-:S13]  /*5720*/  ISETP.NE.AND P0, PT, R0, 0x1d, PT ;  /* 0x0000001d0000780c */ /* 0x000fda0003f05270 */
[----:B------:R-:W-:Y:S05]  /*5730*/  @!P0 BRA `(.L_x_1568) ;  /* 0x0000025000008947 */ /* 0x000fea0003800000 */
[----:B------:R-:W-:-:S13]  /*5740*/  ISETP.NE.AND P0, PT, R0, 0x2c, PT ;  /* 0x0000002c0000780c */ /* 0x000fda0003f05270 */
[----:B------:R-:W-:Y:S05]  /*5750*/  @P0 BRA `(.L_x_1540) ;  /* 0x000000f000000947 */ /* 0x000fea0003800000 */
[----:B0-----:R-:W-:Y:S02]  /*5760*/  SHF.R.U32.HI R4, RZ, 0x17, R18 ;  /* 0x00000017ff047819 */ /* 0x001fe40000011612 */
        /* <DEDUP_REMOVED lines=14> */
.L_x_1540:
        /* <DEDUP_REMOVED lines=11> */
[----:B0-----:R-:W-:Y:S01]  /*5900*/  LEPC R18 ;  /* 0x000000000012734e */ /* 0x001fe20000000000 */
[----:B------:R-:W-:Y:S02]  /*5910*/  MOV R3, 0x5980 ;  /* 0x0000598000037802 */ /* 0x000fe40000000f00 */
[----:B------:R-:W-:Y:S02]  /*5920*/  MOV R20, 0x5900 ;  /* 0x0000590000147802 */ /* 0x000fe40000000f00 */
[----:B------:R-:W-:-:S02]  /*5930*/  MOV R21, 0x0 ;  /* 0x0000000000157802 */ /* 0x000fc40000000f00 */
[----:B------:R-:W-:Y:S02]  /*5940*/  MOV R0, 0x0 ;  /* 0x0000000000007802 */ /* 0x000fe40000000f00 */
[----:B------:R-:W-:-:S04]  /*5950*/  IADD3 R20, P0, P1, -R20, R3, R18 ;  /* 0x0000000314147210 */ /* 0x000fc8000791e112 */
[----:B------:R-:W-:-:S04]  /*5960*/  IADD3.X R21, ~R0, R21, R19, P0, P1 ;  /* 0x0000001500157210 */ /* 0x000fc800007e2513 */
[----:B-123--:R-:W-:Y:S05]  /*5970*/  CALL.ABS.NOINC R14 ;  /* 0x000000000e007343 */ /* 0x00efea0003c00000 */
[----:B------:R-:W-:Y:S05]  /*5980*/  BRA `(.L_x_1541) ;  /* 0x0000005000007947 */ /* 0x000fea0003800000 */
.L_x_1568:
[----:B0-----:R-:W0:Y:S02]  /*5990*/  F2I.U64.TRUNC R18, R18 ;  /* 0x0000001200127311 */ /* 0x001e24000020d800 */
[----:B0-----:R0:W-:Y:S01]  /*59a0*/  STG.E.64 [R8.64], R18 ;  /* 0x0000001208007986 */ /* 0x0011e2000c101b24 */
[----:B------:R-:W-:Y:S05]  /*59b0*/  BRA `(.L_x_1541) ;  /* 0x0000002000007947 */ /* 0x000fea0003800000 */
.L_x_1567:
[----:B0-----:R-:W0:Y:S02]  /*59c0*/  F2I.FTZ.U32.TRUNC.NTZ R3, R18 ;  /* 0x0000001200037305 */ /* 0x001e24000021f000 */
[----:B0-----:R0:W-:Y:S02]  /*59d0*/  STG.E [R8.64], R3 ;  /* 0x0000000308007986 */ /* 0x0011e4000c101924 */
.L_x_1541:
[----:B------:R-:W-:-:S04]  /*59e0*/  IADD3 R25, R25, 0x80, RZ ;  /* 0x0000008019197810 */ /* 0x000fc80007ffe0ff */
[----:B------:R-:W-:-:S13]  /*59f0*/  ISETP.GE.AND P0, PT, R25, R16, PT ;  /* 0x000000101900720c */ /* 0x000fda0003f06270 */
        /* <DEDUP_REMOVED lines=20> */
.L_x_1572:
[----:B-1----:R-:W0:Y:S02]  /*5b40*/  F2I.S64.TRUNC R22, R22 ;  /* 0x0000001600167311 */ /* 0x002e24000020d900 */
[----:B0-----:R-:W-:-:S05]  /*5b50*/  IMAD.MOV.U32 R3, RZ, RZ, R22 ;  /* 0x000000ffff037224 */ /* 0x001fca00078e0016 */
[----:B------:R0:W-:Y:S01]  /*5b60*/  STG.E.U8 [R8.64], R3 ;  /* 0x0000000308007986 */ /* 0x0001e2000c101124 */
[----:B------:R-:W-:Y:S05]  /*5b70*/  BRA `(.L_x_1574) ;  /* 0x00000d3000007947 */ /* 0x000fea0003800000 */
.L_x_1571:
[----:B------:R-:W-:-:S13]  /*5b80*/  ISETP.NE.AND P0, PT, R0, 0x2, PT ;  /* 0x000000020000780c */ /* 0x000fda0003f05270 */
[----:B------:R-:W-:Y:S05]  /*5b90*/  @!P0 BRA `(.L_x_1575) ;  /* 0x000000a000008947 */ /* 0x000fea0003800000 */
[----:B------:R-:W-:-:S13]  /*5ba0*/  ISETP.NE.AND P0, PT, R0, 0x3, PT ;  /* 0x000000030000780c */ /* 0x000fda0003f05270 */
[----:B------:R-:W-:Y:S05]  /*5bb0*/  @!P0 BRA `(.L_x_1576) ;  /* 0x0000005000008947 */ /* 0x000fea0003800000 */
[----:B------:R-:W-:-:S13]  /*5bc0*/  ISETP.NE.AND P0, PT, R0, 0x4, PT ;  /* 0x000000040000780c */ /* 0x000fda0003f05270 */
[----:B------:R-:W-:Y:S05]  /*5bd0*/  @P0 BRA `(.L_x_1573) ;  /* 0x00000b4000000947 */ /* 0x000fea0003800000 */
[----:B-1----:R-:W0:Y:S02]  /*5be0*/  F2I.S64.TRUNC R22, R22 ;  /* 0x0000001600167311 */ /* 0x002e24000020d900 */
[----:B0-----:R0:W-:Y:S01]  /*5bf0*/  STG.E.64 [R8.64], R22 ;  /* 0x0000001608007986 */ /* 0x0011e2000c101b24 */
[----:B------:R-:W-:Y:S05]  /*5c00*/  BRA `(.L_x_1574) ;  /* 0x00000ca000007947 */ /* 0x000fea0003800000 */
.L_x_1576:
[----:B------:R-:W0:Y:S02]  /*5c10*/  F2I.FTZ.TRUNC.NTZ R3, R22 ;  /* 0x0000001600037305 */ /* 0x000e24000021f100 */
[----:B0-----:R0:W-:Y:S01]  /*5c20*/  STG.E [R8.64], R3 ;  /* 0x0000000308007986 */ /* 0x0011e2000c101924 */
[----:B------:R-:W-:Y:S05]  /*5c30*/  BRA `(.L_x_1574) ;  /* 0x00000c7000007947 */ /* 0x000fea0003800000 */
.L_x_1575:
[----:B------:R-:W0:Y:S02]  /*5c40*/  F2I.FTZ.TRUNC.NTZ R3, R22 ;  /* 0x0000001600037305 */ /* 0x000e24000021f100 */
[----:B0-----:R0:W-:Y:S01]  /*5c50*/  STG.E.U16 [R8.64], R3 ;  /* 0x0000000308007986 */ /* 0x0011e2000c101524 */
[----:B------:R-:W-:Y:S05]  /*5c60*/  BRA `(.L_x_1574) ;  /* 0x00000c4000007947 */ /* 0x000fea0003800000 */
.L_x_1570:
        /* <DEDUP_REMOVED lines=8> */
.L_x_1578:
[----:B------:R-:W-:-:S05]  /*5cf0*/  F2FP.PACK_AB R22, RZ, R22 ;  /* 0x00000016ff16723e */ /* 0x000fca00000000ff */
[----:B------:R0:W-:Y:S01]  /*5d00*/  STG.E.U16 [R8.64], R22 ;  /* 0x0000001608007986 */ /* 0x0001e2000c101524 */
[----:B------:R-:W-:Y:S05]  /*5d10*/  BRA `(.L_x_1574) ;  /* 0x00000b9000007947 */ /* 0x000fea0003800000 */
.L_x_1577:
[----:B------:R-:W-:-:S13]  /*5d20*/  ISETP.NE.AND P0, PT, R0, 0x7, PT ;  /* 0x000000070000780c */ /* 0x000fda0003f05270 */
[----:B------:R-:W-:Y:S05]  /*5d30*/  @!P0 BRA `(.L_x_1579) ;  /* 0x000000b000008947 */ /* 0x000fea0003800000 */
[----:B------:R-:W-:-:S13]  /*5d40*/  ISETP.NE.AND P0, PT, R0, 0x8, PT ;  /* 0x000000080000780c */ /* 0x000fda0003f05270 */
[----:B------:R-:W-:Y:S05]  /*5d50*/  @!P0 BRA `(.L_x_1580) ;  /* 0x0000005000008947 */ /* 0x000fea0003800000 */
[----:B------:R-:W-:-:S13]  /*5d60*/  ISETP.NE.AND P0, PT, R0, 0x9, PT ;  /* 0x000000090000780c */ /* 0x000fda0003f05270 */
[----:B------:R-:W-:Y:S05]  /*5d70*/  @P0 BRA `(.L_x_1573) ;  /* 0x000009a000000947 */ /* 0x000fea0003800000 */
[----:B-1----:R-:W-:-:S05]  /*5d80*/  IMAD.MOV.U32 R23, RZ, RZ, RZ ;  /* 0x000000ffff177224 */ /* 0x002fca00078e00ff */
[----:B------:R0:W-:Y:S01]  /*5d90*/  STG.E.64 [R8.64], R22 ;  /* 0x0000001608007986 */ /* 0x0001e2000c101b24 */
[----:B------:R-:W-:Y:S05]  /*5da0*/  BRA `(.L_x_1574) ;  /* 0x00000b0000007947 */ /* 0x000fea0003800000 */
.L_x_1580:
[----:B------:R-:W-:-:S04]  /*5db0*/  F2FP.PACK_AB R3, RZ, R22 ;  /* 0x00000016ff03723e */ /* 0x000fc800000000ff */
[----:B------:R-:W-:-:S05]  /*5dc0*/  PRMT R3, R3, 0x5410, RZ ;  /* 0x0000541003037816 */ /* 0x000fca00000000ff */
[----:B------:R0:W-:Y:S01]  /*5dd0*/  STG.E [R8.64], R3 ;  /* 0x0000000308007986 */ /* 0x0001e2000c101924 */
[----:B------:R-:W-:Y:S05]  /*5de0*/  BRA `(.L_x_1574) ;  /* 0x00000ac000007947 */ /* 0x000fea0003800000 */
.L_x_1579:
[----:B------:R-:W-:-:S06]  /*5df0*/  FMUL.FTZ R4, R22, 1 ;  /* 0x3f80000016047820 */ /* 0x000fcc0000410000 */
[----:B------:R-:W0:Y:S02]  /*5e00*/  F2F.F64.F32 R4, R4 ;  /* 0x0000000400047310 */ /* 0x000e240000201800 */
[----:B0-----:R0:W-:Y:S01]  /*5e10*/  STG.E.64 [R8.64], R4 ;  /* 0x0000000408007986 */ /* 0x0011e2000c101b24 */
[----:B------:R-:W-:Y:S05]  /*5e20*/  BRA `(.L_x_1574) ;  /* 0x00000a8000007947 */ /* 0x000fea0003800000 */
.L_x_1569:
        /* <DEDUP_REMOVED lines=12> */
.L_x_1583:
[----:B------:R-:W-:Y:S01]  /*5ef0*/  FMUL.FTZ R4, R22, 1 ;  /* 0x3f80000016047820 */ /* 0x000fe20000410000 */
[----:B------:R-:W-:-:S05]  /*5f00*/  CS2R R6, SRZ ;  /* 0x0000000000067805 */ /* 0x000fca000001ff00 */
[----:B------:R-:W0:Y:S02]  /*5f10*/  F2F.F64.F32 R4, R4 ;  /* 0x0000000400047310 */ /* 0x000e240000201800 */
[----:B0-----:R0:W-:Y:S01]  /*5f20*/  STG.E.128 [R8.64], R4 ;  /* 0x0000000408007986 */ /* 0x0011e2000c101d24 */
[----:B------:R-:W-:Y:S05]  /*5f30*/  BRA `(.L_x_1574) ;  /* 0x0000097000007947 */ /* 0x000fea0003800000 */
.L_x_1582:
        /* <DEDUP_REMOVED lines=20> */
.L_x_1587:
[----:B------:R-:W-:Y:S05]  /*6080*/  BSYNC B0 ;  /* 0x0000000000007941 */ /* 0x000fea0003800000 */
.L_x_1586:
[----:B------:R-:W-:-:S05]  /*6090*/  LOP3.LUT R5, R0, R5, RZ, 0xfc, !PT ;  /* 0x0000000500057212 */ /* 0x000fca00078efcff */
[----:B------:R0:W-:Y:S01]  /*60a0*/  STG.E.U8 [R8.64], R5 ;  /* 0x0000000508007986 */ /* 0x0001e2000c101124 */
[----:B------:R-:W-:Y:S05]  /*60b0*/  BRA `(.L_x_1574) ;  /* 0x000007f000007947 */ /* 0x000fea0003800000 */
.L_x_1585:
        /* <DEDUP_REMOVED lines=12> */
.L_x_1589:
[----:B------:R-:W-:Y:S01]  /*6180*/  IMAD.MOV.U32 R0, RZ, RZ, 0x7f ;  /* 0x0000007fff007424 */ /* 0x000fe200078e00ff */
[----:B------:R-:W-:-:S04]  /*6190*/  ISETP.GT.U32.AND P0, PT, R4, 0x7f800000, PT ;  /* 0x7f8000000400780c */ /* 0x000fc80003f04070 */
[----:B------:R-:W-:-:S04]  /*61a0*/  SEL R0, R0, 0x7c, P0 ;  /* 0x0000007c00007807 */ /* 0x000fc80000000000 */
.L_x_1590:
[----:B------:R-:W-:Y:S05]  /*61b0*/  BSYNC B0 ;  /* 0x0000000000007941 */ /* 0x000fea0003800000 */
.L_x_1588:
[----:B------:R-:W-:-:S04]  /*61c0*/  LOP3.LUT R22, R22, 0x80000000, RZ, 0xc0, !PT ;  /* 0x8000000016167812 */ /* 0x000fc800078ec0ff */
[----:B------:R-:W-:-:S04]  /*61d0*/  SHF.R.U32.HI R3, RZ, 0x18, R22 ;  /* 0x00000018ff037819 */ /* 0x000fc80000011616 */
[----:B------:R-:W-:-:S05]  /*61e0*/  LOP3.LUT R3, R0, R3, RZ, 0xfc, !PT ;  /* 0x0000000300037212 */ /* 0x000fca00078efcff */
[----:B------:R0:W-:Y:S01]  /*61f0*/  STG.E.U8 [R8.64], R3 ;  /* 0x0000000308007986 */ /* 0x0001e2000c101124 */
[----:B------:R-:W-:Y:S05]  /*6200*/  BRA `(.L_x_1574) ;  /* 0x000006a000007947 */ /* 0x000fea0003800000 */
.L_x_1584:
[----:B------:R-:W-:-:S05]  /*6210*/  F2FP.BF16.PACK_AB R22, RZ, R22 ;  /* 0x00000016ff16723e */ /* 0x000fca00000010ff */
[----:B------:R0:W-:Y:S01]  /*6220*/  STG.E.U16 [R8.64], R22 ;  /* 0x0000001608007986 */ /* 0x0001e2000c101524 */
[----:B------:R-:W-:Y:S05]  /*6230*/  BRA `(.L_x_1574) ;  /* 0x0000067000007947 */ /* 0x000fea0003800000 */
.L_x_1581:
        /* <DEDUP_REMOVED lines=11> */
.L_x_1593:
        /* <DEDUP_REMOVED lines=16> */
.L_x_1596:
[----:B------:R-:W-:-:S04]  /*63f0*/  LOP3.LUT R22, R22, 0x80000000, RZ, 0xc0, !PT ;  /* 0x8000000016167812 */ /* 0x000fc800078ec0ff */
[----:B------:R-:W-:-:S04]  /*6400*/  SHF.R.U32.HI R3, RZ, 0x18, R22 ;  /* 0x00000018ff037819 */ /* 0x000fc80000011616 */
[----:B------:R-:W-:-:S04]  /*6410*/  LOP3.LUT R0, R0, R3, RZ, 0xfc, !PT ;  /* 0x0000000300007212 */ /* 0x000fc800078efcff */
[----:B------:R-:W-:Y:S02]  /*6420*/  PRMT R4, R0, 0x7610, R4 ;  /* 0x0000761000047816 */ /* 0x000fe40000000004 */
.L_x_1595:
[----:B------:R-:W-:Y:S05]  /*6430*/  BSYNC B0 ;  /* 0x0000000000007941 */ /* 0x000fea0003800000 */
.L_x_1594:
[----:B------:R0:W-:Y:S01]  /*6440*/  STG.E.U8 [R8.64], R4 ;  /* 0x0000000408007986 */ /* 0x0001e2000c101124 */
[----:B------:R-:W-:Y:S05]  /*6450*/  BRA `(.L_x_1574) ;  /* 0x0000045000007947 */ /* 0x000fea0003800000 */
.L_x_1592:
        /* <DEDUP_REMOVED lines=16> */
.L_x_1599:
[----:B------:R-:W-:-:S04]  /*6560*/  LOP3.LUT R22, R22, 0x80000000, RZ, 0xc0, !PT ;  /* 0x8000000016167812 */ /* 0x000fc800078ec0ff */
[----:B------:R-:W-:-:S04]  /*6570*/  SHF.R.U32.HI R3, RZ, 0x18, R22 ;  /* 0x00000018ff037819 */ /* 0x000fc80000011616 */
[----:B------:R-:W-:-:S04]  /*6580*/  LOP3.LUT R0, R0, R3, RZ, 0xfc, !PT ;  /* 0x0000000300007212 */ /* 0x000fc800078efcff */
[----:B------:R-:W-:Y:S02]  /*6590*/  PRMT R4, R0, 0x7610, R4 ;  /* 0x0000761000047816 */ /* 0x000fe40000000004 */
.L_x_1598:
[----:B------:R-:W-:Y:S05]  /*65a0*/  BSYNC B0 ;  /* 0x0000000000007941 */ /* 0x000fea0003800000 */
.L_x_1597:
[----:B------:R0:W-:Y:S01]  /*65b0*/  STG.E.U8 [R8.64], R4 ;  /* 0x0000000408007986 */ /* 0x0001e2000c101124 */
[----:B------:R-:W-:Y:S05]  /*65c0*/  BRA `(.L_x_1574) ;  /* 0x000002e000007947 */ /* 0x000fea0003800000 */
.L_x_1591:
        /* <DEDUP_REMOVED lines=21> */
.L_x_1573:
        /* <DEDUP_REMOVED lines=18> */
[----:B01-3--:R-:W-:Y:S05]  /*6840*/  CALL.ABS.NOINC R14 ;  /* 0x000000000e007343 */ /* 0x00bfea0003c00000 */
[----:B------:R-:W-:Y:S05]  /*6850*/  BRA `(.L_x_1574) ;  /* 0x0000005000007947 */ /* 0x000fea0003800000 */
.L_x_1601:
[----:B-1----:R-:W0:Y:S02]  /*6860*/  F2I.U64.TRUNC R22, R22 ;  /* 0x0000001600167311 */ /* 0x002e24000020d800 */
[----:B0-----:R0:W-:Y:S01]  /*6870*/  STG.E.64 [R8.64], R22 ;  /* 0x0000001608007986 */ /* 0x0011e2000c101b24 */
[----:B------:R-:W-:Y:S05]  /*6880*/  BRA `(.L_x_1574) ;  /* 0x0000002000007947 */ /* 0x000fea0003800000 */
.L_x_1600:
[----:B------:R-:W0:Y:S02]  /*6890*/  F2I.FTZ.U32.TRUNC.NTZ R3, R22 ;  /* 0x0000001600037305 */ /* 0x000e24000021f000 */
[----:B0-----:R0:W-:Y:S02]  /*68a0*/  STG.E [R8.64], R3 ;  /* 0x0000000308007986 */ /* 0x0011e4000c101924 */
.L_x_1574:
[----:B------:R-:W-:Y:S02]  /*68b0*/  IADD3 R25, R25, 0x80, RZ ;  /* 0x0000008019197810 */ /* 0x000fe40007ffe0ff */
.L_x_1535:
[----:B------:R-:W-:Y:S05]  /*68c0*/  BSYNC B6 ;  /* 0x0000000000067941 */ /* 0x000fea0003800000 */
.L_x_1534:
[----:B------:R-:W-:-:S13]  /*68d0*/  ISETP.GE.AND P0, PT, R25, R16, PT ;  /* 0x000000101900720c */ /* 0x000fda0003f06270 */
[----:B------:R-:W-:Y:S05]  /*68e0*/  @P0 EXIT ;  /* 0x000000000000094d */ /* 0x000fea0003800000 */
[----:B------:R-:W-:Y:S01]  /*68f0*/  PRMT R0, R17, 0x9910, RZ ;  /* 0x0000991011007816 */ /* 0x000fe200000000ff */
[----:B------:R-:W-:-:S03]  /*6900*/  IMAD R2, R2, 0x200, R25 ;  /* 0x0000020002027824 */ /* 0x000fc600078e0219 */
[----:B------:R-:W-:Y:S01]  /*6910*/  ISETP.GT.AND P1, PT, R0, 0x9, PT ;  /* 0x000000090000780c */ /* 0x000fe20003f24270 */
[----:B------:R-:W-:-:S05]  /*6920*/  IMAD R2, R2, c[0x0][0x188], RZ ;  /* 0x0000620002027a24 */ /* 0x000fca00078e02ff */
[----:B------:R-:W-:-:S05]  /*6930*/  IADD3 R2, P0, R2, c[0x0][0x168], RZ ;  /* 0x00005a0002027a10 */ /* 0x000fca0007f1e0ff */
[----:B0-----:R-:W-:Y:S02]  /*6940*/  IMAD.X R3, RZ, RZ, c[0x0][0x16c], P0 ;  /* 0x00005b00ff037624 */ /* 0x001fe400000e06ff */
        /* <DEDUP_REMOVED lines=9> */
[----:B---3--:R-:W0:Y:S02]  /*69e0*/  F2I.FTZ.TRUNC.NTZ R5, R24 ;  /* 0x0000001800057305 */ /* 0x008e24000021f100 */
[----:B0-----:R-:W-:Y:S01]  /*69f0*/  STG.E.U8 [R2.64], R5 ;  /* 0x0000000502007986 */ /* 0x001fe2000c101124 */
[----:B------:R-:W-:Y:S05]  /*6a00*/  EXIT ;  /* 0x000000000000794d */ /* 0x000fea0003800000 */
.L_x_1605:
[----:B---3--:R-:W0:Y:S02]  /*6a10*/  F2I.S64.TRUNC R24, R24 ;  /* 0x0000001800187311 */ /* 0x008e24000020d900 */
[----:B0-----:R-:W-:-:S05]  /*6a20*/  IMAD.MOV.U32 R5, RZ, RZ, R24 ;  /* 0x000000ffff057224 */ /* 0x001fca00078e0018 */
[----:B------:R-:W-:Y:S01]  /*6a30*/  STG.E.U8 [R2.64], R5 ;  /* 0x0000000502007986 */ /* 0x000fe2000c101124 */
[----:B------:R-:W-:Y:S05]  /*6a40*/  EXIT ;  /* 0x000000000000794d */ /* 0x000fea0003800000 */
.L_x_1604:
[----:B------:R-:W-:-:S13]  /*6a50*/  ISETP.NE.AND P0, PT, R0, 0x2, PT ;  /* 0x000000020000780c */ /* 0x000fda0003f05270 */
[----:B------:R-:W-:Y:S05]  /*6a60*/  @!P0 BRA `(.L_x_1607) ;  /* 0x000000a000008947 */ /* 0x000fea0003800000 */
[----:B------:R-:W-:-:S13]  /*6a70*/  ISETP.NE.AND P0, PT, R0, 0x3, PT ;  /* 0x000000030000780c */ /* 0x000fda0003f05270 */
[----:B------:R-:W-:Y:S05]  /*6a80*/  @!P0 BRA `(.L_x_1608) ;  /* 0x0000005000008947 */ /* 0x000fea0003800000 */
[----:B------:R-:W-:-:S13]  /*6a90*/  ISETP.NE.AND P0, PT, R0, 0x4, PT ;  /* 0x000000040000780c */ /* 0x000fda0003f05270 */
[----:B------:R-:W-:Y:S05]  /*6aa0*/  @P0 BRA `(.L_x_1606) ;  /* 0x00000b4000000947 */ /* 0x000fea0003800000 */
[----:B---3--:R-:W0:Y:S02]  /*6ab0*/  F2I.S64.TRUNC R24, R24 ;  /* 0x0000001800187311 */ /* 0x008e24000020d900 */
[----:B0-----:R-:W-:Y:S01]  /*6ac0*/  STG.E.64 [R2.64], R24 ;  /* 0x0000001802007986 */ /* 0x001fe2000c101b24 */
[----:B------:R-:W-:Y:S05]  /*6ad0*/  EXIT ;  /* 0x000000000000794d */ /* 0x000fea0003800000 */
.L_x_1608:
[----:B---3--:R-:W0:Y:S02]  /*6ae0*/  F2I.FTZ.TRUNC.NTZ R5, R24 ;  /* 0x0000001800057305 */ /* 0x008e24000021f100 */
[----:B0-----:R-:W-:Y:S01]  /*6af0*/  STG.E [R2.64], R5 ;  /* 0x0000000502007986 */ /* 0x001fe2000c101924 */
[----:B------:R-:W-:Y:S05]  /*6b00*/  EXIT ;  /* 0x000000000000794d */ /* 0x000fea0003800000 */
.L_x_1607:
[----:B---3--:R-:W0:Y:S02]  /*6b10*/  F2I.FTZ.TRUNC.NTZ R5, R24 ;  /* 0x0000001800057305 */ /* 0x008e24000021f100 */
[----:B0-----:R-:W-:Y:S01]  /*6b20*/  STG.E.U16 [R2.64], R5 ;  /* 0x0000000502007986 */ /* 0x001fe2000c101524 */
[----:B------:R-:W-:Y:S05]  /*6b30*/  EXIT ;  /* 0x000000000000794d */ /* 0x000fea0003800000 */
.L_x_1603:
[----:B------:R-:W-:-:S13]  /*6b40*/  ISETP.GT.AND P0, PT, R0, 0x6, PT ;  /* 0x000000060000780c */ /* 0x000fda0003f04270 */
[----:B------:R-:W-:Y:S05]  /*6b50*/  @P0 BRA `(.L_x_1609) ;  /* 0x0000009000000947 */ /* 0x000fea0003800000 */
[----:B------:R-:W-:-:S13]  /*6b60*/  ISETP.NE.AND P0, PT, R0, 0x5, PT ;  /* 0x000000050000780c */ /* 0x000fda0003f05270 */
[----:B------:R-:W-:Y:S05]  /*6b70*/  @!P0 BRA `(.L_x_1610) ;  /* 0x0000004000008947 */ /* 0x000fea0003800000 */
[----:B------:R-:W-:-:S13]  /*6b80*/  ISETP.NE.AND P0, PT, R0, 0x6, PT ;  /* 0x000000060000780c */ /* 0x000fda0003f05270 */
[----:B------:R-:W-:Y:S05]  /*6b90*/  @P0 BRA `(.L_x_1606) ;  /* 0x00000a5000000947 */ /* 0x000fea0003800000 */
[----:B---3--:R-:W-:Y:S01]  /*6ba0*/  STG.E [R2.64], R24 ;  /* 0x0000001802007986 */ /* 0x008fe2000c101924 */
[----:B------:R-:W-:Y:S05]  /*6bb0*/  EXIT ;  /* 0x000000000000794d */ /* 0x000fea0003800000 */
.L_x_1610:
[----:B---3--:R-:W-:-:S05]  /*6bc0*/  F2FP.PACK_AB R24, RZ, R24 ;  /* 0x00000018ff18723e */ /* 0x008fca00000000ff */
[----:B------:R-:W-:Y:S01]  /*6bd0*/  STG.E.U16 [R2.64], R24 ;  /* 0x0000001802007986 */ /* 0x000fe2000c101524 */
[----:B------:R-:W-:Y:S05]  /*6be0*/  EXIT ;  /* 0x000000000000794d */ /* 0x000fea0003800000 */
.L_x_1609:
[----:B------:R-:W-:-:S13]  /*6bf0*/  ISETP.NE.AND P0, PT, R0, 0x7, PT ;  /* 0x000000070000780c */ /* 0x000fda0003f05270 */
[----:B------:R-:W-:Y:S05]  /*6c00*/  @!P0 BRA `(.L_x_1611) ;  /* 0x000000b000008947 */ /* 0x000fea0003800000 */
[----:B------:R-:W-:-:S13]  /*6c10*/  ISETP.NE.AND P0, PT, R0, 0x8, PT ;  /* 0x000000080000780c */ /* 0x000fda0003f05270 */
[----:B------:R-:W-:Y:S05]  /*6c20*/  @!P0 BRA `(.L_x_1612) ;  /* 0x0000005000008947 */ /* 0x000fea0003800000 */
[----:B------:R-:W-:-:S13]  /*6c30*/  ISETP.NE.AND P0, PT, R0, 0x9, PT ;  /* 0x000000090000780c */ /* 0x000fda0003f05270 */
[----:B------:R-:W-:Y:S05]  /*6c40*/  @P0 BRA `(.L_x_1606) ;  /* 0x000009a000000947 */ /* 0x000fea0003800000 */
[----:B------:R-:W-:-:S05]  /*6c50*/  IMAD.MOV.U32 R25, RZ, RZ, RZ ;  /* 0x000000ffff197224 */ /* 0x000fca00078e00ff */
[----:B---3--:R-:W-:Y:S01]  /*6c60*/  STG.E.64 [R2.64], R24 ;  /* 0x0000001802007986 */ /* 0x008fe2000c101b24 */
[----:B------:R-:W-:Y:S05]  /*6c70*/  EXIT ;  /* 0x000000000000794d */ /* 0x000fea0003800000 */
.L_x_1612:
[----:B---3--:R-:W-:-:S04]  /*6c80*/  F2FP.PACK_AB R5, RZ, R24 ;  /* 0x00000018ff05723e */ /* 0x008fc800000000ff */
[----:B------:R-:W-:-:S05]  /*6c90*/  PRMT R5, R5, 0x5410, RZ ;  /* 0x0000541005057816 */ /* 0x000fca00000000ff */
[----:B------:R-:W-:Y:S01]  /*6ca0*/  STG.E [R2.64], R5 ;  /* 0x0000000502007986 */ /* 0x000fe2000c101924 */
[----:B------:R-:W-:Y:S05]  /*6cb0*/  EXIT ;  /* 0x000000000000794d */ /* 0x000fea0003800000 */
.L_x_1611:
[----:B---3--:R-:W-:-:S06]  /*6cc0*/  FMUL.FTZ R4, R24, 1 ;  /* 0x3f80000018047820 */ /* 0x008fcc0000410000 */
[----:B------:R-:W0:Y:S02]  /*6cd0*/  F2F.F64.F32 R4, R4 ;  /* 0x0000000400047310 */ /* 0x000e240000201800 */
[----:B0-----:R-:W-:Y:S01]  /*6ce0*/  STG.E.64 [R2.64], R4 ;  /* 0x0000000402007986 */ /* 0x001fe2000c101b24 */
[----:B------:R-:W-:Y:S05]  /*6cf0*/  EXIT ;  /* 0x000000000000794d */ /* 0x000fea0003800000 */
.L_x_1602:
        /* <DEDUP_REMOVED lines=8> */
[----:B---3--:R-:W-:-:S04]  /*6d80*/  FSETP.NEU.FTZ.AND P0, PT, R24, RZ, PT ;  /* 0x000000ff1800720b */ /* 0x008fc80003f1d000 */
[----:B------:R-:W-:-:S05]  /*6d90*/  SEL R5, RZ, 0x1, !P0 ;  /* 0x00000001ff057807 */ /* 0x000fca0004000000 */
[----:B------:R-:W-:Y:S01]  /*6da0*/  STG.E.U8 [R2.64], R5 ;  /* 0x0000000502007986 */ /* 0x000fe2000c101124 */
[----:B------:R-:W-:Y:S05]  /*6db0*/  EXIT ;  /* 0x000000000000794d */ /* 0x000fea0003800000 */
.L_x_1615:
[----:B---3--:R-:W-:Y:S01]  /*6dc0*/  FMUL.FTZ R4, R24, 1 ;  /* 0x3f80000018047820 */ /* 0x008fe20000410000 */
[----:B------:R-:W-:-:S05]  /*6dd0*/  CS2R R6, SRZ ;  /* 0x0000000000067805 */ /* 0x000fca000001ff00 */
[----:B------:R-:W0:Y:S02]  /*6de0*/  F2F.F64.F32 R4, R4 ;  /* 0x0000000400047310 */ /* 0x000e240000201800 */
[----:B0-----:R-:W-:Y:S01]  /*6df0*/  STG.E.128 [R2.64], R4 ;  /* 0x0000000402007986 */ /* 0x001fe2000c101d24 */
[----:B------:R-:W-:Y:S05]  /*6e00*/  EXIT ;  /* 0x000000000000794d */ /* 0x000fea0003800000 */
.L_x_1614:
[----:B------:R-:W-:-:S13]  /*6e10*/  ISETP.NE.AND P0, PT, R0, 0xf, PT ;  /* 0x0000000f0000780c */ /* 0x000fda0003f05270 */
[----:B------:R-:W-:Y:S05]  /*6e20*/  @!P0 BRA `(.L_x_1616) ;  /* 0x000002b000008947 */ /* 0x000fea0003800000 */
[----:B------:R-:W-:-:S13]  /*6e30*/  ISETP.NE.AND P0, PT, R0, 0x17, PT ;  /* 0x000000170000780c */ /* 0x000fda0003f05270 */
[----:B------:R-:W-:Y:S05]  /*6e40*/  @!P0 BRA `(.L_x_1617) ;  /* 0x0000014000008947 */ /* 0x000fea0003800000 */
[----:B------:R-:W-:-:S13]  /*6e50*/  ISETP.NE.AND P0, PT, R0, 0x18, PT ;  /* 0x000000180000780c */ /* 0x000fda0003f05270 */
[----:B------:R-:W-:Y:S05]  /*6e60*/  @P0 BRA `(.L_x_1606) ;  /* 0x0000078000000947 */ /* 0x000fea0003800000 */
[C---:B---3--:R-:W-:Y:S01]  /*6e70*/  LOP3.LUT R4, R24.reuse, 0x7fffffff, RZ, 0xc0, !PT ;  /* 0x7fffffff18047812 */ /* 0x048fe200078ec0ff */
[----:B------:R-:W-:Y:S01]  /*6e80*/  BSSY B0, `(.L_x_1618) ;  /* 0x000000d000007945 */ /* 0x000fe20003800000 */
        /* <DEDUP_REMOVED lines=12> */
.L_x_1619:
[----:B------:R-:W-:Y:S05]  /*6f50*/  BSYNC B0 ;  /* 0x0000000000007941 */ /* 0x000fea0003800000 */
.L_x_1618:
[----:B------:R-:W-:-:S05]  /*6f60*/  LOP3.LUT R7, R0, R7, RZ, 0xfc, !PT ;  /* 0x0000000700077212 */ /* 0x000fca00078efcff */
[----:B------:R-:W-:Y:S01]  /*6f70*/  STG.E.U8 [R2.64], R7 ;  /* 0x0000000702007986 */ /* 0x000fe2000c101124 */
[----:B------:R-:W-:Y:S05]  /*6f80*/  EXIT ;  /* 0x000000000000794d */ /* 0x000fea0003800000 */
.L_x_1617:
[----:B---3--:R-:W-:Y:S01]  /*6f90*/  LOP3.LUT R4, R24, 0x7fffffff, RZ, 0xc0, !PT ;  /* 0x7fffffff18047812 */ /* 0x008fe200078ec0ff */
[----:B------:R-:W-:Y:S03]  /*6fa0*/  BSSY B0, `(.L_x_1620) ;  /* 0x000000e000007945 */ /* 0x000fe60003800000 */
        /* <DEDUP_REMOVED lines=10> */
.L_x_1621:
[----:B------:R-:W-:Y:S01]  /*7050*/  IMAD.MOV.U32 R0, RZ, RZ, 0x7f ;  /* 0x0000007fff007424 */ /* 0x000fe200078e00ff */
[----:B------:R-:W-:-:S04]  /*7060*/  ISETP.GT.U32.AND P0, PT, R4, 0x7f800000, PT ;  /* 0x7f8000000400780c */ /* 0x000fc80003f04070 */
[----:B------:R-:W-:-:S04]  /*7070*/  SEL R0, R0, 0x7c, P0 ;  /* 0x0000007c00007807 */ /* 0x000fc80000000000 */
.L_x_1622:
[----:B------:R-:W-:Y:S05]  /*7080*/  BSYNC B0 ;  /* 0x0000000000007941 */ /* 0x000fea0003800000 */
.L_x_1620:
[----:B------:R-:W-:-:S04]  /*7090*/  LOP3.LUT R24, R24, 0x80000000, RZ, 0xc0, !PT ;  /* 0x8000000018187812 */ /* 0x000fc800078ec0ff */
[----:B------:R-:W-:-:S04]  /*70a0*/  SHF.R.U32.HI R5, RZ, 0x18, R24 ;  /* 0x00000018ff057819 */ /* 0x000fc80000011618 */
[----:B------:R-:W-:-:S05]  /*70b0*/  LOP3.LUT R5, R0, R5, RZ, 0xfc, !PT ;  /* 0x0000000500057212 */ /* 0x000fca00078efcff */
[----:B------:R-:W-:Y:S01]  /*70c0*/  STG.E.U8 [R2.64], R5 ;  /* 0x0000000502007986 */ /* 0x000fe2000c101124 */
[----:B------:R-:W-:Y:S05]  /*70d0*/  EXIT ;  /* 0x000000000000794d */ /* 0x000fea0003800000 */
.L_x_1616:
[----:B---3--:R-:W-:-:S05]  /*70e0*/  F2FP.BF16.PACK_AB R24, RZ, R24 ;  /* 0x00000018ff18723e */ /* 0x008fca00000010ff */
[----:B------:R-:W-:Y:S01]  /*70f0*/  STG.E.U16 [R2.64], R24 ;  /* 0x0000001802007986 */ /* 0x000fe2000c101524 */
[----:B------:R-:W-:Y:S05]  /*7100*/  EXIT ;  /* 0x000000000000794d */ /* 0x000fea0003800000 */
.L_x_1613:
        /* <DEDUP_REMOVED lines=8> */
[----:B---3--:R-:W0:Y:S02]  /*7190*/  F2I.FTZ.U32.TRUNC.NTZ R5, R24 ;  /* 0x0000001800057305 */ /* 0x008e24000021f000 */
[----:B0-----:R-:W-:Y:S01]  /*71a0*/  STG.E.U16 [R2.64], R5 ;  /* 0x0000000502007986 */ /* 0x001fe2000c101524 */
[----:B------:R-:W-:Y:S05]  /*71b0*/  EXIT ;  /* 0x000000000000794d */ /* 0x000fea0003800000 */
.L_x_1625:
[----:B---3--:R-:W-:Y:S01]  /*71c0*/  LOP3.LUT R5, R24, 0x7fffffff, RZ, 0xc0, !PT ;  /* 0x7fffffff18057812 */ /* 0x008fe200078ec0ff */
        /* <DEDUP_REMOVED lines=15> */
.L_x_1628:
[----:B------:R-:W-:-:S04]  /*72c0*/  LOP3.LUT R24, R24, 0x80000000, RZ, 0xc0, !PT ;  /* 0x8000000018187812 */ /* 0x000fc800078ec0ff */
[----:B------:R-:W-:-:S04]  /*72d0*/  SHF.R.U32.HI R5, RZ, 0x18, R24 ;  /* 0x00000018ff057819 */ /* 0x000fc80000011618 */
[----:B------:R-:W-:-:S04]  /*72e0*/  LOP3.LUT R4, R4, R5, RZ, 0xfc, !PT ;  /* 0x0000000504047212 */ /* 0x000fc800078efcff */
[----:B------:R-:W-:Y:S02]  /*72f0*/  PRMT R0, R4, 0x7610, R0 ;  /* 0x0000761004007816 */ /* 0x000fe40000000000 */
.L_x_1627:
[----:B------:R-:W-:Y:S05]  /*7300*/  BSYNC B0 ;  /* 0x0000000000007941 */ /* 0x000fea0003800000 */
.L_x_1626:
[----:B------:R-:W-:Y:S01]  /*7310*/  STG.E.U8 [R2.64], R0 ;  /* 0x0000000002007986 */ /* 0x000fe2000c101124 */
[----:B------:R-:W-:Y:S05]  /*7320*/  EXIT ;  /* 0x000000000000794d */ /* 0x000fea0003800000 */
.L_x_1624:
        /* <DEDUP_REMOVED lines=16> */
.L_x_1631:
[----:B------:R-:W-:-:S04]  /*7430*/  LOP3.LUT R24, R24, 0x80000000, RZ, 0xc0, !PT ;  /* 0x8000000018187812 */ /* 0x000fc800078ec0ff */
[----:B------:R-:W-:-:S04]  /*7440*/  SHF.R.U32.HI R5, RZ, 0x18, R24 ;  /* 0x00000018ff057819 */ /* 0x000fc80000011618 */
[----:B------:R-:W-:-:S04]  /*7450*/  LOP3.LUT R4, R4, R5, RZ, 0xfc, !PT ;  /* 0x0000000504047212 */ /* 0x000fc800078efcff */
[----:B------:R-:W-:Y:S02]  /*7460*/  PRMT R0, R4, 0x7610, R0 ;  /* 0x0000761004007816 */ /* 0x000fe40000000000 */
.L_x_1630:
[----:B------:R-:W-:Y:S05]  /*7470*/  BSYNC B0 ;  /* 0x0000000000007941 */ /* 0x000fea0003800000 */
.L_x_1629:
[----:B------:R-:W-:Y:S01]  /*7480*/  STG.E.U8 [R2.64], R0 ;  /* 0x0000000002007986 */ /* 0x000fe2000c101124 */
[----:B------:R-:W-:Y:S05]  /*7490*/  EXIT ;  /* 0x000000000000794d */ /* 0x000fea0003800000 */
.L_x_1623:
[----:B------:R-:W-:-:S13]  /*74a0*/  ISETP.NE.AND P0, PT, R0, 0x1c, PT ;  /* 0x0000001c0000780c */ /* 0x000fda0003f05270 */
[----:B------:R-:W-:Y:S05]  /*74b0*/  @!P0 BRA `(.L_x_1632) ;  /* 0x000002a000008947 */ /* 0x000fea0003800000 */
[----:B------:R-:W-:-:S13]  /*74c0*/  ISETP.NE.AND P0, PT, R0, 0x1d, PT ;  /* 0x0000001d0000780c */ /* 0x000fda0003f05270 */
[----:B------:R-:W-:Y:S05]  /*74d0*/  @!P0 BRA `(.L_x_1633) ;  /* 0x0000025000008947 */ /* 0x000fea0003800000 */
[----:B------:R-:W-:-:S13]  /*74e0*/  ISETP.NE.AND P0, PT, R0, 0x2c, PT ;  /* 0x0000002c0000780c */ /* 0x000fda0003f05270 */
[----:B------:R-:W-:Y:S05]  /*74f0*/  @P0 BRA `(.L_x_1606) ;  /* 0x000000f000000947 */ /* 0x000fea0003800000 */
[----:B---3--:R-:W-:Y:S02]  /*7500*/  SHF.R.U32.HI R4, RZ, 0x17, R24 ;  /* 0x00000017ff047819 */ /* 0x008fe40000011618 */
        /* <DEDUP_REMOVED lines=14> */
.L_x_1606:
        /* <DEDUP_REMOVED lines=19> */
[----:B------:R-:W-:Y:S05]  /*7720*/  EXIT ;  /* 0x000000000000794d */ /* 0x000fea0003800000 */
.L_x_1633:
[----:B---3--:R-:W0:Y:S02]  /*7730*/  F2I.U64.TRUNC R24, R24 ;  /* 0x0000001800187311 */ /* 0x008e24000020d800 */
[----:B0-----:R-:W-:Y:S01]  /*7740*/  STG.E.64 [R2.64], R24 ;  /* 0x0000001802007986 */ /* 0x001fe2000c101b24 */
[----:B------:R-:W-:Y:S05]  /*7750*/  EXIT ;  /* 0x000000000000794d */ /* 0x000fea0003800000 */
.L_x_1632:
[----:B---3--:R-:W0:Y:S02]  /*7760*/  F2I.FTZ.U32.TRUNC.NTZ R5, R24 ;  /* 0x0000001800057305 */ /* 0x008e24000021f000 */
[----:B0-----:R-:W-:Y:S01]  /*7770*/  STG.E [R2.64], R5 ;  /* 0x0000000502007986 */ /* 0x001fe2000c101924 */
[----:B------:R-:W-:Y:S05]  /*7780*/  EXIT ;  /* 0x000000000000794d */ /* 0x000fea0003800000 */
.L_x_1634:
        /* <DEDUP_REMOVED lines=15> */
.L_x_12105:


//--------------------- .text._ZN2at6native18elementwise_kernelILi128ELi2EZNS0_22gpu_kernel_impl_nocastIZZZNS0_16log2_kernel_cudaERNS_18TensorIteratorBaseEENKUlvE0_clEvENKUlvE0_clEvEUlfE_EEvS4_RKT_EUliE_EEviT1_ --------------------------
	.section	.text._ZN2at6native18elementwise_kernelILi128ELi2EZNS0_22gpu_kernel_impl_nocastIZZZNS0_16log2_kernel_cudaERNS_18TensorIteratorBaseEENKUlvE0_clEvENKUlvE0_clEvEUlfE_EEvS4_RKT_EUliE_EEviT1_,"ax",@progbits
	.sectioninfo	@"SHI_REGISTERS=12"
	.align	128
        .global         _ZN2at6native18elementwise_kernelILi128ELi2EZNS0_22gpu_kernel_impl_nocastIZZZNS0_16log2_kernel_cudaERNS_18TensorIteratorBaseEENKUlvE0_clEvENKUlvE0_clEvEUlfE_EEvS4_RKT_EUliE_EEviT1_
        .type           _ZN2at6native18elementwise_kernelILi128ELi2EZNS0_22gpu_kernel_impl_nocastIZZZNS0_16log2_kernel_cudaERNS_18TensorIteratorBaseEENKUlvE0_clEvENKUlvE0_clEvEUlfE_EEvS4_RKT_EUliE_EEviT1_,@function
        .size           _ZN2at6native18elementwise_kernelILi128ELi2EZNS0_22gpu_kernel_impl_nocastIZZZNS0_16log2_kernel_cudaERNS_18TensorIteratorBaseEENKUlvE0_clEvENKUlvE0_clEvEUlfE_EEvS4_RKT_EUliE_EEviT1_,(.L_x_12106 - _ZN2at6native18elementwise_kernelILi128ELi2EZNS0_22gpu_kernel_impl_nocastIZZZNS0_16log2_kernel_cudaERNS_18TensorIteratorBaseEENKUlvE0_clEvENKUlvE0_clEvEUlfE_EEvS4_RKT_EUliE_EEviT1_)
        .other          _ZN2at6native18elementwise_kernelILi128ELi2EZNS0_22gpu_kernel_impl_nocastIZZZNS0_16log2_kernel_cudaERNS_18TensorIteratorBaseEENKUlvE0_clEvENKUlvE0_clEvEUlfE_EEvS4_RKT_EUliE_EEviT1_,@"STO_CUDA_ENTRY STV_DEFAULT"
_ZN2at6native18elementwise_kernelILi128ELi2EZNS0_22gpu_kernel_impl_nocastIZZZNS0_16log2_kernel_cudaERNS_18TensorIteratorBaseEENKUlvE0_clEvENKUlvE0_clEvEUlfE_EEvS4_RKT_EUliE_EEviT1_:
.text._ZN2at6native18elementwise_kernelILi128ELi2EZNS0_22gpu_kernel_impl_nocastIZZZNS0_16log2_kernel_cudaERNS_18TensorIteratorBaseEENKUlvE0_clEvENKUlvE0_clEvEUlfE_EEvS4_RKT_EUliE_EEviT1_:
[----:B------:R-:W-:Y:S02]  /*0000*/  MOV R1, c[0x0][0x28] ;  /* 0x00000a0000017a02 */ /* 0x000fe40000000f00 */
[----:B------:R-:W0:Y:S01]  /*0010*/  S2R R0, SR_CTAID.X ;  /* 0x0000000000007919 */ /* 0x000e220000002500 */
[----:B------:R-:W-:Y:S01]  /*0020*/  ULDC.64 UR4, c[0x0][0x118] ;  /* 0x0000460000047ab9 */ /* 0x000fe20000000a00 */
[----:B------:R-:W-:Y:S02]  /*0030*/  BSSY B0, `(.L_x_1635) ;  /* 0x00000f1000007945 */ /* 0x000fe40003800000 */
[----:B------:R-:W0:Y:S02]  /*0040*/  S2R R3, SR_TID.X ;  /* 0x0000000000037919 */ /* 0x000e240000002100 */
[----:B0-----:R-:W-:-:S04]  /*0050*/  LEA R0, R0, R3, 0x8 ;  /* 0x0000000300007211 */ /* 0x001fc800078e40ff */
[----:B------:R-:W-:Y:S02]  /*0060*/  ISETP.GE.AND P0, PT, R0, c[0x0][0x160], PT ;  /* 0x0000580000007a0c */ /* 0x000fe40003f06270 */
[----:B------:R-:W-:-:S11]  /*0070*/  MOV R7, R0 ;  /* 0x0000000000077202 */ /* 0x000fd60000000f00 */
        /* <DEDUP_REMOVED lines=228> */
.L_x_1637:
[----:B------:R-:W-:-:S04]  /*0ec0*/  IADD3 R4, P0, R3, c[0x0][0x368], RZ ;  /* 0x0000da0003047a10 */ /* 0x000fc80007f1e0ff */
[----:B------:R-:W-:-:S05]  /*0ed0*/  IADD3.X R5, RZ, c[0x0][0x36c], RZ, P0, !PT ;  /* 0x0000db00ff057a10 */ /* 0x000fca00007fe4ff */
[----:B------:R-:W2:Y:S01]  /*0ee0*/  LDG.E R4, [R4.64] ;  /* 0x0000000404047981 */ /* 0x000ea2000c1e1900 */
[----:B------:R-:W-:Y:S02]  /*0ef0*/  IADD3 R2, P0, R2, c[0x0][0x360], RZ ;  /* 0x0000d80002027a10 */ /* 0x000fe40007f1e0ff */
[----:B------:R-:W-:Y:S02]  /*0f00*/  IADD3 R7, R0, 0x80, RZ ;  /* 0x0000008000077810 */ /* 0x000fe40007ffe0ff */
[----:B------:R-:W-:Y:S01]  /*0f10*/  IADD3.X R3, RZ, c[0x0][0x364], RZ, P0, !PT ;  /* 0x0000d900ff037a10 */ /* 0x000fe200007fe4ff */
[----:B--2---:R-:W0:Y:S04]  /*0f20*/  MUFU.LG2 R9, R4 ;  /* 0x0000000400097308 */ /* 0x004e280000000c00 */
[----:B0-----:R0:W-:Y:S04]  /*0f30*/  STG.E [R2.64], R9 ;  /* 0x0000000902007986 */ /* 0x0011e8000c101904 */
.L_x_1636:
[----:B------:R-:W-:Y:S05]  /*0f40*/  BSYNC B0 ;  /* 0x0000000000007941 */ /* 0x000fea0003800000 */
.L_x_1635:
[----:B------:R-:W-:-:S13]  /*0f50*/  ISETP.GE.AND P0, PT, R7, c[0x0][0x160], PT ;  /* 0x0000580007007a0c */ /* 0x000fda0003f06270 */
[----:B------:R-:W-:Y:S05]  /*0f60*/  @P0 EXIT ;  /* 0x000000000000094d */ /* 0x000fea0003800000 */
[----:B------:R-:W-:Y:S01]  /*0f70*/  ISETP.NE.AND P0, PT, RZ, c[0x0][0x168], PT ;  /* 0x00005a00ff007a0c */ /* 0x000fe20003f05270 */
[----:B0-----:R-:W-:Y:S01]  /*0f80*/  HFMA2.MMA R2, -RZ, RZ, 0, 0 ;  /* 0x00000000ff027435 */ /* 0x001fe200000001ff */
[----:B------:R-:W-:-:S11]  /*0f90*/  MOV R0, RZ ;  /* 0x000000ff00007202 */ /* 0x000fd60000000f00 */
[----:B------:R-:W-:Y:S05]  /*0fa0*/  @!P0 BRA `(.L_x_1638) ;  /* 0x00000e0000008947 */ /* 0x000fea0003800000 */
[----:B------:R-:W-:Y:S01]  /*0fb0*/  MOV R2, RZ ;  /* 0x000000ff00027202 */ /* 0x000fe20000000f00 */
[----:B------:R-:W-:-:S04]  /*0fc0*/  IMAD.MOV.U32 R3, RZ, RZ, R7 ;  /* 0x000000ffff037224 */ /* 0x000fc800078e0007 */
[----:B------:R-:W-:Y:S01]  /*0fd0*/  IMAD.HI.U32 R4, R7, c[0x0][0x170], R2 ;  /* 0x00005c0007047a27 */ /* 0x000fe200078e0002 */
[----:B------:R-:W-:-:S04]  /*0fe0*/  MOV R3, c[0x0][0x168] ;  /* 0x00005a0000037a02 */ /* 0x000fc80000000f00 */
[----:B------:R-:W-:Y:S02]  /*0ff0*/  ISETP.NE.AND P0, PT, R3, 0x1, PT ;  /* 0x000000010300780c */ /* 0x000fe40003f05270 */
        /* <DEDUP_REMOVED lines=219> */
.L_x_1638:
[----:B------:R-:W-:-:S04]  /*1db0*/  IADD3 R2, P0, R2, c[0x0][0x368], RZ ;  /* 0x0000da0002027a10 */ /* 0x000fc80007f1e0ff */
[----:B------:R-:W-:-:S05]  /*1dc0*/  IADD3.X R3, RZ, c[0x0][0x36c], RZ, P0, !PT ;  /* 0x0000db00ff037a10 */ /* 0x000fca00007fe4ff */
[----:B------:R-:W2:Y:S01]  /*1dd0*/  LDG.E R2, [R2.64] ;  /* 0x0000000402027981 */ /* 0x000ea2000c1e1900 */
[----:B------:R-:W-:-:S04]  /*1de0*/  IADD3 R4, P0, R0, c[0x0][0x360], RZ ;  /* 0x0000d80000047a10 */ /* 0x000fc80007f1e0ff */
[----:B------:R-:W-:Y:S01]  /*1df0*/  IADD3.X R5, RZ, c[0x0][0x364], RZ, P0, !PT ;  /* 0x0000d900ff057a10 */ /* 0x000fe200007fe4ff */
[----:B--2---:R-:W0:Y:S04]  /*1e00*/  MUFU.LG2 R7, R2 ;  /* 0x0000000200077308 */ /* 0x004e280000000c00 */
[----:B0-----:R-:W-:Y:S01]  /*1e10*/  STG.E [R4.64], R7 ;  /* 0x0000000704007986 */ /* 0x001fe2000c101904 */
[----:B------:R-:W-:Y:S05]  /*1e20*/  EXIT ;  /* 0x000000000000794d */ /* 0x000fea0003800000 */
.L_x_1639:
        /* <DEDUP_REMOVED lines=13> */
.L_x_12106:


//--------------------- .text._ZN2at6native27unrolled_elementwise_kernelIZZZNS0_16log2_kernel_cudaERNS_18TensorIteratorBaseEENKUlvE0_clEvENKUlvE0_clEvEUlfE_St5arrayIPcLm2EELi4E23TrivialOffsetCalculatorILi1EjESB_NS0_6memory15LoadWithoutCastENSC_16StoreWithoutCastEEEviT_T0_T2_T3_T4_T5_ --------------------------
	.section	.text._ZN2at6native27unrolled_elementwise_kernelIZZZNS0_16log2_kernel_cudaERNS_18TensorIteratorBaseEENKUlvE0_clEvENKUlvE0_clEvEUlfE_St5arrayIPcLm2EELi4E23TrivialOffsetCalculatorILi1EjESB_NS0_6memory15LoadWithoutCastENSC_16StoreWithoutCastEEEviT_T0_T2_T3_T4_T5_,"ax",@progbits
	.sectioninfo	@"SHI_REGISTERS=22"
	.align	128
        .global         _ZN2at6native27unrolled_elementwise_kernelIZZZNS0_16log2_kernel_cudaERNS_18TensorIteratorBaseEENKUlvE0_clEvENKUlvE0_clEvEUlfE_St5arrayIPcLm2EELi4E23TrivialOffsetCalculatorILi1EjESB_NS0_6memory15LoadWithoutCastENSC_16StoreWithoutCastEEEviT_T0_T2_T3_T4_T5_
        .type           _ZN2at6native27unrolled_elementwise_kernelIZZZNS0_16log2_kernel_cudaERNS_18TensorIteratorBaseEENKUlvE0_clEvENKUlvE0_clEvEUlfE_St5arrayIPcLm2EELi4E23TrivialOffsetCalculatorILi1EjESB_NS0_6memory15LoadWithoutCastENSC_16StoreWithoutCastEEEviT_T0_T2_T3_T4_T5_,@function
        .size           _ZN2at6native27unrolled_elementwise_kernelIZZZNS0_16log2_kernel_cudaERNS_18TensorIteratorBaseEENKUlvE0_clEvENKUlvE0_clEvEUlfE_St5arrayIPcLm2EELi4E23TrivialOffsetCalculatorILi1EjESB_NS0_6memory15LoadWithoutCastENSC_16StoreWithoutCastEEEviT_T0_T2_T3_T4_T5_,(.L_x_12107 - _ZN2at6native27unrolled_elementwise_kernelIZZZNS0_16log2_kernel_cudaERNS_18TensorIteratorBaseEENKUlvE0_clEvENKUlvE0_clEvEUlfE_St5arrayIPcLm2EELi4E23TrivialOffsetCalculatorILi1EjESB_NS0_6memory15LoadWithoutCastENSC_16StoreWithoutCastEEEviT_T0_T2_T3_T4_T5_)
        .other          _ZN2at6native27unrolled_elementwise_kernelIZZZNS0_16log2_kernel_cudaERNS_18TensorIteratorBaseEENKUlvE0_clEvENKUlvE0_clEvEUlfE_St5arrayIPcLm2EELi4E23TrivialOffsetCalculatorILi1EjESB_NS0_6memory15LoadWithoutCastENSC_16StoreWithoutCastEEEviT_T0_T2_T3_T4_T5_,@"STO_CUDA_ENTRY STV_DEFAULT"
_ZN2at6native27unrolled_elementwise_kernelIZZZNS0_16log2_kernel_cudaERNS_18TensorIteratorBaseEENKUlvE0_clEvENKUlvE0_clEvEUlfE_St5arrayIPcLm2EELi4E23TrivialOffsetCalculatorILi1EjESB_NS0_6memory15LoadWithoutCastENSC_16StoreWithoutCastEEEviT_T0_T2_T3_T4_T5_:
.text._ZN2at6native27unrolled_elementwise_kernelIZZZNS0_16log2_kernel_cudaERNS_18TensorIteratorBaseEENKUlvE0_clEvENKUlvE0_clEvEUlfE_St5arrayIPcLm2EELi4E23TrivialOffsetCalculatorILi1EjESB_NS0_6memory15LoadWithoutCastENSC_16StoreWithoutCastEEEviT_T0_T2_T3_T4_T5_:
[----:B------:R-:W-:Y:S02]  /*0000*/  IMAD.MOV.U32 R1, RZ, RZ, c[0x0][0x28] ;  /* 0x00000a00ff017624 */ /* 0x000fe400078e00ff */
[----:B------:R-:W0:Y:S01]  /*0010*/  S2R R0, SR_CTAID.X ;  /* 0x0000000000007919 */ /* 0x000e220000002500 */
[----:B------:R-:W-:Y:S01]  /*0020*/  IMAD.MOV.U32 R5, RZ, RZ, -0x200 ;  /* 0xfffffe00ff057424 */ /* 0x000fe200078e00ff */
[----:B------:R-:W-:Y:S01]  /*0030*/  CS2R R12, SRZ ;  /* 0x00000000000c7805 */ /* 0x000fe2000001ff00 */
[----:B------:R-:W-:Y:S01]  /*0040*/  ULDC.64 UR4, c[0x0][0x118] ;  /* 0x0000460000047ab9 */ /* 0x000fe20000000a00 */
[----:B------:R-:W1:Y:S01]  /*0050*/  S2R R3, SR_TID.X ;  /* 0x0000000000037919 */ /* 0x000e620000002100 */
[----:B0-----:R-:W-:Y:S01]  /*0060*/  IMAD R2, R0, R5, c[0x0][0x160] ;  /* 0x0000580000027624 */ /* 0x001fe200078e0205 */
[----:B-1----:R-:W-:-:S04]  /*0070*/  MOV R11, R3 ;  /* 0x00000003000b7202 */ /* 0x002fc80000000f00 */
[----:B------:R-:W-:-:S13]  /*0080*/  ISETP.GE.AND P0, PT, R3, R2, PT ;  /* 0x000000020300720c */ /* 0x000fda0003f06270 */
[----:B------:R-:W-:Y:S01]  /*0090*/  @!P0 IADD3 R11, R3, 0x80, RZ ;  /* 0x00000080030b8810 */ /* 0x000fe20007ffe0ff */
[----:B------:R-:W-:Y:S01]  /*00a0*/  @!P0 IMAD R4, R0, 0x200, R3 ;  /* 0x0000020000048824 */ /* 0x000fe200078e0203 */
[----:B------:R-:W-:Y:S02]  /*00b0*/  @!P0 MOV R5, 0x4 ;  /* 0x0000000400058802 */ /* 0x000fe40000000f00 */
[----:B------:R-:W-:-:S03]  /*00c0*/  ISETP.GE.AND P1, PT, R11, R2, PT ;  /* 0x000000020b00720c */ /* 0x000fc60003f26270 */
[----:B------:R-:W-:-:S05]  /*00d0*/  @!P0 IMAD.WIDE.U32 R4, R4, R5, c[0x0][0x170] ;  /* 0x00005c0004048625 */ /* 0x000fca00078e0005 */
[----:B------:R0:W2:Y:S05]  /*00e0*/  @!P0 LDG.E R12, [R4.64] ;  /* 0x00000004040c8981 */ /* 0x0000aa000c1e1900 */
[----:B------:R-:W-:Y:S01]  /*00f0*/  @!P1 IMAD R6, R0, 0x200, R11 ;  /* 0x0000020000069824 */ /* 0x000fe200078e020b */
[----:B------:R-:W-:Y:S01]  /*0100*/  @!P1 IADD3 R11, R11, 0x80, RZ ;  /* 0x000000800b0b9810 */ /* 0x000fe20007ffe0ff */
[----:B------:R-:W-:-:S03]  /*0110*/  @!P1 IMAD.MOV.U32 R7, RZ, RZ, 0x4 ;  /* 0x00000004ff079424 */ /* 0x000fc600078e00ff */
[----:B------:R-:W-:-:S13]  /*0120*/  ISETP.GE.AND P3, PT, R11, R2, PT ;  /* 0x000000020b00720c */ /* 0x000fda0003f66270 */
[----:B------:R-:W-:Y:S01]  /*0130*/  @!P3 LEA R8, R0, R11, 0x9 ;  /* 0x0000000b0008b211 */ /* 0x000fe200078e48ff */
[----:B------:R-:W-:-:S04]  /*0140*/  @!P3 IMAD.MOV.U32 R9, RZ, RZ, 0x4 ;  /* 0x00000004ff09b424 */ /* 0x000fc800078e00ff */
[----:B------:R-:W-:-:S05]  /*0150*/  @!P3 IMAD.WIDE.U32 R8, R8, R9, c[0x0][0x170] ;  /* 0x00005c000808b625 */ /* 0x000fca00078e0009 */
[----:B------:R1:W3:Y:S01]  /*0160*/  @!P3 LDG.E R13, [R8.64] ;  /* 0x00000004080db981 */ /* 0x0002e2000c1e1900 */
[----:B------:R-:W-:Y:S02]  /*0170*/  IMAD.MOV.U32 R10, RZ, RZ, RZ ;  /* 0x000000ffff0a7224 */ /* 0x000fe400078e00ff */
[----:B------:R-:W-:-:S05]  /*0180*/  @!P1 IMAD.WIDE.U32 R6, R6, R7, c[0x0][0x170] ;  /* 0x00005c0006069625 */ /* 0x000fca00078e0007 */
[----:B------:R4:W3:Y:S01]  /*0190*/  @!P1 LDG.E R10, [R6.64] ;  /* 0x00000004060a9981 */ /* 0x0008e2000c1e1900 */
[----:B------:R-:W-:-:S04]  /*01a0*/  @!P3 IADD3 R11, R11, 0x80, RZ ;  /* 0x000000800b0bb810 */ /* 0x000fc80007ffe0ff */
[----:B------:R-:W-:Y:S01]  /*01b0*/  ISETP.GE.AND P2, PT, R11, R2, PT ;  /* 0x000000020b00720c */ /* 0x000fe20003f46270 */
[--C-:B------:R-:W-:Y:S02]  /*01c0*/  IMAD.MOV.U32 R15, RZ, RZ, R3.reuse ;  /* 0x000000ffff0f7224 */ /* 0x100fe400078e0003 */
[----:B-1----:R-:W-:Y:S02]  /*01d0*/  @!P0 IMAD.MOV.U32 R9, RZ, RZ, 0x4 ;  /* 0x00000004ff098424 */ /* 0x002fe400078e00ff */
[----:B----4-:R-:W-:Y:S01]  /*01e0*/  @!P0 IMAD R6, R0, 0x200, R3 ;  /* 0x0000020000068824 */ /* 0x010fe200078e0203 */
[----:B------:R-:W-:-:S07]  /*01f0*/  IADD3 R7, R15, 0x100, RZ ;  /* 0x000001000f077810 */ /* 0x000fce0007ffe0ff */
[----:B0-----:R-:W-:Y:S01]  /*0200*/  @!P2 MOV R5, 0x4 ;  /* 0x000000040005a802 */ /* 0x001fe20000000f00 */
[----:B------:R-:W-:Y:S02]  /*0210*/  @!P2 IMAD R4, R0, 0x200, R11 ;  /* 0x000002000004a824 */ /* 0x000fe400078e020b */
[----:B------:R-:W-:Y:S02]  /*0220*/  IMAD.MOV.U32 R11, RZ, RZ, RZ ;  /* 0x000000ffff0b7224 */ /* 0x000fe400078e00ff */
[----:B------:R-:W-:Y:S01]  /*0230*/  @!P2 IMAD.WIDE.U32 R4, R4, R5, c[0x0][0x170] ;  /* 0x00005c000404a625 */ /* 0x000fe200078e0005 */
[----:B------:R-:W-:-:S04]  /*0240*/  ISETP.GE.AND P1, PT, R7, R2, PT ;  /* 0x000000020700720c */ /* 0x000fc80003f26270 */
[----:B------:R0:W5:Y:S01]  /*0250*/  @!P2 LDG.E R11, [R4.64] ;  /* 0x00000004040ba981 */ /* 0x000162000c1e1900 */
[C---:B------:R-:W-:Y:S02]  /*0260*/  IADD3 R19, R15.reuse, 0x80, RZ ;  /* 0x000000800f137810 */ /* 0x040fe40007ffe0ff */
[----:B------:R-:W-:Y:S01]  /*0270*/  IADD3 R7, R15, 0x180, RZ ;  /* 0x000001800f077810 */ /* 0x000fe20007ffe0ff */
[----:B0-----:R-:W-:Y:S01]  /*0280*/  @!P0 IMAD.WIDE.U32 R4, R6, R9, c[0x0][0x168] ;  /* 0x00005a0006048625 */ /* 0x001fe200078e0009 */
[----:B------:R-:W-:Y:S02]  /*0290*/  @!P0 MOV R15, R19 ;  /* 0x00000013000f8202 */ /* 0x000fe40000000f00 */
[-C--:B------:R-:W-:Y:S02]  /*02a0*/  ISETP.GE.AND P3, PT, R19, R2.reuse, PT ;  /* 0x000000021300720c */ /* 0x080fe40003f66270 */
[-C--:B------:R-:W-:Y:S01]  /*02b0*/  ISETP.GE.AND P2, PT, R15, R2.reuse, PT ;  /* 0x000000020f00720c */ /* 0x080fe20003f46270 */
[----:B------:R-:W-:Y:S01]  /*02c0*/  BSSY B0, `(.L_x_1640) ;  /* 0x0000011000007945 */ /* 0x000fe20003800000 */
[----:B--2---:R-:W0:Y:S02]  /*02d0*/  @!P0 MUFU.LG2 R17, R12 ;  /* 0x0000000c00118308 */ /* 0x004e240000000c00 */
[----:B0-----:R0:W-:Y:S06]  /*02e0*/  @!P0 STG.E [R4.64], R17 ;  /* 0x0000001104008986 */ /* 0x0011ec000c101904 */
[----:B---3--:R-:W1:Y:S08]  /*02f0*/  @!P1 MUFU.LG2 R13, R13 ;  /* 0x0000000d000d9308 */ /* 0x008e700000000c00 */
[----:B------:R0:W2:Y:S01]  /*0300*/  @!P3 MUFU.LG2 R3, R10 ;  /* 0x0000000a0003b308 */ /* 0x0000a20000000c00 */
[----:B------:R-:W-:Y:S01]  /*0310*/  ISETP.GE.AND P3, PT, R7, R2, PT ;  /* 0x000000020700720c */ /* 0x000fe20003f66270 */
[----:B------:R-:W-:Y:S07]  /*0320*/  @P2 BRA `(.L_x_1641) ;  /* 0x000000a000002947 */ /* 0x000fee0003800000 */
[----:B0-----:R-:W-:Y:S01]  /*0330*/  LEA R4, R0, R15, 0x9 ;  /* 0x0000000f00047211 */ /* 0x001fe200078e48ff */
[----:B------:R-:W-:Y:S01]  /*0340*/  IMAD.MOV.U32 R7, RZ, RZ, 0x4 ;  /* 0x00000004ff077424 */ /* 0x000fe200078e00ff */
[----:B------:R-:W-:-:S03]  /*0350*/  IADD3 R15, R15, 0x80, RZ ;  /* 0x000000800f0f7810 */ /* 0x000fc60007ffe0ff */
[----:B------:R-:W-:Y:S01]  /*0360*/  IMAD.WIDE.U32 R4, R4, R7, c[0x0][0x168] ;  /* 0x00005a0004047625 */ /* 0x000fe200078e0007 */
[----:B------:R-:W-:-:S04]  /*0370*/  ISETP.GE.AND P0, PT, R15, R2, PT ;  /* 0x000000020f00720c */ /* 0x000fc80003f06270 */
[----:B--2---:R0:W-:Y:S09]  /*0380*/  STG.E [R4.64], R3 ;  /* 0x0000000304007986 */ /* 0x0041f2000c101904 */
[----:B------:R-:W-:Y:S02]  /*0390*/  @!P0 LEA R6, R0, R15, 0x9 ;  /* 0x0000000f00068211 */ /* 0x000fe400078e48ff */
[----:B------:R-:W-:-:S03]  /*03a0*/  @!P0 IADD3 R15, R15, 0x80, RZ ;  /* 0x000000800f0f8810 */ /* 0x000fc60007ffe0ff */
[----:B------:R-:W-:-:S05]  /*03b0*/  @!P0 IMAD.WIDE.U32 R6, R6, R7, c[0x0][0x168] ;  /* 0x00005a0006068625 */ /* 0x000fca00078e0007 */
[----:B-1----:R0:W-:Y:S02]  /*03c0*/  @!P0 STG.E [R6.64], R13 ;  /* 0x0000000d06008986 */ /* 0x0021e4000c101904 */
.L_x_1641:
[----:B------:R-:W-:Y:S05]  /*03d0*/  BSYNC B0 ;  /* 0x0000000000007941 */ /* 0x000fea0003800000 */
.L_x_1640:
[----:B------:R-:W-:Y:S01]  /*03e0*/  ISETP.GE.AND P0, PT, R15, R2, PT ;  /* 0x000000020f00720c */ /* 0x000fe20003f06270 */
[----:B-----5:R-:W3:-:S12]  /*03f0*/  @!P3 MUFU.LG2 R11, R11 ;  /* 0x0000000b000bb308 */ /* 0x020ed80000000c00 */
[----:B------:R-:W-:Y:S05]  /*0400*/  @P0 EXIT ;  /* 0x000000000000094d */ /* 0x000fea0003800000 */
[----:B0-2---:R-:W-:Y:S01]  /*0410*/  HFMA2.MMA R3, -RZ, RZ, 0, 2.384185791015625e-07 ;  /* 0x00000004ff037435 */ /* 0x005fe200000001ff */
[----:B------:R-:W-:-:S09]  /*0420*/  IMAD R2, R0, 0x200, R15 ;  /* 0x0000020000027824 */ /* 0x000fd200078e020f */
[----:B------:R-:W-:-:S05]  /*0430*/  IMAD.WIDE.U32 R2, R2, R3, c[0x0][0x168] ;  /* 0x00005a0002027625 */ /* 0x000fca00078e0003 */
[----:B---3--:R-:W-:Y:S01]  /*0440*/  STG.E [R2.64], R11 ;  /* 0x0000000b02007986 */ /* 0x008fe2000c101904 */
[----:B------:R-:W-:Y:S05]  /*0450*/  EXIT ;  /* 0x000000000000794d */ /* 0x000fea0003800000 */
.L_x_1642:
        /* <DEDUP_REMOVED lines=10> */
.L_x_12107:


//--------------------- .text._ZN2at6native29vectorized_elementwise_kernelILi2EZZZNS0_16log2_kernel_cudaERNS_18TensorIteratorBaseEENKUlvE0_clEvENKUlvE0_clEvEUlfE_St5arrayIPcLm2EEEEviT0_T1_ --------------------------
	.section	.text._ZN2at6native29vectorized_elementwise_kernelILi2EZZZNS0_16log2_kernel_cudaERNS_18TensorIteratorBaseEENKUlvE0_clEvENKUlvE0_clEvEUlfE_St5arrayIPcLm2EEEEviT0_T1_,"ax",@progbits
	.sectioninfo	@"SHI_REGISTERS=26"
	.align	128
        .global         _ZN2at6native29vectorized_elementwise_kernelILi2EZZZNS0_16log2_kernel_cudaERNS_18TensorIteratorBaseEENKUlvE0_clEvENKUlvE0_clEvEUlfE_St5arrayIPcLm2EEEEviT0_T1_
        .type           _ZN2at6native29vectorized_elementwise_kernelILi2EZZZNS0_16log2_kernel_cudaERNS_18TensorIteratorBaseEENKUlvE0_clEvENKUlvE0_clEvEUlfE_St5arrayIPcLm2EEEEviT0_T1_,@function
        .size           _ZN2at6native29vectorized_elementwise_kernelILi2EZZZNS0_16log2_kernel_cudaERNS_18TensorIteratorBaseEENKUlvE0_clEvENKUlvE0_clEvEUlfE_St5arrayIPcLm2EEEEviT0_T1_,(.L_x_12108 - _ZN2at6native29vectorized_elementwise_kernelILi2EZZZNS0_16log2_kernel_cudaERNS_18TensorIteratorBaseEENKUlvE0_clEvENKUlvE0_clEvEUlfE_St5arrayIPcLm2EEEEviT0_T1_)
        .other          _ZN2at6native29vectorized_elementwise_kernelILi2EZZZNS0_16log2_kernel_cudaERNS_18TensorIteratorBaseEENKUlvE0_clEvENKUlvE0_clEvEUlfE_St5arrayIPcLm2EEEEviT0_T1_,@"STO_CUDA_ENTRY STV_DEFAULT"
_ZN2at6native29vectorized_elementwise_kernelILi2EZZZNS0_16log2_kernel_cudaERNS_18TensorIteratorBaseEENKUlvE0_clEvENKUlvE0_clEvEUlfE_St5arrayIPcLm2EEEEviT0_T1_:
.text._ZN2at6native29vectorized_elementwise_kernelILi2EZZZNS0_16log2_kernel_cudaERNS_18TensorIteratorBaseEENKUlvE0_clEvENKUlvE0_clEvEUlfE_St5arrayIPcLm2EEEEviT0_T1_:
        /* <DEDUP_REMOVED lines=12> */
[----:B------:R-:W3:Y:S04]  /*00c0*/  LDG.E.64 R8, [R2.64+0x400] ;  /* 0x0004000402087981 */ /* 0x000ee8000c1e1b00 */
[----:B------:R-:W4:Y:S04]  /*00d0*/  LDG.E.64 R10, [R2.64+0x800] ;  /* 0x00080004020a7981 */ /* 0x000f28000c1e1b00 */
[----:B------:R-:W5:Y:S01]  /*00e0*/  LDG.E.64 R12, [R2.64+0xc00] ;  /* 0x000c0004020c7981 */ /* 0x000f62000c1e1b00 */
[----:B------:R-:W-:-:S06]  /*00f0*/  IMAD.WIDE.U32 R4, R0, R5, c[0x0][0x168] ;  /* 0x00005a0000047625 */ /* 0x000fcc00078e0005 */
[----:B------:R-:W-:Y:S01]  /*0100*/  IMAD.WIDE R4, R15, 0x8, R4 ;  /* 0x000000080f047825 */ /* 0x000fe200078e0204 */
[----:B--2---:R-:W-:Y:S08]  /*0110*/  MUFU.LG2 R7, R7 ;  /* 0x0000000700077308 */ /* 0x004ff00000000c00 */
[----:B------:R-:W0:Y:S08]  /*0120*/  MUFU.LG2 R6, R6 ;  /* 0x0000000600067308 */ /* 0x000e300000000c00 */
[----:B---3--:R-:W-:Y:S08]  /*0130*/  MUFU.LG2 R9, R9 ;  /* 0x0000000900097308 */ /* 0x008ff00000000c00 */
[----:B------:R-:W1:Y:S01]  /*0140*/  MUFU.LG2 R8, R8 ;  /* 0x0000000800087308 */ /* 0x000e620000000c00 */
[----:B0-----:R-:W-:Y:S07]  /*0150*/  STG.E.64 [R4.64], R6 ;  /* 0x0000000604007986 */ /* 0x001fee000c101b04 */
[----:B----4-:R-:W-:Y:S08]  /*0160*/  MUFU.LG2 R11, R11 ;  /* 0x0000000b000b7308 */ /* 0x010ff00000000c00 */
[----:B------:R-:W0:Y:S01]  /*0170*/  MUFU.LG2 R10, R10 ;  /* 0x0000000a000a7308 */ /* 0x000e220000000c00 */
[----:B-1----:R-:W-:Y:S07]  /*0180*/  STG.E.64 [R4.64+0x400], R8 ;  /* 0x0004000804007986 */ /* 0x002fee000c101b04 */
[----:B-----5:R-:W-:Y:S08]  /*0190*/  MUFU.LG2 R13, R13 ;  /* 0x0000000d000d7308 */ /* 0x020ff00000000c00 */
[----:B------:R-:W1:Y:S01]  /*01a0*/  MUFU.LG2 R12, R12 ;  /* 0x0000000c000c7308 */ /* 0x000e620000000c00 */
[----:B0-----:R-:W-:Y:S04]  /*01b0*/  STG.E.64 [R4.64+0x800], R10 ;  /* 0x0008000a04007986 */ /* 0x001fe8000c101b04 */
[----:B-1----:R-:W-:Y:S01]  /*01c0*/  STG.E.64 [R4.64+0xc00], R12 ;  /* 0x000c000c04007986 */ /* 0x002fe2000c101b04 */
[----:B------:R-:W-:Y:S05]  /*01d0*/  EXIT ;  /* 0x000000000000794d */ /* 0x000fea0003800000 */
.L_x_1643:
[----:B------:R-:W0:Y:S01]  /*01e0*/  S2R R3, SR_TID.X ;  /* 0x0000000000037919 */ /* 0x000e220000002100 */
[----:B------:R-:W-:Y:S01]  /*01f0*/  CS2R R4, SRZ ;  /* 0x0000000000047805 */ /* 0x000fe2000001ff00 */
[----:B0-----:R-:W-:Y:S01]  /*0200*/  ISETP.GE.AND P0, PT, R3, R2, PT ;  /* 0x000000020300720c */ /* 0x001fe20003f06270 */
[----:B------:R-:W-:-:S12]  /*0210*/  IMAD.MOV.U32 R11, RZ, RZ, R3 ;  /* 0x000000ffff0b7224 */ /* 0x000fd800078e0003 */
[----:B------:R-:W-:Y:S01]  /*0220*/  @!P0 IADD3 R11, R3, 0x80, RZ ;  /* 0x00000080030b8810 */ /* 0x000fe20007ffe0ff */
[----:B------:R-:W-:Y:S01]  /*0230*/  CS2R R6, SRZ ;  /* 0x0000000000067805 */ /* 0x000fe2000001ff00 */
[----:B------:R-:W-:Y:S01]  /*0240*/  @!P0 MOV R9, 0x4 ;  /* 0x0000000400098802 */ /* 0x000fe20000000f00 */
[----:B------:R-:W-:Y:S01]  /*0250*/  @!P0 IMAD.IADD R8, R0, 0x1, R3 ;  /* 0x0000000100088824 */ /* 0x000fe200078e0203 */
[----:B------:R-:W-:-:S03]  /*0260*/  ISETP.GE.AND P5, PT, R11, R2, PT ;  /* 0x000000020b00720c */ /* 0x000fc60003fa6270 */
[----:B------:R-:W-:-:S05]  /*0270*/  @!P0 IMAD.WIDE.U32 R8, R8, R9, c[0x0][0x170] ;  /* 0x00005c0008088625 */ /* 0x000fca00078e0009 */
[----:B------:R0:W2:Y:S05]  /*0280*/  @!P0 LDG.E R4, [R8.64] ;  /* 0x0000000408048981 */ /* 0x0000aa000c1e1900 */
[----:B------:R-:W-:Y:S01]  /*0290*/  @!P5 IADD3 R12, R0, R11, RZ ;  /* 0x0000000b000cd210 */ /* 0x000fe20007ffe0ff */
[----:B------:R-:W-:Y:S01]  /*02a0*/  @!P5 IMAD.MOV.U32 R13, RZ, RZ, 0x4 ;  /* 0x00000004ff0dd424 */ /* 0x000fe200078e00ff */
[----:B------:R-:W-:-:S04]  /*02b0*/  @!P5 IADD3 R11, R11, 0x80, RZ ;  /* 0x000000800b0bd810 */ /* 0x000fc80007ffe0ff */
        /* <DEDUP_REMOVED lines=10> */
[----:B------:R-:W-:-:S04]  /*0360*/  @!P5 IMAD.WIDE.U32 R12, R12, R13, c[0x0][0x170] ;  /* 0x00005c000c0cd625 */ /* 0x000fc800078e000d */
[----:B------:R-:W-:Y:S01]  /*0370*/  @!P6 IMAD.MOV.U32 R15, RZ, RZ, 0x4 ;  /* 0x00000004ff0fe424 */ /* 0x000fe200078e00ff */
[----:B------:R1:W3:Y:S07]  /*0380*/  @!P5 LDG.E R5, [R12.64] ;  /* 0x000000040c05d981 */ /* 0x0002ee000c1e1900 */
[----:B------:R-:W-:Y:S01]  /*0390*/  @!P3 IMAD.IADD R10, R0, 0x1, R11 ;  /* 0x00000001000ab824 */ /* 0x000fe200078e020b */
[----:B------:R-:W-:-:S04]  /*03a0*/  @!P3 IADD3 R11, R11, 0x80, RZ ;  /* 0x000000800b0bb810 */ /* 0x000fc80007ffe0ff */
[----:B------:R-:W-:Y:S01]  /*03b0*/  ISETP.GE.AND P4, PT, R11, R2, PT ;  /* 0x000000020b00720c */ /* 0x000fe20003f86270 */
[----:B------:R-:W-:-:S04]  /*03c0*/  @!P6 IMAD.WIDE.U32 R14, R14, R15, c[0x0][0x170] ;  /* 0x00005c000e0ee625 */ /* 0x000fc800078e000f */
[----:B------:R-:W-:Y:S01]  /*03d0*/  @!P1 IMAD.MOV.U32 R17, RZ, RZ, 0x4 ;  /* 0x00000004ff119424 */ /* 0x000fe200078e00ff */
[----:B------:R4:W5:Y:S01]  /*03e0*/  @!P6 LDG.E R6, [R14.64] ;  /* 0x000000040e06e981 */ /* 0x000962000c1e1900 */
[----:B------:R-:W-:Y:S02]  /*03f0*/  @!P2 IMAD.MOV.U32 R21, RZ, RZ, 0x4 ;  /* 0x00000004ff15a424 */ /* 0x000fe400078e00ff */
[----:B------:R-:W-:-:S04]  /*0400*/  @!P1 IMAD.WIDE.U32 R16, R16, R17, c[0x0][0x170] ;  /* 0x00005c0010109625 */ /* 0x000fc800078e0011 */
[----:B------:R-:W-:Y:S01]  /*0410*/  @!P4 IADD3 R19, R0, R11, RZ ;  /* 0x0000000b0013c210 */ /* 0x000fe20007ffe0ff */
[----:B0-----:R-:W-:Y:S01]  /*0420*/  CS2R R8, SRZ ;  /* 0x0000000000087805 */ /* 0x001fe2000001ff00 */
[----:B------:R-:W-:Y:S01]  /*0430*/  @!P4 IADD3 R11, R11, 0x80, RZ ;  /* 0x000000800b0bc810 */ /* 0x000fe20007ffe0ff */
[----:B------:R0:W5:Y:S03]  /*0440*/  @!P1 LDG.E R7, [R16.64] ;  /* 0x0000000410079981 */ /* 0x000166000c1e1900 */
[----:B------:R-:W-:Y:S01]  /*0450*/  ISETP.GE.AND P5, PT, R11, R2, PT ;  /* 0x000000020b00720c */ /* 0x000fe20003fa6270 */
[----:B------:R-:W-:-:S05]  /*0460*/  @!P2 IMAD.WIDE.U32 R20, R20, R21, c[0x0][0x170] ;  /* 0x00005c001414a625 */ /* 0x000fca00078e0015 */
[----:B------:R0:W5:Y:S01]  /*0470*/  @!P2 LDG.E R9, [R20.64] ;  /* 0x000000041409a981 */ /* 0x000162000c1e1900 */
[----:B-1----:R-:W-:Y:S02]  /*0480*/  @!P3 IMAD.MOV.U32 R13, RZ, RZ, 0x4 ;  /* 0x00000004ff0db424 */ /* 0x002fe400078e00ff */
[----:B----4-:R-:W-:-:S04]  /*0490*/  @!P4 IMAD.MOV.U32 R14, RZ, RZ, 0x4 ;  /* 0x00000004ff0ec424 */ /* 0x010fc800078e00ff */
[----:B------:R-:W-:Y:S01]  /*04a0*/  @!P5 IADD3 R18, R0, R11, RZ ;  /* 0x0000000b0012d210 */ /* 0x000fe20007ffe0ff */
[----:B------:R-:W-:Y:S02]  /*04b0*/  @!P5 IMAD.MOV.U32 R23, RZ, RZ, 0x4 ;  /* 0x00000004ff17d424 */ /* 0x000fe400078e00ff */
[----:B------:R-:W-:Y:S02]  /*04c0*/  @!P3 IMAD.WIDE.U32 R12, R10, R13, c[0x0][0x170] ;  /* 0x00005c000a0cb625 */ /* 0x000fe400078e000d */
[----:B------:R-:W-:Y:S02]  /*04d0*/  CS2R R10, SRZ ;  /* 0x00000000000a7805 */ /* 0x000fe4000001ff00 */
[----:B------:R-:W-:Y:S01]  /*04e0*/  @!P4 IMAD.WIDE.U32 R14, R19, R14, c[0x0][0x170] ;  /* 0x00005c00130ec625 */ /* 0x000fe200078e000e */
[----:B------:R1:W4:Y:S03]  /*04f0*/  @!P3 LDG.E R8, [R12.64] ;  /* 0x000000040c08b981 */ /* 0x000326000c1e1900 */
[----:B------:R-:W-:Y:S01]  /*0500*/  @!P5 IMAD.WIDE.U32 R18, R18, R23, c[0x0][0x170] ;  /* 0x00005c001212d625 */ /* 0x000fe200078e0017 */
[----:B------:R1:W4:Y:S04]  /*0510*/  @!P4 LDG.E R11, [R14.64] ;  /* 0x000000040e0bc981 */ /* 0x000328000c1e1900 */
[----:B------:R1:W4:Y:S01]  /*0520*/  @!P5 LDG.E R10, [R18.64] ;  /* 0x00000004120ad981 */ /* 0x000322000c1e1900 */
[----:B0-----:R-:W-:-:S02]  /*0530*/  IADD3 R17, R3, 0x80, RZ ;  /* 0x0000008003117810 */ /* 0x001fc40007ffe0ff */
[----:B------:R-:W-:Y:S02]  /*0540*/  IADD3 R21, R3, 0x100, RZ ;  /* 0x0000010003157810 */ /* 0x000fe40007ffe0ff */
[-C--:B------:R-:W-:Y:S02]  /*0550*/  ISETP.GE.AND P1, PT, R17, R2.reuse, PT ;  /* 0x000000021100720c */ /* 0x080fe40003f26270 */
[-C--:B------:R-:W-:Y:S02]  /*0560*/  ISETP.GE.AND P2, PT, R21, R2.reuse, PT ;  /* 0x000000021500720c */ /* 0x080fe40003f46270 */
[C---:B-1----:R-:W-:Y:S02]  /*0570*/  IADD3 R13, R3.reuse, 0x180, RZ ;  /* 0x00000180030d7810 */ /* 0x042fe40007ffe0ff */
[----:B------:R-:W-:Y:S01]  /*0580*/  IADD3 R15, R3, 0x380, RZ ;  /* 0x00000380030f7810 */ /* 0x000fe20007ffe0ff */
[----:B------:R-:W-:Y:S02]  /*0590*/  @!P0 IMAD.IADD R12, R0, 0x1, R3 ;  /* 0x00000001000c8824 */ /* 0x000fe400078e0203 */
[----:B------:R-:W-:Y:S01]  /*05a0*/  @!P0 IMAD.MOV.U32 R19, RZ, RZ, 0x4 ;  /* 0x00000004ff138424 */ /* 0x000fe200078e00ff */
[-C--:B------:R-:W-:Y:S01]  /*05b0*/  ISETP.GE.AND P3, PT, R15, R2.reuse, PT ;  /* 0x000000020f00720c */ /* 0x080fe20003f66270 */
[----:B------:R-:W-:Y:S01]  /*05c0*/  BSSY B0, `(.L_x_1644) ;  /* 0x000003f000007945 */ /* 0x000fe20003800000 */
[----:B------:R-:W-:Y:S01]  /*05d0*/  BSSY B1, `(.L_x_1645) ;  /* 0x0000037000017945 */ /* 0x000fe20003800000 */
[----:B--2---:R-:W0:Y:S08]  /*05e0*/  @!P0 MUFU.LG2 R23, R4 ;  /* 0x0000000400178308 */ /* 0x004e300000000c00 */
[----:B---3--:R-:W1:Y:S01]  /*05f0*/  @!P1 MUFU.LG2 R5, R5 ;  /* 0x0000000500059308 */ /* 0x008e620000000c00 */
[----:B------:R-:W-:-:S02]  /*0600*/  ISETP.GE.AND P1, PT, R13, R2, PT ;  /* 0x000000020d00720c */ /* 0x000fc40003f26270 */
[----:B------:R-:W-:-:S05]  /*0610*/  IADD3 R13, R3, 0x200, RZ ;  /* 0x00000200030d7810 */ /* 0x000fca0007ffe0ff */
[----:B-----5:R-:W2:Y:S01]  /*0620*/  @!P2 MUFU.LG2 R6, R6 ;  /* 0x000000060006a308 */ /* 0x020ea20000000c00 */
[----:B------:R-:W-:Y:S02]  /*0630*/  ISETP.GE.AND P2, PT, R13, R2, PT ;  /* 0x000000020d00720c */ /* 0x000fe40003f46270 */
[----:B------:R-:W-:-:S05]  /*0640*/  IADD3 R13, R3, 0x280, RZ ;  /* 0x00000280030d7810 */ /* 0x000fca0007ffe0ff */
[----:B------:R-:W3:Y:S01]  /*0650*/  @!P1 MUFU.LG2 R7, R7 ;  /* 0x0000000700079308 */ /* 0x000ee20000000c00 */
[----:B------:R-:W-:Y:S02]  /*0660*/  ISETP.GE.AND P1, PT, R13, R2, PT ;  /* 0x000000020d00720c */ /* 0x000fe40003f26270 */
[----:B------:R-:W-:-:S05]  /*0670*/  IADD3 R13, R3, 0x300, RZ ;  /* 0x00000300030d7810 */ /* 0x000fca0007ffe0ff */
[----:B------:R-:W1:Y:S01]  /*0680*/  @!P2 MUFU.LG2 R9, R9 ;  /* 0x000000090009a308 */ /* 0x000e620000000c00 */
[----:B------:R-:W-:Y:S01]  /*0690*/  ISETP.GE.AND P2, PT, R13, R2, PT ;  /* 0x000000020d00720c */ /* 0x000fe20003f46270 */
[----:B------:R-:W-:Y:S01]  /*06a0*/  @!P0 IMAD.WIDE.U32 R12, R12, R19, c[0x0][0x168] ;  /* 0x00005a000c0c8625 */ /* 0x000fe200078e0013 */
[----:B------:R-:W-:-:S04]  /*06b0*/  @!P0 MOV R3, R17 ;  /* 0x0000001100038202 */ /* 0x000fc80000000f00 */
[----:B0-----:R0:W-:Y:S01]  /*06c0*/  @!P0 STG.E [R12.64], R23 ;  /* 0x000000170c008986 */ /* 0x0011e2000c101904 */
[----:B------:R-:W-:Y:S01]  /*06d0*/  ISETP.GE.AND P0, PT, R3, R2, PT ;  /* 0x000000020300720c */ /* 0x000fe20003f06270 */
[----:B----4-:R-:W4:Y:S08]  /*06e0*/  @!P1 MUFU.LG2 R8, R8 ;  /* 0x0000000800089308 */ /* 0x010f300000000c00 */
[----:B------:R-:W0:Y:S08]  /*06f0*/  @!P2 MUFU.LG2 R11, R11 ;  /* 0x0000000b000ba308 */ /* 0x000e300000000c00 */
[----:B------:R-:W0:Y:S01]  /*0700*/  @!P3 MUFU.LG2 R10, R10 ;  /* 0x0000000a000ab308 */ /* 0x000e220000000c00 */
[----:B------:R-:W-:Y:S05]  /*0710*/  @P0 BRA `(.L_x_1646) ;  /* 0x000000c000000947 */ /* 0x000fea0003800000 */
[----:B01234-:R-:W-:Y:S01]  /*0720*/  IMAD.IADD R12, R0, 0x1, R3 ;  /* 0x00000001000c7824 */ /* 0x01ffe200078e0203 */
[----:B------:R-:W-:Y:S01]  /*0730*/  IADD3 R3, R3, 0x80, RZ ;  /* 0x0000008003037810 */ /* 0x000fe20007ffe0ff */
[----:B------:R-:W-:-:S03]  /*0740*/  IMAD.MOV.U32 R13, RZ, RZ, 0x4 ;  /* 0x00000004ff0d7424 */ /* 0x000fc600078e00ff */
[----:B------:R-:W-:Y:S01]  /*0750*/  ISETP.GE.AND P0, PT, R3, R2, PT ;  /* 0x000000020300720c */ /* 0x000fe20003f06270 */
[----:B------:R-:W-:-:S05]  /*0760*/  IMAD.WIDE.U32 R12, R12, R13, c[0x0][0x168] ;  /* 0x00005a000c0c7625 */ /* 0x000fca00078e000d */
[----:B------:R0:W-:Y:S07]  /*0770*/  STG.E [R12.64], R5 ;  /* 0x000000050c007986 */ /* 0x0001ee000c101904 */
[----:B------:R-:W-:Y:S05]  /*0780*/  @P0 BRA `(.L_x_1647) ;  /* 0x000000c000000947 */ /* 0x000fea0003800000 */
[----:B0-----:R-:W-:Y:S01]  /*0790*/  HFMA2.MMA R5, -RZ, RZ, 0, 2.384185791015625e-07 ;  /* 0x00000004ff057435 */ /* 0x001fe200000001ff */
[----:B------:R-:W-:Y:S01]  /*07a0*/  IMAD.IADD R4, R0, 0x1, R3 ;  /* 0x0000000100047824 */ /* 0x000fe200078e0203 */
[----:B------:R-:W-:-:S08]  /*07b0*/  IADD3 R3, R3, 0x80, RZ ;  /* 0x0000008003037810 */ /* 0x000fd00007ffe0ff */
[----:B------:R-:W-:-:S05]  /*07c0*/  IMAD.WIDE.U32 R4, R4, R5, c[0x0][0x168] ;  /* 0x00005a0004047625 */ /* 0x000fca00078e0005 */
[----:B------:R0:W-:Y:S02]  /*07d0*/  STG.E [R4.64], R6 ;  /* 0x0000000604007986 */ /* 0x0001e4000c101904 */
.L_x_1646:
[----:B-1234-:R-:W-:-:S13]  /*07e0*/  ISETP.GE.AND P0, PT, R3, R2, PT ;  /* 0x000000020300720c */ /* 0x01efda0003f06270 */
[----:B------:R-:W-:Y:S05]  /*07f0*/  @P0 BRA `(.L_x_1648) ;  /* 0x000000c000000947 */ /* 0x000fea0003800000 */
[----:B0-----:R-:W-:Y:S01]  /*0800*/  IMAD.IADD R4, R0, 0x1, R3 ;  /* 0x0000000100047824 */ /* 0x001fe200078e0203 */
[----:B------:R-:W-:Y:S01]  /*0810*/  IADD3 R3, R3, 0x80, RZ ;  /* 0x0000008003037810 */ /* 0x000fe20007ffe0ff */
[----:B------:R-:W-:-:S04]  /*0820*/  IMAD.MOV.U32 R5, RZ, RZ, 0x4 ;  /* 0x00000004ff057424 */ /* 0x000fc800078e00ff */
[----:B------:R-:W-:-:S05]  /*0830*/  IMAD.WIDE.U32 R4, R4, R5, c[0x0][0x168] ;  /* 0x00005a0004047625 */ /* 0x000fca00078e0005 */
[----:B------:R0:W-:Y:S02]  /*0840*/  STG.E [R4.64], R7 ;  /* 0x0000000704007986 */ /* 0x0001e4000c101904 */
.L_x_1647:
[----:B------:R-:W-:-:S13]  /*0850*/  ISETP.GE.AND P0, PT, R3, R2, PT ;  /* 0x000000020300720c */ /* 0x000fda0003f06270 */
[----:B------:R-:W-:Y:S05]  /*0860*/  @P0 BRA `(.L_x_1649) ;  /* 0x000000d000000947 */ /* 0x000fea0003800000 */
[----:B0-----:R-:W-:Y:S01]  /*0870*/  MOV R5, 0x4 ;  /* 0x0000000400057802 */ /* 0x001fe20000000f00 */
[----:B------:R-:W-:Y:S01]  /*0880*/  IMAD.IADD R4, R0, 0x1, R3 ;  /* 0x0000000100047824 */ /* 0x000fe200078e0203 */
[----:B------:R-:W-:-:S03]  /*0890*/  IADD3 R3, R3, 0x80, RZ ;  /* 0x0000008003037810 */ /* 0x000fc60007ffe0ff */
[----:B------:R-:W-:-:S05]  /*08a0*/  IMAD.WIDE.U32 R4, R4, R5, c[0x0][0x168] ;  /* 0x00005a0004047625 */ /* 0x000fca00078e0005 */
[----:B------:R0:W-:Y:S02]  /*08b0*/  STG.E [R4.64], R9 ;  /* 0x0000000904007986 */ /* 0x0001e4000c101904 */
.L_x_1648:
[----:B------:R-:W-:-:S13]  /*08c0*/  ISETP.GE.AND P0, PT, R3, R2, PT ;  /* 0x000000020300720c */ /* 0x000fda0003f06270 */
[----:B------:R-:W-:Y:S01]  /*08d0*/  @P0 BREAK B1 ;  /* 0x0000000000010942 */ /* 0x000fe20003800000 */
[----:B------:R-:W-:Y:S05]  /*08e0*/  @P0 BRA `(.L_x_1650) ;  /* 0x000000c000000947 */ /* 0x000fea0003800000 */
[----:B0-----:R-:W-:Y:S01]  /*08f0*/  IMAD.IADD R4, R0, 0x1, R3 ;  /* 0x0000000100047824 */ /* 0x001fe200078e0203 */
[----:B------:R-:W-:Y:S01]  /*0900*/  IADD3 R3, R3, 0x80, RZ ;  /* 0x0000008003037810 */ /* 0x000fe20007ffe0ff */
[----:B------:R-:W-:-:S04]  /*0910*/  IMAD.MOV.U32 R5, RZ, RZ, 0x4 ;  /* 0x00000004ff057424 */ /* 0x000fc800078e00ff */
[----:B------:R-:W-:-:S05]  /*0920*/  IMAD.WIDE.U32 R4, R4, R5, c[0x0][0x168] ;  /* 0x00005a0004047625 */ /* 0x000fca00078e0005 */
[----:B------:R0:W-:Y:S02]  /*0930*/  STG.E [R4.64], R8 ;  /* 0x0000000804007986 */ /* 0x0001e4000c101904 */
.L_x_1649:
[----:B------:R-:W-:Y:S05]  /*0940*/  BSYNC B1 ;  /* 0x0000000000017941 */ /* 0x000fea0003800000 */
.L_x_1645:
[----:B------:R-:W-:-:S13]  /*0950*/  ISETP.GE.AND P0, PT, R3, R2, PT ;  /* 0x000000020300720c */ /* 0x000fda0003f06270 */
[----:B0-----:R-:W-:Y:S01]  /*0960*/  @!P0 MOV R5, 0x4 ;  /* 0x0000000400058802 */ /* 0x001fe20000000f00 */
[----:B------:R-:W-:Y:S01]  /*0970*/  @!P0 IMAD.IADD R4, R0, 0x1, R3 ;  /* 0x0000000100048824 */ /* 0x000fe200078e0203 */
[----:B------:R-:W-:-:S03]  /*0980*/  @!P0 IADD3 R3, R3, 0x80, RZ ;  /* 0x0000008003038810 */ /* 0x000fc60007ffe0ff */
[----:B------:R-:W-:-:S05]  /*0990*/  @!P0 IMAD.WIDE.U32 R4, R4, R5, c[0x0][0x168] ;  /* 0x00005a0004048625 */ /* 0x000fca00078e0005 */
[----:B------:R0:W-:Y:S02]  /*09a0*/  @!P0 STG.E [R4.64], R11 ;  /* 0x0000000b04008986 */ /* 0x0001e4000c101904 */
.L_x_1650:
[----:B------:R-:W-:Y:S05]  /*09b0*/  BSYNC B0 ;  /* 0x0000000000007941 */ /* 0x000fea0003800000 */
.L_x_1644:
[----:B------:R-:W-:Y:S01]  /*09c0*/  WARPSYNC 0xffffffff ;  /* 0xffffffff00007948 */ /* 0x000fe20003800000 */
[----:B------:R-:W-:-:S13]  /*09d0*/  ISETP.GE.AND P0, PT, R3, R2, PT ;  /* 0x000000020300720c */ /* 0x000fda0003f06270 */
[----:B------:R-:W-:Y:S05]  /*09e0*/  @P0 EXIT ;  /* 0x000000000000094d */ /* 0x000fea0003800000 */
[----:B------:R-:W-:Y:S02]  /*09f0*/  IMAD.IADD R3, R0, 0x1, R3 ;  /* 0x0000000100037824 */ /* 0x000fe400078e0203 */
[----:B------:R-:W-:-:S04]  /*0a00*/  IMAD.MOV.U32 R2, RZ, RZ, 0x4 ;  /* 0x00000004ff027424 */ /* 0x000fc800078e00ff */
[----:B------:R-:W-:-:S05]  /*0a10*/  IMAD.WIDE.U32 R2, R3, R2, c[0x0][0x168] ;  /* 0x00005a0003027625 */ /* 0x000fca00078e0002 */
[----:B0-----:R-:W-:Y:S01]  /*0a20*/  STG.E [R2.64], R10 ;  /* 0x0000000a02007986 */ /* 0x001fe2000c101904 */
[----:B------:R-:W-:Y:S05]  /*0a30*/  EXIT ;  /* 0x000000000000794d */ /* 0x000fea0003800000 */
.L_x_1651:
        /* <DEDUP_REMOVED lines=12> */
.L_x_12108:


//--------------------- .text._ZN2at6native29vectorized_elementwise_kernelILi4EZZZNS0_16log2_kernel_cudaERNS_18TensorIteratorBaseEENKUlvE0_clEvENKUlvE0_clEvEUlfE_St5arrayIPcLm2EEEEviT0_T1_ --------------------------
	.section	.text._ZN2at6native29vectorized_elementwise_kernelILi4EZZZNS0_16log2_kernel_cudaERNS_18TensorIteratorBaseEENKUlvE0_clEvENKUlvE0_clEvEUlfE_St5arrayIPcLm2EEEEviT0_T1_,"ax",@progbits
	.sectioninfo	@"SHI_REGISTERS=26"
	.align	128
        .global         _ZN2at6native29vectorized_elementwise_kernelILi4EZZZNS0_16log2_kernel_cudaERNS_18TensorIteratorBaseEENKUlvE0_clEvENKUlvE0_clEvEUlfE_St5arrayIPcLm2EEEEviT0_T1_
        .type           _ZN2at6native29vectorized_elementwise_kernelILi4EZZZNS0_16log2_kernel_cudaERNS_18TensorIteratorBaseEENKUlvE0_clEvENKUlvE0_clEvEUlfE_St5arrayIPcLm2EEEEviT0_T1_,@function
        .size           _ZN2at6native29vectorized_elementwise_kernelILi4EZZZNS0_16log2_kernel_cudaERNS_18TensorIteratorBaseEENKUlvE0_clEvENKUlvE0_clEvEUlfE_St5arrayIPcLm2EEEEviT0_T1_,(.L_x_12109 - _ZN2at6native29vectorized_elementwise_kernelILi4EZZZNS0_16log2_kernel_cudaERNS_18TensorIteratorBaseEENKUlvE0_clEvENKUlvE0_clEvEUlfE_St5arrayIPcLm2EEEEviT0_T1_)
        .other          _ZN2at6native29vectorized_elementwise_kernelILi4EZZZNS0_16log2_kernel_cudaERNS_18TensorIteratorBaseEENKUlvE0_clEvENKUlvE0_clEvEUlfE_St5arrayIPcLm2EEEEviT0_T1_,@"STO_CUDA_ENTRY STV_DEFAULT"
_ZN2at6native29vectorized_elementwise_kernelILi4EZZZNS0_16log2_kernel_cudaERNS_18TensorIteratorBaseEENKUlvE0_clEvENKUlvE0_clEvEUlfE_St5arrayIPcLm2EEEEviT0_T1_:
.text._ZN2at6native29vectorized_elementwise_kernelILi4EZZZNS0_16log2_kernel_cudaERNS_18TensorIteratorBaseEENKUlvE0_clEvENKUlvE0_clEvEUlfE_St5arrayIPcLm2EEEEviT0_T1_:
        /* <DEDUP_REMOVED lines=11> */
[----:B------:R-:W2:Y:S04]  /*00b0*/  LDG.E.128 R4, [R2.64] ;  /* 0x0000000402047981 */ /* 0x000ea8000c1e1d00 */
[----:B------:R-:W3:Y:S01]  /*00c0*/  LDG.E.128 R8, [R2.64+0x800] ;  /* 0x0008000402087981 */ /* 0x000ee2000c1e1d00 */
[----:B------:R-:W-:-:S06]  /*00d0*/  IMAD.WIDE.U32 R12, R0, R13, c[0x0][0x168] ;  /* 0x00005a00000c7625 */ /* 0x000fcc00078e000d */
[----:B------:R-:W-:Y:S01]  /*00e0*/  IMAD.WIDE R12, R15, 0x10, R12 ;  /* 0x000000100f0c7825 */ /* 0x000fe200078e020c */
[----:B--2---:R-:W-:Y:S08]  /*00f0*/  MUFU.LG2 R7, R7 ;  /* 0x0000000700077308 */ /* 0x004ff00000000c00 */
[----:B------:R-:W-:Y:S08]  /*0100*/  MUFU.LG2 R6, R6 ;  /* 0x0000000600067308 */ /* 0x000ff00000000c00 */
[----:B------:R-:W-:Y:S08]  /*0110*/  MUFU.LG2 R5, R5 ;  /* 0x0000000500057308 */ /* 0x000ff00000000c00 */
[----:B------:R-:W0:Y:S08]  /*0120*/  MUFU.LG2 R4, R4 ;  /* 0x0000000400047308 */ /* 0x000e300000000c00 */
[----:B---3--:R-:W-:Y:S08]  /*0130*/  MUFU.LG2 R11, R11 ;  /* 0x0000000b000b7308 */ /* 0x008ff00000000c00 */
[----:B------:R-:W-:Y:S01]  /*0140*/  MUFU.LG2 R10, R10 ;  /* 0x0000000a000a7308 */ /* 0x000fe20000000c00 */
[----:B0-----:R-:W-:Y:S07]  /*0150*/  STG.E.128 [R12.64], R4 ;  /* 0x000000040c007986 */ /* 0x001fee000c101d04 */
[----:B------:R-:W-:Y:S08]  /*0160*/  MUFU.LG2 R9, R9 ;  /* 0x0000000900097308 */ /* 0x000ff00000000c00 */
[----:B------:R-:W0:Y:S02]  /*0170*/  MUFU.LG2 R8, R8 ;  /* 0x0000000800087308 */ /* 0x000e240000000c00 */
[----:B0-----:R-:W-:Y:S01]  /*0180*/  STG.E.128 [R12.64+0x800], R8 ;  /* 0x000800080c007986 */ /* 0x001fe2000c101d04 */
[----:B------:R-:W-:Y:S05]  /*0190*/  EXIT ;  /* 0x000000000000794d */ /* 0x000fea0003800000 */
.L_x_1652:
        /* <DEDUP_REMOVED lines=96> */
.L_x_1655:
[----:B-1234-:R-:W-:-:S13]  /*07a0*/  ISETP.GE.AND P0, PT, R3, R2, PT ;  /* 0x000000020300720c */ /* 0x01efda0003f06270 */
[----:B------:R-:W-:Y:S05]  /*07b0*/  @P0 BRA `(.L_x_1657) ;  /* 0x000000c000000947 */ /* 0x000fea0003800000 */
[----:B0-----:R-:W-:Y:S01]  /*07c0*/  IMAD.IADD R4, R0, 0x1, R3 ;  /* 0x0000000100047824 */ /* 0x001fe200078e0203 */
[----:B------:R-:W-:Y:S01]  /*07d0*/  IADD3 R3, R3, 0x80, RZ ;  /* 0x0000008003037810 */ /* 0x000fe20007ffe0ff */
[----:B------:R-:W-:-:S04]  /*07e0*/  IMAD.MOV.U32 R5, RZ, RZ, 0x4 ;  /* 0x00000004ff057424 */ /* 0x000fc800078e00ff */
[----:B------:R-:W-:-:S05]  /*07f0*/  IMAD.WIDE.U32 R4, R4, R5, c[0x0][0x168] ;  /* 0x00005a0004047625 */ /* 0x000fca00078e0005 */
[----:B------:R0:W-:Y:S02]  /*0800*/  STG.E [R4.64], R7 ;  /* 0x0000000704007986 */ /* 0x0001e4000c101904 */
.L_x_1656:
[----:B------:R-:W-:-:S13]  /*0810*/  ISETP.GE.AND P0, PT, R3, R2, PT ;  /* 0x000000020300720c */ /* 0x000fda0003f06270 */
[----:B------:R-:W-:Y:S05]  /*0820*/  @P0 BRA `(.L_x_1658) ;  /* 0x000000d000000947 */ /* 0x000fea0003800000 */
[----:B0-----:R-:W-:Y:S01]  /*0830*/  MOV R5, 0x4 ;  /* 0x0000000400057802 */ /* 0x001fe20000000f00 */
[----:B------:R-:W-:Y:S01]  /*0840*/  IMAD.IADD R4, R0, 0x1, R3 ;  /* 0x0000000100047824 */ /* 0x000fe200078e0203 */
[----:B------:R-:W-:-:S03]  /*0850*/  IADD3 R3, R3, 0x80, RZ ;  /* 0x0000008003037810 */ /* 0x000fc60007ffe0ff */
[----:B------:R-:W-:-:S05]  /*0860*/  IMAD.WIDE.U32 R4, R4, R5, c[0x0][0x168] ;  /* 0x00005a0004047625 */ /* 0x000fca00078e0005 */
[----:B------:R0:W-:Y:S02]  /*0870*/  STG.E [R4.64], R9 ;  /* 0x0000000904007986 */ /* 0x0001e4000c101904 */
.L_x_1657:
        /* <DEDUP_REMOVED lines=8> */
.L_x_1658:
[----:B------:R-:W-:Y:S05]  /*0900*/  BSYNC B1 ;  /* 0x0000000000017941 */ /* 0x000fea0003800000 */
.L_x_1654:
[----:B------:R-:W-:-:S13]  /*0910*/  ISETP.GE.AND P0, PT, R3, R2, PT ;  /* 0x000000020300720c */ /* 0x000fda0003f06270 */
[----:B0-----:R-:W-:Y:S01]  /*0920*/  @!P0 MOV R5, 0x4 ;  /* 0x0000000400058802 */ /* 0x001fe20000000f00 */
[----:B------:R-:W-:Y:S01]  /*0930*/  @!P0 IMAD.IADD R4, R0, 0x1, R3 ;  /* 0x0000000100048824 */ /* 0x000fe200078e0203 */
[----:B------:R-:W-:-:S03]  /*0940*/  @!P0 IADD3 R3, R3, 0x80, RZ ;  /* 0x0000008003038810 */ /* 0x000fc60007ffe0ff */
[----:B------:R-:W-:-:S05]  /*0950*/  @!P0 IMAD.WIDE.U32 R4, R4, R5, c[0x0][0x168] ;  /* 0x00005a0004048625 */ /* 0x000fca00078e0005 */
[----:B------:R0:W-:Y:S02]  /*0960*/  @!P0 STG.E [R4.64], R11 ;  /* 0x0000000b04008986 */ /* 0x0001e4000c101904 */
.L_x_1659:
[----:B------:R-:W-:Y:S05]  /*0970*/  BSYNC B0 ;  /* 0x0000000000007941 */ /* 0x000fea0003800000 */
.L_x_1653:
        /* <DEDUP_REMOVED lines=8> */
.L_x_1660:
        /* <DEDUP_REMOVED lines=16> */
.L_x_12109:


//--------------------- .text._ZN2at6native29vectorized_elementwise_kernelILi8EZZZNS0_16log2_kernel_cudaERNS_18TensorIteratorBaseEENKUlvE0_clEvENKUlvE0_clEvEUlfE_St5arrayIPcLm2EEEEviT0_T1_ --------------------------
	.section	.text._ZN2at6native29vectorized_elementwise_kernelILi8EZZZNS0_16log2_kernel_cudaERNS_18TensorIteratorBaseEENKUlvE0_clEvENKUlvE0_clEvEUlfE_St5arrayIPcLm2EEEEviT0_T1_,"ax",@progbits
	.sectioninfo	@"SHI_REGISTERS=4"
	.align	128
        .global         _ZN2at6native29vectorized_elementwise_kernelILi8EZZZNS0_16log2_kernel_cudaERNS_18TensorIteratorBaseEENKUlvE0_clEvENKUlvE0_clEvEUlfE_St5arrayIPcLm2EEEEviT0_T1_
        .type           _ZN2at6native29vectorized_elementwise_kernelILi8EZZZNS0_16log2_kernel_cudaERNS_18TensorIteratorBaseEENKUlvE0_clEvENKUlvE0_clEvEUlfE_St5arrayIPcLm2EEEEviT0_T1_,@function
        .size           _ZN2at6native29vectorized_elementwise_kernelILi8EZZZNS0_16log2_kernel_cudaERNS_18TensorIteratorBaseEENKUlvE0_clEvENKUlvE0_clEvEUlfE_St5arrayIPcLm2EEEEviT0_T1_,(.L_x_12110 - _ZN2at6native29vectorized_elementwise_kernelILi8EZZZNS0_16log2_kernel_cudaERNS_18TensorIteratorBaseEENKUlvE0_clEvENKUlvE0_clEvEUlfE_St5arrayIPcLm2EEEEviT0_T1_)
        .other          _ZN2at6native29vectorized_elementwise_kernelILi8EZZZNS0_16log2_kernel_cudaERNS_18TensorIteratorBaseEENKUlvE0_clEvENKUlvE0_clEvEUlfE_St5arrayIPcLm2EEEEviT0_T1_,@"STO_CUDA_ENTRY STV_DEFAULT"
_ZN2at6native29vectorized_elementwise_kernelILi8EZZZNS0_16log2_kernel_cudaERNS_18TensorIteratorBaseEENKUlvE0_clEvENKUlvE0_clEvEUlfE_St5arrayIPcLm2EEEEviT0_T1_:
.text._ZN2at6native29vectorized_elementwise_kernelILi8EZZZNS0_16log2_kernel_cudaERNS_18TensorIteratorBaseEENKUlvE0_clEvENKUlvE0_clEvEUlfE_St5arrayIPcLm2EEEEviT0_T1_:
[----:B------:R-:W-:Y:S02]  /*0000*/  MOV R1, c[0x0][0x28] ;  /* 0x00000a0000017a02 */ /* 0x000fe40000000f00 */
[----:B------:R-:W-:Y:S05]  /*0010*/  EXIT ;  /* 0x000000000000794d */ /* 0x000fea0003800000 */
.L_x_1661:
        /* <DEDUP_REMOVED lines=14> */
.L_x_12110:


//--------------------- .text._ZN2at6native18elementwise_kernelILi128ELi4EZNS0_15gpu_kernel_implIZZZNS0_16log2_kernel_cudaERNS_18TensorIteratorBaseEENKUlvE0_clEvENKUlvE_clEvEUldE_EEvS4_RKT_EUliE_EEviT1_ --------------------------
	.section	.text._ZN2at6native18elementwise_kernelILi128ELi4EZNS0_15gpu_kernel_implIZZZNS0_16log2_kernel_cudaERNS_18TensorIteratorBaseEENKUlvE0_clEvENKUlvE_clEvEUldE_EEvS4_RKT_EUliE_EEviT1_,"ax",@progbits
	.sectioninfo	@"SHI_REGISTERS=28"
	.align	128
        .global         _ZN2at6native18elementwise_kernelILi128ELi4EZNS0_15gpu_kernel_implIZZZNS0_16log2_kernel_cudaERNS_18TensorIteratorBaseEENKUlvE0_clEvENKUlvE_clEvEUldE_EEvS4_RKT_EUliE_EEviT1_
        .type           _ZN2at6native18elementwise_kernelILi128ELi4EZNS0_15gpu_kernel_implIZZZNS0_16log2_kernel_cudaERNS_18TensorIteratorBaseEENKUlvE0_clEvENKUlvE_clEvEUldE_EEvS4_RKT_EUliE_EEviT1_,@function
        .size           _ZN2at6native18elementwise_kernelILi128ELi4EZNS0_15gpu_kernel_implIZZZNS0_16log2_kernel_cudaERNS_18TensorIteratorBaseEENKUlvE0_clEvENKUlvE_clEvEUldE_EEvS4_RKT_EUliE_EEviT1_,(.L_x_12111 - _ZN2at6native18elementwise_kernelILi128ELi4EZNS0_15gpu_kernel_implIZZZNS0_16log2_kernel_cudaERNS_18TensorIteratorBaseEENKUlvE0_clEvENKUlvE_clEvEUldE_EEvS4_RKT_EUliE_EEviT1_)
        .other          _ZN2at6native18elementwise_kernelILi128ELi4EZNS0_15gpu_kernel_implIZZZNS0_16log2_kernel_cudaERNS_18TensorIteratorBaseEENKUlvE0_clEvENKUlvE_clEvEUldE_EEvS4_RKT_EUliE_EEviT1_,@"STO_CUDA_ENTRY STV_DEFAULT"
_ZN2at6native18elementwise_kernelILi128ELi4EZNS0_15gpu_kernel_implIZZZNS0_16log2_kernel_cudaERNS_18TensorIteratorBaseEENKUlvE0_clEvENKUlvE_clEvEUldE_EEvS4_RKT_EUliE_EEviT1_:
.text._ZN2at6native18elementwise_kernelILi128ELi4EZNS0_15gpu_kernel_implIZZZNS0_16log2_kernel_cudaERNS_18TensorIteratorBaseEENKUlvE0_clEvENKUlvE_clEvEUldE_EEvS4_RKT_EUliE_EEviT1_:
        /* <DEDUP_REMOVED lines=29> */
[C---:B------:R-:W-:Y:S02]  /*01d0*/  IMAD R16, R4.reuse, c[0x0][0x2a0], RZ ;  /* 0x0000a80004107a24 */ /* 0x040fe400078e02ff */
[----:B------:R-:W-:Y:S02]  /*01e0*/  IMAD R0, R4, c[0x0][0x2a4], RZ ;  /* 0x0000a90004007a24 */ /* 0x000fe400078e02ff */
        /* <DEDUP_REMOVED lines=207> */
.L_x_1664:
        /* <DEDUP_REMOVED lines=17> */
[----:B--2---:R-:W0:Y:S01]  /*0ff0*/  I2F.F64.S16 R2, R2 ;  /* 0x0000000200027312 */ /* 0x004e220000101c00 */
[----:B------:R-:W-:Y:S05]  /*1000*/  BRA `(.L_x_1670) ;  /* 0x00000e2000007947 */ /* 0x000fea0003800000 */
.L_x_1668:
[----:B------:R-:W2:Y:S02]  /*1010*/  LDG.E.U8 R2, [R4.64] ;  /* 0x0000002404027981 */ /* 0x000ea4000c1e1100 */
[----:B--2---:R-:W0:Y:S01]  /*1020*/  I2F.F64.U16 R2, R2 ;  /* 0x0000000200027312 */ /* 0x004e220000101800 */
[----:B------:R-:W-:Y:S05]  /*1030*/  BRA `(.L_x_1670) ;  /* 0x00000df000007947 */ /* 0x000fea0003800000 */
.L_x_1667:
[----:B------:R-:W-:-:S13]  /*1040*/  ISETP.NE.AND P0, PT, R2, 0x2, PT ;  /* 0x000000020200780c */ /* 0x000fda0003f05270 */
[----:B------:R-:W-:Y:S05]  /*1050*/  @!P0 BRA `(.L_x_1671) ;  /* 0x000000a000008947 */ /* 0x000fea0003800000 */
[----:B------:R-:W-:-:S13]  /*1060*/  ISETP.NE.AND P0, PT, R2, 0x3, PT ;  /* 0x000000030200780c */ /* 0x000fda0003f05270 */
[----:B------:R-:W-:Y:S05]  /*1070*/  @!P0 BRA `(.L_x_1672) ;  /* 0x0000005000008947 */ /* 0x000fea0003800000 */
[----:B------:R-:W-:-:S13]  /*1080*/  ISETP.NE.AND P0, PT, R2, 0x4, PT ;  /* 0x000000040200780c */ /* 0x000fda0003f05270 */
[----:B------:R-:W-:Y:S05]  /*1090*/  @P0 BRA `(.L_x_1669) ;  /* 0x00000bf000000947 */ /* 0x000fea0003800000 */
[----:B------:R-:W2:Y:S02]  /*10a0*/  LDG.E.64 R2, [R4.64] ;  /* 0x0000002404027981 */ /* 0x000ea4000c1e1b00 */
[----:B--2---:R-:W0:Y:S01]  /*10b0*/  I2F.F64.S64 R2, R2 ;  /* 0x0000000200027312 */ /* 0x004e220000301c00 */
[----:B------:R-:W-:Y:S05]  /*10c0*/  BRA `(.L_x_1670) ;  /* 0x00000d6000007947 */ /* 0x000fea0003800000 */
.L_x_1672:
[----:B------:R-:W2:Y:S02]  /*10d0*/  LDG.E R2, [R4.64] ;  /* 0x0000002404027981 */ /* 0x000ea4000c1e1900 */
[----:B--2---:R-:W0:Y:S01]  /*10e0*/  I2F.F64 R2, R2 ;  /* 0x0000000200027312 */ /* 0x004e220000201c00 */
[----:B------:R-:W-:Y:S05]  /*10f0*/  BRA `(.L_x_1670) ;  /* 0x00000d3000007947 */ /* 0x000fea0003800000 */
.L_x_1671:
[----:B------:R-:W2:Y:S02]  /*1100*/  LDG.E.U16 R2, [R4.64] ;  /* 0x0000002404027981 */ /* 0x000ea4000c1e1500 */
[----:B--2---:R-:W0:Y:S01]  /*1110*/  I2F.F64.S16 R2, R2 ;  /* 0x0000000200027312 */ /* 0x004e220000101c00 */
[----:B------:R-:W-:Y:S05]  /*1120*/  BRA `(.L_x_1670) ;  /* 0x00000d0000007947 */ /* 0x000fea0003800000 */
.L_x_1666:
[----:B------:R-:W-:-:S13]  /*1130*/  ISETP.GT.AND P0, PT, R2, 0x6, PT ;  /* 0x000000060200780c */ /* 0x000fda0003f04270 */
[----:B------:R-:W-:Y:S05]  /*1140*/  @P0 BRA `(.L_x_1673) ;  /* 0x000000d000000947 */ /* 0x000fea0003800000 */
[----:B------:R-:W-:-:S13]  /*1150*/  ISETP.NE.AND P0, PT, R2, 0x5, PT ;  /* 0x000000050200780c */ /* 0x000fda0003f05270 */
[----:B------:R-:W-:Y:S05]  /*1160*/  @!P0 BRA `(.L_x_1674) ;  /* 0x0000006000008947 */ /* 0x000fea0003800000 */
[----:B------:R-:W-:-:S13]  /*1170*/  ISETP.NE.AND P0, PT, R2, 0x6, PT ;  /* 0x000000060200780c */ /* 0x000fda0003f05270 */
[----:B------:R-:W-:Y:S05]  /*1180*/  @P0 BRA `(.L_x_1669) ;  /* 0x00000b0000000947 */ /* 0x000fea0003800000 */
[----:B------:R-:W2:Y:S02]  /*1190*/  LDG.E R2, [R4.64] ;  /* 0x0000002404027981 */ /* 0x000ea4000c1e1900 */
[----:B--2---:R-:W-:-:S06]  /*11a0*/  FMUL.FTZ R2, R2, 1 ;  /* 0x3f80000002027820 */ /* 0x004fcc0000410000 */
[----:B------:R-:W0:Y:S01]  /*11b0*/  F2F.F64.F32 R2, R2 ;  /* 0x0000000200027310 */ /* 0x000e220000201800 */
[----:B------:R-:W-:Y:S05]  /*11c0*/  BRA `(.L_x_1670) ;  /* 0x00000c6000007947 */ /* 0x000fea0003800000 */
.L_x_1674:
[----:B------:R-:W2:Y:S02]  /*11d0*/  LDG.E.U16 R0, [R4.64] ;  /* 0x0000002404007981 */ /* 0x000ea4000c1e1500 */
[----:B--2---:R-:W-:-:S05]  /*11e0*/  HADD2.F32 R0, -RZ, R0.H0_H0 ;  /* 0x20000000ff007230 */ /* 0x004fca0000004100 */
[----:B------:R-:W-:-:S04]  /*11f0*/  FMUL.FTZ R0, R0, 1 ;  /* 0x3f80000000007820 */ /* 0x000fc80000410000 */
[----:B------:R0:W1:Y:S01]  /*1200*/  F2F.F64.F32 R2, R0 ;  /* 0x0000000000027310 */ /* 0x0000620000201800 */
[----:B------:R-:W-:Y:S05]  /*1210*/  BRA `(.L_x_1670) ;  /* 0x00000c1000007947 */ /* 0x000fea0003800000 */
.L_x_1673:
[----:B------:R-:W-:-:S13]  /*1220*/  ISETP.NE.AND P0, PT, R2, 0x7, PT ;  /* 0x000000070200780c */ /* 0x000fda0003f05270 */
[----:B------:R-:W-:Y:S05]  /*1230*/  @!P0 BRA `(.L_x_1675) ;  /* 0x000000d000008947 */ /* 0x000fea0003800000 */
        /* <DEDUP_REMOVED lines=8> */
.L_x_1676:
[----:B------:R-:W2:Y:S02]  /*12c0*/  LDG.E.U16 R4, [R4.64] ;  /* 0x0000002404047981 */ /* 0x000ea4000c1e1500 */
[----:B--2---:R-:W-:-:S05]  /*12d0*/  HADD2.F32 R0, -RZ, R4.H0_H0 ;  /* 0x20000004ff007230 */ /* 0x004fca0000004100 */
[----:B------:R-:W-:-:S04]  /*12e0*/  FMUL.FTZ R0, R0, 1 ;  /* 0x3f80000000007820 */ /* 0x000fc80000410000 */
[----:B------:R0:W1:Y:S01]  /*12f0*/  F2F.F64.F32 R2, R0 ;  /* 0x0000000000027310 */ /* 0x0000620000201800 */
[----:B------:R-:W-:Y:S05]  /*1300*/  BRA `(.L_x_1670) ;  /* 0x00000b2000007947 */ /* 0x000fea0003800000 */
.L_x_1675:
[----:B------:R0:W5:Y:S01]  /*1310*/  LDG.E.64 R2, [R4.64] ;  /* 0x0000002404027981 */ /* 0x000162000c1e1b00 */
[----:B------:R-:W-:Y:S05]  /*1320*/  BRA `(.L_x_1670) ;  /* 0x00000b0000007947 */ /* 0x000fea0003800000 */
.L_x_1665:
        /* <DEDUP_REMOVED lines=8> */
[----:B------:R-:W2:Y:S01]  /*13b0*/  LDG.E.U8 R4, [R4.64] ;  /* 0x0000002404047981 */ /* 0x000ea2000c1e1100 */
[----:B------:R-:W-:Y:S01]  /*13c0*/  IMAD.MOV.U32 R2, RZ, RZ, RZ ;  /* 0x000000ffff027224 */ /* 0x000fe200078e00ff */
[----:B--2---:R-:W-:-:S04]  /*13d0*/  ISETP.NE.AND P0, PT, R4, RZ, PT ;  /* 0x000000ff0400720c */ /* 0x004fc80003f05270 */
[----:B------:R-:W-:Y:S01]  /*13e0*/  FSEL R3, RZ, 1.875, !P0 ;  /* 0x3ff00000ff037808 */ /* 0x000fe20004000000 */
[----:B------:R-:W-:Y:S05]  /*13f0*/  BRA `(.L_x_1670) ;  /* 0x00000a3000007947 */ /* 0x000fea0003800000 */
.L_x_1679:
[----:B------:R0:W5:Y:S01]  /*1400*/  LDG.E.64 R2, [R4.64] ;  /* 0x0000002404027981 */ /* 0x000162000c1e1b00 */
[----:B------:R-:W-:Y:S05]  /*1410*/  BRA `(.L_x_1670) ;  /* 0x00000a1000007947 */ /* 0x000fea0003800000 */
.L_x_1678:
        /* <DEDUP_REMOVED lines=24> */
[----:B------:R-:W-:-:S05]  /*15a0*/  LOP3.LUT R3, R3, 0x80000000, R0, 0xf8, !PT ;  /* 0x8000000003037812 */ /* 0x000fca00078ef800 */
[----:B------:R-:W-:-:S06]  /*15b0*/  FMUL.FTZ R3, R3, 1 ;  /* 0x3f80000003037820 */ /* 0x000fcc0000410000 */
[----:B------:R-:W0:Y:S01]  /*15c0*/  F2F.F64.F32 R2, R3 ;  /* 0x0000000300027310 */ /* 0x000e220000201800 */
[----:B------:R-:W-:Y:S05]  /*15d0*/  BRA `(.L_x_1670) ;  /* 0x0000085000007947 */ /* 0x000fea0003800000 */
.L_x_1681:
[----:B------:R-:W2:Y:S02]  /*15e0*/  LDG.E.U8 R3, [R4.64] ;  /* 0x0000002404037981 */ /* 0x000ea4000c1e1100 */
[----:B--2---:R-:W-:-:S05]  /*15f0*/  IMAD.SHL.U32 R0, R3, 0x2000000, RZ ;  /* 0x0200000003007824 */ /* 0x004fca00078e00ff */
[----:B------:R-:W-:-:S13]  /*1600*/  ISETP.GE.U32.AND P0, PT, R0, 0x8000000, PT ;  /* 0x080000000000780c */ /* 0x000fda0003f06070 */
[C---:B------:R-:W-:Y:S02]  /*1610*/  @!P0 IMAD.SHL.U32 R0, R3.reuse, 0x100, RZ ;  /* 0x0000010003008824 */ /* 0x040fe400078e00ff */
[C---:B------:R-:W-:Y:S02]  /*1620*/  @P0 IMAD.SHL.U32 R2, R3.reuse, 0x200000, RZ ;  /* 0x0020000003020824 */ /* 0x040fe400078e00ff */
[----:B------:R-:W-:Y:S01]  /*1630*/  IMAD.SHL.U32 R3, R3, 0x1000000, RZ ;  /* 0x0100000003037824 */ /* 0x000fe200078e00ff */
[----:B------:R-:W-:Y:S02]  /*1640*/  @!P0 LOP3.LUT R0, R0, 0x7f00, RZ, 0xc0, !PT ;  /* 0x00007f0000008812 */ /* 0x000fe400078ec0ff */
[----:B------:R-:W-:Y:S02]  /*1650*/  @P0 LOP3.LUT R2, R2, 0x70000000, RZ, 0xfc, !PT ;  /* 0x7000000002020812 */ /* 0x000fe400078efcff */
[----:B------:R-:W-:-:S03]  /*1660*/  @!P0 LOP3.LUT R0, R0, 0x3f000000, RZ, 0xfc, !PT ;  /* 0x3f00000000008812 */ /* 0x000fc600078efcff */
[----:B------:R-:W-:Y:S02]  /*1670*/  @P0 FMUL.FTZ R2, R2, 1.9259299443872358531e-34 ;  /* 0x0780000002020820 */ /* 0x000fe40000410000 */
[----:B------:R-:W-:-:S05]  /*1680*/  @!P0 FADD.FTZ R2, R0, -0.5 ;  /* 0xbf00000000028421 */ /* 0x000fca0000010000 */
[----:B------:R-:W-:-:S05]  /*1690*/  LOP3.LUT R2, R2, 0x80000000, R3, 0xf8, !PT ;  /* 0x8000000002027812 */ /* 0x000fca00078ef803 */
[----:B------:R-:W-:-:S06]  /*16a0*/  FMUL.FTZ R2, R2, 1 ;  /* 0x3f80000002027820 */ /* 0x000fcc0000410000 */
[----:B------:R-:W0:Y:S01]  /*16b0*/  F2F.F64.F32 R2, R2 ;  /* 0x0000000200027310 */ /* 0x000e220000201800 */
[----:B------:R-:W-:Y:S05]  /*16c0*/  BRA `(.L_x_1670) ;  /* 0x0000076000007947 */ /* 0x000fea0003800000 */
.L_x_1680:
[----:B------:R-:W2:Y:S02]  /*16d0*/  LDG.E.U16 R0, [R4.64] ;  /* 0x0000002404007981 */ /* 0x000ea4000c1e1500 */
[----:B--2---:R-:W-:-:S05]  /*16e0*/  PRMT R0, RZ, 0x5410, R0 ;  /* 0x00005410ff007816 */ /* 0x004fca0000000000 */
[----:B------:R-:W-:-:S04]  /*16f0*/  FMUL.FTZ R0, R0, 1 ;  /* 0x3f80000000007820 */ /* 0x000fc80000410000 */
[----:B------:R0:W1:Y:S01]  /*1700*/  F2F.F64.F32 R2, R0 ;  /* 0x0000000000027310 */ /* 0x0000620000201800 */
[----:B------:R-:W-:Y:S05]  /*1710*/  BRA `(.L_x_1670) ;  /* 0x0000071000007947 */ /* 0x000fea0003800000 */
.L_x_1677:
        /* <DEDUP_REMOVED lines=9> */
[----:B--2---:R-:W0:Y:S01]  /*17b0*/  I2F.F64.U16 R2, R2 ;  /* 0x0000000200027312 */ /* 0x004e220000101800 */
[----:B------:R-:W-:Y:S05]  /*17c0*/  BRA `(.L_x_1670) ;  /* 0x0000066000007947 */ /* 0x000fea0003800000 */
.L_x_1684:
        /* <DEDUP_REMOVED lines=21> */
.L_x_1688:
[----:B------:R-:W-:Y:S05]  /*1920*/  BSYNC B1 ;  /* 0x0000000000017941 */ /* 0x000fea0003800000 */
.L_x_1687:
[----:B------:R-:W-:Y:S01]  /*1930*/  LEA R3, R0, 0x3b800000, 0x17 ;  /* 0x3b80000000037811 */ /* 0x000fe200078eb8ff */
[----:B------:R-:W-:-:S05]  /*1940*/  IMAD.SHL.U32 R0, R2, 0x100000, RZ ;  /* 0x0010000002007824 */ /* 0x000fca00078e00ff */
[----:B------:R-:W-:Y:S02]  /*1950*/  LOP3.LUT R0, R3, R0, R4, 0xfe, !PT ;  /* 0x0000000003007212 */ /* 0x000fe400078efe04 */
.L_x_1686:
[----:B------:R-:W-:Y:S05]  /*1960*/  BSYNC B0 ;  /* 0x0000000000007941 */ /* 0x000fea0003800000 */
.L_x_1685:
[----:B------:R-:W-:-:S04]  /*1970*/  FMUL.FTZ R0, R0, 1 ;  /* 0x3f80000000007820 */ /* 0x000fc80000410000 */
[----:B------:R0:W1:Y:S01]  /*1980*/  F2F.F64.F32 R2, R0 ;  /* 0x0000000000027310 */ /* 0x0000620000201800 */
[----:B------:R-:W-:Y:S05]  /*1990*/  BRA `(.L_x_1670) ;  /* 0x0000049000007947 */ /* 0x000fea0003800000 */
.L_x_1683:
        /* <DEDUP_REMOVED lines=21> */
.L_x_1692:
[----:B------:R-:W-:Y:S05]  /*1af0*/  BSYNC B1 ;  /* 0x0000000000017941 */ /* 0x000fea0003800000 */
.L_x_1691:
[----:B------:R-:W-:Y:S01]  /*1b00*/  LEA R3, R0, 0x37800000, 0x17 ;  /* 0x3780000000037811 */ /* 0x000fe200078eb8ff */
[----:B------:R-:W-:-:S05]  /*1b10*/  IMAD.SHL.U32 R0, R2, 0x200000, RZ ;  /* 0x0020000002007824 */ /* 0x000fca00078e00ff */
[----:B------:R-:W-:Y:S02]  /*1b20*/  LOP3.LUT R0, R3, R0, R4, 0xfe, !PT ;  /* 0x0000000003007212 */ /* 0x000fe400078efe04 */
.L_x_1690:
[----:B------:R-:W-:Y:S05]  /*1b30*/  BSYNC B0 ;  /* 0x0000000000007941 */ /* 0x000fea0003800000 */
.L_x_1689:
[----:B------:R-:W-:-:S04]  /*1b40*/  FMUL.FTZ R0, R0, 1 ;  /* 0x3f80000000007820 */ /* 0x000fc80000410000 */
[----:B------:R0:W1:Y:S01]  /*1b50*/  F2F.F64.F32 R2, R0 ;  /* 0x0000000000027310 */ /* 0x0000620000201800 */
[----:B------:R-:W-:Y:S05]  /*1b60*/  BRA `(.L_x_1670) ;  /* 0x000002c000007947 */ /* 0x000fea0003800000 */
.L_x_1682:
        /* <DEDUP_REMOVED lines=14> */
.L_x_1696:
[----:B------:R-:W-:Y:S05]  /*1c50*/  BSYNC B0 ;  /* 0x0000000000007941 */ /* 0x000fea0003800000 */
.L_x_1695:
[----:B------:R-:W-:-:S04]  /*1c60*/  FMUL.FTZ R0, R0, 1 ;  /* 0x3f80000000007820 */ /* 0x000fc80000410000 */
[----:B------:R0:W1:Y:S01]  /*1c70*/  F2F.F64.F32 R2, R0 ;  /* 0x0000000000027310 */ /* 0x0000620000201800 */
[----:B------:R-:W-:Y:S05]  /*1c80*/  BRA `(.L_x_1670) ;  /* 0x000001a000007947 */ /* 0x000fea0003800000 */
.L_x_1669:
        /* <DEDUP_REMOVED lines=19> */
[----:B------:R-:W-:Y:S01]  /*1dc0*/  CS2R R2, SRZ ;  /* 0x0000000000027805 */ /* 0x000fe2000001ff00 */
[----:B------:R-:W-:Y:S05]  /*1dd0*/  BRA `(.L_x_1670) ;  /* 0x0000005000007947 */ /* 0x000fea0003800000 */
.L_x_1694:
[----:B------:R-:W2:Y:S02]  /*1de0*/  LDG.E.64 R2, [R4.64] ;  /* 0x0000002404027981 */ /* 0x000ea4000c1e1b00 */
[----:B--2---:R-:W0:Y:S01]  /*1df0*/  I2F.F64.U64 R2, R2 ;  /* 0x0000000200027312 */ /* 0x004e220000301800 */
[----:B------:R-:W-:Y:S05]  /*1e00*/  BRA `(.L_x_1670) ;  /* 0x0000002000007947 */ /* 0x000fea0003800000 */
.L_x_1693:
[----:B------:R-:W2:Y:S02]  /*1e10*/  LDG.E R2, [R4.64] ;  /* 0x0000002404027981 */ /* 0x000ea4000c1e1900 */
[----:B--2---:R-:W0:Y:S02]  /*1e20*/  I2F.F64.U32 R2, R2 ;  /* 0x0000000200027312 */ /* 0x004e240000201800 */
.L_x_1670:
[----:B01---5:R-:W-:Y:S01]  /*1e30*/  ISETP.GT.AND P0, PT, R3, 0xfffff, PT ;  /* 0x000fffff0300780c */ /* 0x023fe20003f04270 */
[----:B------:R-:W-:Y:S01]  /*1e40*/  IMAD.MOV.U32 R8, RZ, RZ, R2 ;  /* 0x000000ffff087224 */ /* 0x000fe200078e0002 */
[----:B------:R-:W0:Y:S01]  /*1e50*/  LDC.U8 R14, c[0x0][0x371] ;  /* 0x0000dc40ff0e7b82 */ /* 0x000e220000000000 */
[----:B------:R-:W-:Y:S01]  /*1e60*/  IMAD.MOV.U32 R11, RZ, RZ, R3 ;  /* 0x000000ffff0b7224 */ /* 0x000fe200078e0003 */
[----:B------:R-:W-:Y:S01]  /*1e70*/  BSSY B0, `(.L_x_1697) ;  /* 0x0000039000007945 */ /* 0x000fe20003800000 */
[----:B------:R-:W-:-:S08]  /*1e80*/  IMAD.MOV.U32 R10, RZ, RZ, -0x3ff ;  /* 0xfffffc01ff0a7424 */ /* 0x000fd000078e00ff */
[----:B------:R-:W1:Y:S01]  /*1e90*/  @!P0 DMUL R2, R2, 1.80143985094819840000e+16 ;  /* 0x4350000002028828 */ /* 0x000e620000000000 */
[----:B------:R-:W-:-:S09]  /*1ea0*/  @!P0 IMAD.MOV.U32 R10, RZ, RZ, -0x435 ;  /* 0xfffffbcbff0a8424 */ /* 0x000fd200078e00ff */
[----:B-1----:R-:W-:Y:S02]  /*1eb0*/  @!P0 IMAD.MOV.U32 R11, RZ, RZ, R3 ;  /* 0x000000ffff0b8224 */ /* 0x002fe400078e0003 */
[----:B------:R-:W-:-:S03]  /*1ec0*/  @!P0 IMAD.MOV.U32 R8, RZ, RZ, R2 ;  /* 0x000000ffff088224 */ /* 0x000fc600078e0002 */
[----:B------:R-:W-:-:S04]  /*1ed0*/  IADD3 R0, R11, -0x1, RZ ;  /* 0xffffffff0b007810 */ /* 0x000fc80007ffe0ff */
[----:B------:R-:W-:Y:S02]  /*1ee0*/  ISETP.GE.U32.AND P1, PT, R0, 0x7fefffff, PT ;  /* 0x7fefffff0000780c */ /* 0x000fe40003f26070 */
[----:B0-----:R-:W-:-:S11]  /*1ef0*/  PRMT R0, R14, 0x9910, RZ ;  /* 0x000099100e007816 */ /* 0x001fd600000000ff */
[----:B------:R-:W-:Y:S01]  /*1f00*/  @P1 IMAD.MOV.U32 R4, RZ, RZ, 0x0 ;  /* 0x00000000ff041424 */ /* 0x000fe200078e00ff */
[----:B------:R-:W-:Y:S01]  /*1f10*/  @P1 FSETP.NEU.FTZ.AND P2, PT, R3, RZ, PT ;  /* 0x000000ff0300120b */ /* 0x000fe20003f5d000 */
[----:B------:R-:W-:-:S06]  /*1f20*/  @P1 IMAD.MOV.U32 R5, RZ, RZ, 0x7ff00000 ;  /* 0x7ff00000ff051424 */ /* 0x000fcc00078e00ff */
[----:B------:R-:W0:-:S10]  /*1f30*/  @P1 DFMA R4, R2, R4, +INF ;  /* 0x7ff000000204142b */ /* 0x000e140000000004 */
[----:B0-----:R-:W-:Y:S02]  /*1f40*/  @P1 FSEL R4, R4, RZ, P2 ;  /* 0x000000ff04041208 */ /* 0x001fe40001000000 */
[----:B------:R-:W-:Y:S01]  /*1f50*/  @P1 FSEL R5, R5, -QNAN , P2 ;  /* 0xfff0000005051808 */ /* 0x000fe20001000000 */
[----:B------:R-:W-:Y:S05]  /*1f60*/  @P1 BRA `(.L_x_1698) ;  /* 0x0000029000001947 */ /* 0x000fea0003800000 */
[C---:B------:R-:W-:Y:S01]  /*1f70*/  LOP3.LUT R2, R11.reuse, 0x800fffff, RZ, 0xc0, !PT ;  /* 0x800fffff0b027812 */ /* 0x040fe200078ec0ff */
[----:B------:R-:W-:Y:S01]  /*1f80*/  IMAD.MOV.U32 R20, RZ, RZ, 0x3ae80f1e ;  /* 0x3ae80f1eff147424 */ /* 0x000fe200078e00ff */
[----:B------:R-:W-:Y:S01]  /*1f90*/  LEA.HI R10, R11, R10, RZ, 0xc ;  /* 0x0000000a0b0a7211 */ /* 0x000fe200078f60ff */
[----:B------:R-:W-:Y:S01]  /*1fa0*/  IMAD.MOV.U32 R21, RZ, RZ, 0x3eb1380b ;  /* 0x3eb1380bff157424 */ /* 0x000fe200078e00ff */
[----:B------:R-:W-:Y:S01]  /*1fb0*/  LOP3.LUT R9, R2, 0x3ff00000, RZ, 0xfc, !PT ;  /* 0x3ff0000002097812 */ /* 0x000fe200078efcff */
[----:B------:R-:W-:Y:S02]  /*1fc0*/  IMAD.MOV.U32 R2, RZ, RZ, RZ ;  /* 0x000000ffff027224 */ /* 0x000fe400078e00ff */
[----:B------:R-:W-:Y:S01]  /*1fd0*/  IMAD.MOV.U32 R11, RZ, RZ, 0x43300000 ;  /* 0x43300000ff0b7424 */ /* 0x000fe200078e00ff */
[----:B------:R-:W-:-:S13]  /*1fe0*/  ISETP.GE.AND P0, PT, R9, 0x3ff6a09f, PT ;  /* 0x3ff6a09f0900780c */ /* 0x000fda0003f06270 */
[----:B------:R-:W-:Y:S02]  /*1ff0*/  @P0 IADD3 R3, R9, -0x100000, RZ ;  /* 0xfff0000009030810 */ /* 0x000fe40007ffe0ff */
[----:B------:R-:W-:-:S03]  /*2000*/  @P0 IADD3 R10, R10, 0x1, RZ ;  /* 0x000000010a0a0810 */ /* 0x000fc60007ffe0ff */
[----:B------:R-:W-:Y:S01]  /*2010*/  @P0 IMAD.MOV.U32 R9, RZ, RZ, R3 ;  /* 0x000000ffff090224 */ /* 0x000fe200078e0003 */
[----:B------:R-:W-:-:S05]  /*2020*/  LOP3.LUT R10, R10, 0x80000000, RZ, 0x3c, !PT ;  /* 0x800000000a0a7812 */ /* 0x000fca00078e3cff */
[----:B------:R-:W0:-:S04]  /*2030*/  DADD R12, R8, 1 ;  /* 0x3ff00000080c7429 */ /* 0x000e080000000000 */
[----:B------:R-:W-:Y:S02]  /*2040*/  DADD R8, R8, -1 ;  /* 0xbff0000008087429 */ /* 0x000fe40000000000 */
[----:B0-----:R-:W0:Y:S02]  /*2050*/  MUFU.RCP64H R3, R13 ;  /* 0x0000000d00037308 */ /* 0x001e240000001800 */
[----:B------:R-:W-:-:S04]  /*2060*/  DADD R10, R10, c[0x2][0x38] ;  /* 0x00800e000a0a7629 */ /* 0x000fc80000000000 */
[----:B0-----:R-:W0:-:S06]  /*2070*/  DFMA R4, -R12, R2, 1 ;  /* 0x3ff000000c04742b */ /* 0x001e0c0000000102 */
[----:B0-----:R-:W0:-:S06]  /*2080*/  DFMA R4, R4, R4, R4 ;  /* 0x000000040404722b */ /* 0x001e0c0000000004 */
[----:B0-----:R-:W0:-:S06]  /*2090*/  DFMA R2, R2, R4, R2 ;  /* 0x000000040202722b */ /* 0x001e0c0000000002 */
[----:B0-----:R-:W0:-:S06]  /*20a0*/  DMUL R4, R2, R8 ;  /* 0x0000000802047228 */ /* 0x001e0c0000000000 */
[----:B0-----:R-:W0:-:S06]  /*20b0*/  DFMA R4, R2, R8, R4 ;  /* 0x000000080204722b */ /* 0x001e0c0000000004 */
[----:B0-----:R-:W0:-:S04]  /*20c0*/  DMUL R6, R4, R4 ;  /* 0x0000000404067228 */ /* 0x001e080000000000 */
[----:B------:R-:W1:-:S04]  /*20d0*/  DADD R12, R8, -R4 ;  /* 0x00000000080c7229 */ /* 0x000e480000000804 */
[----:B0-----:R-:W0:-:S04]  /*20e0*/  DFMA R20, R6, R20, c[0x2][0x0] ;  /* 0x008000000614762b */ /* 0x001e080000000014 */
[----:B-1----:R-:W-:-:S04]  /*20f0*/  DADD R24, R12, R12 ;  /* 0x000000000c187229 */ /* 0x002fc8000000000c */
[----:B0-----:R-:W0:-:S04]  /*2100*/  DFMA R20, R6, R20, c[0x2][0x8] ;  /* 0x008002000614762b */ /* 0x001e080000000014 */
[----:B------:R-:W-:-:S04]  /*2110*/  DFMA R12, R10, c[0x2][0x40], R4 ;  /* 0x008010000a0c7a2b */ /* 0x000fc80000000004 */
[----:B0-----:R-:W0:-:S04]  /*2120*/  DFMA R20, R6, R20, c[0x2][0x10] ;  /* 0x008004000614762b */ /* 0x001e080000000014 */
[----:B------:R-:W-:-:S04]  /*2130*/  DFMA R24, R8, -R4, R24 ;  /* 0x800000040818722b */ /* 0x000fc80000000018 */
[----:B0-----:R-:W0:-:S04]  /*2140*/  DFMA R20, R6, R20, c[0x2][0x18] ;  /* 0x008006000614762b */ /* 0x001e080000000014 */
[----:B------:R-:W-:-:S04]  /*2150*/  DFMA R8, -R10, c[0x2][0x40], R12 ;  /* 0x008010000a087a2b */ /* 0x000fc8000000010c */
[----:B0-----:R-:W0:-:S04]  /*2160*/  DFMA R20, R6, R20, c[0x2][0x20] ;  /* 0x008008000614762b */ /* 0x001e080000000014 */
[----:B------:R-:W-:-:S04]  /*2170*/  DMUL R24, R2, R24 ;  /* 0x0000001802187228 */ /* 0x000fc80000000000 */
[----:B0-----:R-:W0:-:S04]  /*2180*/  DFMA R20, R6, R20, c[0x2][0x28] ;  /* 0x00800a000614762b */ /* 0x001e080000000014 */
[----:B------:R-:W-:-:S04]  /*2190*/  DADD R8, -R4, R8 ;  /* 0x0000000004087229 */ /* 0x000fc80000000108 */
[----:B0-----:R-:W0:-:S06]  /*21a0*/  DFMA R20, R6, R20, c[0x2][0x30] ;  /* 0x00800c000614762b */ /* 0x001e0c0000000014 */
[----:B0-----:R-:W0:-:S06]  /*21b0*/  DMUL R20, R6, R20 ;  /* 0x0000001406147228 */ /* 0x001e0c0000000000 */
[----:B0-----:R-:W0:-:S06]  /*21c0*/  DFMA R20, R4, R20, R24 ;  /* 0x000000140414722b */ /* 0x001e0c0000000018 */
[----:B0-----:R-:W0:-:S06]  /*21d0*/  DADD R8, R20, -R8 ;  /* 0x0000000014087229 */ /* 0x001e0c0000000808 */
[----:B0-----:R-:W0:-:S06]  /*21e0*/  DFMA R8, R10, c[0x2][0x48], R8 ;  /* 0x008012000a087a2b */ /* 0x001e0c0000000008 */
[----:B0-----:R0:W1:-:S06]  /*21f0*/  DADD R4, R12, R8 ;  /* 0x000000000c047229 */ /* 0x00104c0000000008 */
.L_x_1698:
[----:B------:R-:W-:Y:S05]  /*2200*/  BSYNC B0 ;  /* 0x0000000000007941 */ /* 0x000fea0003800000 */
.L_x_1697:
[----:B------:R-:W-:Y:S01]  /*2210*/  ISETP.GT.AND P0, PT, R0, 0x9, PT ;  /* 0x000000090000780c */ /* 0x000fe20003f04270 */
[----:B-1----:R-:W1:-:S06]  /*2220*/  DMUL R2, R4, c[0x2][0x50] ;  /* 0x0080140004027a28 */ /* 0x002e4c0000000000 */
[----:B-1----:R1:W2:-:S06]  /*2230*/  DFMA R4, R4, c[0x2][0x58], R2 ;  /* 0x0080160004047a2b */ /* 0x00228c0000000002 */
[----:B------:R-:W-:Y:S05]  /*2240*/  @P0 BRA `(.L_x_1699) ;  /* 0x0000044000000947 */ /* 0x000fea0003800000 */
[----:B-12---:R-:W-:-:S13]  /*2250*/  ISETP.GT.AND P0, PT, R0, 0x4, PT ;  /* 0x000000040000780c */ /* 0x006fda0003f04270 */
[----:B------:R-:W-:Y:S05]  /*2260*/  @P0 BRA `(.L_x_1700) ;  /* 0x000001c000000947 */ /* 0x000fea0003800000 */
[----:B------:R-:W-:-:S13]  /*2270*/  ISETP.GT.AND P0, PT, R0, 0x1, PT ;  /* 0x000000010000780c */ /* 0x000fda0003f04270 */
[----:B------:R-:W-:Y:S05]  /*2280*/  @P0 BRA `(.L_x_1701) ;  /* 0x000000b000000947 */ /* 0x000fea0003800000 */
[----:B------:R-:W-:-:S13]  /*2290*/  ISETP.NE.AND P0, PT, R14, RZ, PT ;  /* 0x000000ff0e00720c */ /* 0x000fda0003f05270 */
[----:B------:R-:W-:Y:S05]  /*22a0*/  @!P0 BRA `(.L_x_1702) ;  /* 0x0000005000008947 */ /* 0x000fea0003800000 */
[----:B------:R-:W-:-:S13]  /*22b0*/  ISETP.NE.AND P0, PT, R0, 0x1, PT ;  /* 0x000000010000780c */ /* 0x000fda0003f05270 */
[----:B------:R-:W-:Y:S05]  /*22c0*/  @P0 BRA `(.L_x_1703) ;  /* 0x00000db000000947 */ /* 0x000fea0003800000 */
[----:B------:R-:W1:Y:S02]  /*22d0*/  F2I.F64.TRUNC R5, R4 ;  /* 0x0000000400057311 */ /* 0x000e64000030d100 */
[----:B-1----:R1:W-:Y:S01]  /*22e0*/  STG.E.U8 [R16.64], R5 ;  /* 0x0000000510007986 */ /* 0x0023e2000c101124 */
[----:B------:R-:W-:Y:S05]  /*22f0*/  BRA `(.L_x_1704) ;  /* 0x00000f1000007947 */ /* 0x000fea0003800000 */
.L_x_1702:
[----:B------:R-:W1:Y:S02]  /*2300*/  F2I.S64.F64.TRUNC R4, R4 ;  /* 0x0000000400047311 */ /* 0x000e64000030d900 */
[----:B-1----:R-:W-:-:S05]  /*2310*/  IMAD.MOV.U32 R3, RZ, RZ, R4 ;  /* 0x000000ffff037224 */ /* 0x002fca00078e0004 */
[----:B------:R1:W-:Y:S01]  /*2320*/  STG.E.U8 [R16.64], R3 ;  /* 0x0000000310007986 */ /* 0x0003e2000c101124 */
[----:B------:R-:W-:Y:S05]  /*2330*/  BRA `(.L_x_1704) ;  /* 0x00000ed000007947 */ /* 0x000fea0003800000 */
.L_x_1701:
[----:B------:R-:W-:-:S13]  /*2340*/  ISETP.NE.AND P0, PT, R0, 0x2, PT ;  /* 0x000000020000780c */ /* 0x000fda0003f05270 */
[----:B------:R-:W-:Y:S05]  /*2350*/  @!P0 BRA `(.L_x_1705) ;  /* 0x000000a000008947 */ /* 0x000fea0003800000 */
[----:B------:R-:W-:-:S13]  /*2360*/  ISETP.NE.AND P0, PT, R0, 0x3, PT ;  /* 0x000000030000780c */ /* 0x000fda0003f05270 */
[----:B------:R-:W-:Y:S05]  /*2370*/  @!P0 BRA `(.L_x_1706) ;  /* 0x0000005000008947 */ /* 0x000fea0003800000 */
[----:B------:R-:W-:-:S13]  /*2380*/  ISETP.NE.AND P0, PT, R0, 0x4, PT ;  /* 0x000000040000780c */ /* 0x000fda0003f05270 */
[----:B------:R-:W-:Y:S05]  /*2390*/  @P0 BRA `(.L_x_1703) ;  /* 0x00000ce000000947 */ /* 0x000fea0003800000 */
[----:B------:R-:W1:Y:S02]  /*23a0*/  F2I.S64.F64.TRUNC R4, R4 ;  /* 0x0000000400047311 */ /* 0x000e64000030d900 */
[----:B-1----:R1:W-:Y:S01]  /*23b0*/  STG.E.64 [R16.64], R4 ;  /* 0x0000000410007986 */ /* 0x0023e2000c101b24 */
[----:B------:R-:W-:Y:S05]  /*23c0*/  BRA `(.L_x_1704) ;  /* 0x00000e4000007947 */ /* 0x000fea0003800000 */
.L_x_1706:
[----:B------:R-:W1:Y:S02]  /*23d0*/  F2I.F64.TRUNC R5, R4 ;  /* 0x0000000400057311 */ /* 0x000e64000030d100 */
[----:B-1----:R1:W-:Y:S01]  /*23e0*/  STG.E [R16.64], R5 ;  /* 0x0000000510007986 */ /* 0x0023e2000c101924 */
[----:B------:R-:W-:Y:S05]  /*23f0*/  BRA `(.L_x_1704) ;  /* 0x00000e1000007947 */ /* 0x000fea0003800000 */
.L_x_1705:
[----:B------:R-:W1:Y:S02]  /*2400*/  F2I.F64.TRUNC R5, R4 ;  /* 0x0000000400057311 */ /* 0x000e64000030d100 */
[----:B-1----:R1:W-:Y:S01]  /*2410*/  STG.E.U16 [R16.64], R5 ;  /* 0x0000000510007986 */ /* 0x0023e2000c101524 */
[----:B------:R-:W-:Y:S05]  /*2420*/  BRA `(.L_x_1704) ;  /* 0x00000de000007947 */ /* 0x000fea0003800000 */
.L_x_1700:
[----:B------:R-:W-:-:S13]  /*2430*/  ISETP.GT.AND P0, PT, R0, 0x6, PT ;  /* 0x000000060000780c */ /* 0x000fda0003f04270 */
[----:B------:R-:W-:Y:S05]  /*2440*/  @P0 BRA `(.L_x_1707) ;  /* 0x000000f000000947 */ /* 0x000fea0003800000 */
[----:B------:R-:W-:-:S13]  /*2450*/  ISETP.NE.AND P0, PT, R0, 0x5, PT ;  /* 0x000000050000780c */ /* 0x000fda0003f05270 */
[----:B------:R-:W-:Y:S05]  /*2460*/  @!P0 BRA `(.L_x_1708) ;  /* 0x0000007000008947 */ /* 0x000fea0003800000 */
[----:B------:R-:W-:-:S13]  /*2470*/  ISETP.NE.AND P0, PT, R0, 0x6, PT ;  /* 0x000000060000780c */ /* 0x000fda0003f05270 */
[----:B------:R-:W-:Y:S05]  /*2480*/  @P0 BRA `(.L_x_1703) ;  /* 0x00000bf000000947 */ /* 0x000fea0003800000 */
[----:B------:R-:W1:Y:S01]  /*2490*/  F2F.F32.F64 R3, R4 ;  /* 0x0000000400037310 */ /* 0x000e620000301000 */
[----:B------:R-:W1:-:S14]  /*24a0*/  DSETP.GEU.AND P0, PT, |R4|, c[0x2][0x60], PT ;  /* 0x008018000400762a */ /* 0x000e5c0003f0e200 */
[----:B-1----:R-:W-:-:S05]  /*24b0*/  @!P0 FMUL R3, R3, 1.175494350822287508e-38 ;  /* 0x0080000003038820 */ /* 0x002fca0000400000 */
[----:B------:R1:W-:Y:S01]  /*24c0*/  STG.E [R16.64], R3 ;  /* 0x0000000310007986 */ /* 0x0003e2000c101924 */
[----:B------:R-:W-:Y:S05]  /*24d0*/  BRA `(.L_x_1704) ;  /* 0x00000d3000007947 */ /* 0x000fea0003800000 */
.L_x_1708:
[----:B------:R-:W1:Y:S01]  /*24e0*/  F2F.F32.F64 R0, R4 ;  /* 0x0000000400007310 */ /* 0x000e620000301000 */
[----:B------:R-:W1:-:S14]  /*24f0*/  DSETP.GEU.AND P0, PT, |R4|, c[0x2][0x60], PT ;  /* 0x008018000400762a */ /* 0x000e5c0003f0e200 */
[----:B-1----:R-:W-:-:S05]  /*2500*/  @!P0 FMUL R0, R0, 1.175494350822287508e-38 ;  /* 0x0080000000008820 */ /* 0x002fca0000400000 */
[----:B------:R-:W-:-:S05]  /*2510*/  F2FP.PACK_AB R0, RZ, R0 ;  /* 0x00000000ff00723e */ /* 0x000fca00000000ff */
[----:B------:R1:W-:Y:S01]  /*2520*/  STG.E.U16 [R16.64], R0 ;  /* 0x0000000010007986 */ /* 0x0003e2000c101524 */
[----:B------:R-:W-:Y:S05]  /*2530*/  BRA `(.L_x_1704) ;  /* 0x00000cd000007947 */ /* 0x000fea0003800000 */
.L_x_1707:
[----:B------:R-:W-:-:S13]  /*2540*/  ISETP.NE.AND P0, PT, R0, 0x7, PT ;  /* 0x000000070000780c */ /* 0x000fda0003f05270 */
[----:B------:R-:W-:Y:S05]  /*2550*/  @!P0 BRA `(.L_x_1709) ;  /* 0x0000011000008947 */ /* 0x000fea0003800000 */
[----:B------:R-:W-:-:S13]  /*2560*/  ISETP.NE.AND P0, PT, R0, 0x8, PT ;  /* 0x000000080000780c */ /* 0x000fda0003f05270 */
[----:B------:R-:W-:Y:S05]  /*2570*/  @!P0 BRA `(.L_x_1710) ;  /* 0x0000008000008947 */ /* 0x000fea0003800000 */
[----:B------:R-:W-:-:S13]  /*2580*/  ISETP.NE.AND P0, PT, R0, 0x9, PT ;  /* 0x000000090000780c */ /* 0x000fda0003f05270 */
[----:B------:R-:W-:Y:S05]  /*2590*/  @P0 BRA `(.L_x_1703) ;  /* 0x00000ae000000947 */ /* 0x000fea0003800000 */
[----:B------:R-:W1:Y:S01]  /*25a0*/  F2F.F32.F64 R2, R4 ;  /* 0x0000000400027310 */ /* 0x000e620000301000 */
[----:B------:R-:W1:Y:S01]  /*25b0*/  DSETP.GEU.AND P0, PT, |R4|, c[0x2][0x60], PT ;  /* 0x008018000400762a */ /* 0x000e620003f0e200 */
[----:B------:R-:W-:-:S13]  /*25c0*/  IMAD.MOV.U32 R3, RZ, RZ, RZ ;  /* 0x000000ffff037224 */ /* 0x000fda00078e00ff */
[----:B-1----:R-:W-:-:S05]  /*25d0*/  @!P0 FMUL R2, R2, 1.175494350822287508e-38 ;  /* 0x0080000002028820 */ /* 0x002fca0000400000 */
[----:B------:R1:W-:Y:S01]  /*25e0*/  STG.E.64 [R16.64], R2 ;  /* 0x0000000210007986 */ /* 0x0003e2000c101b24 */
[----:B------:R-:W-:Y:S05]  /*25f0*/  BRA `(.L_x_1704) ;  /* 0x00000c1000007947 */ /* 0x000fea0003800000 */
.L_x_1710:
[----:B------:R-:W1:Y:S01]  /*2600*/  F2F.F32.F64 R0, R4 ;  /* 0x0000000400007310 */ /* 0x000e620000301000 */
[----:B------:R-:W1:-:S14]  /*2610*/  DSETP.GEU.AND P0, PT, |R4|, c[0x2][0x60], PT ;  /* 0x008018000400762a */ /* 0x000e5c0003f0e200 */
[----:B-1----:R-:W-:-:S05]  /*2620*/  @!P0 FMUL R0, R0, 1.175494350822287508e-38 ;  /* 0x0080000000008820 */ /* 0x002fca0000400000 */
[----:B------:R-:W-:-:S04]  /*2630*/  F2FP.PACK_AB R3, RZ, R0 ;  /* 0x00000000ff03723e */ /* 0x000fc800000000ff */
[----:B------:R-:W-:-:S05]  /*2640*/  PRMT R3, R3, 0x5410, RZ ;  /* 0x0000541003037816 */ /* 0x000fca00000000ff */
[----:B------:R1:W-:Y:S01]  /*2650*/  STG.E [R16.64], R3 ;  /* 0x0000000310007986 */ /* 0x0003e2000c101924 */
[----:B------:R-:W-:Y:S05]  /*2660*/  BRA `(.L_x_1704) ;  /* 0x00000ba000007947 */ /* 0x000fea0003800000 */
.L_x_1709:
[----:B------:R1:W-:Y:S01]  /*2670*/  STG.E.64 [R16.64], R4 ;  /* 0x0000000410007986 */ /* 0x0003e2000c101b24 */
[----:B------:R-:W-:Y:S05]  /*2680*/  BRA `(.L_x_1704) ;  /* 0x00000b8000007947 */ /* 0x000fea0003800000 */
.L_x_1699:
[----:B-12---:R-:W-:-:S13]  /*2690*/  ISETP.GT.AND P0, PT, R0, 0x18, PT ;  /* 0x000000180000780c */ /* 0x006fda0003f04270 */
[----:B------:R-:W-:Y:S05]  /*26a0*/  @P0 BRA `(.L_x_1711) ;  /* 0x0000046000000947 */ /* 0x000fea0003800000 */
[----:B------:R-:W-:-:S13]  /*26b0*/  ISETP.GT.AND P0, PT, R0, 0xe, PT ;  /* 0x0000000e0000780c */ /* 0x000fda0003f04270 */
[----:B------:R-:W-:Y:S05]  /*26c0*/  @P0 BRA `(.L_x_1712) ;  /* 0x000000b000000947 */ /* 0x000fea0003800000 */
[----:B------:R-:W-:-:S13]  /*26d0*/  ISETP.NE.AND P0, PT, R0, 0xa, PT ;  /* 0x0000000a0000780c */ /* 0x000fda0003f05270 */
[----:B------:R-:W-:Y:S05]  /*26e0*/  @!P0 BRA `(.L_x_1713) ;  /* 0x0000006000008947 */ /* 0x000fea0003800000 */
[----:B------:R-:W-:-:S13]  /*26f0*/  ISETP.NE.AND P0, PT, R0, 0xb, PT ;  /* 0x0000000b0000780c */ /* 0x000fda0003f05270 */
[----:B------:R-:W-:Y:S05]  /*2700*/  @P0 BRA `(.L_x_1703) ;  /* 0x0000097000000947 */ /* 0x000fea0003800000 */
[----:B------:R-:W1:-:S06]  /*2710*/  DSETP.NEU.AND P0, PT, R4, RZ, PT ;  /* 0x000000ff0400722a */ /* 0x000e4c0003f0d000 */
[----:B-1----:R-:W-:-:S05]  /*2720*/  SEL R3, RZ, 0x1, !P0 ;  /* 0x00000001ff037807 */ /* 0x002fca0004000000 */
[----:B------:R1:W-:Y:S01]  /*2730*/  STG.E.U8 [R16.64], R3 ;  /* 0x0000000310007986 */ /* 0x0003e2000c101124 */
[----:B------:R-:W-:Y:S05]  /*2740*/  BRA `(.L_x_1704) ;  /* 0x00000ac000007947 */ /* 0x000fea0003800000 */
.L_x_1713:
[----:B------:R-:W-:-:S05]  /*2750*/  CS2R R6, SRZ ;  /* 0x0000000000067805 */ /* 0x000fca000001ff00 */
[----:B------:R1:W-:Y:S01]  /*2760*/  STG.E.128 [R16.64], R4 ;  /* 0x0000000410007986 */ /* 0x0003e2000c101d24 */
[----:B------:R-:W-:Y:S05]  /*2770*/  BRA `(.L_x_1704) ;  /* 0x00000a9000007947 */ /* 0x000fea0003800000 */
.L_x_1712:
        /* <DEDUP_REMOVED lines=8> */
[----:B------:R-:W-:-:S13]  /*2800*/  BSSY B0, `(.L_x_1716) ;  /* 0x000000f000007945 */ /* 0x000fda0003800000 */
[----:B-1----:R-:W-:-:S05]  /*2810*/  @!P0 FMUL R7, R7, 1.175494350822287508e-38 ;  /* 0x0080000007078820 */ /* 0x002fca0000400000 */
        /* <DEDUP_REMOVED lines=13> */
.L_x_1717:
[----:B------:R-:W-:Y:S05]  /*28f0*/  BSYNC B0 ;  /* 0x0000000000007941 */ /* 0x000fea0003800000 */
.L_x_1716:
[----:B------:R-:W-:-:S05]  /*2900*/  LOP3.LUT R3, R0, R3, RZ, 0xfc, !PT ;  /* 0x0000000300037212 */ /* 0x000fca00078efcff */
[----:B------:R1:W-:Y:S01]  /*2910*/  STG.E.U8 [R16.64], R3 ;  /* 0x0000000310007986 */ /* 0x0003e2000c101124 */
[----:B------:R-:W-:Y:S05]  /*2920*/  BRA `(.L_x_1704) ;  /* 0x000008e000007947 */ /* 0x000fea0003800000 */
.L_x_1715:
[----:B------:R-:W1:Y:S01]  /*2930*/  F2F.F32.F64 R3, R4 ;  /* 0x0000000400037310 */ /* 0x000e620000301000 */
[----:B------:R-:W1:Y:S01]  /*2940*/  DSETP.GEU.AND P0, PT, |R4|, c[0x2][0x60], PT ;  /* 0x008018000400762a */ /* 0x000e620003f0e200 */
[----:B------:R-:W-:-:S13]  /*2950*/  BSSY B0, `(.L_x_1718) ;  /* 0x0000010000007945 */ /* 0x000fda0003800000 */
[----:B-1----:R-:W-:-:S05]  /*2960*/  @!P0 FMUL R3, R3, 1.175494350822287508e-38 ;  /* 0x0080000003038820 */ /* 0x002fca0000400000 */
        /* <DEDUP_REMOVED lines=11> */
.L_x_1719:
[----:B------:R-:W-:Y:S01]  /*2a20*/  IMAD.MOV.U32 R0, RZ, RZ, 0x7f ;  /* 0x0000007fff007424 */ /* 0x000fe200078e00ff */
[----:B------:R-:W-:-:S04]  /*2a30*/  ISETP.GT.U32.AND P0, PT, R2, 0x7f800000, PT ;  /* 0x7f8000000200780c */ /* 0x000fc80003f04070 */
[----:B------:R-:W-:-:S04]  /*2a40*/  SEL R0, R0, 0x7c, P0 ;  /* 0x0000007c00007807 */ /* 0x000fc80000000000 */
.L_x_1720:
[----:B------:R-:W-:Y:S05]  /*2a50*/  BSYNC B0 ;  /* 0x0000000000007941 */ /* 0x000fea0003800000 */
.L_x_1718:
[----:B------:R-:W-:-:S04]  /*2a60*/  LOP3.LUT R2, R3, 0x80000000, RZ, 0xc0, !PT ;  /* 0x8000000003027812 */ /* 0x000fc800078ec0ff */
[----:B------:R-:W-:-:S04]  /*2a70*/  SHF.R.U32.HI R3, RZ, 0x18, R2 ;  /* 0x00000018ff037819 */ /* 0x000fc80000011602 */
[----:B------:R-:W-:-:S05]  /*2a80*/  LOP3.LUT R3, R0, R3, RZ, 0xfc, !PT ;  /* 0x0000000300037212 */ /* 0x000fca00078efcff */
[----:B------:R1:W-:Y:S01]  /*2a90*/  STG.E.U8 [R16.64], R3 ;  /* 0x0000000310007986 */ /* 0x0003e2000c101124 */
[----:B------:R-:W-:Y:S05]  /*2aa0*/  BRA `(.L_x_1704) ;  /* 0x0000076000007947 */ /* 0x000fea0003800000 */
.L_x_1714:
[----:B------:R-:W1:Y:S01]  /*2ab0*/  F2F.F32.F64 R0, R4 ;  /* 0x0000000400007310 */ /* 0x000e620000301000 */
[----:B------:R-:W1:-:S14]  /*2ac0*/  DSETP.GEU.AND P0, PT, |R4|, c[0x2][0x60], PT ;  /* 0x008018000400762a */ /* 0x000e5c0003f0e200 */
[----:B-1----:R-:W-:-:S05]  /*2ad0*/  @!P0 FMUL R0, R0, 1.175494350822287508e-38 ;  /* 0x0080000000008820 */ /* 0x002fca0000400000 */
[----:B------:R-:W-:-:S05]  /*2ae0*/  F2FP.BF16.PACK_AB R0, RZ, R0 ;  /* 0x00000000ff00723e */ /* 0x000fca00000010ff */
[----:B------:R1:W-:Y:S01]  /*2af0*/  STG.E.U16 [R16.64], R0 ;  /* 0x0000000010007986 */ /* 0x0003e2000c101524 */
[----:B------:R-:W-:Y:S05]  /*2b00*/  BRA `(.L_x_1704) ;  /* 0x0000070000007947 */ /* 0x000fea0003800000 */
.L_x_1711:
        /* <DEDUP_REMOVED lines=8> */
[----:B------:R-:W1:Y:S02]  /*2b90*/  F2I.U32.F64.TRUNC R5, R4 ;  /* 0x0000000400057311 */ /* 0x000e64000030d000 */
[----:B-1----:R1:W-:Y:S01]  /*2ba0*/  STG.E.U16 [R16.64], R5 ;  /* 0x0000000510007986 */ /* 0x0023e2000c101524 */
[----:B------:R-:W-:Y:S05]  /*2bb0*/  BRA `(.L_x_1704) ;  /* 0x0000065000007947 */ /* 0x000fea0003800000 */
.L_x_1723:
[----:B------:R-:W1:Y:S01]  /*2bc0*/  F2F.F32.F64 R3, R4 ;  /* 0x0000000400037310 */ /* 0x000e620000301000 */
[----:B------:R-:W1:Y:S01]  /*2bd0*/  DSETP.GEU.AND P0, PT, |R4|, c[0x2][0x60], PT ;  /* 0x008018000400762a */ /* 0x000e620003f0e200 */
[----:B------:R-:W-:Y:S01]  /*2be0*/  BSSY B0, `(.L_x_1724) ;  /* 0x0000015000007945 */ /* 0x000fe20003800000 */
[----:B0-----:R-:W-:-:S12]  /*2bf0*/  IMAD.MOV.U32 R8, RZ, RZ, 0x80 ;  /* 0x00000080ff087424 */ /* 0x001fd800078e00ff */
[----:B-1----:R-:W-:-:S05]  /*2c00*/  @!P0 FMUL R3, R3, 1.175494350822287508e-38 ;  /* 0x0080000003038820 */ /* 0x002fca0000400000 */
        /* <DEDUP_REMOVED lines=14> */
.L_x_1726:
[----:B------:R-:W-:-:S04]  /*2cf0*/  LOP3.LUT R2, R3, 0x80000000, RZ, 0xc0, !PT ;  /* 0x8000000003027812 */ /* 0x000fc800078ec0ff */
[----:B------:R-:W-:-:S04]  /*2d00*/  SHF.R.U32.HI R3, RZ, 0x18, R2 ;  /* 0x00000018ff037819 */ /* 0x000fc80000011602 */
[----:B------:R-:W-:-:S04]  /*2d10*/  LOP3.LUT R0, R0, R3, RZ, 0xfc, !PT ;  /* 0x0000000300007212 */ /* 0x000fc800078efcff */
[----:B------:R-:W-:Y:S02]  /*2d20*/  PRMT R8, R0, 0x7610, R8 ;  /* 0x0000761000087816 */ /* 0x000fe40000000008 */
.L_x_1725:
[----:B------:R-:W-:Y:S05]  /*2d30*/  BSYNC B0 ;  /* 0x0000000000007941 */ /* 0x000fea0003800000 */
.L_x_1724:
[----:B------:R0:W-:Y:S01]  /*2d40*/  STG.E.U8 [R16.64], R8 ;  /* 0x0000000810007986 */ /* 0x0001e2000c101124 */
[----:B------:R-:W-:Y:S05]  /*2d50*/  BRA `(.L_x_1704) ;  /* 0x000004b000007947 */ /* 0x000fea0003800000 */
.L_x_1722:
        /* <DEDUP_REMOVED lines=19> */
.L_x_1729:
[----:B------:R-:W-:-:S04]  /*2e90*/  LOP3.LUT R2, R3, 0x80000000, RZ, 0xc0, !PT ;  /* 0x8000000003027812 */ /* 0x000fc800078ec0ff */
[----:B------:R-:W-:-:S04]  /*2ea0*/  SHF.R.U32.HI R3, RZ, 0x18, R2 ;  /* 0x00000018ff037819 */ /* 0x000fc80000011602 */
[----:B------:R-:W-:-:S04]  /*2eb0*/  LOP3.LUT R0, R0, R3, RZ, 0xfc, !PT ;  /* 0x0000000300007212 */ /* 0x000fc800078efcff */
[----:B------:R-:W-:Y:S02]  /*2ec0*/  PRMT R8, R0, 0x7610, R8 ;  /* 0x0000761000087816 */ /* 0x000fe40000000008 */
.L_x_1728:
[----:B------:R-:W-:Y:S05]  /*2ed0*/  BSYNC B0 ;  /* 0x0000000000007941 */ /* 0x000fea0003800000 */
.L_x_1727:
[----:B------:R0:W-:Y:S01]  /*2ee0*/  STG.E.U8 [R16.64], R8 ;  /* 0x0000000810007986 */ /* 0x0001e2000c101124 */
[----:B------:R-:W-:Y:S05]  /*2ef0*/  BRA `(.L_x_1704) ;  /* 0x0000031000007947 */ /* 0x000fea0003800000 */
.L_x_1721:
[----:B------:R-:W-:-:S13]  /*2f00*/  ISETP.NE.AND P0, PT, R0, 0x1c, PT ;  /* 0x0000001c0000780c */ /* 0x000fda0003f05270 */
[----:B------:R-:W-:Y:S05]  /*2f10*/  @!P0 BRA `(.L_x_1730) ;  /* 0x000002d000008947 */ /* 0x000fea0003800000 */
[----:B------:R-:W-:-:S13]  /*2f20*/  ISETP.NE.AND P0, PT, R0, 0x1d, PT ;  /* 0x0000001d0000780c */ /* 0x000fda0003f05270 */
[----:B------:R-:W-:Y:S05]  /*2f30*/  @!P0 BRA `(.L_x_1731) ;  /* 0x0000028000008947 */ /* 0x000fea0003800000 */
[----:B------:R-:W-:-:S13]  /*2f40*/  ISETP.NE.AND P0, PT, R0, 0x2c, PT ;  /* 0x0000002c0000780c */ /* 0x000fda0003f05270 */
[----:B------:R-:W-:Y:S05]  /*2f50*/  @P0 BRA `(.L_x_1703) ;  /* 0x0000012000000947 */ /* 0x000fea0003800000 */
[----:B------:R-:W1:Y:S01]  /*2f60*/  F2F.F32.F64 R6, R4 ;  /* 0x0000000400067310 */ /* 0x000e620000301000 */
[----:B------:R-:W1:-:S14]  /*2f70*/  DSETP.GEU.AND P0, PT, |R4|, c[0x2][0x60], PT ;  /* 0x008018000400762a */ /* 0x000e5c0003f0e200 */
[----:B-1----:R-:W-:Y:S01]  /*2f80*/  @!P0 FMUL R6, R6, 1.175494350822287508e-38 ;  /* 0x0080000006068820 */ /* 0x002fe20000400000 */
        /* <DEDUP_REMOVED lines=15> */
.L_x_1703:
[----:B------:R-:W-:Y:S01]  /*3080*/  MOV R2, 0x0 ;  /* 0x0000000000027802 */ /* 0x000fe20000000f00 */
[----:B------:R-:W-:Y:S02]  /*3090*/  IMAD.MOV.U32 R4, RZ, RZ, c[0x4][0x148] ;  /* 0x01005200ff047624 */ /* 0x000fe400078e00ff */
[----:B------:R-:W-:Y:S02]  /*30a0*/  IMAD.MOV.U32 R5, RZ, RZ, c[0x4][0x14c] ;  /* 0x01005300ff057624 */ /* 0x000fe400078e00ff */
[----:B------:R-:W-:Y:S01]  /*30b0*/  IMAD.MOV.U32 R6, RZ, RZ, c[0x4][0x150] ;  /* 0x01005400ff067624 */ /* 0x000fe200078e00ff */
[----:B------:R-:W1:Y:S01]  /*30c0*/  LDC.64 R2, c[0x4][R2] ;  /* 0x0100000002027b82 */ /* 0x000e620000000a00 */
[----:B------:R-:W-:Y:S02]  /*30d0*/  IMAD.MOV.U32 R7, RZ, RZ, c[0x4][0x154] ;  /* 0x01005500ff077624 */ /* 0x000fe400078e00ff */
[----:B0-----:R-:W-:-:S02]  /*30e0*/  IMAD.MOV.U32 R8, RZ, RZ, 0x65 ;  /* 0x00000065ff087424 */ /* 0x001fc400078e00ff */
        /* <DEDUP_REMOVED lines=11> */
[----:B-1----:R-:W-:Y:S05]  /*31a0*/  CALL.ABS.NOINC R2 ;  /* 0x0000000002007343 */ /* 0x002fea0003c00000 */
[----:B------:R-:W-:Y:S05]  /*31b0*/  BRA `(.L_x_1704) ;  /* 0x0000005000007947 */ /* 0x000fea0003800000 */
.L_x_1731:
[----:B------:R-:W1:Y:S02]  /*31c0*/  F2I.U64.F64.TRUNC R4, R4 ;  /* 0x0000000400047311 */ /* 0x000e64000030d800 */
[----:B-1----:R1:W-:Y:S01]  /*31d0*/  STG.E.64 [R16.64], R4 ;  /* 0x0000000410007986 */ /* 0x0023e2000c101b24 */
[----:B------:R-:W-:Y:S05]  /*31e0*/  BRA `(.L_x_1704) ;  /* 0x0000002000007947 */ /* 0x000fea0003800000 */
.L_x_1730:
[----:B------:R-:W1:Y:S02]  /*31f0*/  F2I.U32.F64.TRUNC R5, R4 ;  /* 0x0000000400057311 */ /* 0x000e64000030d000 */
[----:B-1----:R1:W-:Y:S02]  /*3200*/  STG.E [R16.64], R5 ;  /* 0x0000000510007986 */ /* 0x0023e4000c101924 */
.L_x_1704:
[----:B------:R-:W-:-:S05]  /*3210*/  IMAD R18, R18, 0x200, R23 ;  /* 0x0000020012127824 */ /* 0x000fca00078e0217 */
[----:B------:R-:W-:Y:S02]  /*3220*/  IADD3 R19, R18, 0x80, RZ ;  /* 0x0000008012137810 */ /* 0x000fe40007ffe0ff */
.L_x_1663:
[----:B------:R-:W-:Y:S05]  /*3230*/  BSYNC B6 ;  /* 0x0000000000067941 */ /* 0x000fea0003800000 */
.L_x_1662:
[----:B------:R-:W-:Y:S01]  /*3240*/  ISETP.GE.AND P0, PT, R19, c[0x0][0x160], PT ;  /* 0x0000580013007a0c */ /* 0x000fe20003f06270 */
[----:B------:R-:W-:-:S12]  /*3250*/  BSSY B6, `(.L_x_1732) ;  /* 0x0000636000067945 */ /* 0x000fd80003800000 */
[----:B------:R-:W-:Y:S05]  /*3260*/  @P0 BRA `(.L_x_1733) ;  /* 0x0000634000000947 */ /* 0x000fea0003800000 */
[----:B------:R-:W-:Y:S01]  /*3270*/  ISETP.NE.AND P0, PT, RZ, c[0x0][0x168], PT ;  /* 0x00005a00ff007a0c */ /* 0x000fe20003f05270 */
[----:B-1----:R-:W-:Y:S02]  /*3280*/  IMAD.MOV.U32 R0, RZ, RZ, RZ ;  /* 0x000000ffff007224 */ /* 0x002fe400078e00ff */
        /* <DEDUP_REMOVED lines=226> */
.L_x_1734:
        /* <DEDUP_REMOVED lines=19> */
.L_x_1738:
[----:B------:R-:W2:Y:S02]  /*41e0*/  LDG.E.U8 R2, [R4.64] ;  /* 0x0000002404027981 */ /* 0x000ea4000c1e1100 */
[----:B--2---:R-:W0:Y:S01]  /*41f0*/  I2F.F64.U16 R2, R2 ;  /* 0x0000000200027312 */ /* 0x004e220000101800 */
[----:B------:R-:W-:Y:S05]  /*4200*/  BRA `(.L_x_1740) ;  /* 0x00000df000007947 */ /* 0x000fea0003800000 */
.L_x_1737:
        /* <DEDUP_REMOVED lines=9> */
.L_x_1742:
[----:B------:R-:W2:Y:S02]  /*42a0*/  LDG.E R2, [R4.64] ;  /* 0x0000002404027981 */ /* 0x000ea4000c1e1900 */
[----:B--2---:R-:W0:Y:S01]  /*42b0*/  I2F.F64 R2, R2 ;  /* 0x0000000200027312 */ /* 0x004e220000201c00 */
[----:B------:R-:W-:Y:S05]  /*42c0*/  BRA `(.L_x_1740) ;  /* 0x00000d3000007947 */ /* 0x000fea0003800000 */
.L_x_1741:
[----:B------:R-:W2:Y:S02]  /*42d0*/  LDG.E.U16 R2, [R4.64] ;  /* 0x0000002404027981 */ /* 0x000ea4000c1e1500 */
[----:B--2---:R-:W0:Y:S01]  /*42e0*/  I2F.F64.S16 R2, R2 ;  /* 0x0000000200027312 */ /* 0x004e220000101c00 */
[----:B------:R-:W-:Y:S05]  /*42f0*/  BRA `(.L_x_1740) ;  /* 0x00000d0000007947 */ /* 0x000fea0003800000 */
.L_x_1736:
        /* <DEDUP_REMOVED lines=10> */
.L_x_1744:
[----:B------:R-:W2:Y:S02]  /*43a0*/  LDG.E.U16 R0, [R4.64] ;  /* 0x0000002404007981 */ /* 0x000ea4000c1e1500 */
[----:B--2---:R-:W-:-:S05]  /*43b0*/  HADD2.F32 R0, -RZ, R0.H0_H0 ;  /* 0x20000000ff007230 */ /* 0x004fca0000004100 */
[----:B------:R-:W-:-:S04]  /*43c0*/  FMUL.FTZ R0, R0, 1 ;  /* 0x3f80000000007820 */ /* 0x000fc80000410000 */
[----:B------:R0:W1:Y:S01]  /*43d0*/  F2F.F64.F32 R2, R0 ;  /* 0x0000000000027310 */ /* 0x0000620000201800 */
[----:B------:R-:W-:Y:S05]  /*43e0*/  BRA `(.L_x_1740) ;  /* 0x00000c1000007947 */ /* 0x000fea0003800000 */
.L_x_1743:
        /* <DEDUP_REMOVED lines=10> */
.L_x_1746:
[----:B------:R-:W2:Y:S02]  /*4490*/  LDG.E.U16 R4, [R4.64] ;  /* 0x0000002404047981 */ /* 0x000ea4000c1e1500 */
[----:B--2---:R-:W-:-:S05]  /*44a0*/  HADD2.F32 R0, -RZ, R4.H0_H0 ;  /* 0x20000004ff007230 */ /* 0x004fca0000004100 */
[----:B------:R-:W-:-:S04]  /*44b0*/  FMUL.FTZ R0, R0, 1 ;  /* 0x3f80000000007820 */ /* 0x000fc80000410000 */
[----:B------:R0:W1:Y:S01]  /*44c0*/  F2F.F64.F32 R2, R0 ;  /* 0x0000000000027310 */ /* 0x0000620000201800 */
[----:B------:R-:W-:Y:S05]  /*44d0*/  BRA `(.L_x_1740) ;  /* 0x00000b2000007947 */ /* 0x000fea0003800000 */
.L_x_1745:
[----:B------:R0:W5:Y:S01]  /*44e0*/  LDG.E.64 R2, [R4.64] ;  /* 0x0000002404027981 */ /* 0x000162000c1e1b00 */
[----:B------:R-:W-:Y:S05]  /*44f0*/  BRA `(.L_x_1740) ;  /* 0x00000b0000007947 */ /* 0x000fea0003800000 */
.L_x_1735:
        /* <DEDUP_REMOVED lines=13> */
.L_x_1749:
[----:B------:R0:W5:Y:S01]  /*45d0*/  LDG.E.64 R2, [R4.64] ;  /* 0x0000002404027981 */ /* 0x000162000c1e1b00 */
[----:B------:R-:W-:Y:S05]  /*45e0*/  BRA `(.L_x_1740) ;  /* 0x00000a1000007947 */ /* 0x000fea0003800000 */
.L_x_1748:
        /* <DEDUP_REMOVED lines=28> */
.L_x_1751:
        /* <DEDUP_REMOVED lines=15> */
.L_x_1750:
[----:B------:R-:W2:Y:S02]  /*48a0*/  LDG.E.U16 R0, [R4.64] ;  /* 0x0000002404007981 */ /* 0x000ea4000c1e1500 */
[----:B--2---:R-:W-:-:S05]  /*48b0*/  PRMT R0, RZ, 0x5410, R0 ;  /* 0x00005410ff007816 */ /* 0x004fca0000000000 */
[----:B------:R-:W-:-:S04]  /*48c0*/  FMUL.FTZ R0, R0, 1 ;  /* 0x3f80000000007820 */ /* 0x000fc80000410000 */
[----:B------:R0:W1:Y:S01]  /*48d0*/  F2F.F64.F32 R2, R0 ;  /* 0x0000000000027310 */ /* 0x0000620000201800 */
[----:B------:R-:W-:Y:S05]  /*48e0*/  BRA `(.L_x_1740) ;  /* 0x0000071000007947 */ /* 0x000fea0003800000 */
.L_x_1747:
        /* <DEDUP_REMOVED lines=11> */
.L_x_1754:
        /* <DEDUP_REMOVED lines=21> */
.L_x_1758:
[----:B------:R-:W-:Y:S05]  /*4af0*/  BSYNC B1 ;  /* 0x0000000000017941 */ /* 0x000fea0003800000 */
.L_x_1757:
[----:B------:R-:W-:Y:S01]  /*4b00*/  LEA R3, R0, 0x3b800000, 0x17 ;  /* 0x3b80000000037811 */ /* 0x000fe200078eb8ff */
[----:B------:R-:W-:-:S05]  /*4b10*/  IMAD.SHL.U32 R0, R2, 0x100000, RZ ;  /* 0x0010000002007824 */ /* 0x000fca00078e00ff */
[----:B------:R-:W-:Y:S02]  /*4b20*/  LOP3.LUT R0, R3, R0, R4, 0xfe, !PT ;  /* 0x0000000003007212 */ /* 0x000fe400078efe04 */
.L_x_1756:
[----:B------:R-:W-:Y:S05]  /*4b30*/  BSYNC B0 ;  /* 0x0000000000007941 */ /* 0x000fea0003800000 */
.L_x_1755:
[----:B------:R-:W-:-:S04]  /*4b40*/  FMUL.FTZ R0, R0, 1 ;  /* 0x3f80000000007820 */ /* 0x000fc80000410000 */
[----:B------:R0:W1:Y:S01]  /*4b50*/  F2F.F64.F32 R2, R0 ;  /* 0x0000000000027310 */ /* 0x0000620000201800 */
[----:B------:R-:W-:Y:S05]  /*4b60*/  BRA `(.L_x_1740) ;  /* 0x0000049000007947 */ /* 0x000fea0003800000 */
.L_x_1753:
        /* <DEDUP_REMOVED lines=21> */
.L_x_1762:
[----:B------:R-:W-:Y:S05]  /*4cc0*/  BSYNC B1 ;  /* 0x0000000000017941 */ /* 0x000fea0003800000 */
.L_x_1761:
[----:B------:R-:W-:Y:S01]  /*4cd0*/  LEA R3, R0, 0x37800000, 0x17 ;  /* 0x3780000000037811 */ /* 0x000fe200078eb8ff */
[----:B------:R-:W-:-:S05]  /*4ce0*/  IMAD.SHL.U32 R0, R2, 0x200000, RZ ;  /* 0x0020000002007824 */ /* 0x000fca00078e00ff */
[----:B------:R-:W-:Y:S02]  /*4cf0*/  LOP3.LUT R0, R3, R0, R4, 0xfe, !PT ;  /* 0x0000000003007212 */ /* 0x000fe400078efe04 */
.L_x_1760:
[----:B------:R-:W-:Y:S05]  /*4d00*/  BSYNC B0 ;  /* 0x0000000000007941 */ /* 0x000fea0003800000 */
.L_x_1759:
[----:B------:R-:W-:-:S04]  /*4d10*/  FMUL.FTZ R0, R0, 1 ;  /* 0x3f80000000007820 */ /* 0x000fc80000410000 */
[----:B------:R0:W1:Y:S01]  /*4d20*/  F2F.F64.F32 R2, R0 ;  /* 0x0000000000027310 */ /* 0x0000620000201800 */
[----:B------:R-:W-:Y:S05]  /*4d30*/  BRA `(.L_x_1740) ;  /* 0x000002c000007947 */ /* 0x000fea0003800000 */
.L_x_1752:
        /* <DEDUP_REMOVED lines=14> */
.L_x_1766:
[----:B------:R-:W-:Y:S05]  /*4e20*/  BSYNC B0 ;  /* 0x0000000000007941 */ /* 0x000fea0003800000 */
.L_x_1765:
[----:B------:R-:W-:-:S04]  /*4e30*/  FMUL.FTZ R0, R0, 1 ;  /* 0x3f80000000007820 */ /* 0x000fc80000410000 */
[----:B------:R0:W1:Y:S01]  /*4e40*/  F2F.F64.F32 R2, R0 ;  /* 0x0000000000027310 */ /* 0x0000620000201800 */
[----:B------:R-:W-:Y:S05]  /*4e50*/  BRA `(.L_x_1740) ;  /* 0x000001a000007947 */ /* 0x000fea0003800000 */
.L_x_1739:
        /* <DEDUP_REMOVED lines=21> */
.L_x_1764:
[----:B------:R-:W2:Y:S02]  /*4fb0*/  LDG.E.64 R2, [R4.64] ;  /* 0x0000002404027981 */ /* 0x000ea4000c1e1b00 */
[----:B--2---:R-:W0:Y:S01]  /*4fc0*/  I2F.F64.U64 R2, R2 ;  /* 0x0000000200027312 */ /* 0x004e220000301800 */
[----:B------:R-:W-:Y:S05]  /*4fd0*/  BRA `(.L_x_1740) ;  /* 0x0000002000007947 */ /* 0x000fea0003800000 */
.L_x_1763:
[----:B------:R-:W2:Y:S02]  /*4fe0*/  LDG.E R2, [R4.64] ;  /* 0x0000002404027981 */ /* 0x000ea4000c1e1900 */
[----:B--2---:R-:W0:Y:S02]  /*4ff0*/  I2F.F64.U32 R2, R2 ;  /* 0x0000000200027312 */ /* 0x004e240000201800 */
.L_x_1740:
        /* <DEDUP_REMOVED lines=21> */
[----:B------:R-:W-:Y:S01]  /*5150*/  IMAD.MOV.U32 R6, RZ, RZ, RZ ;  /* 0x000000ffff067224 */ /* 0x000fe200078e00ff */
[----:B------:R-:W-:Y:S01]  /*5160*/  LEA.HI R4, R5, R4, RZ, 0xc ;  /* 0x0000000405047211 */ /* 0x000fe200078f60ff */
[----:B------:R-:W-:Y:S01]  /*5170*/  IMAD.MOV.U32 R20, RZ, RZ, 0x3ae80f1e ;  /* 0x3ae80f1eff147424 */ /* 0x000fe200078e00ff */
[----:B------:R-:W-:Y:S01]  /*5180*/  LOP3.LUT R3, R2, 0x3ff00000, RZ, 0xfc, !PT ;  /* 0x3ff0000002037812 */ /* 0x000fe200078efcff */
[----:B------:R-:W-:Y:S02]  /*5190*/  IMAD.MOV.U32 R2, RZ, RZ, R8 ;  /* 0x000000ffff027224 */ /* 0x000fe400078e0008 */
[----:B------:R-:W-:Y:S01]  /*51a0*/  IMAD.MOV.U32 R21, RZ, RZ, 0x3eb1380b ;  /* 0x3eb1380bff157424 */ /* 0x000fe200078e00ff */
[----:B------:R-:W-:Y:S01]  /*51b0*/  ISETP.GE.AND P0, PT, R3, 0x3ff6a09f, PT ;  /* 0x3ff6a09f0300780c */ /* 0x000fe20003f06270 */
[----:B------:R-:W-:-:S12]  /*51c0*/  IMAD.MOV.U32 R5, RZ, RZ, 0x43300000 ;  /* 0x43300000ff057424 */ /* 0x000fd800078e00ff */
        /* <DEDUP_REMOVED lines=33> */
.L_x_1768:
[----:B------:R-:W-:Y:S05]  /*53e0*/  BSYNC B0 ;  /* 0x0000000000007941 */ /* 0x000fea0003800000 */
.L_x_1767:
        /* <DEDUP_REMOVED lines=15> */
.L_x_1772:
[----:B------:R-:W1:Y:S02]  /*54e0*/  F2I.S64.F64.TRUNC R4, R4 ;  /* 0x0000000400047311 */ /* 0x000e64000030d900 */
[----:B01----:R-:W-:-:S05]  /*54f0*/  IMAD.MOV.U32 R3, RZ, RZ, R4 ;  /* 0x000000ffff037224 */ /* 0x003fca00078e0004 */
[----:B------:R0:W-:Y:S01]  /*5500*/  STG.E.U8 [R16.64], R3 ;  /* 0x0000000310007986 */ /* 0x0001e2000c101124 */
[----:B------:R-:W-:Y:S05]  /*5510*/  BRA `(.L_x_1774) ;  /* 0x00000ed000007947 */ /* 0x000fea0003800000 */
.L_x_1771:
        /* <DEDUP_REMOVED lines=9> */
.L_x_1776:
[----:B------:R-:W1:Y:S02]  /*55b0*/  F2I.F64.TRUNC R5, R4 ;  /* 0x0000000400057311 */ /* 0x000e64000030d100 */
[----:B-1----:R1:W-:Y:S01]  /*55c0*/  STG.E [R16.64], R5 ;  /* 0x0000000510007986 */ /* 0x0023e2000c101924 */
[----:B------:R-:W-:Y:S05]  /*55d0*/  BRA `(.L_x_1774) ;  /* 0x00000e1000007947 */ /* 0x000fea0003800000 */
.L_x_1775:
[----:B------:R-:W1:Y:S02]  /*55e0*/  F2I.F64.TRUNC R5, R4 ;  /* 0x0000000400057311 */ /* 0x000e64000030d100 */
[----:B-1----:R1:W-:Y:S01]  /*55f0*/  STG.E.U16 [R16.64], R5 ;  /* 0x0000000510007986 */ /* 0x0023e2000c101524 */
[----:B------:R-:W-:Y:S05]  /*5600*/  BRA `(.L_x_1774) ;  /* 0x00000de000007947 */ /* 0x000fea0003800000 */
.L_x_1770:
[----:B------:R-:W-:-:S13]  /*5610*/  ISETP.GT.AND P0, PT, R0, 0x6, PT ;  /* 0x000000060000780c */ /* 0x000fda0003f04270 */
[----:B------:R-:W-:Y:S05]  /*5620*/  @P0 BRA `(.L_x_1777) ;  /* 0x000000f000000947 */ /* 0x000fea0003800000 */
[----:B------:R-:W-:-:S13]  /*5630*/  ISETP.NE.AND P0, PT, R0, 0x5, PT ;  /* 0x000000050000780c */ /* 0x000fda0003f05270 */
[----:B------:R-:W-:Y:S05]  /*5640*/  @!P0 BRA `(.L_x_1778) ;  /* 0x0000007000008947 */ /* 0x000fea0003800000 */
[----:B------:R-:W-:-:S13]  /*5650*/  ISETP.NE.AND P0, PT, R0, 0x6, PT ;  /* 0x000000060000780c */ /* 0x000fda0003f05270 */
[----:B------:R-:W-:Y:S05]  /*5660*/  @P0 BRA `(.L_x_1773) ;  /* 0x00000bf000000947 */ /* 0x000fea0003800000 */
[----:B0-----:R-:W0:Y:S01]  /*5670*/  F2F.F32.F64 R3, R4 ;  /* 0x0000000400037310 */ /* 0x001e220000301000 */
[----:B------:R-:W0:-:S14]  /*5680*/  DSETP.GEU.AND P0, PT, |R4|, c[0x2][0x60], PT ;  /* 0x008018000400762a */ /* 0x000e1c0003f0e200 */
[----:B0-----:R-:W-:-:S05]  /*5690*/  @!P0 FMUL R3, R3, 1.175494350822287508e-38 ;  /* 0x0080000003038820 */ /* 0x001fca0000400000 */
[----:B------:R0:W-:Y:S01]  /*56a0*/  STG.E [R16.64], R3 ;  /* 0x0000000310007986 */ /* 0x0001e2000c101924 */
[----:B------:R-:W-:Y:S05]  /*56b0*/  BRA `(.L_x_1774) ;  /* 0x00000d3000007947 */ /* 0x000fea0003800000 */
.L_x_1778:
[----:B------:R-:W1:Y:S01]  /*56c0*/  F2F.F32.F64 R0, R4 ;  /* 0x0000000400007310 */ /* 0x000e620000301000 */
[----:B------:R-:W1:-:S14]  /*56d0*/  DSETP.GEU.AND P0, PT, |R4|, c[0x2][0x60], PT ;  /* 0x008018000400762a */ /* 0x000e5c0003f0e200 */
[----:B-1----:R-:W-:-:S05]  /*56e0*/  @!P0 FMUL R0, R0, 1.175494350822287508e-38 ;  /* 0x0080000000008820 */ /* 0x002fca0000400000 */
[----:B------:R-:W-:-:S05]  /*56f0*/  F2FP.PACK_AB R0, RZ, R0 ;  /* 0x00000000ff00723e */ /* 0x000fca00000000ff */
[----:B------:R1:W-:Y:S01]  /*5700*/  STG.E.U16 [R16.64], R0 ;  /* 0x0000000010007986 */ /* 0x0003e2000c101524 */
[----:B------:R-:W-:Y:S05]  /*5710*/  BRA `(.L_x_1774) ;  /* 0x00000cd000007947 */ /* 0x000fea0003800000 */
.L_x_1777:
[----:B------:R-:W-:-:S13]  /*5720*/  ISETP.NE.AND P0, PT, R0, 0x7, PT ;  /* 0x000000070000780c */ /* 0x000fda0003f05270 */
[----:B------:R-:W-:Y:S05]  /*5730*/  @!P0 BRA `(.L_x_1779) ;  /* 0x0000011000008947 */ /* 0x000fea0003800000 */
[----:B------:R-:W-:-:S13]  /*5740*/  ISETP.NE.AND P0, PT, R0, 0x8, PT ;  /* 0x000000080000780c */ /* 0x000fda0003f05270 */
[----:B------:R-:W-:Y:S05]  /*5750*/  @!P0 BRA `(.L_x_1780) ;  /* 0x0000008000008947 */ /* 0x000fea0003800000 */
[----:B------:R-:W-:-:S13]  /*5760*/  ISETP.NE.AND P0, PT, R0, 0x9, PT ;  /* 0x000000090000780c */ /* 0x000fda0003f05270 */
[----:B------:R-:W-:Y:S05]  /*5770*/  @P0 BRA `(.L_x_1773) ;  /* 0x00000ae000000947 */ /* 0x000fea0003800000 */
[----:B0-----:R-:W0:Y:S01]  /*5780*/  F2F.F32.F64 R2, R4 ;  /* 0x0000000400027310 */ /* 0x001e220000301000 */
[----:B------:R-:W0:Y:S01]  /*5790*/  DSETP.GEU.AND P0, PT, |R4|, c[0x2][0x60], PT ;  /* 0x008018000400762a */ /* 0x000e220003f0e200 */
[----:B------:R-:W-:-:S13]  /*57a0*/  IMAD.MOV.U32 R3, RZ, RZ, RZ ;  /* 0x000000ffff037224 */ /* 0x000fda00078e00ff */
[----:B0-----:R-:W-:-:S05]  /*57b0*/  @!P0 FMUL R2, R2, 1.175494350822287508e-38 ;  /* 0x0080000002028820 */ /* 0x001fca0000400000 */
[----:B------:R0:W-:Y:S01]  /*57c0*/  STG.E.64 [R16.64], R2 ;  /* 0x0000000210007986 */ /* 0x0001e2000c101b24 */
[----:B------:R-:W-:Y:S05]  /*57d0*/  BRA `(.L_x_1774) ;  /* 0x00000c1000007947 */ /* 0x000fea0003800000 */
.L_x_1780:
[----:B------:R-:W1:Y:S01]  /*57e0*/  F2F.F32.F64 R0, R4 ;  /* 0x0000000400007310 */ /* 0x000e620000301000 */
[----:B------:R-:W1:-:S14]  /*57f0*/  DSETP.GEU.AND P0, PT, |R4|, c[0x2][0x60], PT ;  /* 0x008018000400762a */ /* 0x000e5c0003f0e200 */
[----:B-1----:R-:W-:-:S05]  /*5800*/  @!P0 FMUL R0, R0, 1.175494350822287508e-38 ;  /* 0x0080000000008820 */ /* 0x002fca0000400000 */
[----:B0-----:R-:W-:-:S04]  /*5810*/  F2FP.PACK_AB R3, RZ, R0 ;  /* 0x00000000ff03723e */ /* 0x001fc800000000ff */
[----:B------:R-:W-:-:S05]  /*5820*/  PRMT R3, R3, 0x5410, RZ ;  /* 0x0000541003037816 */ /* 0x000fca00000000ff */
[----:B------:R0:W-:Y:S01]  /*5830*/  STG.E [R16.64], R3 ;  /* 0x0000000310007986 */ /* 0x0001e2000c101924 */
[----:B------:R-:W-:Y:S05]  /*5840*/  BRA `(.L_x_1774) ;  /* 0x00000ba000007947 */ /* 0x000fea0003800000 */
.L_x_1779:
[----:B------:R1:W-:Y:S01]  /*5850*/  STG.E.64 [R16.64], R4 ;  /* 0x0000000410007986 */ /* 0x0003e2000c101b24 */
[----:B------:R-:W-:Y:S05]  /*5860*/  BRA `(.L_x_1774) ;  /* 0x00000b8000007947 */ /* 0x000fea0003800000 */
.L_x_1769:
        /* <DEDUP_REMOVED lines=9> */
[----:B01----:R-:W-:-:S05]  /*5900*/  SEL R3, RZ, 0x1, !P0 ;  /* 0x00000001ff037807 */ /* 0x003fca0004000000 */
[----:B------:R0:W-:Y:S01]  /*5910*/  STG.E.U8 [R16.64], R3 ;  /* 0x0000000310007986 */ /* 0x0001e2000c101124 */
[----:B------:R-:W-:Y:S05]  /*5920*/  BRA `(.L_x_1774) ;  /* 0x00000ac000007947 */ /* 0x000fea0003800000 */
.L_x_1783:
[----:B------:R-:W-:-:S05]  /*5930*/  CS2R R6, SRZ ;  /* 0x0000000000067805 */ /* 0x000fca000001ff00 */
[----:B------:R1:W-:Y:S01]  /*5940*/  STG.E.128 [R16.64], R4 ;  /* 0x0000000410007986 */ /* 0x0003e2000c101d24 */
[----:B------:R-:W-:Y:S05]  /*5950*/  BRA `(.L_x_1774) ;  /* 0x00000a9000007947 */ /* 0x000fea0003800000 */
.L_x_1782:
        /* <DEDUP_REMOVED lines=10> */
[C---:B0-----:R-:W-:Y:S02]  /*5a00*/  LOP3.LUT R2, R7.reuse, 0x7fffffff, RZ, 0xc0, !PT ;  /* 0x7fffffff07027812 */ /* 0x041fe400078ec0ff */
        /* <DEDUP_REMOVED lines=12> */
.L_x_1787:
[----:B------:R-:W-:Y:S05]  /*5ad0*/  BSYNC B0 ;  /* 0x0000000000007941 */ /* 0x000fea0003800000 */
.L_x_1786:
[----:B------:R-:W-:-:S05]  /*5ae0*/  LOP3.LUT R3, R0, R3, RZ, 0xfc, !PT ;  /* 0x0000000300037212 */ /* 0x000fca00078efcff */
[----:B------:R0:W-:Y:S01]  /*5af0*/  STG.E.U8 [R16.64], R3 ;  /* 0x0000000310007986 */ /* 0x0001e2000c101124 */
[----:B------:R-:W-:Y:S05]  /*5b00*/  BRA `(.L_x_1774) ;  /* 0x000008e000007947 */ /* 0x000fea0003800000 */
.L_x_1785:
[----:B0-----:R-:W0:Y:S01]  /*5b10*/  F2F.F32.F64 R3, R4 ;  /* 0x0000000400037310 */ /* 0x001e220000301000 */
[----:B------:R-:W0:Y:S01]  /*5b20*/  DSETP.GEU.AND P0, PT, |R4|, c[0x2][0x60], PT ;  /* 0x008018000400762a */ /* 0x000e220003f0e200 */
[----:B------:R-:W-:-:S13]  /*5b30*/  BSSY B0, `(.L_x_1788) ;  /* 0x0000010000007945 */ /* 0x000fda0003800000 */
[----:B0-----:R-:W-:-:S05]  /*5b40*/  @!P0 FMUL R3, R3, 1.175494350822287508e-38 ;  /* 0x0080000003038820 */ /* 0x001fca0000400000 */
        /* <DEDUP_REMOVED lines=11> */
.L_x_1789:
[----:B------:R-:W-:Y:S01]  /*5c00*/  IMAD.MOV.U32 R0, RZ, RZ, 0x7f ;  /* 0x0000007fff007424 */ /* 0x000fe200078e00ff */
[----:B------:R-:W-:-:S04]  /*5c10*/  ISETP.GT.U32.AND P0, PT, R2, 0x7f800000, PT ;  /* 0x7f8000000200780c */ /* 0x000fc80003f04070 */
[----:B------:R-:W-:-:S04]  /*5c20*/  SEL R0, R0, 0x7c, P0 ;  /* 0x0000007c00007807 */ /* 0x000fc80000000000 */
.L_x_1790:
[----:B------:R-:W-:Y:S05]  /*5c30*/  BSYNC B0 ;  /* 0x0000000000007941 */ /* 0x000fea0003800000 */
.L_x_1788:
[----:B------:R-:W-:-:S04]  /*5c40*/  LOP3.LUT R2, R3, 0x80000000, RZ, 0xc0, !PT ;  /* 0x8000000003027812 */ /* 0x000fc800078ec0ff */
[----:B------:R-:W-:-:S04]  /*5c50*/  SHF.R.U32.HI R3, RZ, 0x18, R2 ;  /* 0x00000018ff037819 */ /* 0x000fc80000011602 */
[----:B------:R-:W-:-:S05]  /*5c60*/  LOP3.LUT R3, R0, R3, RZ, 0xfc, !PT ;  /* 0x0000000300037212 */ /* 0x000fca00078efcff */
[----:B------:R0:W-:Y:S01]  /*5c70*/  STG.E.U8 [R16.64], R3 ;  /* 0x0000000310007986 */ /* 0x0001e2000c101124 */
[----:B------:R-:W-:Y:S05]  /*5c80*/  BRA `(.L_x_1774) ;  /* 0x0000076000007947 */ /* 0x000fea0003800000 */
.L_x_1784:
[----:B------:R-:W1:Y:S01]  /*5c90*/  F2F.F32.F64 R0, R4 ;  /* 0x0000000400007310 */ /* 0x000e620000301000 */
[----:B------:R-:W1:-:S14]  /*5ca0*/  DSETP.GEU.AND P0, PT, |R4|, c[0x2][0x60], PT ;  /* 0x008018000400762a */ /* 0x000e5c0003f0e200 */
[----:B-1----:R-:W-:-:S05]  /*5cb0*/  @!P0 FMUL R0, R0, 1.175494350822287508e-38 ;  /* 0x0080000000008820 */ /* 0x002fca0000400000 */
[----:B------:R-:W-:-:S05]  /*5cc0*/  F2FP.BF16.PACK_AB R0, RZ, R0 ;  /* 0x00000000ff00723e */ /* 0x000fca00000010ff */
[----:B------:R1:W-:Y:S01]  /*5cd0*/  STG.E.U16 [R16.64], R0 ;  /* 0x0000000010007986 */ /* 0x0003e2000c101524 */
[----:B------:R-:W-:Y:S05]  /*5ce0*/  BRA `(.L_x_1774) ;  /* 0x0000070000007947 */ /* 0x000fea0003800000 */
.L_x_1781:
        /* <DEDUP_REMOVED lines=11> */
.L_x_1793:
[----:B0-----:R-:W0:Y:S01]  /*5da0*/  F2F.F32.F64 R3, R4 ;  /* 0x0000000400037310 */ /* 0x001e220000301000 */
[----:B------:R-:W0:Y:S01]  /*5db0*/  DSETP.GEU.AND P0, PT, |R4|, c[0x2][0x60], PT ;  /* 0x008018000400762a */ /* 0x000e220003f0e200 */
[----:B------:R-:W-:Y:S01]  /*5dc0*/  BSSY B0, `(.L_x_1794) ;  /* 0x0000015000007945 */ /* 0x000fe20003800000 */
[----:B------:R-:W-:-:S12]  /*5dd0*/  IMAD.MOV.U32 R8, RZ, RZ, 0x80 ;  /* 0x00000080ff087424 */ /* 0x000fd800078e00ff */
[----:B0-----:R-:W-:-:S05]  /*5de0*/  @!P0 FMUL R3, R3, 1.175494350822287508e-38 ;  /* 0x0080000003038820 */ /* 0x001fca0000400000 */
        /* <DEDUP_REMOVED lines=14> */
.L_x_1796:
[----:B------:R-:W-:-:S04]  /*5ed0*/  LOP3.LUT R2, R3, 0x80000000, RZ, 0xc0, !PT ;  /* 0x8000000003027812 */ /* 0x000fc800078ec0ff */
[----:B------:R-:W-:-:S04]  /*5ee0*/  SHF.R.U32.HI R3, RZ, 0x18, R2 ;  /* 0x00000018ff037819 */ /* 0x000fc80000011602 */
[----:B------:R-:W-:-:S04]  /*5ef0*/  LOP3.LUT R0, R0, R3, RZ, 0xfc, !PT ;  /* 0x0000000300007212 */ /* 0x000fc800078efcff */
[----:B------:R-:W-:Y:S02]  /*5f00*/  PRMT R8, R0, 0x7610, R8 ;  /* 0x0000761000087816 */ /* 0x000fe40000000008 */
.L_x_1795:
[----:B------:R-:W-:Y:S05]  /*5f10*/  BSYNC B0 ;  /* 0x0000000000007941 */ /* 0x000fea0003800000 */
.L_x_1794:
[----:B------:R0:W-:Y:S01]  /*5f20*/  STG.E.U8 [R16.64], R8 ;  /* 0x0000000810007986 */ /* 0x0001e2000c101124 */
[----:B------:R-:W-:Y:S05]  /*5f30*/  BRA `(.L_x_1774) ;  /* 0x000004b000007947 */ /* 0x000fea0003800000 */
.L_x_1792:
        /* <DEDUP_REMOVED lines=19> */
.L_x_1799:
[----:B------:R-:W-:-:S04]  /*6070*/  LOP3.LUT R2, R3, 0x80000000, RZ, 0xc0, !PT ;  /* 0x8000000003027812 */ /* 0x000fc800078ec0ff */
[----:B------:R-:W-:-:S04]  /*6080*/  SHF.R.U32.HI R3, RZ, 0x18, R2 ;  /* 0x00000018ff037819 */ /* 0x000fc80000011602 */
[----:B------:R-:W-:-:S04]  /*6090*/  LOP3.LUT R0, R0, R3, RZ, 0xfc, !PT ;  /* 0x0000000300007212 */ /* 0x000fc800078efcff */
[----:B------:R-:W-:Y:S02]  /*60a0*/  PRMT R8, R0, 0x7610, R8 ;  /* 0x0000761000087816 */ /* 0x000fe40000000008 */
.L_x_1798:
[----:B------:R-:W-:Y:S05]  /*60b0*/  BSYNC B0 ;  /* 0x0000000000007941 */ /* 0x000fea0003800000 */
.L_x_1797:
[----:B------:R0:W-:Y:S01]  /*60c0*/  STG.E.U8 [R16.64], R8 ;  /* 0x0000000810007986 */ /* 0x0001e2000c101124 */
[----:B------:R-:W-:Y:S05]  /*60d0*/  BRA `(.L_x_1774) ;  /* 0x0000031000007947 */ /* 0x000fea0003800000 */
.L_x_1791:
        /* <DEDUP_REMOVED lines=10> */
[----:B0-----:R-:W-:-:S04]  /*6180*/  SHF.R.U32.HI R2, RZ, 0x17, R6 ;  /* 0x00000017ff027819 */ /* 0x001fc80000011606 */
        /* <DEDUP_REMOVED lines=13> */
.L_x_1773:
[----:B0-----:R-:W-:Y:S01]  /*6260*/  MOV R2, 0x0 ;  /* 0x0000000000027802 */ /* 0x001fe20000000f00 */
        /* <DEDUP_REMOVED lines=19> */
.L_x_1801:
[----:B------:R-:W1:Y:S02]  /*63a0*/  F2I.U64.F64.TRUNC R4, R4 ;  /* 0x0000000400047311 */ /* 0x000e64000030d800 */
[----:B-1----:R1:W-:Y:S01]  /*63b0*/  STG.E.64 [R16.64], R4 ;  /* 0x0000000410007986 */ /* 0x0023e2000c101b24 */
[----:B------:R-:W-:Y:S05]  /*63c0*/  BRA `(.L_x_1774) ;  /* 0x0000002000007947 */ /* 0x000fea0003800000 */
.L_x_1800:
[----:B------:R-:W1:Y:S02]  /*63d0*/  F2I.U32.F64.TRUNC R5, R4 ;  /* 0x0000000400057311 */ /* 0x000e64000030d000 */
[----:B-1----:R1:W-:Y:S02]  /*63e0*/  STG.E [R16.64], R5 ;  /* 0x0000000510007986 */ /* 0x0023e4000c101924 */
.L_x_1774:
[----:B------:R-:W-:-:S04]  /*63f0*/  IADD3 R19, R19, 0x80, RZ ;  /* 0x0000008013137810 */ /* 0x000fc80007ffe0ff */
[----:B------:R-:W-:-:S13]  /*6400*/  ISETP.GE.AND P0, PT, R19, c[0x0][0x160], PT ;  /* 0x0000580013007a0c */ /* 0x000fda0003f06270 */
        /* <DEDUP_REMOVED lines=229> */
.L_x_1802:
        /* <DEDUP_REMOVED lines=19> */
.L_x_1806:
[----:B------:R-:W2:Y:S02]  /*7390*/  LDG.E.U8 R2, [R4.64] ;  /* 0x0000002404027981 */ /* 0x000ea4000c1e1100 */
[----:B--2---:R-:W0:Y:S01]  /*73a0*/  I2F.F64.U16 R2, R2 ;  /* 0x0000000200027312 */ /* 0x004e220000101800 */
[----:B------:R-:W-:Y:S05]  /*73b0*/  BRA `(.L_x_1808) ;  /* 0x00000df000007947 */ /* 0x000fea0003800000 */
.L_x_1805:
        /* <DEDUP_REMOVED lines=9> */
.L_x_1810:
[----:B------:R-:W2:Y:S02]  /*7450*/  LDG.E R2, [R4.64] ;  /* 0x0000002404027981 */ /* 0x000ea4000c1e1900 */
[----:B--2---:R-:W0:Y:S01]  /*7460*/  I2F.F64 R2, R2 ;  /* 0x0000000200027312 */ /* 0x004e220000201c00 */
[----:B------:R-:W-:Y:S05]  /*7470*/  BRA `(.L_x_1808) ;  /* 0x00000d3000007947 */ /* 0x000fea0003800000 */
.L_x_1809:
[----:B------:R-:W2:Y:S02]  /*7480*/  LDG.E.U16 R2, [R4.64] ;  /* 0x0000002404027981 */ /* 0x000ea4000c1e1500 */
[----:B--2---:R-:W0:Y:S01]  /*7490*/  I2F.F64.S16 R2, R2 ;  /* 0x0000000200027312 */ /* 0x004e220000101c00 */
[----:B------:R-:W-:Y:S05]  /*74a0*/  BRA `(.L_x_1808) ;  /* 0x00000d0000007947 */ /* 0x000fea0003800000 */
.L_x_1804:
        /* <DEDUP_REMOVED lines=10> */
.L_x_1812:
[----:B------:R-:W2:Y:S02]  /*7550*/  LDG.E.U16 R0, [R4.64] ;  /* 0x0000002404007981 */ /* 0x000ea4000c1e1500 */
[----:B--2---:R-:W-:-:S05]  /*7560*/  HADD2.F32 R0, -RZ, R0.H0_H0 ;  /* 0x20000000ff007230 */ /* 0x004fca0000004100 */
[----:B------:R-:W-:-:S04]  /*7570*/  FMUL.FTZ R0, R0, 1 ;  /* 0x3f80000000007820 */ /* 0x000fc80000410000 */
[----:B------:R0:W1:Y:S01]  /*7580*/  F2F.F64.F32 R2, R0 ;  /* 0x0000000000027310 */ /* 0x0000620000201800 */
[----:B------:R-:W-:Y:S05]  /*7590*/  BRA `(.L_x_1808) ;  /* 0x00000c1000007947 */ /* 0x000fea0003800000 */
.L_x_1811:
        /* <DEDUP_REMOVED lines=10> */
.L_x_1814:
[----:B------:R-:W2:Y:S02]  /*7640*/  LDG.E.U16 R4, [R4.64] ;  /* 0x0000002404047981 */ /* 0x000ea4000c1e1500 */
[----:B--2---:R-:W-:-:S05]  /*7650*/  HADD2.F32 R0, -RZ, R4.H0_H0 ;  /* 0x20000004ff007230 */ /* 0x004fca0000004100 */
[----:B------:R-:W-:-:S04]  /*7660*/  FMUL.FTZ R0, R0, 1 ;  /* 0x3f80000000007820 */ /* 0x000fc80000410000 */
[----:B------:R0:W1:Y:S01]  /*7670*/  F2F.F64.F32 R2, R0 ;  /* 0x0000000000027310 */ /* 0x0000620000201800 */
[----:B------:R-:W-:Y:S05]  /*7680*/  BRA `(.L_x_1808) ;  /* 0x00000b2000007947 */ /* 0x000fea0003800000 */
.L_x_1813:
[----:B------:R0:W5:Y:S01]  /*7690*/  LDG.E.64 R2, [R4.64] ;  /* 0x0000002404027981 */ /* 0x000162000c1e1b00 */
[----:B------:R-:W-:Y:S05]  /*76a0*/  BRA `(.L_x_1808) ;  /* 0x00000b0000007947 */ /* 0x000fea0003800000 */
.L_x_1803:
        /* <DEDUP_REMOVED lines=13> */
.L_x_1817:
[----:B------:R0:W5:Y:S01]  /*7780*/  LDG.E.64 R2, [R4.64] ;  /* 0x0000002404027981 */ /* 0x000162000c1e1b00 */
[----:B------:R-:W-:Y:S05]  /*7790*/  BRA `(.L_x_1808) ;  /* 0x00000a1000007947 */ /* 0x000fea0003800000 */
.L_x_1816:
        /* <DEDUP_REMOVED lines=28> */
.L_x_1819:
        /* <DEDUP_REMOVED lines=15> */
.L_x_1818:
[----:B------:R-:W2:Y:S02]  /*7a50*/  LDG.E.U16 R0, [R4.64] ;  /* 0x0000002404007981 */ /* 0x000ea4000c1e1500 */
[----:B--2---:R-:W-:-:S05]  /*7a60*/  PRMT R0, RZ, 0x5410, R0 ;  /* 0x00005410ff007816 */ /* 0x004fca0000000000 */
[----:B------:R-:W-:-:S04]  /*7a70*/  FMUL.FTZ R0, R0, 1 ;  /* 0x3f80000000007820 */ /* 0x000fc80000410000 */
[----:B------:R0:W1:Y:S01]  /*7a80*/  F2F.F64.F32 R2, R0 ;  /* 0x0000000000027310 */ /* 0x0000620000201800 */
[----:B------:R-:W-:Y:S05]  /*7a90*/  BRA `(.L_x_1808) ;  /* 0x0000071000007947 */ /* 0x000fea0003800000 */
.L_x_1815:
        /* <DEDUP_REMOVED lines=11> */
.L_x_1822:
        /* <DEDUP_REMOVED lines=21> */
.L_x_1826:
[----:B------:R-:W-:Y:S05]  /*7ca0*/  BSYNC B1 ;  /* 0x0000000000017941 */ /* 0x000fea0003800000 */
.L_x_1825:
[----:B------:R-:W-:Y:S01]  /*7cb0*/  LEA R3, R0, 0x3b800000, 0x17 ;  /* 0x3b80000000037811 */ /* 0x000fe200078eb8ff */
[----:B------:R-:W-:-:S05]  /*7cc0*/  IMAD.SHL.U32 R0, R2, 0x100000, RZ ;  /* 0x0010000002007824 */ /* 0x000fca00078e00ff */
[----:B------:R-:W-:Y:S02]  /*7cd0*/  LOP3.LUT R0, R3, R0, R4, 0xfe, !PT ;  /* 0x0000000003007212 */ /* 0x000fe400078efe04 */
.L_x_1824:
[----:B------:R-:W-:Y:S05]  /*7ce0*/  BSYNC B0 ;  /* 0x0000000000007941 */ /* 0x000fea0003800000 */
.L_x_1823:
[----:B------:R-:W-:-:S04]  /*7cf0*/  FMUL.FTZ R0, R0, 1 ;  /* 0x3f80000000007820 */ /* 0x000fc80000410000 */
[----:B------:R0:W1:Y:S01]  /*7d00*/  F2F.F64.F32 R2, R0 ;  /* 0x0000000000027310 */ /* 0x0000620000201800 */
[----:B------:R-:W-:Y:S05]  /*7d10*/  BRA `(.L_x_1808) ;  /* 0x0000049000007947 */ /* 0x000fea0003800000 */
.L_x_1821:
        /* <DEDUP_REMOVED lines=21> */
.L_x_1830:
[----:B------:R-:W-:Y:S05]  /*7e70*/  BSYNC B1 ;  /* 0x0000000000017941 */ /* 0x000fea0003800000 */
.L_x_1829:
[----:B------:R-:W-:Y:S01]  /*7e80*/  LEA R3, R0, 0x37800000, 0x17 ;  /* 0x3780000000037811 */ /* 0x000fe200078eb8ff */
[----:B------:R-:W-:-:S05]  /*7e90*/  IMAD.SHL.U32 R0, R2, 0x200000, RZ ;  /* 0x0020000002007824 */ /* 0x000fca00078e00ff */
[----:B------:R-:W-:Y:S02]  /*7ea0*/  LOP3.LUT R0, R3, R0, R4, 0xfe, !PT ;  /* 0x0000000003007212 */ /* 0x000fe400078efe04 */
.L_x_1828:
[----:B------:R-:W-:Y:S05]  /*7eb0*/  BSYNC B0 ;  /* 0x0000000000007941 */ /* 0x000fea0003800000 */
.L_x_1827:
[----:B------:R-:W-:-:S04]  /*7ec0*/  FMUL.FTZ R0, R0, 1 ;  /* 0x3f80000000007820 */ /* 0x000fc80000410000 */
[----:B------:R0:W1:Y:S01]  /*7ed0*/  F2F.F64.F32 R2, R0 ;  /* 0x0000000000027310 */ /* 0x0000620000201800 */
[----:B------:R-:W-:Y:S05]  /*7ee0*/  BRA `(.L_x_1808) ;  /* 0x000002c000007947 */ /* 0x000fea0003800000 */
.L_x_1820:
        /* <DEDUP_REMOVED lines=14> */
.L_x_1834:
[----:B------:R-:W-:Y:S05]  /*7fd0*/  BSYNC B0 ;  /* 0x0000000000007941 */ /* 0x000fea0003800000 */
.L_x_1833:
[----:B------:R-:W-:-:S04]  /*7fe0*/  FMUL.FTZ R0, R0, 1 ;  /* 0x3f80000000007820 */ /* 0x000fc80000410000 */
[----:B------:R0:W1:Y:S01]  /*7ff0*/  F2F.F64.F32 R2, R0 ;  /* 0x0000000000027310 */ /* 0x0000620000201800 */
[----:B------:R-:W-:Y:S05]  /*8000*/  BRA `(.L_x_1808) ;  /* 0x000001a000007947 */ /* 0x000fea0003800000 */
.L_x_1807:
        /* <DEDUP_REMOVED lines=21> */
.L_x_1832:
[----:B------:R-:W2:Y:S02]  /*8160*/  LDG.E.64 R2, [R4.64] ;  /* 0x0000002404027981 */ /* 0x000ea4000c1e1b00 */
[----:B--2---:R-:W0:Y:S01]  /*8170*/  I2F.F64.U64 R2, R2 ;  /* 0x0000000200027312 */ /* 0x004e220000301800 */
[----:B------:R-:W-:Y:S05]  /*8180*/  BRA `(.L_x_1808) ;  /* 0x0000002000007947 */ /* 0x000fea0003800000 */
.L_x_1831:
[----:B------:R-:W2:Y:S02]  /*8190*/  LDG.E R2, [R4.64] ;  /* 0x0000002404027981 */ /* 0x000ea4000c1e1900 */
[----:B--2---:R-:W0:Y:S02]  /*81a0*/  I2F.F64.U32 R2, R2 ;  /* 0x0000000200027312 */ /* 0x004e240000201800 */
.L_x_1808:
        /* <DEDUP_REMOVED lines=62> */
.L_x_1836:
[----:B------:R-:W-:Y:S05]  /*8590*/  BSYNC B0 ;  /* 0x0000000000007941 */ /* 0x000fea0003800000 */
.L_x_1835:
        /* <DEDUP_REMOVED lines=15> */
.L_x_1840:
[----:B------:R-:W1:Y:S02]  /*8690*/  F2I.S64.F64.TRUNC R4, R4 ;  /* 0x0000000400047311 */ /* 0x000e64000030d900 */
[----:B01----:R-:W-:-:S05]  /*86a0*/  IMAD.MOV.U32 R3, RZ, RZ, R4 ;  /* 0x000000ffff037224 */ /* 0x003fca00078e0004 */
[----:B------:R0:W-:Y:S01]  /*86b0*/  STG.E.U8 [R16.64], R3 ;  /* 0x0000000310007986 */ /* 0x0001e2000c101124 */
[----:B------:R-:W-:Y:S05]  /*86c0*/  BRA `(.L_x_1842) ;  /* 0x00000ed000007947 */ /* 0x000fea0003800000 */
.L_x_1839:
        /* <DEDUP_REMOVED lines=9> */
.L_x_1844:
[----:B------:R-:W1:Y:S02]  /*8760*/  F2I.F64.TRUNC R5, R4 ;  /* 0x0000000400057311 */ /* 0x000e64000030d100 */
[----:B-1----:R1:W-:Y:S01]  /*8770*/  STG.E [R16.64], R5 ;  /* 0x0000000510007986 */ /* 0x0023e2000c101924 */
[----:B------:R-:W-:Y:S05]  /*8780*/  BRA `(.L_x_1842) ;  /* 0x00000e1000007947 */ /* 0x000fea0003800000 */
.L_x_1843:
[----:B------:R-:W1:Y:S02]  /*8790*/  F2I.F64.TRUNC R5, R4 ;  /* 0x0000000400057311 */ /* 0x000e64000030d100 */
[----:B-1----:R1:W-:Y:S01]  /*87a0*/  STG.E.U16 [R16.64], R5 ;  /* 0x0000000510007986 */ /* 0x0023e2000c101524 */
[----:B------:R-:W-:Y:S05]  /*87b0*/  BRA `(.L_x_1842) ;  /* 0x00000de000007947 */ /* 0x000fea0003800000 */
.L_x_1838:
        /* <DEDUP_REMOVED lines=11> */
.L_x_1846:
[----:B------:R-:W1:Y:S01]  /*8870*/  F2F.F32.F64 R0, R4 ;  /* 0x0000000400007310 */ /* 0x000e620000301000 */
[----:B------:R-:W1:-:S14]  /*8880*/  DSETP.GEU.AND P0, PT, |R4|, c[0x2][0x60], PT ;  /* 0x008018000400762a */ /* 0x000e5c0003f0e200 */
[----:B-1----:R-:W-:-:S05]  /*8890*/  @!P0 FMUL R0, R0, 1.175494350822287508e-38 ;  /* 0x0080000000008820 */ /* 0x002fca0000400000 */
[----:B------:R-:W-:-:S05]  /*88a0*/  F2FP.PACK_AB R0, RZ, R0 ;  /* 0x00000000ff00723e */ /* 0x000fca00000000ff */
[----:B------:R1:W-:Y:S01]  /*88b0*/  STG.E.U16 [R16.64], R0 ;  /* 0x0000000010007986 */ /* 0x0003e2000c101524 */
[----:B------:R-:W-:Y:S05]  /*88c0*/  BRA `(.L_x_1842) ;  /* 0x00000cd000007947 */ /* 0x000fea0003800000 */
.L_x_1845:
        /* <DEDUP_REMOVED lines=12> */
.L_x_1848:
[----:B------:R-:W1:Y:S01]  /*8990*/  F2F.F32.F64 R0, R4 ;  /* 0x0000000400007310 */ /* 0x000e620000301000 */
[----:B------:R-:W1:-:S14]  /*89a0*/  DSETP.GEU.AND P0, PT, |R4|, c[0x2][0x60], PT ;  /* 0x008018000400762a */ /* 0x000e5c0003f0e200 */
[----:B-1----:R-:W-:-:S05]  /*89b0*/  @!P0 FMUL R0, R0, 1.175494350822287508e-38 ;  /* 0x0080000000008820 */ /* 0x002fca0000400000 */
[----:B0-----:R-:W-:-:S04]  /*89c0*/  F2FP.PACK_AB R3, RZ, R0 ;  /* 0x00000000ff03723e */ /* 0x001fc800000000ff */
[----:B------:R-:W-:-:S05]  /*89d0*/  PRMT R3, R3, 0x5410, RZ ;  /* 0x0000541003037816 */ /* 0x000fca00000000ff */
[----:B------:R0:W-:Y:S01]  /*89e0*/  STG.E [R16.64], R3 ;  /* 0x0000000310007986 */ /* 0x0001e2000c101924 */
[----:B------:R-:W-:Y:S05]  /*89f0*/  BRA `(.L_x_1842) ;  /* 0x00000ba000007947 */ /* 0x000fea0003800000 */
.L_x_1847:
[----:B------:R1:W-:Y:S01]  /*8a00*/  STG.E.64 [R16.64], R4 ;  /* 0x0000000410007986 */ /* 0x0003e2000c101b24 */
[----:B------:R-:W-:Y:S05]  /*8a10*/  BRA `(.L_x_1842) ;  /* 0x00000b8000007947 */ /* 0x000fea0003800000 */
.L_x_1837:
        /* <DEDUP_REMOVED lines=12> */
.L_x_1851:
[----:B------:R-:W-:-:S05]  /*8ae0*/  CS2R R6, SRZ ;  /* 0x0000000000067805 */ /* 0x000fca000001ff00 */
[----:B------:R1:W-:Y:S01]  /*8af0*/  STG.E.128 [R16.64], R4 ;  /* 0x0000000410007986 */ /* 0x0003e2000c101d24 */
[----:B------:R-:W-:Y:S05]  /*8b00*/  BRA `(.L_x_1842) ;  /* 0x00000a9000007947 */ /* 0x000fea0003800000 */
.L_x_1850:
        /* <DEDUP_REMOVED lines=23> */
.L_x_1855:
[----:B------:R-:W-:Y:S05]  /*8c80*/  BSYNC B0 ;  /* 0x0000000000007941 */ /* 0x000fea0003800000 */
.L_x_1854:
[----:B------:R-:W-:-:S05]  /*8c90*/  LOP3.LUT R3, R0, R3, RZ, 0xfc, !PT ;  /* 0x0000000300037212 */ /* 0x000fca00078efcff */
[----:B------:R0:W-:Y:S01]  /*8ca0*/  STG.E.U8 [R16.64], R3 ;  /* 0x0000000310007986 */ /* 0x0001e2000c101124 */
[----:B------:R-:W-:Y:S05]  /*8cb0*/  BRA `(.L_x_1842) ;  /* 0x000008e000007947 */ /* 0x000fea0003800000 */
.L_x_1853:
        /* <DEDUP_REMOVED lines=15> */
.L_x_1857:
[----:B------:R-:W-:Y:S01]  /*8db0*/  IMAD.MOV.U32 R0, RZ, RZ, 0x7f ;  /* 0x0000007fff007424 */ /* 0x000fe200078e00ff */
[----:B------:R-:W-:-:S04]  /*8dc0*/  ISETP.GT.U32.AND P0, PT, R2, 0x7f800000, PT ;  /* 0x7f8000000200780c */ /* 0x000fc80003f04070 */
[----:B------:R-:W-:-:S04]  /*8dd0*/  SEL R0, R0, 0x7c, P0 ;  /* 0x0000007c00007807 */ /* 0x000fc80000000000 */
.L_x_1858:
[----:B------:R-:W-:Y:S05]  /*8de0*/  BSYNC B0 ;  /* 0x0000000000007941 */ /* 0x000fea0003800000 */
.L_x_1856:
[----:B------:R-:W-:-:S04]  /*8df0*/  LOP3.LUT R2, R3, 0x80000000, RZ, 0xc0, !PT ;  /* 0x8000000003027812 */ /* 0x000fc800078ec0ff */
[----:B------:R-:W-:-:S04]  /*8e00*/  SHF.R.U32.HI R3, RZ, 0x18, R2 ;  /* 0x00000018ff037819 */ /* 0x000fc80000011602 */
[----:B------:R-:W-:-:S05]  /*8e10*/  LOP3.LUT R3, R0, R3, RZ, 0xfc, !PT ;  /* 0x0000000300037212 */ /* 0x000fca00078efcff */
[----:B------:R0:W-:Y:S01]  /*8e20*/  STG.E.U8 [R16.64], R3 ;  /* 0x0000000310007986 */ /* 0x0001e2000c101124 */
[----:B------:R-:W-:Y:S05]  /*8e30*/  BRA `(.L_x_1842) ;  /* 0x0000076000007947 */ /* 0x000fea0003800000 */
.L_x_1852:
[----:B------:R-:W1:Y:S01]  /*8e40*/  F2F.F32.F64 R0, R4 ;  /* 0x0000000400007310 */ /* 0x000e620000301000 */
[----:B------:R-:W1:-:S14]  /*8e50*/  DSETP.GEU.AND P0, PT, |R4|, c[0x2][0x60], PT ;  /* 0x008018000400762a */ /* 0x000e5c0003f0e200 */
[----:B-1----:R-:W-:-:S05]  /*8e60*/  @!P0 FMUL R0, R0, 1.175494350822287508e-38 ;  /* 0x0080000000008820 */ /* 0x002fca0000400000 */
[----:B------:R-:W-:-:S05]  /*8e70*/  F2FP.BF16.PACK_AB R0, RZ, R0 ;  /* 0x00000000ff00723e */ /* 0x000fca00000010ff */
[----:B------:R1:W-:Y:S01]  /*8e80*/  STG.E.U16 [R16.64], R0 ;  /* 0x0000000010007986 */ /* 0x0003e2000c101524 */
[----:B------:R-:W-:Y:S05]  /*8e90*/  BRA `(.L_x_1842) ;  /* 0x0000070000007947 */ /* 0x000fea0003800000 */
.L_x_1849:
        /* <DEDUP_REMOVED lines=11> */
.L_x_1861:
        /* <DEDUP_REMOVED lines=19> */
.L_x_1864:
[----:B------:R-:W-:-:S04]  /*9080*/  LOP3.LUT R2, R3, 0x80000000, RZ, 0xc0, !PT ;  /* 0x8000000003027812 */ /* 0x000fc800078ec0ff */
[----:B------:R-:W-:-:S04]  /*9090*/  SHF.R.U32.HI R3, RZ, 0x18, R2 ;  /* 0x00000018ff037819 */ /* 0x000fc80000011602 */
[----:B------:R-:W-:-:S04]  /*90a0*/  LOP3.LUT R0, R0, R3, RZ, 0xfc, !PT ;  /* 0x0000000300007212 */ /* 0x000fc800078efcff */
[----:B------:R-:W-:Y:S02]  /*90b0*/  PRMT R8, R0, 0x7610, R8 ;  /* 0x0000761000087816 */ /* 0x000fe40000000008 */
.L_x_1863:
[----:B------:R-:W-:Y:S05]  /*90c0*/  BSYNC B0 ;  /* 0x0000000000007941 */ /* 0x000fea0003800000 */
.L_x_1862:
[----:B------:R0:W-:Y:S01]  /*90d0*/  STG.E.U8 [R16.64], R8 ;  /* 0x0000000810007986 */ /* 0x0001e2000c101124 */
[----:B------:R-:W-:Y:S05]  /*90e0*/  BRA `(.L_x_1842) ;  /* 0x000004b000007947 */ /* 0x000fea0003800000 */
.L_x_1860:
        /* <DEDUP_REMOVED lines=19> */
.L_x_1867:
[----:B------:R-:W-:-:S04]  /*9220*/  LOP3.LUT R2, R3, 0x80000000, RZ, 0xc0, !PT ;  /* 0x8000000003027812 */ /* 0x000fc800078ec0ff */
[----:B------:R-:W-:-:S04]  /*9230*/  SHF.R.U32.HI R3, RZ, 0x18, R2 ;  /* 0x00000018ff037819 */ /* 0x000fc80000011602 */
[----:B------:R-:W-:-:S04]  /*9240*/  LOP3.LUT R0, R0, R3, RZ, 0xfc, !PT ;  /* 0x0000000300007212 */ /* 0x000fc800078efcff */
[----:B------:R-:W-:Y:S02]  /*9250*/  PRMT R8, R0, 0x7610, R8 ;  /* 0x0000761000087816 */ /* 0x000fe40000000008 */
.L_x_1866:
[----:B------:R-:W-:Y:S05]  /*9260*/  BSYNC B0 ;  /* 0x0000000000007941 */ /* 0x000fea0003800000 */
.L_x_1865:
[----:B------:R0:W-:Y:S01]  /*9270*/  STG.E.U8 [R16.64], R8 ;  /* 0x0000000810007986 */ /* 0x0001e2000c101124 */
[----:B------:R-:W-:Y:S05]  /*9280*/  BRA `(.L_x_1842) ;  /* 0x0000031000007947 */ /* 0x000fea0003800000 */
.L_x_1859:
        /* <DEDUP_REMOVED lines=24> */
.L_x_1841:
        /* <DEDUP_REMOVED lines=20> */
.L_x_1869:
[----:B------:R-:W1:Y:S02]  /*9550*/  F2I.U64.F64.TRUNC R4, R4 ;  /* 0x0000000400047311 */ /* 0x000e64000030d800 */
[----:B-1----:R1:W-:Y:S01]  /*9560*/  STG.E.64 [R16.64], R4 ;  /* 0x0000000410007986 */ /* 0x0023e2000c101b24 */
[----:B------:R-:W-:Y:S05]  /*9570*/  BRA `(.L_x_1842) ;  /* 0x0000002000007947 */ /* 0x000fea0003800000 */
.L_x_1868:
[----:B------:R-:W1:Y:S02]  /*9580*/  F2I.U32.F64.TRUNC R5, R4 ;  /* 0x0000000400057311 */ /* 0x000e64000030d000 */
[----:B-1----:R1:W-:Y:S02]  /*9590*/  STG.E [R16.64], R5 ;  /* 0x0000000510007986 */ /* 0x0023e4000c101924 */
.L_x_1842:
[----:B------:R-:W-:Y:S02]  /*95a0*/  IADD3 R19, R19, 0x80, RZ ;  /* 0x0000008013137810 */ /* 0x000fe40007ffe0ff */
.L_x_1733:
[----:B------:R-:W-:Y:S05]  /*95b0*/  BSYNC B6 ;  /* 0x0000000000067941 */ /* 0x000fea0003800000 */
.L_x_1732:
[----:B------:R-:W-:-:S13]  /*95c0*/  ISETP.GE.AND P0, PT, R19, c[0x0][0x160], PT ;  /* 0x0000580013007a0c */ /* 0x000fda0003f06270 */
[----:B------:R-:W-:Y:S05]  /*95d0*/  @P0 EXIT ;  /* 0x000000000000094d */ /* 0x000fea0003800000 */
        /* <DEDUP_REMOVED lines=228> */
.L_x_1870:
        /* <DEDUP_REMOVED lines=17> */
[----:B--2---:R0:W1:Y:S01]  /*a530*/  I2F.F64.S16 R4, R2 ;  /* 0x0000000200047312 */ /* 0x0040620000101c00 */
[----:B------:R-:W-:Y:S05]  /*a540*/  BRA `(.L_x_1876) ;  /* 0x00000e2000007947 */ /* 0x000fea0003800000 */
.L_x_1874:
[----:B------:R-:W2:Y:S02]  /*a550*/  LDG.E.U8 R2, [R2.64] ;  /* 0x0000002402027981 */ /* 0x000ea4000c1e1100 */
[----:B--2---:R0:W1:Y:S01]  /*a560*/  I2F.F64.U16 R4, R2 ;  /* 0x0000000200047312 */ /* 0x0040620000101800 */
[----:B------:R-:W-:Y:S05]  /*a570*/  BRA `(.L_x_1876) ;  /* 0x00000df000007947 */ /* 0x000fea0003800000 */
.L_x_1873:
        /* <DEDUP_REMOVED lines=9> */
.L_x_1878:
[----:B------:R-:W2:Y:S02]  /*a610*/  LDG.E R2, [R2.64] ;  /* 0x0000002402027981 */ /* 0x000ea4000c1e1900 */
[----:B--2---:R0:W1:Y:S01]  /*a620*/  I2F.F64 R4, R2 ;  /* 0x0000000200047312 */ /* 0x0040620000201c00 */
[----:B------:R-:W-:Y:S05]  /*a630*/  BRA `(.L_x_1876) ;  /* 0x00000d3000007947 */ /* 0x000fea0003800000 */
.L_x_1877:
[----:B------:R-:W2:Y:S02]  /*a640*/  LDG.E.U16 R2, [R2.64] ;  /* 0x0000002402027981 */ /* 0x000ea4000c1e1500 */
[----:B--2---:R0:W1:Y:S01]  /*a650*/  I2F.F64.S16 R4, R2 ;  /* 0x0000000200047312 */ /* 0x0040620000101c00 */
[----:B------:R-:W-:Y:S05]  /*a660*/  BRA `(.L_x_1876) ;  /* 0x00000d0000007947 */ /* 0x000fea0003800000 */
.L_x_1872:
        /* <DEDUP_REMOVED lines=10> */
.L_x_1880:
[----:B------:R-:W2:Y:S02]  /*a710*/  LDG.E.U16 R0, [R2.64] ;  /* 0x0000002402007981 */ /* 0x000ea4000c1e1500 */
[----:B--2---:R-:W-:-:S05]  /*a720*/  HADD2.F32 R0, -RZ, R0.H0_H0 ;  /* 0x20000000ff007230 */ /* 0x004fca0000004100 */
[----:B------:R-:W-:-:S04]  /*a730*/  FMUL.FTZ R0, R0, 1 ;  /* 0x3f80000000007820 */ /* 0x000fc80000410000 */
[----:B------:R0:W1:Y:S01]  /*a740*/  F2F.F64.F32 R4, R0 ;  /* 0x0000000000047310 */ /* 0x0000620000201800 */
[----:B------:R-:W-:Y:S05]  /*a750*/  BRA `(.L_x_1876) ;  /* 0x00000c1000007947 */ /* 0x000fea0003800000 */
.L_x_1879:
        /* <DEDUP_REMOVED lines=10> */
.L_x_1882:
[----:B------:R-:W2:Y:S02]  /*a800*/  LDG.E.U16 R2, [R2.64] ;  /* 0x0000002402027981 */ /* 0x000ea4000c1e1500 */
[----:B--2---:R-:W-:-:S05]  /*a810*/  HADD2.F32 R0, -RZ, R2.H0_H0 ;  /* 0x20000002ff007230 */ /* 0x004fca0000004100 */
[----:B------:R-:W-:-:S04]  /*a820*/  FMUL.FTZ R0, R0, 1 ;  /* 0x3f80000000007820 */ /* 0x000fc80000410000 */
[----:B------:R0:W1:Y:S01]  /*a830*/  F2F.F64.F32 R4, R0 ;  /* 0x0000000000047310 */ /* 0x0000620000201800 */
[----:B------:R-:W-:Y:S05]  /*a840*/  BRA `(.L_x_1876) ;  /* 0x00000b2000007947 */ /* 0x000fea0003800000 */
.L_x_1881:
[----:B------:R0:W5:Y:S01]  /*a850*/  LDG.E.64 R4, [R2.64] ;  /* 0x0000002402047981 */ /* 0x000162000c1e1b00 */
[----:B------:R-:W-:Y:S05]  /*a860*/  BRA `(.L_x_1876) ;  /* 0x00000b0000007947 */ /* 0x000fea0003800000 */
.L_x_1871:
        /* <DEDUP_REMOVED lines=13> */
.L_x_1885:
[----:B------:R0:W5:Y:S01]  /*a940*/  LDG.E.64 R4, [R2.64] ;  /* 0x0000002402047981 */ /* 0x000162000c1e1b00 */
[----:B------:R-:W-:Y:S05]  /*a950*/  BRA `(.L_x_1876) ;  /* 0x00000a1000007947 */ /* 0x000fea0003800000 */
.L_x_1884:
        /* <DEDUP_REMOVED lines=24> */
[----:B------:R-:W-:-:S05]  /*aae0*/  LOP3.LUT R5, R5, 0x80000000, R0, 0xf8, !PT ;  /* 0x8000000005057812 */ /* 0x000fca00078ef800 */
[----:B------:R-:W-:-:S06]  /*aaf0*/  FMUL.FTZ R5, R5, 1 ;  /* 0x3f80000005057820 */ /* 0x000fcc0000410000 */
[----:B------:R-:W0:Y:S01]  /*ab00*/  F2F.F64.F32 R4, R5 ;  /* 0x0000000500047310 */ /* 0x000e220000201800 */
[----:B------:R-:W-:Y:S05]  /*ab10*/  BRA `(.L_x_1876) ;  /* 0x0000085000007947 */ /* 0x000fea0003800000 */
.L_x_1887:
        /* <DEDUP_REMOVED lines=15> */
.L_x_1886:
[----:B------:R-:W2:Y:S02]  /*ac10*/  LDG.E.U16 R0, [R2.64] ;  /* 0x0000002402007981 */ /* 0x000ea4000c1e1500 */
[----:B--2---:R-:W-:-:S05]  /*ac20*/  PRMT R0, RZ, 0x5410, R0 ;  /* 0x00005410ff007816 */ /* 0x004fca0000000000 */
[----:B------:R-:W-:-:S04]  /*ac30*/  FMUL.FTZ R0, R0, 1 ;  /* 0x3f80000000007820 */ /* 0x000fc80000410000 */
[----:B------:R0:W1:Y:S01]  /*ac40*/  F2F.F64.F32 R4, R0 ;  /* 0x0000000000047310 */ /* 0x0000620000201800 */
[----:B------:R-:W-:Y:S05]  /*ac50*/  BRA `(.L_x_1876) ;  /* 0x0000071000007947 */ /* 0x000fea0003800000 */
.L_x_1883:
        /* <DEDUP_REMOVED lines=9> */
[----:B--2---:R0:W1:Y:S01]  /*acf0*/  I2F.F64.U16 R4, R2 ;  /* 0x0000000200047312 */ /* 0x0040620000101800 */
[----:B------:R-:W-:Y:S05]  /*ad00*/  BRA `(.L_x_1876) ;  /* 0x0000066000007947 */ /* 0x000fea0003800000 */
.L_x_1890:
        /* <DEDUP_REMOVED lines=21> */
.L_x_1894:
[----:B------:R-:W-:Y:S05]  /*ae60*/  BSYNC B1 ;  /* 0x0000000000017941 */ /* 0x000fea0003800000 */
.L_x_1893:
[----:B------:R-:W-:Y:S01]  /*ae70*/  LEA R3, R0, 0x3b800000, 0x17 ;  /* 0x3b80000000037811 */ /* 0x000fe200078eb8ff */
[----:B------:R-:W-:-:S05]  /*ae80*/  IMAD.SHL.U32 R0, R2, 0x100000, RZ ;  /* 0x0010000002007824 */ /* 0x000fca00078e00ff */
[----:B------:R-:W-:Y:S02]  /*ae90*/  LOP3.LUT R0, R3, R0, R4, 0xfe, !PT ;  /* 0x0000000003007212 */ /* 0x000fe400078efe04 */
.L_x_1892:
[----:B------:R-:W-:Y:S05]  /*aea0*/  BSYNC B0 ;  /* 0x0000000000007941 */ /* 0x000fea0003800000 */
.L_x_1891:
[----:B------:R-:W-:-:S04]  /*aeb0*/  FMUL.FTZ R0, R0, 1 ;  /* 0x3f80000000007820 */ /* 0x000fc80000410000 */
[----:B------:R0:W1:Y:S01]  /*aec0*/  F2F.F64.F32 R4, R0 ;  /* 0x0000000000047310 */ /* 0x0000620000201800 */
[----:B------:R-:W-:Y:S05]  /*aed0*/  BRA `(.L_x_1876) ;  /* 0x0000049000007947 */ /* 0x000fea0003800000 */
.L_x_1889:
        /* <DEDUP_REMOVED lines=21> */
.L_x_1898:
[----:B------:R-:W-:Y:S05]  /*b030*/  BSYNC B1 ;  /* 0x0000000000017941 */ /* 0x000fea0003800000 */
.L_x_1897:
[----:B------:R-:W-:Y:S01]  /*b040*/  LEA R3, R0, 0x37800000, 0x17 ;  /* 0x3780000000037811 */ /* 0x000fe200078eb8ff */
[----:B------:R-:W-:-:S05]  /*b050*/  IMAD.SHL.U32 R0, R2, 0x200000, RZ ;  /* 0x0020000002007824 */ /* 0x000fca00078e00ff */
[----:B------:R-:W-:Y:S02]  /*b060*/  LOP3.LUT R0, R3, R0, R4, 0xfe, !PT ;  /* 0x0000000003007212 */ /* 0x000fe400078efe04 */
.L_x_1896:
[----:B------:R-:W-:Y:S05]  /*b070*/  BSYNC B0 ;  /* 0x0000000000007941 */ /* 0x000fea0003800000 */
.L_x_1895:
[----:B------:R-:W-:-:S04]  /*b080*/  FMUL.FTZ R0, R0, 1 ;  /* 0x3f80000000007820 */ /* 0x000fc80000410000 */
[----:B------:R0:W1:Y:S01]  /*b090*/  F2F.F64.F32 R4, R0 ;  /* 0x0000000000047310 */ /* 0x0000620000201800 */
[----:B------:R-:W-:Y:S05]  /*b0a0*/  BRA `(.L_x_1876) ;  /* 0x000002c000007947 */ /* 0x000fea0003800000 */
.L_x_1888:
        /* <DEDUP_REMOVED lines=14> */
.L_x_1902:
[----:B------:R-:W-:Y:S05]  /*b190*/  BSYNC B0 ;  /* 0x0000000000007941 */ /* 0x000fea0003800000 */
.L_x_1901:
[----:B------:R-:W-:-:S04]  /*b1a0*/  FMUL.FTZ R0, R0, 1 ;  /* 0x3f80000000007820 */ /* 0x000fc80000410000 */
[----:B------:R0:W1:Y:S01]  /*b1b0*/  F2F.F64.F32 R4, R0 ;  /* 0x0000000000047310 */ /* 0x0000620000201800 */
[----:B------:R-:W-:Y:S05]  /*b1c0*/  BRA `(.L_x_1876) ;  /* 0x000001a000007947 */ /* 0x000fea0003800000 */
.L_x_1875:
        /* <DEDUP_REMOVED lines=21> */
.L_x_1900:
[----:B------:R-:W2:Y:S02]  /*b320*/  LDG.E.64 R4, [R2.64] ;  /* 0x0000002402047981 */ /* 0x000ea4000c1e1b00 */
[----:B--2---:R-:W0:Y:S01]  /*b330*/  I2F.F64.U64 R4, R4 ;  /* 0x0000000400047312 */ /* 0x004e220000301800 */
[----:B------:R-:W-:Y:S05]  /*b340*/  BRA `(.L_x_1876) ;  /* 0x0000002000007947 */ /* 0x000fea0003800000 */
.L_x_1899:
[----:B------:R-:W2:Y:S02]  /*b350*/  LDG.E R2, [R2.64] ;  /* 0x0000002402027981 */ /* 0x000ea4000c1e1900 */
[----:B--2---:R0:W1:Y:S02]  /*b360*/  I2F.F64.U32 R4, R2 ;  /* 0x0000000200047312 */ /* 0x0040640000201800 */
.L_x_1876:
        /* <DEDUP_REMOVED lines=62> */
.L_x_1904:
[----:B------:R-:W-:Y:S05]  /*b750*/  BSYNC B0 ;  /* 0x0000000000007941 */ /* 0x000fea0003800000 */
.L_x_1903:
[----:B------:R-:W-:Y:S01]  /*b760*/  ISETP.GT.AND P0, PT, R0, 0x9, PT ;  /* 0x000000090000780c */ /* 0x000fe20003f04270 */
[----:B01----:R-:W0:-:S06]  /*b770*/  DMUL R4, R12, c[0x2][0x50] ;  /* 0x008014000c047a28 */ /* 0x003e0c0000000000 */
[----:B0-----:R0:W1:-:S06]  /*b780*/  DFMA R4, R12, c[0x2][0x58], R4 ;  /* 0x008016000c047a2b */ /* 0x00104c0000000004 */
        /* <DEDUP_REMOVED lines=9> */
[----:B------:R-:W0:Y:S02]  /*b820*/  F2I.F64.TRUNC R5, R4 ;  /* 0x0000000400057311 */ /* 0x000e24000030d100 */
[----:B0-----:R-:W-:Y:S01]  /*b830*/  STG.E.U8 [R16.64], R5 ;  /* 0x0000000510007986 */ /* 0x001fe2000c101124 */
[----:B------:R-:W-:Y:S05]  /*b840*/  EXIT ;  /* 0x000000000000794d */ /* 0x000fea0003800000 */
.L_x_1908:
[----:B------:R-:W0:Y:S02]  /*b850*/  F2I.S64.F64.TRUNC R4, R4 ;  /* 0x0000000400047311 */ /* 0x000e24000030d900 */
[----:B0-----:R-:W-:-:S05]  /*b860*/  IMAD.MOV.U32 R3, RZ, RZ, R4 ;  /* 0x000000ffff037224 */ /* 0x001fca00078e0004 */
[----:B------:R-:W-:Y:S01]  /*b870*/  STG.E.U8 [R16.64], R3 ;  /* 0x0000000310007986 */ /* 0x000fe2000c101124 */
[----:B------:R-:W-:Y:S05]  /*b880*/  EXIT ;  /* 0x000000000000794d */ /* 0x000fea0003800000 */
.L_x_1907:
[----:B------:R-:W-:-:S13]  /*b890*/  ISETP.NE.AND P0, PT, R0, 0x2, PT ;  /* 0x000000020000780c */ /* 0x000fda0003f05270 */
[----:B------:R-:W-:Y:S05]  /*b8a0*/  @!P0 BRA `(.L_x_1910) ;  /* 0x000000a000008947 */ /* 0x000fea0003800000 */
[----:B------:R-:W-:-:S13]  /*b8b0*/  ISETP.NE.AND P0, PT, R0, 0x3, PT ;  /* 0x000000030000780c */ /* 0x000fda0003f05270 */
[----:B------:R-:W-:Y:S05]  /*b8c0*/  @!P0 BRA `(.L_x_1911) ;  /* 0x0000005000008947 */ /* 0x000fea0003800000 */
[----:B------:R-:W-:-:S13]  /*b8d0*/  ISETP.NE.AND P0, PT, R0, 0x4, PT ;  /* 0x000000040000780c */ /* 0x000fda0003f05270 */
[----:B------:R-:W-:Y:S05]  /*b8e0*/  @P0 BRA `(.L_x_1909) ;  /* 0x00000ce000000947 */ /* 0x000fea0003800000 */
[----:B------:R-:W0:Y:S02]  /*b8f0*/  F2I.S64.F64.TRUNC R4, R4 ;  /* 0x0000000400047311 */ /* 0x000e24000030d900 */
[----:B0-----:R-:W-:Y:S01]  /*b900*/  STG.E.64 [R16.64], R4 ;  /* 0x0000000410007986 */ /* 0x001fe2000c101b24 */
[----:B------:R-:W-:Y:S05]  /*b910*/  EXIT ;  /* 0x000000000000794d */ /* 0x000fea0003800000 */
.L_x_1911:
[----:B------:R-:W0:Y:S02]  /*b920*/  F2I.F64.TRUNC R5, R4 ;  /* 0x0000000400057311 */ /* 0x000e24000030d100 */
[----:B0-----:R-:W-:Y:S01]  /*b930*/  STG.E [R16.64], R5 ;  /* 0x0000000510007986 */ /* 0x001fe2000c101924 */
[----:B------:R-:W-:Y:S05]  /*b940*/  EXIT ;  /* 0x000000000000794d */ /* 0x000fea0003800000 */
.L_x_1910:
[----:B------:R-:W0:Y:S02]  /*b950*/  F2I.F64.TRUNC R5, R4 ;  /* 0x0000000400057311 */ /* 0x000e24000030d100 */
[----:B0-----:R-:W-:Y:S01]  /*b960*/  STG.E.U16 [R16.64], R5 ;  /* 0x0000000510007986 */ /* 0x001fe2000c101524 */
[----:B------:R-:W-:Y:S05]  /*b970*/  EXIT ;  /* 0x000000000000794d */ /* 0x000fea0003800000 */
.L_x_1906:
[----:B------:R-:W-:-:S13]  /*b980*/  ISETP.GT.AND P0, PT, R0, 0x6, PT ;  /* 0x000000060000780c */ /* 0x000fda0003f04270 */
[----:B------:R-:W-:Y:S05]  /*b990*/  @P0 BRA `(.L_x_1912) ;  /* 0x000000f000000947 */ /* 0x000fea0003800000 */
[----:B------:R-:W-:-:S13]  /*b9a0*/  ISETP.NE.AND P0, PT, R0, 0x5, PT ;  /* 0x000000050000780c */ /* 0x000fda0003f05270 */
[----:B------:R-:W-:Y:S05]  /*b9b0*/  @!P0 BRA `(.L_x_1913) ;  /* 0x0000007000008947 */ /* 0x000fea0003800000 */
[----:B------:R-:W-:-:S13]  /*b9c0*/  ISETP.NE.AND P0, PT, R0, 0x6, PT ;  /* 0x000000060000780c */ /* 0x000fda0003f05270 */
[----:B------:R-:W-:Y:S05]  /*b9d0*/  @P0 BRA `(.L_x_1909) ;  /* 0x00000bf000000947 */ /* 0x000fea0003800000 */
[----:B------:R-:W0:Y:S01]  /*b9e0*/  F2F.F32.F64 R3, R4 ;  /* 0x0000000400037310 */ /* 0x000e220000301000 */
[----:B------:R-:W0:-:S14]  /*b9f0*/  DSETP.GEU.AND P0, PT, |R4|, c[0x2][0x60], PT ;  /* 0x008018000400762a */ /* 0x000e1c0003f0e200 */
[----:B0-----:R-:W-:-:S05]  /*ba00*/  @!P0 FMUL R3, R3, 1.175494350822287508e-38 ;  /* 0x0080000003038820 */ /* 0x001fca0000400000 */
[----:B------:R-:W-:Y:S01]  /*ba10*/  STG.E [R16.64], R3 ;  /* 0x0000000310007986 */ /* 0x000fe2000c101924 */
[----:B------:R-:W-:Y:S05]  /*ba20*/  EXIT ;  /* 0x000000000000794d */ /* 0x000fea0003800000 */
.L_x_1913:
[----:B------:R-:W0:Y:S01]  /*ba30*/  F2F.F32.F64 R0, R4 ;  /* 0x0000000400007310 */ /* 0x000e220000301000 */
[----:B------:R-:W0:-:S14]  /*ba40*/  DSETP.GEU.AND P0, PT, |R4|, c[0x2][0x60], PT ;  /* 0x008018000400762a */ /* 0x000e1c0003f0e200 */
[----:B0-----:R-:W-:-:S05]  /*ba50*/  @!P0 FMUL R0, R0, 1.175494350822287508e-38 ;  /* 0x0080000000008820 */ /* 0x001fca0000400000 */
[----:B------:R-:W-:-:S05]  /*ba60*/  F2FP.PACK_AB R0, RZ, R0 ;  /* 0x00000000ff00723e */ /* 0x000fca00000000ff */
[----:B------:R-:W-:Y:S01]  /*ba70*/  STG.E.U16 [R16.64], R0 ;  /* 0x0000000010007986 */ /* 0x000fe2000c101524 */
[----:B------:R-:W-:Y:S05]  /*ba80*/  EXIT ;  /* 0x000000000000794d */ /* 0x000fea0003800000 */
.L_x_1912:
[----:B------:R-:W-:-:S13]  /*ba90*/  ISETP.NE.AND P0, PT, R0, 0x7, PT ;  /* 0x000000070000780c */ /* 0x000fda0003f05270 */
[----:B------:R-:W-:Y:S05]  /*baa0*/  @!P0 BRA `(.L_x_1914) ;  /* 0x0000011000008947 */ /* 0x000fea0003800000 */
[----:B------:R-:W-:-:S13]  /*bab0*/  ISETP.NE.AND P0, PT, R0, 0x8, PT ;  /* 0x000000080000780c */ /* 0x000fda0003f05270 */
[----:B------:R-:W-:Y:S05]  /*bac0*/  @!P0 BRA `(.L_x_1915) ;  /* 0x0000008000008947 */ /* 0x000fea0003800000 */
[----:B------:R-:W-:-:S13]  /*bad0*/  ISETP.NE.AND P0, PT, R0, 0x9, PT ;  /* 0x000000090000780c */ /* 0x000fda0003f05270 */
[----:B------:R-:W-:Y:S05]  /*bae0*/  @P0 BRA `(.L_x_1909) ;  /* 0x00000ae000000947 */ /* 0x000fea0003800000 */
[----:B------:R-:W0:Y:S01]  /*baf0*/  F2F.F32.F64 R2, R4 ;  /* 0x0000000400027310 */ /* 0x000e220000301000 */
[----:B------:R-:W0:Y:S01]  /*bb00*/  DSETP.GEU.AND P0, PT, |R4|, c[0x2][0x60], PT ;  /* 0x008018000400762a */ /* 0x000e220003f0e200 */
[----:B------:R-:W-:-:S13]  /*bb10*/  IMAD.MOV.U32 R3, RZ, RZ, RZ ;  /* 0x000000ffff037224 */ /* 0x000fda00078e00ff */
[----:B0-----:R-:W-:-:S05]  /*bb20*/  @!P0 FMUL R2, R2, 1.175494350822287508e-38 ;  /* 0x0080000002028820 */ /* 0x001fca0000400000 */
[----:B------:R-:W-:Y:S01]  /*bb30*/  STG.E.64 [R16.64], R2 ;  /* 0x0000000210007986 */ /* 0x000fe2000c101b24 */
[----:B------:R-:W-:Y:S05]  /*bb40*/  EXIT ;  /* 0x000000000000794d */ /* 0x000fea0003800000 */
.L_x_1915:
[----:B------:R-:W0:Y:S01]  /*bb50*/  F2F.F32.F64 R0, R4 ;  /* 0x0000000400007310 */ /* 0x000e220000301000 */
[----:B------:R-:W0:-:S14]  /*bb60*/  DSETP.GEU.AND P0, PT, |R4|, c[0x2][0x60], PT ;  /* 0x008018000400762a */ /* 0x000e1c0003f0e200 */
[----:B0-----:R-:W-:-:S05]  /*bb70*/  @!P0 FMUL R0, R0, 1.175494350822287508e-38 ;  /* 0x0080000000008820 */ /* 0x001fca0000400000 */
[----:B------:R-:W-:-:S04]  /*bb80*/  F2FP.PACK_AB R3, RZ, R0 ;  /* 0x00000000ff03723e */ /* 0x000fc800000000ff */
[----:B------:R-:W-:-:S05]  /*bb90*/  PRMT R3, R3, 0x5410, RZ ;  /* 0x0000541003037816 */ /* 0x000fca00000000ff */
[----:B------:R-:W-:Y:S01]  /*bba0*/  STG.E [R16.64], R3 ;  /* 0x0000000310007986 */ /* 0x000fe2000c101924 */
[----:B------:R-:W-:Y:S05]  /*bbb0*/  EXIT ;  /* 0x000000000000794d */ /* 0x000fea0003800000 */
.L_x_1914:
[----:B------:R-:W-:Y:S01]  /*bbc0*/  STG.E.64 [R16.64], R4 ;  /* 0x0000000410007986 */ /* 0x000fe2000c101b24 */
[----:B------:R-:W-:Y:S05]  /*bbd0*/  EXIT ;  /* 0x000000000000794d */ /* 0x000fea0003800000 */
.L_x_1905:
        /* <DEDUP_REMOVED lines=8> */
[----:B------:R-:W0:-:S06]  /*bc60*/  DSETP.NEU.AND P0, PT, R4, RZ, PT ;  /* 0x000000ff0400722a */ /* 0x000e0c0003f0d000 */
[----:B0-----:R-:W-:-:S05]  /*bc70*/  SEL R3, RZ, 0x1, !P0 ;  /* 0x00000001ff037807 */ /* 0x001fca0004000000 */
[----:B------:R-:W-:Y:S01]  /*bc80*/  STG.E.U8 [R16.64], R3 ;  /* 0x0000000310007986 */ /* 0x000fe2000c101124 */
[----:B------:R-:W-:Y:S05]  /*bc90*/  EXIT ;  /* 0x000000000000794d */ /* 0x000fea0003800000 */
.L_x_1918:
[----:B------:R-:W-:-:S05]  /*bca0*/  CS2R R6, SRZ ;  /* 0x0000000000067805 */ /* 0x000fca000001ff00 */
[----:B------:R-:W-:Y:S01]  /*bcb0*/  STG.E.128 [R16.64], R4 ;  /* 0x0000000410007986 */ /* 0x000fe2000c101d24 */
[----:B------:R-:W-:Y:S05]  /*bcc0*/  EXIT ;  /* 0x000000000000794d */ /* 0x000fea0003800000 */
.L_x_1917:
        /* <DEDUP_REMOVED lines=8> */
[----:B------:R-:W-:-:S13]  /*bd50*/  BSSY B0, `(.L_x_1921) ;  /* 0x000000f000007945 */ /* 0x000fda0003800000 */
[----:B0-----:R-:W-:-:S05]  /*bd60*/  @!P0 FMUL R7, R7, 1.175494350822287508e-38 ;  /* 0x0080000007078820 */ /* 0x001fca0000400000 */
        /* <DEDUP_REMOVED lines=13> */
.L_x_1922:
[----:B------:R-:W-:Y:S05]  /*be40*/  BSYNC B0 ;  /* 0x0000000000007941 */ /* 0x000fea0003800000 */
.L_x_1921:
[----:B------:R-:W-:-:S05]  /*be50*/  LOP3.LUT R3, R0, R3, RZ, 0xfc, !PT ;  /* 0x0000000300037212 */ /* 0x000fca00078efcff */
[----:B------:R-:W-:Y:S01]  /*be60*/  STG.E.U8 [R16.64], R3 ;  /* 0x0000000310007986 */ /* 0x000fe2000c101124 */
[----:B------:R-:W-:Y:S05]  /*be70*/  EXIT ;  /* 0x000000000000794d */ /* 0x000fea0003800000 */
.L_x_1920:
[----:B------:R-:W0:Y:S01]  /*be80*/  F2F.F32.F64 R3, R4 ;  /* 0x0000000400037310 */ /* 0x000e220000301000 */
        /* <DEDUP_REMOVED lines=14> */
.L_x_1924:
[----:B------:R-:W-:Y:S01]  /*bf70*/  IMAD.MOV.U32 R0, RZ, RZ, 0x7f ;  /* 0x0000007fff007424 */ /* 0x000fe200078e00ff */
[----:B------:R-:W-:-:S04]  /*bf80*/  ISETP.GT.U32.AND P0, PT, R2, 0x7f800000, PT ;  /* 0x7f8000000200780c */ /* 0x000fc80003f04070 */
[----:B------:R-:W-:-:S04]  /*bf90*/  SEL R0, R0, 0x7c, P0 ;  /* 0x0000007c00007807 */ /* 0x000fc80000000000 */
.L_x_1925:
[----:B------:R-:W-:Y:S05]  /*bfa0*/  BSYNC B0 ;  /* 0x0000000000007941 */ /* 0x000fea0003800000 */
.L_x_1923:
[----:B------:R-:W-:-:S04]  /*bfb0*/  LOP3.LUT R2, R3, 0x80000000, RZ, 0xc0, !PT ;  /* 0x8000000003027812 */ /* 0x000fc800078ec0ff */
[----:B------:R-:W-:-:S04]  /*bfc0*/  SHF.R.U32.HI R3, RZ, 0x18, R2 ;  /* 0x00000018ff037819 */ /* 0x000fc80000011602 */
[----:B------:R-:W-:-:S05]  /*bfd0*/  LOP3.LUT R3, R0, R3, RZ, 0xfc, !PT ;  /* 0x0000000300037212 */ /* 0x000fca00078efcff */
[----:B------:R-:W-:Y:S01]  /*bfe0*/  STG.E.U8 [R16.64], R3 ;  /* 0x0000000310007986 */ /* 0x000fe2000c101124 */
[----:B------:R-:W-:Y:S05]  /*bff0*/  EXIT ;  /* 0x000000000000794d */ /* 0x000fea0003800000 */
.L_x_1919:
[----:B------:R-:W0:Y:S01]  /*c000*/  F2F.F32.F64 R0, R4 ;  /* 0x0000000400007310 */ /* 0x000e220000301000 */
[----:B------:R-:W0:-:S14]  /*c010*/  DSETP.GEU.AND P0, PT, |R4|, c[0x2][0x60], PT ;  /* 0x008018000400762a */ /* 0x000e1c0003f0e200 */
[----:B0-----:R-:W-:-:S05]  /*c020*/  @!P0 FMUL R0, R0, 1.175494350822287508e-38 ;  /* 0x0080000000008820 */ /* 0x001fca0000400000 */
[----:B------:R-:W-:-:S05]  /*c030*/  F2FP.BF16.PACK_AB R0, RZ, R0 ;  /* 0x00000000ff00723e */ /* 0x000fca00000010ff */
[----:B------:R-:W-:Y:S01]  /*c040*/  STG.E.U16 [R16.64], R0 ;  /* 0x0000000010007986 */ /* 0x000fe2000c101524 */
[----:B------:R-:W-:Y:S05]  /*c050*/  EXIT ;  /* 0x000000000000794d */ /* 0x000fea0003800000 */
.L_x_1916:
        /* <DEDUP_REMOVED lines=8> */
[----:B------:R-:W0:Y:S02]  /*c0e0*/  F2I.U32.F64.TRUNC R5, R4 ;  /* 0x0000000400057311 */ /* 0x000e24000030d000 */
[----:B0-----:R-:W-:Y:S01]  /*c0f0*/  STG.E.U16 [R16.64], R5 ;  /* 0x0000000510007986 */ /* 0x001fe2000c101524 */
[----:B------:R-:W-:Y:S05]  /*c100*/  EXIT ;  /* 0x000000000000794d */ /* 0x000fea0003800000 */
.L_x_1928:
[----:B------:R-:W0:Y:S01]  /*c110*/  F2F.F32.F64 R3, R4 ;  /* 0x0000000400037310 */ /* 0x000e220000301000 */
        /* <DEDUP_REMOVED lines=18> */
.L_x_1931:
[----:B------:R-:W-:-:S04]  /*c240*/  LOP3.LUT R2, R3, 0x80000000, RZ, 0xc0, !PT ;  /* 0x8000000003027812 */ /* 0x000fc800078ec0ff */
[----:B------:R-:W-:-:S04]  /*c250*/  SHF.R.U32.HI R3, RZ, 0x18, R2 ;  /* 0x00000018ff037819 */ /* 0x000fc80000011602 */
[----:B------:R-:W-:-:S04]  /*c260*/  LOP3.LUT R0, R0, R3, RZ, 0xfc, !PT ;  /* 0x0000000300007212 */ /* 0x000fc800078efcff */
[----:B------:R-:W-:Y:S02]  /*c270*/  PRMT R8, R0, 0x7610, R8 ;  /* 0x0000761000087816 */ /* 0x000fe40000000008 */
.L_x_1930:
[----:B------:R-:W-:Y:S05]  /*c280*/  BSYNC B0 ;  /* 0x0000000000007941 */ /* 0x000fea0003800000 */
.L_x_1929:
[----:B------:R-:W-:Y:S01]  /*c290*/  STG.E.U8 [R16.64], R8 ;  /* 0x0000000810007986 */ /* 0x000fe2000c101124 */
[----:B------:R-:W-:Y:S05]  /*c2a0*/  EXIT ;  /* 0x000000000000794d */ /* 0x000fea0003800000 */
.L_x_1927:
        /* <DEDUP_REMOVED lines=19> */
.L_x_1934:
[----:B------:R-:W-:-:S04]  /*c3e0*/  LOP3.LUT R2, R3, 0x80000000, RZ, 0xc0, !PT ;  /* 0x8000000003027812 */ /* 0x000fc800078ec0ff */
[----:B------:R-:W-:-:S04]  /*c3f0*/  SHF.R.U32.HI R3, RZ, 0x18, R2 ;  /* 0x00000018ff037819 */ /* 0x000fc80000011602 */
[----:B------:R-:W-:-:S04]  /*c400*/  LOP3.LUT R0, R0, R3, RZ, 0xfc, !PT ;  /* 0x0000000300007212 */ /* 0x000fc800078efcff */
[----:B------:R-:W-:Y:S02]  /*c410*/  PRMT R8, R0, 0x7610, R8 ;  /* 0x0000761000087816 */ /* 0x000fe40000000008 */
.L_x_1933:
[----:B------:R-:W-:Y:S05]  /*c420*/  BSYNC B0 ;  /* 0x0000000000007941 */ /* 0x000fea0003800000 */
.L_x_1932:
[----:B------:R-:W-:Y:S01]  /*c430*/  STG.E.U8 [R16.64], R8 ;  /* 0x0000000810007986 */ /* 0x000fe2000c101124 */
[----:B------:R-:W-:Y:S05]  /*c440*/  EXIT ;  /* 0x000000000000794d */ /* 0x000fea0003800000 */
.L_x_1926:
[----:B------:R-:W-:-:S13]  /*c450*/  ISETP.NE.AND P0, PT, R0, 0x1c, PT ;  /* 0x0000001c0000780c */ /* 0x000fda0003f05270 */
[----:B------:R-:W-:Y:S05]  /*c460*/  @!P0 BRA `(.L_x_1935) ;  /* 0x000002d000008947 */ /* 0x000fea0003800000 */
[----:B------:R-:W-:-:S13]  /*c470*/  ISETP.NE.AND P0, PT, R0, 0x1d, PT ;  /* 0x0000001d0000780c */ /* 0x000fda0003f05270 */
[----:B------:R-:W-:Y:S05]  /*c480*/  @!P0 BRA `(.L_x_1936) ;  /* 0x0000028000008947 */ /* 0x000fea0003800000 */
[----:B------:R-:W-:-:S13]  /*c490*/  ISETP.NE.AND P0, PT, R0, 0x2c, PT ;  /* 0x0000002c0000780c */ /* 0x000fda0003f05270 */
[----:B------:R-:W-:Y:S05]  /*c4a0*/  @P0 BRA `(.L_x_1909) ;  /* 0x0000012000000947 */ /* 0x000fea0003800000 */
[----:B------:R-:W0:Y:S01]  /*c4b0*/  F2F.F32.F64 R6, R4 ;  /* 0x0000000400067310 */ /* 0x000e220000301000 */
[----:B------:R-:W0:-:S14]  /*c4c0*/  DSETP.GEU.AND P0, PT, |R4|, c[0x2][0x60], PT ;  /* 0x008018000400762a */ /* 0x000e1c0003f0e200 */
[----:B0-----:R-:W-:Y:S01]  /*c4d0*/  @!P0 FMUL R6, R6, 1.175494350822287508e-38 ;  /* 0x0080000006068820 */ /* 0x001fe20000400000 */
        /* <DEDUP_REMOVED lines=15> */
.L_x_1909:
        /* <DEDUP_REMOVED lines=20> */
.L_x_1936:
[----:B------:R-:W0:Y:S02]  /*c710*/  F2I.U64.F64.TRUNC R4, R4 ;  /* 0x0000000400047311 */ /* 0x000e24000030d800 */
[----:B0-----:R-:W-:Y:S01]  /*c720*/  STG.E.64 [R16.64], R4 ;  /* 0x0000000410007986 */ /* 0x001fe2000c101b24 */
[----:B------:R-:W-:Y:S05]  /*c730*/  EXIT ;  /* 0x000000000000794d */ /* 0x000fea0003800000 */
.L_x_1935:
[----:B------:R-:W0:Y:S02]  /*c740*/  F2I.U32.F64.TRUNC R5, R4 ;  /* 0x0000000400057311 */ /* 0x000e24000030d000 */
[----:B0-----:R-:W-:Y:S01]  /*c750*/  STG.E [R16.64], R5 ;  /* 0x0000000510007986 */ /* 0x001fe2000c101924 */
[----:B------:R-:W-:Y:S05]  /*c760*/  EXIT ;  /* 0x000000000000794d */ /* 0x000fea0003800000 */
.L_x_1937:
        /* <DEDUP_REMOVED lines=9> */
.L_x_12111:


//--------------------- .text._ZN2at6native27unrolled_elementwise_kernelIZZZNS0_16log2_kernel_cudaERNS_18TensorIteratorBaseEENKUlvE0_clEvENKUlvE_clEvEUldE_St5arrayIPcLm2EELi4E23TrivialOffsetCalculatorILi1EjESB_NS0_6memory12LoadWithCastILi1EEENSC_13StoreWithCastILi1EEEEEviT_T0_T2_T3_T4_T5_ --------------------------
	.section	.text._ZN2at6native27unrolled_elementwise_kernelIZZZNS0_16log2_kernel_cudaERNS_18TensorIteratorBaseEENKUlvE0_clEvENKUlvE_clEvEUldE_St5arrayIPcLm2EELi4E23TrivialOffsetCalculatorILi1EjESB_NS0_6memory12LoadWithCastILi1EEENSC_13StoreWithCastILi1EEEEEviT_T0_T2_T3_T4_T5_,"ax",@progbits
	.sectioninfo	@"SHI_REGISTERS=34"
	.align	128
        .global         _ZN2at6native27unrolled_elementwise_kernelIZZZNS0_16log2_kernel_cudaERNS_18TensorIteratorBaseEENKUlvE0_clEvENKUlvE_clEvEUldE_St5arrayIPcLm2EELi4E23TrivialOffsetCalculatorILi1EjESB_NS0_6memory12LoadWithCastILi1EEENSC_13StoreWithCastILi1EEEEEviT_T0_T2_T3_T4_T5_
        .type           _ZN2at6native27unrolled_elementwise_kernelIZZZNS0_16log2_kernel_cudaERNS_18TensorIteratorBaseEENKUlvE0_clEvENKUlvE_clEvEUldE_St5arrayIPcLm2EELi4E23TrivialOffsetCalculatorILi1EjESB_NS0_6memory12LoadWithCastILi1EEENSC_13StoreWithCastILi1EEEEEviT_T0_T2_T3_T4_T5_,@function
        .size           _ZN2at6native27unrolled_elementwise_kernelIZZZNS0_16log2_kernel_cudaERNS_18TensorIteratorBaseEENKUlvE0_clEvENKUlvE_clEvEUldE_St5arrayIPcLm2EELi4E23TrivialOffsetCalculatorILi1EjESB_NS0_6memory12LoadWithCastILi1EEENSC_13StoreWithCastILi1EEEEEviT_T0_T2_T3_T4_T5_,(.L_x_12112 - _ZN2at6native27unrolled_elementwise_kernelIZZZNS0_16log2_kernel_cudaERNS_18TensorIteratorBaseEENKUlvE0_clEvENKUlvE_clEvEUldE_St5arrayIPcLm2EELi4E23TrivialOffsetCalculatorILi1EjESB_NS0_6memory12LoadWithCastILi1EEENSC_13StoreWithCastILi1EEEEEviT_T0_T2_T3_T4_T5_)
        .other          _ZN2at6native27unrolled_elementwise_kernelIZZZNS0_16log2_kernel_cudaERNS_18TensorIteratorBaseEENKUlvE0_clEvENKUlvE_clEvEUldE_St5arrayIPcLm2EELi4E23TrivialOffsetCalculatorILi1EjESB_NS0_6memory12LoadWithCastILi1EEENSC_13StoreWithCastILi1EEEEEviT_T0_T2_T3_T4_T5_,@"STO_CUDA_ENTRY STV_DEFAULT"
_ZN2at6native27unrolled_elementwise_kernelIZZZNS0_16log2_kernel_cudaERNS_18TensorIteratorBaseEENKUlvE0_clEvENKUlvE_clEvEUldE_St5arrayIPcLm2EELi4E23TrivialOffsetCalculatorILi1EjESB_NS0_6memory12LoadWithCastILi1EEENSC_13StoreWithCastILi1EEEEEviT_T0_T2_T3_T4_T5_:
.text._ZN2at6native27unrolled_elementwise_kernelIZZZNS0_16log2_kernel_cudaERNS_18TensorIteratorBaseEENKUlvE0_clEvENKUlvE_clEvEUldE_St5arrayIPcLm2EELi4E23TrivialOffsetCalculatorILi1EjESB_NS0_6memory12LoadWithCastILi1EEENSC_13StoreWithCastILi1EEEEEviT_T0_T2_T3_T4_T5_:
[----:B------:R-:W-:Y:S02]  /*0000*/  IMAD.MOV.U32 R1, RZ, RZ, c[0x0][0x28] ;  /* 0x00000a00ff017624 */ /* 0x000fe400078e00ff */
[----:B------:R-:W0:Y:S01]  /*0010*/  S2R R2, SR_CTAID.X ;  /* 0x0000000000027919 */ /* 0x000e220000002500 */
[----:B------:R-:W-:Y:S01]  /*0020*/  IMAD.MOV.U32 R19, RZ, RZ, -0x200 ;  /* 0xfffffe00ff137424 */ /* 0x000fe200078e00ff */
[----:B------:R-:W1:Y:S01]  /*0030*/  LDC.U8 R18, c[0x0][0x17c] ;  /* 0x00005f00ff127b82 */ /* 0x000e620000000000 */
[----:B------:R-:W-:Y:S01]  /*0040*/  ULDC.64 UR36, c[0x0][0x118] ;  /* 0x0000460000247ab9 */ /* 0x000fe20000000a00 */
[----:B------:R-:W2:Y:S01]  /*0050*/  S2R R22, SR_TID.X ;  /* 0x0000000000167919 */ /* 0x000ea20000002100 */
[----:B------:R-:W-:Y:S01]  /*0060*/  BSSY B6, `(.L_x_1938) ;  /* 0x00000fd000067945 */ /* 0x000fe20003800000 */
[----:B------:R-:W-:Y:S01]  /*0070*/  CS2R R28, SRZ ;  /* 0x00000000001c7805 */ /* 0x000fe2000001ff00 */
[----:B------:R-:W-:Y:S01]  /*0080*/  CS2R R26, SRZ ;  /* 0x00000000001a7805 */ /* 0x000fe2000001ff00 */
        /* <DEDUP_REMOVED lines=21> */
.L_x_1943:
[----:B------:R-:W2:Y:S02]  /*01e0*/  LDG.E.U8 R4, [R4.64] ;  /* 0x0000002404047981 */ /* 0x000ea4000c1e1100 */
[----:B--2---:R0:W1:Y:S01]  /*01f0*/  I2F.F64.U16 R26, R4 ;  /* 0x00000004001a7312 */ /* 0x0040620000101800 */
[----:B------:R-:W-:Y:S05]  /*0200*/  BRA `(.L_x_1945) ;  /* 0x00000e0000007947 */ /* 0x000fea0003800000 */
.L_x_1942:
        /* <DEDUP_REMOVED lines=9> */
.L_x_1947:
[----:B------:R-:W2:Y:S02]  /*02a0*/  LDG.E R4, [R4.64] ;  /* 0x0000002404047981 */ /* 0x000ea4000c1e1900 */
[----:B--2---:R0:W1:Y:S01]  /*02b0*/  I2F.F64 R26, R4 ;  /* 0x00000004001a7312 */ /* 0x0040620000201c00 */
[----:B------:R-:W-:Y:S05]  /*02c0*/  BRA `(.L_x_1945) ;  /* 0x00000d4000007947 */ /* 0x000fea0003800000 */
.L_x_1946:
[----:B------:R-:W2:Y:S02]  /*02d0*/  LDG.E.U16 R4, [R4.64] ;  /* 0x0000002404047981 */ /* 0x000ea4000c1e1500 */
[----:B--2---:R0:W1:Y:S01]  /*02e0*/  I2F.F64.S16 R26, R4 ;  /* 0x00000004001a7312 */ /* 0x0040620000101c00 */
[----:B------:R-:W-:Y:S05]  /*02f0*/  BRA `(.L_x_1945) ;  /* 0x00000d1000007947 */ /* 0x000fea0003800000 */
.L_x_1941:
        /* <DEDUP_REMOVED lines=10> */
.L_x_1949:
[----:B------:R-:W2:Y:S02]  /*03a0*/  LDG.E.U16 R0, [R4.64] ;  /* 0x0000002404007981 */ /* 0x000ea4000c1e1500 */
[----:B--2---:R-:W-:-:S05]  /*03b0*/  HADD2.F32 R0, -RZ, R0.H0_H0 ;  /* 0x20000000ff007230 */ /* 0x004fca0000004100 */
[----:B------:R-:W-:-:S04]  /*03c0*/  FMUL.FTZ R0, R0, 1 ;  /* 0x3f80000000007820 */ /* 0x000fc80000410000 */
[----:B------:R0:W1:Y:S01]  /*03d0*/  F2F.F64.F32 R26, R0 ;  /* 0x00000000001a7310 */ /* 0x0000620000201800 */
[----:B------:R-:W-:Y:S05]  /*03e0*/  BRA `(.L_x_1945) ;  /* 0x00000c2000007947 */ /* 0x000fea0003800000 */
.L_x_1948:
        /* <DEDUP_REMOVED lines=10> */
.L_x_1951:
[----:B------:R-:W2:Y:S02]  /*0490*/  LDG.E.U16 R4, [R4.64] ;  /* 0x0000002404047981 */ /* 0x000ea4000c1e1500 */
[----:B--2---:R-:W-:-:S05]  /*04a0*/  HADD2.F32 R0, -RZ, R4.H0_H0 ;  /* 0x20000004ff007230 */ /* 0x004fca0000004100 */
[----:B------:R-:W-:-:S04]  /*04b0*/  FMUL.FTZ R0, R0, 1 ;  /* 0x3f80000000007820 */ /* 0x000fc80000410000 */
[----:B------:R0:W1:Y:S01]  /*04c0*/  F2F.F64.F32 R26, R0 ;  /* 0x00000000001a7310 */ /* 0x0000620000201800 */
[----:B------:R-:W-:Y:S05]  /*04d0*/  BRA `(.L_x_1945) ;  /* 0x00000b3000007947 */ /* 0x000fea0003800000 */
.L_x_1950:
[----:B------:R0:W5:Y:S01]  /*04e0*/  LDG.E.64 R26, [R4.64] ;  /* 0x00000024041a7981 */ /* 0x000162000c1e1b00 */
[----:B------:R-:W-:Y:S05]  /*04f0*/  BRA `(.L_x_1945) ;  /* 0x00000b1000007947 */ /* 0x000fea0003800000 */
.L_x_1940:
        /* <DEDUP_REMOVED lines=13> */
.L_x_1954:
[----:B------:R0:W5:Y:S01]  /*05d0*/  LDG.E.64 R26, [R4.64] ;  /* 0x00000024041a7981 */ /* 0x000162000c1e1b00 */
[----:B------:R-:W-:Y:S05]  /*05e0*/  BRA `(.L_x_1945) ;  /* 0x00000a2000007947 */ /* 0x000fea0003800000 */
.L_x_1953:
        /* <DEDUP_REMOVED lines=25> */
[----:B------:R-:W-:-:S04]  /*0780*/  FMUL.FTZ R7, R7, 1 ;  /* 0x3f80000007077820 */ /* 0x000fc80000410000 */
[----:B------:R0:W1:Y:S01]  /*0790*/  F2F.F64.F32 R26, R7 ;  /* 0x00000007001a7310 */ /* 0x0000620000201800 */
[----:B------:R-:W-:Y:S05]  /*07a0*/  BRA `(.L_x_1945) ;  /* 0x0000086000007947 */ /* 0x000fea0003800000 */
.L_x_1956:
        /* <DEDUP_REMOVED lines=12> */
[----:B------:R-:W-:-:S05]  /*0870*/  LOP3.LUT R0, R3, 0x80000000, R0, 0xf8, !PT ;  /* 0x8000000003007812 */ /* 0x000fca00078ef800 */
[----:B------:R-:W-:-:S04]  /*0880*/  FMUL.FTZ R0, R0, 1 ;  /* 0x3f80000000007820 */ /* 0x000fc80000410000 */
[----:B------:R0:W1:Y:S01]  /*0890*/  F2F.F64.F32 R26, R0 ;  /* 0x00000000001a7310 */ /* 0x0000620000201800 */
[----:B------:R-:W-:Y:S05]  /*08a0*/  BRA `(.L_x_1945) ;  /* 0x0000076000007947 */ /* 0x000fea0003800000 */
.L_x_1955:
[----:B------:R-:W2:Y:S02]  /*08b0*/  LDG.E.U16 R0, [R4.64] ;  /* 0x0000002404007981 */ /* 0x000ea4000c1e1500 */
[----:B--2---:R-:W-:-:S05]  /*08c0*/  PRMT R0, RZ, 0x5410, R0 ;  /* 0x00005410ff007816 */ /* 0x004fca0000000000 */
[----:B------:R-:W-:-:S04]  /*08d0*/  FMUL.FTZ R0, R0, 1 ;  /* 0x3f80000000007820 */ /* 0x000fc80000410000 */
[----:B------:R0:W1:Y:S01]  /*08e0*/  F2F.F64.F32 R26, R0 ;  /* 0x00000000001a7310 */ /* 0x0000620000201800 */
[----:B------:R-:W-:Y:S05]  /*08f0*/  BRA `(.L_x_1945) ;  /* 0x0000071000007947 */ /* 0x000fea0003800000 */
.L_x_1952:
        /* <DEDUP_REMOVED lines=11> */
.L_x_1959:
        /* <DEDUP_REMOVED lines=21> */
.L_x_1963:
[----:B------:R-:W-:Y:S05]  /*0b00*/  BSYNC B1 ;  /* 0x0000000000017941 */ /* 0x000fea0003800000 */
.L_x_1962:
[----:B------:R-:W-:Y:S01]  /*0b10*/  LEA R5, R0, 0x3b800000, 0x17 ;  /* 0x3b80000000057811 */ /* 0x000fe200078eb8ff */
[----:B------:R-:W-:-:S05]  /*0b20*/  IMAD.SHL.U32 R0, R3, 0x100000, RZ ;  /* 0x0010000003007824 */ /* 0x000fca00078e00ff */
[----:B------:R-:W-:Y:S02]  /*0b30*/  LOP3.LUT R0, R5, R0, R6, 0xfe, !PT ;  /* 0x0000000005007212 */ /* 0x000fe400078efe06 */
.L_x_1961:
[----:B------:R-:W-:Y:S05]  /*0b40*/  BSYNC B0 ;  /* 0x0000000000007941 */ /* 0x000fea0003800000 */
.L_x_1960:
[----:B------:R-:W-:-:S04]  /*0b50*/  FMUL.FTZ R0, R0, 1 ;  /* 0x3f80000000007820 */ /* 0x000fc80000410000 */
[----:B------:R0:W1:Y:S01]  /*0b60*/  F2F.F64.F32 R26, R0 ;  /* 0x00000000001a7310 */ /* 0x0000620000201800 */
[----:B------:R-:W-:Y:S05]  /*0b70*/  BRA `(.L_x_1945) ;  /* 0x0000049000007947 */ /* 0x000fea0003800000 */
.L_x_1958:
        /* <DEDUP_REMOVED lines=21> */
.L_x_1967:
[----:B------:R-:W-:Y:S05]  /*0cd0*/  BSYNC B1 ;  /* 0x0000000000017941 */ /* 0x000fea0003800000 */
.L_x_1966:
[----:B------:R-:W-:Y:S01]  /*0ce0*/  LEA R5, R0, 0x37800000, 0x17 ;  /* 0x3780000000057811 */ /* 0x000fe200078eb8ff */
[----:B------:R-:W-:-:S05]  /*0cf0*/  IMAD.SHL.U32 R0, R3, 0x200000, RZ ;  /* 0x0020000003007824 */ /* 0x000fca00078e00ff */
[----:B------:R-:W-:Y:S02]  /*0d00*/  LOP3.LUT R0, R5, R0, R6, 0xfe, !PT ;  /* 0x0000000005007212 */ /* 0x000fe400078efe06 */
.L_x_1965:
[----:B------:R-:W-:Y:S05]  /*0d10*/  BSYNC B0 ;  /* 0x0000000000007941 */ /* 0x000fea0003800000 */
.L_x_1964:
[----:B------:R-:W-:-:S04]  /*0d20*/  FMUL.FTZ R0, R0, 1 ;  /* 0x3f80000000007820 */ /* 0x000fc80000410000 */
[----:B------:R0:W1:Y:S01]  /*0d30*/  F2F.F64.F32 R26, R0 ;  /* 0x00000000001a7310 */ /* 0x0000620000201800 */
[----:B------:R-:W-:Y:S05]  /*0d40*/  BRA `(.L_x_1945) ;  /* 0x000002c000007947 */ /* 0x000fea0003800000 */
.L_x_1957:
        /* <DEDUP_REMOVED lines=14> */
.L_x_1971:
[----:B------:R-:W-:Y:S05]  /*0e30*/  BSYNC B0 ;  /* 0x0000000000007941 */ /* 0x000fea0003800000 */
.L_x_1970:
[----:B------:R-:W-:-:S04]  /*0e40*/  FMUL.FTZ R0, R0, 1 ;  /* 0x3f80000000007820 */ /* 0x000fc80000410000 */
[----:B------:R0:W1:Y:S01]  /*0e50*/  F2F.F64.F32 R26, R0 ;  /* 0x00000000001a7310 */ /* 0x0000620000201800 */
[----:B------:R-:W-:Y:S05]  /*0e60*/  BRA `(.L_x_1945) ;  /* 0x000001a000007947 */ /* 0x000fea0003800000 */
.L_x_1944:
        /* <DEDUP_REMOVED lines=21> */
.L_x_1969:
[----:B------:R-:W2:Y:S02]  /*0fc0*/  LDG.E.64 R26, [R4.64] ;  /* 0x00000024041a7981 */ /* 0x000ea4000c1e1b00 */
[----:B--2---:R-:W0:Y:S01]  /*0fd0*/  I2F.F64.U64 R26, R26 ;  /* 0x0000001a001a7312 */ /* 0x004e220000301800 */
[----:B------:R-:W-:Y:S05]  /*0fe0*/  BRA `(.L_x_1945) ;  /* 0x0000002000007947 */ /* 0x000fea0003800000 */
.L_x_1968:
[----:B------:R-:W2:Y:S02]  /*0ff0*/  LDG.E R4, [R4.64] ;  /* 0x0000002404047981 */ /* 0x000ea4000c1e1900 */
[----:B--2---:R0:W1:Y:S02]  /*1000*/  I2F.F64.U32 R26, R4 ;  /* 0x00000004001a7312 */ /* 0x0040640000201800 */
.L_x_1945:
[----:B------:R-:W2:Y:S02]  /*1010*/  S2R R22, SR_TID.X ;  /* 0x0000000000167919 */ /* 0x000ea40000002100 */
[----:B--2---:R-:W-:Y:S02]  /*1020*/  IADD3 R22, R22, 0x80, RZ ;  /* 0x0000008016167810 */ /* 0x004fe40007ffe0ff */
.L_x_1939:
[----:B-1----:R-:W-:Y:S05]  /*1030*/  BSYNC B6 ;  /* 0x0000000000067941 */ /* 0x002fea0003800000 */
.L_x_1938:
        /* <DEDUP_REMOVED lines=22> */
.L_x_1977:
[----:B------:R-:W2:Y:S02]  /*11a0*/  LDG.E.U8 R4, [R4.64] ;  /* 0x0000002404047981 */ /* 0x000ea4000c1e1100 */
[----:B--2---:R0:W1:Y:S01]  /*11b0*/  I2F.F64.U16 R28, R4 ;  /* 0x00000004001c7312 */ /* 0x0040620000101800 */
[----:B------:R-:W-:Y:S05]  /*11c0*/  BRA `(.L_x_1979) ;  /* 0x00000df000007947 */ /* 0x000fea0003800000 */
.L_x_1976:
        /* <DEDUP_REMOVED lines=9> */
.L_x_1981:
[----:B------:R-:W2:Y:S02]  /*1260*/  LDG.E R4, [R4.64] ;  /* 0x0000002404047981 */ /* 0x000ea4000c1e1900 */
[----:B--2---:R0:W1:Y:S01]  /*1270*/  I2F.F64 R28, R4 ;  /* 0x00000004001c7312 */ /* 0x0040620000201c00 */
[----:B------:R-:W-:Y:S05]  /*1280*/  BRA `(.L_x_1979) ;  /* 0x00000d3000007947 */ /* 0x000fea0003800000 */
.L_x_1980:
[----:B------:R-:W2:Y:S02]  /*1290*/  LDG.E.U16 R4, [R4.64] ;  /* 0x0000002404047981 */ /* 0x000ea4000c1e1500 */
[----:B--2---:R0:W1:Y:S01]  /*12a0*/  I2F.F64.S16 R28, R4 ;  /* 0x00000004001c7312 */ /* 0x0040620000101c00 */
[----:B------:R-:W-:Y:S05]  /*12b0*/  BRA `(.L_x_1979) ;  /* 0x00000d0000007947 */ /* 0x000fea0003800000 */
.L_x_1975:
        /* <DEDUP_REMOVED lines=10> */
.L_x_1983:
[----:B------:R-:W2:Y:S02]  /*1360*/  LDG.E.U16 R0, [R4.64] ;  /* 0x0000002404007981 */ /* 0x000ea4000c1e1500 */
[----:B--2---:R-:W-:-:S05]  /*1370*/  HADD2.F32 R0, -RZ, R0.H0_H0 ;  /* 0x20000000ff007230 */ /* 0x004fca0000004100 */
[----:B------:R-:W-:-:S04]  /*1380*/  FMUL.FTZ R0, R0, 1 ;  /* 0x3f80000000007820 */ /* 0x000fc80000410000 */
[----:B------:R0:W1:Y:S01]  /*1390*/  F2F.F64.F32 R28, R0 ;  /* 0x00000000001c7310 */ /* 0x0000620000201800 */
[----:B------:R-:W-:Y:S05]  /*13a0*/  BRA `(.L_x_1979) ;  /* 0x00000c1000007947 */ /* 0x000fea0003800000 */
.L_x_1982:
        /* <DEDUP_REMOVED lines=10> */
.L_x_1985:
[----:B------:R-:W2:Y:S02]  /*1450*/  LDG.E.U16 R4, [R4.64] ;  /* 0x0000002404047981 */ /* 0x000ea4000c1e1500 */
[----:B--2---:R-:W-:-:S05]  /*1460*/  HADD2.F32 R0, -RZ, R4.H0_H0 ;  /* 0x20000004ff007230 */ /* 0x004fca0000004100 */
[----:B------:R-:W-:-:S04]  /*1470*/  FMUL.FTZ R0, R0, 1 ;  /* 0x3f80000000007820 */ /* 0x000fc80000410000 */
[----:B------:R0:W1:Y:S01]  /*1480*/  F2F.F64.F32 R28, R0 ;  /* 0x00000000001c7310 */ /* 0x0000620000201800 */
[----:B------:R-:W-:Y:S05]  /*1490*/  BRA `(.L_x_1979) ;  /* 0x00000b2000007947 */ /* 0x000fea0003800000 */
.L_x_1984:
[----:B------:R0:W5:Y:S01]  /*14a0*/  LDG.E.64 R28, [R4.64] ;  /* 0x00000024041c7981 */ /* 0x000162000c1e1b00 */
[----:B------:R-:W-:Y:S05]  /*14b0*/  BRA `(.L_x_1979) ;  /* 0x00000b0000007947 */ /* 0x000fea0003800000 */
.L_x_1974:
        /* <DEDUP_REMOVED lines=13> */
.L_x_1988:
[----:B------:R0:W5:Y:S01]  /*1590*/  LDG.E.64 R28, [R4.64] ;  /* 0x00000024041c7981 */ /* 0x000162000c1e1b00 */
[----:B------:R-:W-:Y:S05]  /*15a0*/  BRA `(.L_x_1979) ;  /* 0x00000a1000007947 */ /* 0x000fea0003800000 */
.L_x_1987:
        /* <DEDUP_REMOVED lines=28> */
.L_x_1990:
        /* <DEDUP_REMOVED lines=15> */
.L_x_1989:
[----:B------:R-:W2:Y:S02]  /*1860*/  LDG.E.U16 R0, [R4.64] ;  /* 0x0000002404007981 */ /* 0x000ea4000c1e1500 */
[----:B--2---:R-:W-:-:S05]  /*1870*/  PRMT R0, RZ, 0x5410, R0 ;  /* 0x00005410ff007816 */ /* 0x004fca0000000000 */
[----:B------:R-:W-:-:S04]  /*1880*/  FMUL.FTZ R0, R0, 1 ;  /* 0x3f80000000007820 */ /* 0x000fc80000410000 */
[----:B------:R0:W1:Y:S01]  /*1890*/  F2F.F64.F32 R28, R0 ;  /* 0x00000000001c7310 */ /* 0x0000620000201800 */
[----:B------:R-:W-:Y:S05]  /*18a0*/  BRA `(.L_x_1979) ;  /* 0x0000071000007947 */ /* 0x000fea0003800000 */
.L_x_1986:
        /* <DEDUP_REMOVED lines=11> */
.L_x_1993:
        /* <DEDUP_REMOVED lines=21> */
.L_x_1997:
[----:B------:R-:W-:Y:S05]  /*1ab0*/  BSYNC B1 ;  /* 0x0000000000017941 */ /* 0x000fea0003800000 */
.L_x_1996:
[----:B------:R-:W-:Y:S01]  /*1ac0*/  LEA R5, R0, 0x3b800000, 0x17 ;  /* 0x3b80000000057811 */ /* 0x000fe200078eb8ff */
[----:B------:R-:W-:-:S05]  /*1ad0*/  IMAD.SHL.U32 R0, R3, 0x100000, RZ ;  /* 0x0010000003007824 */ /* 0x000fca00078e00ff */
[----:B------:R-:W-:Y:S02]  /*1ae0*/  LOP3.LUT R0, R5, R0, R6, 0xfe, !PT ;  /* 0x0000000005007212 */ /* 0x000fe400078efe06 */
.L_x_1995:
[----:B------:R-:W-:Y:S05]  /*1af0*/  BSYNC B0 ;  /* 0x0000000000007941 */ /* 0x000fea0003800000 */
.L_x_1994:
[----:B------:R-:W-:-:S04]  /*1b00*/  FMUL.FTZ R0, R0, 1 ;  /* 0x3f80000000007820 */ /* 0x000fc80000410000 */
[----:B------:R0:W1:Y:S01]  /*1b10*/  F2F.F64.F32 R28, R0 ;  /* 0x00000000001c7310 */ /* 0x0000620000201800 */
[----:B------:R-:W-:Y:S05]  /*1b20*/  BRA `(.L_x_1979) ;  /* 0x0000049000007947 */ /* 0x000fea0003800000 */
.L_x_1992:
        /* <DEDUP_REMOVED lines=21> */
.L_x_2001:
[----:B------:R-:W-:Y:S05]  /*1c80*/  BSYNC B1 ;  /* 0x0000000000017941 */ /* 0x000fea0003800000 */
.L_x_2000:
[----:B------:R-:W-:Y:S01]  /*1c90*/  LEA R5, R0, 0x37800000, 0x17 ;  /* 0x3780000000057811 */ /* 0x000fe200078eb8ff */
[----:B------:R-:W-:-:S05]  /*1ca0*/  IMAD.SHL.U32 R0, R3, 0x200000, RZ ;  /* 0x0020000003007824 */ /* 0x000fca00078e00ff */
[----:B------:R-:W-:Y:S02]  /*1cb0*/  LOP3.LUT R0, R5, R0, R6, 0xfe, !PT ;  /* 0x0000000005007212 */ /* 0x000fe400078efe06 */
.L_x_1999:
[----:B------:R-:W-:Y:S05]  /*1cc0*/  BSYNC B0 ;  /* 0x0000000000007941 */ /* 0x000fea0003800000 */
.L_x_1998:
[----:B------:R-:W-:-:S04]  /*1cd0*/  FMUL.FTZ R0, R0, 1 ;  /* 0x3f80000000007820 */ /* 0x000fc80000410000 */
[----:B------:R0:W1:Y:S01]  /*1ce0*/  F2F.F64.F32 R28, R0 ;  /* 0x00000000001c7310 */ /* 0x0000620000201800 */
[----:B------:R-:W-:Y:S05]  /*1cf0*/  BRA `(.L_x_1979) ;  /* 0x000002c000007947 */ /* 0x000fea0003800000 */
.L_x_1991:
        /* <DEDUP_REMOVED lines=14> */
.L_x_2005:
[----:B------:R-:W-:Y:S05]  /*1de0*/  BSYNC B0 ;  /* 0x0000000000007941 */ /* 0x000fea0003800000 */
.L_x_2004:
[----:B------:R-:W-:-:S04]  /*1df0*/  FMUL.FTZ R0, R0, 1 ;  /* 0x3f80000000007820 */ /* 0x000fc80000410000 */
[----:B------:R0:W1:Y:S01]  /*1e00*/  F2F.F64.F32 R28, R0 ;  /* 0x00000000001c7310 */ /* 0x0000620000201800 */
[----:B------:R-:W-:Y:S05]  /*1e10*/  BRA `(.L_x_1979) ;  /* 0x000001a000007947 */ /* 0x000fea0003800000 */
.L_x_1978:
        /* <DEDUP_REMOVED lines=19> */
[----:B------:R-:W-:Y:S01]  /*1f50*/  CS2R R28, SRZ ;  /* 0x00000000001c7805 */ /* 0x000fe2000001ff00 */
[----:B------:R-:W-:Y:S05]  /*1f60*/  BRA `(.L_x_1979) ;  /* 0x0000005000007947 */ /* 0x000fea0003800000 */
.L_x_2003:
[----:B------:R-:W2:Y:S02]  /*1f70*/  LDG.E.64 R28, [R4.64] ;  /* 0x00000024041c7981 */ /* 0x000ea4000c1e1b00 */
[----:B--2---:R-:W0:Y:S01]  /*1f80*/  I2F.F64.U64 R28, R28 ;  /* 0x0000001c001c7312 */ /* 0x004e220000301800 */
[----:B------:R-:W-:Y:S05]  /*1f90*/  BRA `(.L_x_1979) ;  /* 0x0000002000007947 */ /* 0x000fea0003800000 */
.L_x_2002:
[----:B------:R-:W2:Y:S02]  /*1fa0*/  LDG.E R4, [R4.64] ;  /* 0x0000002404047981 */ /* 0x000ea4000c1e1900 */
[----:B--2---:R0:W1:Y:S02]  /*1fb0*/  I2F.F64.U32 R28, R4 ;  /* 0x00000004001c7312 */ /* 0x0040640000201800 */
.L_x_1979:
[----:B------:R-:W-:-:S03]  /*1fc0*/  IADD3 R22, R22, 0x80, RZ ;  /* 0x0000008016167810 */ /* 0x000fc60007ffe0ff */
.L_x_1973:
[----:B------:R-:W-:Y:S05]  /*1fd0*/  BSYNC B6 ;  /* 0x0000000000067941 */ /* 0x000fea0003800000 */
.L_x_1972:
[----:B------:R-:W-:Y:S01]  /*1fe0*/  ISETP.GE.AND P0, PT, R22, R19, PT ;  /* 0x000000131600720c */ /* 0x000fe20003f06270 */
[----:B------:R-:W-:Y:S01]  /*1ff0*/  BSSY B6, `(.L_x_2006) ;  /* 0x00000fa000067945 */ /* 0x000fe20003800000 */
[----:B------:R-:W-:Y:S01]  /*2000*/  CS2R R16, SRZ ;  /* 0x0000000000107805 */ /* 0x000fe2000001ff00 */
[----:B------:R-:W-:-:S10]  /*2010*/  CS2R R24, SRZ ;  /* 0x0000000000187805 */ /* 0x000fd4000001ff00 */
        /* <DEDUP_REMOVED lines=18> */
[----:B--2---:R0:W2:Y:S01]  /*2140*/  I2F.F64.S16 R24, R4 ;  /* 0x0000000400187312 */ /* 0x0040a20000101c00 */
[----:B------:R-:W-:Y:S05]  /*2150*/  BRA `(.L_x_2013) ;  /* 0x00000e2000007947 */ /* 0x000fea0003800000 */
.L_x_2011:
[----:B------:R-:W2:Y:S02]  /*2160*/  LDG.E.U8 R4, [R4.64] ;  /* 0x0000002404047981 */ /* 0x000ea4000c1e1100 */
[----:B--2---:R0:W2:Y:S01]  /*2170*/  I2F.F64.U16 R24, R4 ;  /* 0x0000000400187312 */ /* 0x0040a20000101800 */
[----:B------:R-:W-:Y:S05]  /*2180*/  BRA `(.L_x_2013) ;  /* 0x00000df000007947 */ /* 0x000fea0003800000 */
.L_x_2010:
        /* <DEDUP_REMOVED lines=9> */
.L_x_2015:
[----:B------:R-:W2:Y:S02]  /*2220*/  LDG.E R4, [R4.64] ;  /* 0x0000002404047981 */ /* 0x000ea4000c1e1900 */
[----:B--2---:R0:W2:Y:S01]  /*2230*/  I2F.F64 R24, R4 ;  /* 0x0000000400187312 */ /* 0x0040a20000201c00 */
[----:B------:R-:W-:Y:S05]  /*2240*/  BRA `(.L_x_2013) ;  /* 0x00000d3000007947 */ /* 0x000fea0003800000 */
.L_x_2014:
[----:B------:R-:W2:Y:S02]  /*2250*/  LDG.E.U16 R4, [R4.64] ;  /* 0x0000002404047981 */ /* 0x000ea4000c1e1500 */
[----:B--2---:R0:W2:Y:S01]  /*2260*/  I2F.F64.S16 R24, R4 ;  /* 0x0000000400187312 */ /* 0x0040a20000101c00 */
[----:B------:R-:W-:Y:S05]  /*2270*/  BRA `(.L_x_2013) ;  /* 0x00000d0000007947 */ /* 0x000fea0003800000 */
.L_x_2009:
        /* <DEDUP_REMOVED lines=10> */
.L_x_2017:
[----:B------:R-:W2:Y:S02]  /*2320*/  LDG.E.U16 R0, [R4.64] ;  /* 0x0000002404007981 */ /* 0x000ea4000c1e1500 */
[----:B--2---:R-:W-:-:S05]  /*2330*/  HADD2.F32 R0, -RZ, R0.H0_H0 ;  /* 0x20000000ff007230 */ /* 0x004fca0000004100 */
[----:B------:R-:W-:-:S04]  /*2340*/  FMUL.FTZ R0, R0, 1 ;  /* 0x3f80000000007820 */ /* 0x000fc80000410000 */
[----:B------:R0:W2:Y:S01]  /*2350*/  F2F.F64.F32 R24, R0 ;  /* 0x0000000000187310 */ /* 0x0000a20000201800 */
[----:B------:R-:W-:Y:S05]  /*2360*/  BRA `(.L_x_2013) ;  /* 0x00000c1000007947 */ /* 0x000fea0003800000 */
.L_x_2016:
        /* <DEDUP_REMOVED lines=10> */
.L_x_2019:
[----:B------:R-:W2:Y:S02]  /*2410*/  LDG.E.U16 R4, [R4.64] ;  /* 0x0000002404047981 */ /* 0x000ea4000c1e1500 */
[----:B--2---:R-:W-:-:S05]  /*2420*/  HADD2.F32 R0, -RZ, R4.H0_H0 ;  /* 0x20000004ff007230 */ /* 0x004fca0000004100 */
[----:B------:R-:W-:-:S04]  /*2430*/  FMUL.FTZ R0, R0, 1 ;  /* 0x3f80000000007820 */ /* 0x000fc80000410000 */
[----:B------:R0:W2:Y:S01]  /*2440*/  F2F.F64.F32 R24, R0 ;  /* 0x0000000000187310 */ /* 0x0000a20000201800 */
[----:B------:R-:W-:Y:S05]  /*2450*/  BRA `(.L_x_2013) ;  /* 0x00000b2000007947 */ /* 0x000fea0003800000 */
.L_x_2018:
[----:B------:R0:W5:Y:S01]  /*2460*/  LDG.E.64 R24, [R4.64] ;  /* 0x0000002404187981 */ /* 0x000162000c1e1b00 */
[----:B------:R-:W-:Y:S05]  /*2470*/  BRA `(.L_x_2013) ;  /* 0x00000b0000007947 */ /* 0x000fea0003800000 */
.L_x_2008:
        /* <DEDUP_REMOVED lines=13> */
.L_x_2022:
[----:B------:R0:W5:Y:S01]  /*2550*/  LDG.E.64 R24, [R4.64] ;  /* 0x0000002404187981 */ /* 0x000162000c1e1b00 */
[----:B------:R-:W-:Y:S05]  /*2560*/  BRA `(.L_x_2013) ;  /* 0x00000a1000007947 */ /* 0x000fea0003800000 */
.L_x_2021:
        /* <DEDUP_REMOVED lines=26> */
[----:B------:R0:W2:Y:S01]  /*2710*/  F2F.F64.F32 R24, R7 ;  /* 0x0000000700187310 */ /* 0x0000a20000201800 */
[----:B------:R-:W-:Y:S05]  /*2720*/  BRA `(.L_x_2013) ;  /* 0x0000085000007947 */ /* 0x000fea0003800000 */
.L_x_2024:
        /* <DEDUP_REMOVED lines=13> */
[----:B------:R0:W2:Y:S01]  /*2800*/  F2F.F64.F32 R24, R0 ;  /* 0x0000000000187310 */ /* 0x0000a20000201800 */
[----:B------:R-:W-:Y:S05]  /*2810*/  BRA `(.L_x_2013) ;  /* 0x0000076000007947 */ /* 0x000fea0003800000 */
.L_x_2023:
[----:B------:R-:W2:Y:S02]  /*2820*/  LDG.E.U16 R0, [R4.64] ;  /* 0x0000002404007981 */ /* 0x000ea4000c1e1500 */
[----:B--2---:R-:W-:-:S05]  /*2830*/  PRMT R0, RZ, 0x5410, R0 ;  /* 0x00005410ff007816 */ /* 0x004fca0000000000 */
[----:B------:R-:W-:-:S04]  /*2840*/  FMUL.FTZ R0, R0, 1 ;  /* 0x3f80000000007820 */ /* 0x000fc80000410000 */
[----:B------:R0:W2:Y:S01]  /*2850*/  F2F.F64.F32 R24, R0 ;  /* 0x0000000000187310 */ /* 0x0000a20000201800 */
[----:B------:R-:W-:Y:S05]  /*2860*/  BRA `(.L_x_2013) ;  /* 0x0000071000007947 */ /* 0x000fea0003800000 */
.L_x_2020:
        /* <DEDUP_REMOVED lines=9> */
[----:B--2---:R0:W2:Y:S01]  /*2900*/  I2F.F64.U16 R24, R4 ;  /* 0x0000000400187312 */ /* 0x0040a20000101800 */
[----:B------:R-:W-:Y:S05]  /*2910*/  BRA `(.L_x_2013) ;  /* 0x0000066000007947 */ /* 0x000fea0003800000 */
.L_x_2027:
        /* <DEDUP_REMOVED lines=21> */
.L_x_2031:
[----:B------:R-:W-:Y:S05]  /*2a70*/  BSYNC B1 ;  /* 0x0000000000017941 */ /* 0x000fea0003800000 */
.L_x_2030:
[----:B------:R-:W-:Y:S01]  /*2a80*/  LEA R5, R0, 0x3b800000, 0x17 ;  /* 0x3b80000000057811 */ /* 0x000fe200078eb8ff */
[----:B------:R-:W-:-:S05]  /*2a90*/  IMAD.SHL.U32 R0, R3, 0x100000, RZ ;  /* 0x0010000003007824 */ /* 0x000fca00078e00ff */
[----:B------:R-:W-:Y:S02]  /*2aa0*/  LOP3.LUT R0, R5, R0, R6, 0xfe, !PT ;  /* 0x0000000005007212 */ /* 0x000fe400078efe06 */
.L_x_2029:
[----:B------:R-:W-:Y:S05]  /*2ab0*/  BSYNC B0 ;  /* 0x0000000000007941 */ /* 0x000fea0003800000 */
.L_x_2028:
[----:B------:R-:W-:-:S04]  /*2ac0*/  FMUL.FTZ R0, R0, 1 ;  /* 0x3f80000000007820 */ /* 0x000fc80000410000 */
[----:B------:R0:W2:Y:S01]  /*2ad0*/  F2F.F64.F32 R24, R0 ;  /* 0x0000000000187310 */ /* 0x0000a20000201800 */
[----:B------:R-:W-:Y:S05]  /*2ae0*/  BRA `(.L_x_2013) ;  /* 0x0000049000007947 */ /* 0x000fea0003800000 */
.L_x_2026:
        /* <DEDUP_REMOVED lines=21> */
.L_x_2035:
[----:B------:R-:W-:Y:S05]  /*2c40*/  BSYNC B1 ;  /* 0x0000000000017941 */ /* 0x000fea0003800000 */
.L_x_2034:
[----:B------:R-:W-:Y:S01]  /*2c50*/  LEA R5, R0, 0x37800000, 0x17 ;  /* 0x3780000000057811 */ /* 0x000fe200078eb8ff */
[----:B------:R-:W-:-:S05]  /*2c60*/  IMAD.SHL.U32 R0, R3, 0x200000, RZ ;  /* 0x0020000003007824 */ /* 0x000fca00078e00ff */
[----:B------:R-:W-:Y:S02]  /*2c70*/  LOP3.LUT R0, R5, R0, R6, 0xfe, !PT ;  /* 0x0000000005007212 */ /* 0x000fe400078efe06 */
.L_x_2033:
[----:B------:R-:W-:Y:S05]  /*2c80*/  BSYNC B0 ;  /* 0x0000000000007941 */ /* 0x000fea0003800000 */
.L_x_2032:
[----:B------:R-:W-:-:S04]  /*2c90*/  FMUL.FTZ R0, R0, 1 ;  /* 0x3f80000000007820 */ /* 0x000fc80000410000 */
[----:B------:R0:W2:Y:S01]  /*2ca0*/  F2F.F64.F32 R24, R0 ;  /* 0x0000000000187310 */ /* 0x0000a20000201800 */
[----:B------:R-:W-:Y:S05]  /*2cb0*/  BRA `(.L_x_2013) ;  /* 0x000002c000007947 */ /* 0x000fea0003800000 */
.L_x_2025:
        /* <DEDUP_REMOVED lines=14> */
.L_x_2039:
[----:B------:R-:W-:Y:S05]  /*2da0*/  BSYNC B0 ;  /* 0x0000000000007941 */ /* 0x000fea0003800000 */
.L_x_2038:
[----:B------:R-:W-:-:S04]  /*2db0*/  FMUL.FTZ R0, R0, 1 ;  /* 0x3f80000000007820 */ /* 0x000fc80000410000 */
[----:B------:R0:W2:Y:S01]  /*2dc0*/  F2F.F64.F32 R24, R0 ;  /* 0x0000000000187310 */ /* 0x0000a20000201800 */
[----:B------:R-:W-:Y:S05]  /*2dd0*/  BRA `(.L_x_2013) ;  /* 0x000001a000007947 */ /* 0x000fea0003800000 */
.L_x_2012:
        /* <DEDUP_REMOVED lines=18> */
[----:B01---5:R-:W-:Y:S05]  /*2f00*/  CALL.ABS.NOINC R14 ;  /* 0x000000000e007343 */ /* 0x023fea0003c00000 */
[----:B------:R-:W-:Y:S01]  /*2f10*/  CS2R R24, SRZ ;  /* 0x0000000000187805 */ /* 0x000fe2000001ff00 */
[----:B------:R-:W-:Y:S05]  /*2f20*/  BRA `(.L_x_2013) ;  /* 0x0000005000007947 */ /* 0x000fea0003800000 */
.L_x_2037:
[----:B------:R-:W2:Y:S02]  /*2f30*/  LDG.E.64 R24, [R4.64] ;  /* 0x0000002404187981 */ /* 0x000ea4000c1e1b00 */
[----:B--2---:R-:W0:Y:S01]  /*2f40*/  I2F.F64.U64 R24, R24 ;  /* 0x0000001800187312 */ /* 0x004e220000301800 */
[----:B------:R-:W-:Y:S05]  /*2f50*/  BRA `(.L_x_2013) ;  /* 0x0000002000007947 */ /* 0x000fea0003800000 */
.L_x_2036:
[----:B------:R-:W2:Y:S02]  /*2f60*/  LDG.E R4, [R4.64] ;  /* 0x0000002404047981 */ /* 0x000ea4000c1e1900 */
[----:B--2---:R0:W2:Y:S02]  /*2f70*/  I2F.F64.U32 R24, R4 ;  /* 0x0000000400187312 */ /* 0x0040a40000201800 */
.L_x_2013:
[----:B------:R-:W-:-:S03]  /*2f80*/  IADD3 R22, R22, 0x80, RZ ;  /* 0x0000008016167810 */ /* 0x000fc60007ffe0ff */
.L_x_2007:
[----:B------:R-:W-:Y:S05]  /*2f90*/  BSYNC B6 ;  /* 0x0000000000067941 */ /* 0x000fea0003800000 */
.L_x_2006:
[----:B------:R-:W-:Y:S01]  /*2fa0*/  ISETP.GE.AND P0, PT, R22, R19, PT ;  /* 0x000000131600720c */ /* 0x000fe20003f06270 */
[----:B------:R-:W-:-:S12]  /*2fb0*/  BSSY B6, `(.L_x_2040) ;  /* 0x00000f5000067945 */ /* 0x000fd80003800000 */
[----:B------:R-:W-:Y:S05]  /*2fc0*/  @P0 BRA `(.L_x_2041) ;  /* 0x00000f3000000947 */ /* 0x000fea0003800000 */
        /* <DEDUP_REMOVED lines=16> */
[----:B---3--:R0:W3:Y:S01]  /*30d0*/  I2F.F64.S16 R16, R4 ;  /* 0x0000000400107312 */ /* 0x0080e20000101c00 */
[----:B------:R-:W-:Y:S05]  /*30e0*/  BRA `(.L_x_2041) ;  /* 0x00000e1000007947 */ /* 0x000fea0003800000 */
.L_x_2045:
[----:B------:R-:W3:Y:S02]  /*30f0*/  LDG.E.U8 R4, [R4.64] ;  /* 0x0000002404047981 */ /* 0x000ee4000c1e1100 */
[----:B---3--:R0:W3:Y:S01]  /*3100*/  I2F.F64.U16 R16, R4 ;  /* 0x0000000400107312 */ /* 0x0080e20000101800 */
[----:B------:R-:W-:Y:S05]  /*3110*/  BRA `(.L_x_2041) ;  /* 0x00000de000007947 */ /* 0x000fea0003800000 */
.L_x_2044:
[----:B------:R-:W-:-:S13]  /*3120*/  ISETP.NE.AND P0, PT, R0, 0x2, PT ;  /* 0x000000020000780c */ /* 0x000fda0003f05270 */
[----:B------:R-:W-:Y:S05]  /*3130*/  @!P0 BRA `(.L_x_2047) ;  /* 0x000000a000008947 */ /* 0x000fea0003800000 */
[----:B------:R-:W-:-:S13]  /*3140*/  ISETP.NE.AND P0, PT, R0, 0x3, PT ;  /* 0x000000030000780c */ /* 0x000fda0003f05270 */
[----:B------:R-:W-:Y:S05]  /*3150*/  @!P0 BRA `(.L_x_2048) ;  /* 0x0000005000008947 */ /* 0x000fea0003800000 */
[----:B------:R-:W-:-:S13]  /*3160*/  ISETP.NE.AND P0, PT, R0, 0x4, PT ;  /* 0x000000040000780c */ /* 0x000fda0003f05270 */
[----:B------:R-:W-:Y:S05]  /*3170*/  @P0 BRA `(.L_x_2046) ;  /* 0x00000bf000000947 */ /* 0x000fea0003800000 */
[----:B------:R-:W3:Y:S02]  /*3180*/  LDG.E.64 R16, [R4.64] ;  /* 0x0000002404107981 */ /* 0x000ee4000c1e1b00 */
[----:B---3--:R-:W0:Y:S01]  /*3190*/  I2F.F64.S64 R16, R16 ;  /* 0x0000001000107312 */ /* 0x008e220000301c00 */
[----:B------:R-:W-:Y:S05]  /*31a0*/  BRA `(.L_x_2041) ;  /* 0x00000d5000007947 */ /* 0x000fea0003800000 */
.L_x_2048:
[----:B------:R-:W3:Y:S02]  /*31b0*/  LDG.E R4, [R4.64] ;  /* 0x0000002404047981 */ /* 0x000ee4000c1e1900 */
[----:B---3--:R0:W3:Y:S01]  /*31c0*/  I2F.F64 R16, R4 ;  /* 0x0000000400107312 */ /* 0x0080e20000201c00 */
[----:B------:R-:W-:Y:S05]  /*31d0*/  BRA `(.L_x_2041) ;  /* 0x00000d2000007947 */ /* 0x000fea0003800000 */
.L_x_2047:
[----:B------:R-:W3:Y:S02]  /*31e0*/  LDG.E.U16 R4, [R4.64] ;  /* 0x0000002404047981 */ /* 0x000ee4000c1e1500 */
[----:B---3--:R0:W3:Y:S01]  /*31f0*/  I2F.F64.S16 R16, R4 ;  /* 0x0000000400107312 */ /* 0x0080e20000101c00 */
[----:B------:R-:W-:Y:S05]  /*3200*/  BRA `(.L_x_2041) ;  /* 0x00000cf000007947 */ /* 0x000fea0003800000 */
.L_x_2043:
[----:B------:R-:W-:-:S13]  /*3210*/  ISETP.GT.AND P0, PT, R0, 0x6, PT ;  /* 0x000000060000780c */ /* 0x000fda0003f04270 */
[----:B------:R-:W-:Y:S05]  /*3220*/  @P0 BRA `(.L_x_2049) ;  /* 0x000000d000000947 */ /* 0x000fea0003800000 */
[----:B------:R-:W-:-:S13]  /*3230*/  ISETP.NE.AND P0, PT, R0, 0x5, PT ;  /* 0x000000050000780c */ /* 0x000fda0003f05270 */
[----:B------:R-:W-:Y:S05]  /*3240*/  @!P0 BRA `(.L_x_2050) ;  /* 0x0000006000008947 */ /* 0x000fea0003800000 */
[----:B------:R-:W-:-:S13]  /*3250*/  ISETP.NE.AND P0, PT, R0, 0x6, PT ;  /* 0x000000060000780c */ /* 0x000fda0003f05270 */
[----:B------:R-:W-:Y:S05]  /*3260*/  @P0 BRA `(.L_x_2046) ;  /* 0x00000b0000000947 */ /* 0x000fea0003800000 */
[----:B------:R-:W3:Y:S02]  /*3270*/  LDG.E R16, [R4.64] ;  /* 0x0000002404107981 */ /* 0x000ee4000c1e1900 */
[----:B---3--:R-:W-:-:S06]  /*3280*/  FMUL.FTZ R16, R16, 1 ;  /* 0x3f80000010107820 */ /* 0x008fcc0000410000 */
[----:B------:R-:W0:Y:S01]  /*3290*/  F2F.F64.F32 R16, R16 ;  /* 0x0000001000107310 */ /* 0x000e220000201800 */
[----:B------:R-:W-:Y:S05]  /*32a0*/  BRA `(.L_x_2041) ;  /* 0x00000c5000007947 */ /* 0x000fea0003800000 */
.L_x_2050:
[----:B------:R-:W3:Y:S02]  /*32b0*/  LDG.E.U16 R0, [R4.64] ;  /* 0x0000002404007981 */ /* 0x000ee4000c1e1500 */
[----:B---3--:R-:W-:-:S05]  /*32c0*/  HADD2.F32 R0, -RZ, R0.H0_H0 ;  /* 0x20000000ff007230 */ /* 0x008fca0000004100 */
[----:B------:R-:W-:-:S04]  /*32d0*/  FMUL.FTZ R0, R0, 1 ;  /* 0x3f80000000007820 */ /* 0x000fc80000410000 */
[----:B------:R0:W3:Y:S01]  /*32e0*/  F2F.F64.F32 R16, R0 ;  /* 0x0000000000107310 */ /* 0x0000e20000201800 */
[----:B------:R-:W-:Y:S05]  /*32f0*/  BRA `(.L_x_2041) ;  /* 0x00000c0000007947 */ /* 0x000fea0003800000 */
.L_x_2049:
[----:B------:R-:W-:-:S13]  /*3300*/  ISETP.NE.AND P0, PT, R0, 0x7, PT ;  /* 0x000000070000780c */ /* 0x000fda0003f05270 */
[----:B------:R-:W-:Y:S05]  /*3310*/  @!P0 BRA `(.L_x_2051) ;  /* 0x000000d000008947 */ /* 0x000fea0003800000 */
        /* <DEDUP_REMOVED lines=8> */
.L_x_2052:
[----:B------:R-:W3:Y:S02]  /*33a0*/  LDG.E.U16 R4, [R4.64] ;  /* 0x0000002404047981 */ /* 0x000ee4000c1e1500 */
[----:B---3--:R-:W-:-:S05]  /*33b0*/  HADD2.F32 R0, -RZ, R4.H0_H0 ;  /* 0x20000004ff007230 */ /* 0x008fca0000004100 */
[----:B------:R-:W-:-:S04]  /*33c0*/  FMUL.FTZ R0, R0, 1 ;  /* 0x3f80000000007820 */ /* 0x000fc80000410000 */
[----:B------:R0:W3:Y:S01]  /*33d0*/  F2F.F64.F32 R16, R0 ;  /* 0x0000000000107310 */ /* 0x0000e20000201800 */
[----:B------:R-:W-:Y:S05]  /*33e0*/  BRA `(.L_x_2041) ;  /* 0x00000b1000007947 */ /* 0x000fea0003800000 */
.L_x_2051:
[----:B------:R0:W5:Y:S01]  /*33f0*/  LDG.E.64 R16, [R4.64] ;  /* 0x0000002404107981 */ /* 0x000162000c1e1b00 */
[----:B------:R-:W-:Y:S05]  /*3400*/  BRA `(.L_x_2041) ;  /* 0x00000af000007947 */ /* 0x000fea0003800000 */
.L_x_2042:
        /* <DEDUP_REMOVED lines=8> */
[----:B------:R-:W3:Y:S01]  /*3490*/  LDG.E.U8 R4, [R4.64] ;  /* 0x0000002404047981 */ /* 0x000ee2000c1e1100 */
[----:B------:R-:W-:Y:S01]  /*34a0*/  IMAD.MOV.U32 R16, RZ, RZ, RZ ;  /* 0x000000ffff107224 */ /* 0x000fe200078e00ff */
[----:B---3--:R-:W-:-:S04]  /*34b0*/  ISETP.NE.AND P0, PT, R4, RZ, PT ;  /* 0x000000ff0400720c */ /* 0x008fc80003f05270 */
[----:B------:R-:W-:Y:S01]  /*34c0*/  FSEL R17, RZ, 1.875, !P0 ;  /* 0x3ff00000ff117808 */ /* 0x000fe20004000000 */
[----:B------:R-:W-:Y:S05]  /*34d0*/  BRA `(.L_x_2041) ;  /* 0x00000a2000007947 */ /* 0x000fea0003800000 */
.L_x_2055:
[----:B------:R0:W5:Y:S01]  /*34e0*/  LDG.E.64 R16, [R4.64] ;  /* 0x0000002404107981 */ /* 0x000162000c1e1b00 */
[----:B------:R-:W-:Y:S05]  /*34f0*/  BRA `(.L_x_2041) ;  /* 0x00000a0000007947 */ /* 0x000fea0003800000 */
.L_x_2054:
        /* <DEDUP_REMOVED lines=26> */
[----:B------:R0:W3:Y:S01]  /*36a0*/  F2F.F64.F32 R16, R7 ;  /* 0x0000000700107310 */ /* 0x0000e20000201800 */
[----:B------:R-:W-:Y:S05]  /*36b0*/  BRA `(.L_x_2041) ;  /* 0x0000084000007947 */ /* 0x000fea0003800000 */
.L_x_2057:
        /* <DEDUP_REMOVED lines=13> */
[----:B------:R0:W3:Y:S01]  /*3790*/  F2F.F64.F32 R16, R0 ;  /* 0x0000000000107310 */ /* 0x0000e20000201800 */
[----:B------:R-:W-:Y:S05]  /*37a0*/  BRA `(.L_x_2041) ;  /* 0x0000075000007947 */ /* 0x000fea0003800000 */
.L_x_2056:
[----:B------:R-:W3:Y:S02]  /*37b0*/  LDG.E.U16 R0, [R4.64] ;  /* 0x0000002404007981 */ /* 0x000ee4000c1e1500 */
[----:B---3--:R-:W-:-:S05]  /*37c0*/  PRMT R0, RZ, 0x5410, R0 ;  /* 0x00005410ff007816 */ /* 0x008fca0000000000 */
[----:B------:R-:W-:-:S04]  /*37d0*/  FMUL.FTZ R0, R0, 1 ;  /* 0x3f80000000007820 */ /* 0x000fc80000410000 */
[----:B------:R0:W3:Y:S01]  /*37e0*/  F2F.F64.F32 R16, R0 ;  /* 0x0000000000107310 */ /* 0x0000e20000201800 */
[----:B------:R-:W-:Y:S05]  /*37f0*/  BRA `(.L_x_2041) ;  /* 0x0000070000007947 */ /* 0x000fea0003800000 */
.L_x_2053:
        /* <DEDUP_REMOVED lines=9> */
[----:B---3--:R0:W3:Y:S01]  /*3890*/  I2F.F64.U16 R16, R4 ;  /* 0x0000000400107312 */ /* 0x0080e20000101800 */
[----:B------:R-:W-:Y:S05]  /*38a0*/  BRA `(.L_x_2041) ;  /* 0x0000065000007947 */ /* 0x000fea0003800000 */
.L_x_2060:
[----:B------:R-:W3:Y:S01]  /*38b0*/  LDG.E.U8 R3, [R4.64] ;  /* 0x0000002404037981 */ /* 0x000ee2000c1e1100 */
[----:B------:R-:W-:Y:S01]  /*38c0*/  BSSY B0, `(.L_x_2061) ;  /* 0x0000018000007945 */ /* 0x000fe20003800000 */
[----:B------:R-:W-:Y:S01]  /*38d0*/  IMAD.MOV.U32 R0, RZ, RZ, RZ ;  /* 0x000000ffff007224 */ /* 0x000fe200078e00ff */
        /* <DEDUP_REMOVED lines=18> */
.L_x_2064:
[----:B------:R-:W-:Y:S05]  /*3a00*/  BSYNC B1 ;  /* 0x0000000000017941 */ /* 0x000fea0003800000 */
.L_x_2063:
[----:B------:R-:W-:Y:S01]  /*3a10*/  LEA R5, R0, 0x3b800000, 0x17 ;  /* 0x3b80000000057811 */ /* 0x000fe200078eb8ff */
[----:B------:R-:W-:-:S05]  /*3a20*/  IMAD.SHL.U32 R0, R3, 0x100000, RZ ;  /* 0x0010000003007824 */ /* 0x000fca00078e00ff */
[----:B------:R-:W-:Y:S02]  /*3a30*/  LOP3.LUT R0, R5, R0, R6, 0xfe, !PT ;  /* 0x0000000005007212 */ /* 0x000fe400078efe06 */
.L_x_2062:
[----:B------:R-:W-:Y:S05]  /*3a40*/  BSYNC B0 ;  /* 0x0000000000007941 */ /* 0x000fea0003800000 */
.L_x_2061:
[----:B------:R-:W-:-:S04]  /*3a50*/  FMUL.FTZ R0, R0, 1 ;  /* 0x3f80000000007820 */ /* 0x000fc80000410000 */
[----:B------:R0:W3:Y:S01]  /*3a60*/  F2F.F64.F32 R16, R0 ;  /* 0x0000000000107310 */ /* 0x0000e20000201800 */
[----:B------:R-:W-:Y:S05]  /*3a70*/  BRA `(.L_x_2041) ;  /* 0x0000048000007947 */ /* 0x000fea0003800000 */
.L_x_2059:
        /* <DEDUP_REMOVED lines=21> */
.L_x_2068:
[----:B------:R-:W-:Y:S05]  /*3bd0*/  BSYNC B1 ;  /* 0x0000000000017941 */ /* 0x000fea0003800000 */
.L_x_2067:
[----:B------:R-:W-:Y:S01]  /*3be0*/  LEA R5, R0, 0x37800000, 0x17 ;  /* 0x3780000000057811 */ /* 0x000fe200078eb8ff */
[----:B------:R-:W-:-:S05]  /*3bf0*/  IMAD.SHL.U32 R0, R3, 0x200000, RZ ;  /* 0x0020000003007824 */ /* 0x000fca00078e00ff */
[----:B------:R-:W-:Y:S02]  /*3c00*/  LOP3.LUT R0, R5, R0, R6, 0xfe, !PT ;  /* 0x0000000005007212 */ /* 0x000fe400078efe06 */
.L_x_2066:
[----:B------:R-:W-:Y:S05]  /*3c10*/  BSYNC B0 ;  /* 0x0000000000007941 */ /* 0x000fea0003800000 */
.L_x_2065:
[----:B------:R-:W-:-:S04]  /*3c20*/  FMUL.FTZ R0, R0, 1 ;  /* 0x3f80000000007820 */ /* 0x000fc80000410000 */
[----:B------:R0:W3:Y:S01]  /*3c30*/  F2F.F64.F32 R16, R0 ;  /* 0x0000000000107310 */ /* 0x0000e20000201800 */
[----:B------:R-:W-:Y:S05]  /*3c40*/  BRA `(.L_x_2041) ;  /* 0x000002b000007947 */ /* 0x000fea0003800000 */
.L_x_2058:
[----:B------:R-:W-:-:S13]  /*3c50*/  ISETP.NE.AND P0, PT, R0, 0x1c, PT ;  /* 0x0000001c0000780c */ /* 0x000fda0003f05270 */
[----:B------:R-:W-:Y:S05]  /*3c60*/  @!P0 BRA `(.L_x_2069) ;  /* 0x0000027000008947 */ /* 0x000fea0003800000 */
[----:B------:R-:W-:-:S13]  /*3c70*/  ISETP.NE.AND P0, PT, R0, 0x1d, PT ;  /* 0x0000001d0000780c */ /* 0x000fda0003f05270 */
[----:B------:R-:W-:Y:S05]  /*3c80*/  @!P0 BRA `(.L_x_2070) ;  /* 0x0000022000008947 */ /* 0x000fea0003800000 */
[----:B------:R-:W-:-:S13]  /*3c90*/  ISETP.NE.AND P0, PT, R0, 0x2c, PT ;  /* 0x0000002c0000780c */ /* 0x000fda0003f05270 */
[----:B------:R-:W-:Y:S05]  /*3ca0*/  @P0 BRA `(.L_x_2046) ;  /* 0x000000c000000947 */ /* 0x000fea0003800000 */
[----:B------:R-:W3:Y:S01]  /*3cb0*/  LDG.E.U8 R4, [R4.64] ;  /* 0x0000002404047981 */ /* 0x000ee2000c1e1100 */
[----:B------:R-:W-:Y:S01]  /*3cc0*/  BSSY B0, `(.L_x_2071) ;  /* 0x0000007000007945 */ /* 0x000fe20003800000 */
[----:B------:R-:W-:Y:S01]  /*3cd0*/  IMAD.MOV.U32 R0, RZ, RZ, 0x400000 ;  /* 0x00400000ff007424 */ /* 0x000fe200078e00ff */
[----:B---3--:R-:W-:-:S13]  /*3ce0*/  ISETP.NE.AND P0, PT, R4, RZ, PT ;  /* 0x000000ff0400720c */ /* 0x008fda0003f05270 */
[----:B------:R-:W-:Y:S05]  /*3cf0*/  @!P0 BRA `(.L_x_2072) ;  /* 0x0000003000008947 */ /* 0x000fea0003800000 */
[----:B------:R-:W-:-:S13]  /*3d00*/  ISETP.NE.AND P0, PT, R4, 0xff, PT ;  /* 0x000000ff0400780c */ /* 0x000fda0003f05270 */
[----:B------:R-:W-:Y:S02]  /*3d10*/  @!P0 IMAD.MOV.U32 R0, RZ, RZ, 0x7f800001 ;  /* 0x7f800001ff008424 */ /* 0x000fe400078e00ff */
[----:B------:R-:W-:Y:S02]  /*3d20*/  @P0 IMAD.SHL.U32 R0, R4, 0x800000, RZ ;  /* 0x0080000004000824 */ /* 0x000fe400078e00ff */
.L_x_2072:
[----:B------:R-:W-:Y:S05]  /*3d30*/  BSYNC B0 ;  /* 0x0000000000007941 */ /* 0x000fea0003800000 */
.L_x_2071:
[----:B------:R-:W-:-:S04]  /*3d40*/  FMUL.FTZ R0, R0, 1 ;  /* 0x3f80000000007820 */ /* 0x000fc80000410000 */
[----:B------:R0:W3:Y:S01]  /*3d50*/  F2F.F64.F32 R16, R0 ;  /* 0x0000000000107310 */ /* 0x0000e20000201800 */
[----:B------:R-:W-:Y:S05]  /*3d60*/  BRA `(.L_x_2041) ;  /* 0x0000019000007947 */ /* 0x000fea0003800000 */
.L_x_2046:
        /* <DEDUP_REMOVED lines=18> */
[----:B012--5:R-:W-:Y:S05]  /*3e90*/  CALL.ABS.NOINC R14 ;  /* 0x000000000e007343 */ /* 0x027fea0003c00000 */
[----:B------:R-:W-:Y:S05]  /*3ea0*/  BRA `(.L_x_2041) ;  /* 0x0000005000007947 */ /* 0x000fea0003800000 */
.L_x_2070:
[----:B------:R-:W3:Y:S02]  /*3eb0*/  LDG.E.64 R16, [R4.64] ;  /* 0x0000002404107981 */ /* 0x000ee4000c1e1b00 */
[----:B---3--:R-:W0:Y:S01]  /*3ec0*/  I2F.F64.U64 R16, R16 ;  /* 0x0000001000107312 */ /* 0x008e220000301800 */
[----:B------:R-:W-:Y:S05]  /*3ed0*/  BRA `(.L_x_2041) ;  /* 0x0000002000007947 */ /* 0x000fea0003800000 */
.L_x_2069:
[----:B------:R-:W3:Y:S02]  /*3ee0*/  LDG.E R4, [R4.64] ;  /* 0x0000002404047981 */ /* 0x000ee4000c1e1900 */
[----:B---3--:R0:W3:Y:S02]  /*3ef0*/  I2F.F64.U32 R16, R4 ;  /* 0x0000000400107312 */ /* 0x0080e40000201800 */
.L_x_2041:
[----:B------:R-:W-:Y:S05]  /*3f00*/  BSYNC B6 ;  /* 0x0000000000067941 */ /* 0x000fea0003800000 */
.L_x_2040:
[----:B------:R-:W4:Y:S01]  /*3f10*/  S2R R22, SR_TID.X ;  /* 0x0000000000167919 */ /* 0x000f220000002100 */
[----:B------:R-:W-:Y:S01]  /*3f20*/  BSSY B0, `(.L_x_2073) ;  /* 0x0000041000007945 */ /* 0x000fe20003800000 */
[----:B----4-:R-:W-:-:S13]  /*3f30*/  ISETP.GE.AND P0, PT, R22, R19, PT ;  /* 0x000000131600720c */ /* 0x010fda0003f06270 */
[----:B------:R-:W-:Y:S05]  /*3f40*/  @P0 BRA `(.L_x_2074) ;  /* 0x000003e000000947 */ /* 0x000fea0003800000 */
[----:B0----5:R-:W-:Y:S01]  /*3f50*/  ISETP.GT.AND P1, PT, R27, 0xfffff, PT ;  /* 0x000fffff1b00780c */ /* 0x021fe20003f24270 */
[----:B------:R-:W-:Y:S01]  /*3f60*/  IMAD.MOV.U32 R3, RZ, RZ, R27 ;  /* 0x000000ffff037224 */ /* 0x000fe200078e001b */
[----:B------:R-:W-:Y:S01]  /*3f70*/  BSSY B1, `(.L_x_2075) ;  /* 0x0000039000017945 */ /* 0x000fe20003800000 */
[----:B------:R-:W-:-:S10]  /*3f80*/  IMAD.MOV.U32 R14, RZ, RZ, R26 ;  /* 0x000000ffff0e7224 */ /* 0x000fd400078e001a */
[----:B------:R-:W0:-:S10]  /*3f90*/  @!P1 DMUL R26, R26, 1.80143985094819840000e+16 ;  /* 0x435000001a1a9828 */ /* 0x000e140000000000 */
[----:B0-----:R-:W-:Y:S02]  /*3fa0*/  @!P1 IMAD.MOV.U32 R3, RZ, RZ, R27 ;  /* 0x000000ffff039224 */ /* 0x001fe400078e001b */
[----:B------:R-:W-:-:S03]  /*3fb0*/  @!P1 IMAD.MOV.U32 R14, RZ, RZ, R26 ;  /* 0x000000ffff0e9224 */ /* 0x000fc600078e001a */
[----:B------:R-:W-:-:S04]  /*3fc0*/  IADD3 R0, R3, -0x1, RZ ;  /* 0xffffffff03007810 */ /* 0x000fc80007ffe0ff */
[----:B------:R-:W-:Y:S01]  /*3fd0*/  ISETP.GE.U32.AND P2, PT, R0, 0x7fefffff, PT ;  /* 0x7fefffff0000780c */ /* 0x000fe20003f46070 */
[----:B------:R-:W-:Y:S02]  /*3fe0*/  IMAD.MOV.U32 R0, RZ, RZ, -0x3ff ;  /* 0xfffffc01ff007424 */ /* 0x000fe400078e00ff */
[----:B------:R-:W-:-:S10]  /*3ff0*/  @!P1 IMAD.MOV.U32 R0, RZ, RZ, -0x435 ;  /* 0xfffffbcbff009424 */ /* 0x000fd400078e00ff */
        /* <DEDUP_REMOVED lines=11> */
[----:B------:R-:W-:-:S04]  /*40b0*/  LOP3.LUT R15, R4, 0x3ff00000, RZ, 0xfc, !PT ;  /* 0x3ff00000040f7812 */ /* 0x000fc800078efcff */
        /* <DEDUP_REMOVED lines=8> */
[----:B0-----:R-:W0:-:S06]  /*4140*/  DFMA R4, -R12, R10, 1 ;  /* 0x3ff000000c04742b */ /* 0x001e0c000000010a */
[----:B0-----:R-:W0:-:S06]  /*4150*/  DFMA R4, R4, R4, R4 ;  /* 0x000000040404722b */ /* 0x001e0c0000000004 */
[----:B0-----:R0:W4:Y:S02]  /*4160*/  DFMA R10, R10, R4, R10 ;  /* 0x000000040a0a722b */ /* 0x001124000000000a */
[----:B0-----:R-:W-:Y:S02]  /*4170*/  IMAD.MOV.U32 R4, RZ, RZ, 0x3ae80f1e ;  /* 0x3ae80f1eff047424 */ /* 0x001fe400078e00ff */
[----:B------:R-:W-:Y:S02]  /*4180*/  IMAD.MOV.U32 R5, RZ, RZ, 0x3eb1380b ;  /* 0x3eb1380bff057424 */ /* 0x000fe400078e00ff */
[----:B----4-:R-:W0:-:S06]  /*4190*/  DMUL R8, R10, R14 ;  /* 0x0000000e0a087228 */ /* 0x010e0c0000000000 */
[----:B0-----:R-:W0:-:S06]  /*41a0*/  DFMA R8, R10, R14, R8 ;  /* 0x0000000e0a08722b */ /* 0x001e0c0000000008 */
[----:B0-----:R-:W0:-:S06]  /*41b0*/  DMUL R6, R8, R8 ;  /* 0x0000000808067228 */ /* 0x001e0c0000000000 */
[----:B0-----:R-:W0:-:S06]  /*41c0*/  DFMA R4, R6, R4, c[0x2][0x0] ;  /* 0x008000000604762b */ /* 0x001e0c0000000004 */
[----:B0-----:R-:W0:-:S06]  /*41d0*/  DFMA R4, R6, R4, c[0x2][0x8] ;  /* 0x008002000604762b */ /* 0x001e0c0000000004 */
[----:B0-----:R-:W0:-:S04]  /*41e0*/  DFMA R12, R6, R4, c[0x2][0x10] ;  /* 0x00800400060c762b */ /* 0x001e080000000004 */
[----:B------:R-:W-:-:S04]  /*41f0*/  DADD R4, R20, c[0x2][0x38] ;  /* 0x00800e0014047629 */ /* 0x000fc80000000000 */
[----:B0-----:R-:W0:-:S04]  /*4200*/  DFMA R12, R6, R12, c[0x2][0x18] ;  /* 0x00800600060c762b */ /* 0x001e08000000000c */
[----:B------:R-:W4:-:S04]  /*4210*/  DADD R20, R14, -R8 ;  /* 0x000000000e147229 */ /* 0x000f080000000808 */
[----:B0-----:R-:W0:-:S04]  /*4220*/  DFMA R12, R6, R12, c[0x2][0x20] ;  /* 0x00800800060c762b */ /* 0x001e08000000000c */
[----:B----4-:R-:W4:-:S04]  /*4230*/  DADD R20, R20, R20 ;  /* 0x0000000014147229 */ /* 0x010f080000000014 */
[----:B0-----:R-:W0:-:S04]  /*4240*/  DFMA R12, R6, R12, c[0x2][0x28] ;  /* 0x00800a00060c762b */ /* 0x001e08000000000c */
[----:B----4-:R-:W4:-:S04]  /*4250*/  DFMA R20, R14, -R8, R20 ;  /* 0x800000080e14722b */ /* 0x010f080000000014 */
[----:B------:R-:W5:-:S04]  /*4260*/  DFMA R14, R4, c[0x2][0x40], R8 ;  /* 0x00801000040e7a2b */ /* 0x000f480000000008 */
[----:B0-----:R-:W0:-:S04]  /*4270*/  DFMA R12, R6, R12, c[0x2][0x30] ;  /* 0x00800c00060c762b */ /* 0x001e08000000000c */
[----:B----4-:R-:W-:-:S04]  /*4280*/  DMUL R20, R10, R20 ;  /* 0x000000140a147228 */ /* 0x010fc80000000000 */
[----:B-----5:R-:W4:-:S04]  /*4290*/  DFMA R10, -R4, c[0x2][0x40], R14 ;  /* 0x00801000040a7a2b */ /* 0x020f08000000010e */
[----:B0-----:R-:W0:-:S04]  /*42a0*/  DMUL R12, R6, R12 ;  /* 0x0000000c060c7228 */ /* 0x001e080000000000 */
[----:B----4-:R-:W-:-:S04]  /*42b0*/  DADD R10, -R8, R10 ;  /* 0x00000000080a7229 */ /* 0x010fc8000000010a */
[----:B0-----:R-:W0:-:S06]  /*42c0*/  DFMA R12, R8, R12, R20 ;  /* 0x0000000c080c722b */ /* 0x001e0c0000000014 */
[----:B0-----:R-:W0:-:S06]  /*42d0*/  DADD R10, R12, -R10 ;  /* 0x000000000c0a7229 */ /* 0x001e0c000000080a */
[----:B0-----:R-:W0:-:S06]  /*42e0*/  DFMA R10, R4, c[0x2][0x48], R10 ;  /* 0x00801200040a7a2b */ /* 0x001e0c000000000a */
[----:B0-----:R0:W4:-:S06]  /*42f0*/  DADD R4, R14, R10 ;  /* 0x000000000e047229 */ /* 0x00110c000000000a */
.L_x_2076:
[----:B------:R-:W-:Y:S05]  /*4300*/  BSYNC B1 ;  /* 0x0000000000017941 */ /* 0x000fea0003800000 */
.L_x_2075:
[----:B----4-:R-:W4:-:S06]  /*4310*/  DMUL R6, R4, c[0x2][0x50] ;  /* 0x0080140004067a28 */ /* 0x010f0c0000000000 */
[----:B----4-:R4:W0:-:S06]  /*4320*/  DFMA R4, R4, c[0x2][0x58], R6 ;  /* 0x0080160004047a2b */ /* 0x01080c0000000006 */
.L_x_2074:
[----:B------:R-:W-:Y:S05]  /*4330*/  BSYNC B0 ;  /* 0x0000000000007941 */ /* 0x000fea0003800000 */
.L_x_2073:
[----:B0----5:R-:W-:Y:S01]  /*4340*/  IADD3 R26, R22, 0x80, RZ ;  /* 0x00000080161a7810 */ /* 0x021fe20007ffe0ff */
[----:B------:R-:W-:Y:S03]  /*4350*/  BSSY B0, `(.L_x_2077) ;  /* 0x0000042000007945 */ /* 0x000fe60003800000 */
[----:B------:R-:W-:-:S13]  /*4360*/  ISETP.GE.AND P1, PT, R26, R19, PT ;  /* 0x000000131a00720c */ /* 0x000fda0003f26270 */
[----:B------:R-:W-:Y:S05]  /*4370*/  @P1 BRA `(.L_x_2078) ;  /* 0x000003f000001947 */ /* 0x000fea0003800000 */
[----:B-1----:R-:W-:Y:S01]  /*4380*/  ISETP.GT.AND P1, PT, R29, 0xfffff, PT ;  /* 0x000fffff1d00780c */ /* 0x002fe20003f24270 */
        /* <DEDUP_REMOVED lines=10> */
[----:B----4-:R-:W-:Y:S01]  /*4430*/  @P2 IMAD.MOV.U32 R6, RZ, RZ, 0x0 ;  /* 0x00000000ff062424 */ /* 0x010fe200078e00ff */
        /* <DEDUP_REMOVED lines=28> */
[----:B0-----:R-:W0:-:S06]  /*4600*/  DMUL R10, R8, R8 ;  /* 0x00000008080a7228 */ /* 0x001e0c0000000000 */
[----:B0-----:R-:W0:-:S06]  /*4610*/  DFMA R12, R10, R12, c[0x2][0x0] ;  /* 0x008000000a0c762b */ /* 0x001e0c000000000c */
[----:B0-----:R-:W0:-:S04]  /*4620*/  DFMA R14, R10, R12, c[0x2][0x8] ;  /* 0x008002000a0e762b */ /* 0x001e08000000000c */
[----:B------:R-:W1:-:S04]  /*4630*/  DADD R12, R6, -R8 ;  /* 0x00000000060c7229 */ /* 0x000e480000000808 */
[----:B0-----:R-:W0:-:S04]  /*4640*/  DFMA R14, R10, R14, c[0x2][0x10] ;  /* 0x008004000a0e762b */ /* 0x001e08000000000e */
[----:B-1----:R-:W1:-:S04]  /*4650*/  DADD R12, R12, R12 ;  /* 0x000000000c0c7229 */ /* 0x002e48000000000c */
[----:B0-----:R-:W0:-:S04]  /*4660*/  DFMA R14, R10, R14, c[0x2][0x18] ;  /* 0x008006000a0e762b */ /* 0x001e08000000000e */
[----:B-1----:R-:W-:-:S04]  /*4670*/  DFMA R12, R6, -R8, R12 ;  /* 0x80000008060c722b */ /* 0x002fc8000000000c */
[----:B0-----:R-:W0:-:S04]  /*4680*/  DFMA R14, R10, R14, c[0x2][0x20] ;  /* 0x008008000a0e762b */ /* 0x001e08000000000e */
[----:B------:R-:W-:-:S04]  /*4690*/  DFMA R6, R20, c[0x2][0x40], R8 ;  /* 0x0080100014067a2b */ /* 0x000fc80000000008 */
[----:B0-----:R-:W0:-:S04]  /*46a0*/  DFMA R14, R10, R14, c[0x2][0x28] ;  /* 0x00800a000a0e762b */ /* 0x001e08000000000e */
[----:B------:R-:W-:-:S04]  /*46b0*/  DMUL R12, R28, R12 ;  /* 0x0000000c1c0c7228 */ /* 0x000fc80000000000 */
[----:B0-----:R-:W0:-:S06]  /*46c0*/  DFMA R14, R10, R14, c[0x2][0x30] ;  /* 0x00800c000a0e762b */ /* 0x001e0c000000000e */
[----:B0-----:R-:W0:-:S04]  /*46d0*/  DMUL R14, R10, R14 ;  /* 0x0000000e0a0e7228 */ /* 0x001e080000000000 */
[----:B------:R-:W1:-:S04]  /*46e0*/  DFMA R10, -R20, c[0x2][0x40], R6 ;  /* 0x00801000140a7a2b */ /* 0x000e480000000106 */
[----:B0-----:R-:W-:-:S04]  /*46f0*/  DFMA R12, R8, R14, R12 ;  /* 0x0000000e080c722b */ /* 0x001fc8000000000c */
[----:B-1----:R-:W0:-:S06]  /*4700*/  DADD R10, -R8, R10 ;  /* 0x00000000080a7229 */ /* 0x002e0c000000010a */
[----:B0-----:R-:W0:-:S06]  /*4710*/  DADD R10, R12, -R10 ;  /* 0x000000000c0a7229 */ /* 0x001e0c000000080a */
[----:B0-----:R-:W0:-:S06]  /*4720*/  DFMA R10, R20, c[0x2][0x48], R10 ;  /* 0x00801200140a7a2b */ /* 0x001e0c000000000a */
[----:B0-----:R0:W1:-:S06]  /*4730*/  DADD R6, R6, R10 ;  /* 0x0000000006067229 */ /* 0x00104c000000000a */
.L_x_2080:
[----:B------:R-:W-:Y:S05]  /*4740*/  BSYNC B1 ;  /* 0x0000000000017941 */ /* 0x000fea0003800000 */
.L_x_2079:
[----:B-1----:R-:W1:-:S06]  /*4750*/  DMUL R28, R6, c[0x2][0x50] ;  /* 0x00801400061c7a28 */ /* 0x002e4c0000000000 */
[----:B-1----:R1:W4:-:S06]  /*4760*/  DFMA R28, R6, c[0x2][0x58], R28 ;  /* 0x00801600061c7a2b */ /* 0x00230c000000001c */
.L_x_2078:
[----:B------:R-:W-:Y:S05]  /*4770*/  BSYNC B0 ;  /* 0x0000000000007941 */ /* 0x000fea0003800000 */
.L_x_2077:
[----:B------:R-:W-:Y:S01]  /*4780*/  IADD3 R0, R22, 0x100, RZ ;  /* 0x0000010016007810 */ /* 0x000fe20007ffe0ff */
[----:B------:R-:W-:Y:S03]  /*4790*/  BSSY B0, `(.L_x_2081) ;  /* 0x0000042000007945 */ /* 0x000fe60003800000 */
[----:B------:R-:W-:-:S13]  /*47a0*/  ISETP.GE.AND P1, PT, R0, R19, PT ;  /* 0x000000130000720c */ /* 0x000fda0003f26270 */
[----:B------:R-:W-:Y:S05]  /*47b0*/  @P1 BRA `(.L_x_2082) ;  /* 0x000003f000001947 */ /* 0x000fea0003800000 */
[----:B--2---:R-:W-:Y:S01]  /*47c0*/  ISETP.GT.AND P1, PT, R25, 0xfffff, PT ;  /* 0x000fffff1900780c */ /* 0x004fe20003f24270 */
[----:B------:R-:W-:Y:S01]  /*47d0*/  IMAD.MOV.U32 R20, RZ, RZ, R25 ;  /* 0x000000ffff147224 */ /* 0x000fe200078e0019 */
[----:B------:R-:W-:Y:S01]  /*47e0*/  BSSY B1, `(.L_x_2083) ;  /* 0x000003a000017945 */ /* 0x000fe20003800000 */
[----:B------:R-:W-:-:S10]  /*47f0*/  IMAD.MOV.U32 R0, RZ, RZ, R24 ;  /* 0x000000ffff007224 */ /* 0x000fd400078e0018 */
[----:B------:R-:W2:-:S10]  /*4800*/  @!P1 DMUL R24, R24, 1.80143985094819840000e+16 ;  /* 0x4350000018189828 */ /* 0x000e940000000000 */
[----:B--2---:R-:W-:Y:S02]  /*4810*/  @!P1 IMAD.MOV.U32 R20, RZ, RZ, R25 ;  /* 0x000000ffff149224 */ /* 0x004fe400078e0019 */
[----:B------:R-:W-:-:S03]  /*4820*/  @!P1 IMAD.MOV.U32 R0, RZ, RZ, R24 ;  /* 0x000000ffff009224 */ /* 0x000fc600078e0018 */
[----:B------:R-:W-:-:S04]  /*4830*/  IADD3 R3, R20, -0x1, RZ ;  /* 0xffffffff14037810 */ /* 0x000fc80007ffe0ff */
[----:B------:R-:W-:Y:S01]  /*4840*/  ISETP.GE.U32.AND P2, PT, R3, 0x7fefffff, PT ;  /* 0x7fefffff0300780c */ /* 0x000fe20003f46070 */
[----:B------:R-:W-:Y:S02]  /*4850*/  IMAD.MOV.U32 R3, RZ, RZ, -0x3ff ;  /* 0xfffffc01ff037424 */ /* 0x000fe400078e00ff */
[----:B------:R-:W-:-:S10]  /*4860*/  @!P1 IMAD.MOV.U32 R3, RZ, RZ, -0x435 ;  /* 0xfffffbcbff039424 */ /* 0x000fd400078e00ff */
[----:B-1--4-:R-:W-:Y:S01]  /*4870*/  @P2 IMAD.MOV.U32 R6, RZ, RZ, 0x0 ;  /* 0x00000000ff062424 */ /* 0x012fe200078e00ff */
[----:B------:R-:W-:Y:S01]  /*4880*/  @P2 FSETP.NEU.FTZ.AND P3, PT, R25, RZ, PT ;  /* 0x000000ff1900220b */ /* 0x000fe20003f7d000 */
[----:B------:R-:W-:-:S06]  /*4890*/  @P2 IMAD.MOV.U32 R7, RZ, RZ, 0x7ff00000 ;  /* 0x7ff00000ff072424 */ /* 0x000fcc00078e00ff */
[----:B------:R-:W1:-:S10]  /*48a0*/  @P2 DFMA R6, R24, R6, +INF ;  /* 0x7ff000001806242b */ /* 0x000e540000000006 */
[----:B-1----:R-:W-:Y:S02]  /*48b0*/  @P2 FSEL R6, R6, RZ, P3 ;  /* 0x000000ff06062208 */ /* 0x002fe40001800000 */
        /* <DEDUP_REMOVED lines=15> */
[----:B------:R-:W1:-:S04]  /*49b0*/  DADD R14, R6, 1 ;  /* 0x3ff00000060e7429 */ /* 0x000e480000000000 */
[----:B------:R-:W-:Y:S02]  /*49c0*/  DADD R6, R6, -1 ;  /* 0xbff0000006067429 */ /* 0x000fe40000000000 */
[----:B-1----:R-:W1:Y:S02]  /*49d0*/  MUFU.RCP64H R25, R15 ;  /* 0x0000000f00197308 */ /* 0x002e640000001800 */
[----:B------:R-:W-:-:S04]  /*49e0*/  DADD R20, R20, c[0x2][0x38] ;  /* 0x00800e0014147629 */ /* 0x000fc80000000000 */
[----:B-1----:R-:W1:-:S06]  /*49f0*/  DFMA R8, -R14, R24, 1 ;  /* 0x3ff000000e08742b */ /* 0x002e4c0000000118 */
[----:B-1----:R-:W1:-:S06]  /*4a00*/  DFMA R8, R8, R8, R8 ;  /* 0x000000080808722b */ /* 0x002e4c0000000008 */
[----:B-1----:R-:W1:-:S06]  /*4a10*/  DFMA R24, R24, R8, R24 ;  /* 0x000000081818722b */ /* 0x002e4c0000000018 */
[----:B-1----:R-:W1:-:S06]  /*4a20*/  DMUL R8, R24, R6 ;  /* 0x0000000618087228 */ /* 0x002e4c0000000000 */
[----:B-1----:R-:W1:-:S06]  /*4a30*/  DFMA R8, R24, R6, R8 ;  /* 0x000000061808722b */ /* 0x002e4c0000000008 */
[----:B01----:R-:W0:-:S06]  /*4a40*/  DMUL R10, R8, R8 ;  /* 0x00000008080a7228 */ /* 0x003e0c0000000000 */
        /* <DEDUP_REMOVED lines=19> */
.L_x_2084:
[----:B------:R-:W-:Y:S05]  /*4b80*/  BSYNC B1 ;  /* 0x0000000000017941 */ /* 0x000fea0003800000 */
.L_x_2083:
[----:B-1----:R-:W1:-:S06]  /*4b90*/  DMUL R24, R6, c[0x2][0x50] ;  /* 0x0080140006187a28 */ /* 0x002e4c0000000000 */
[----:B-1----:R1:W2:-:S06]  /*4ba0*/  DFMA R24, R6, c[0x2][0x58], R24 ;  /* 0x0080160006187a2b */ /* 0x00228c0000000018 */
.L_x_2082:
[----:B------:R-:W-:Y:S05]  /*4bb0*/  BSYNC B0 ;  /* 0x0000000000007941 */ /* 0x000fea0003800000 */
.L_x_2081:
[----:B------:R-:W-:Y:S01]  /*4bc0*/  IADD3 R0, R22, 0x180, RZ ;  /* 0x0000018016007810 */ /* 0x000fe20007ffe0ff */
[----:B------:R-:W-:Y:S03]  /*4bd0*/  BSSY B0, `(.L_x_2085) ;  /* 0x0000042000007945 */ /* 0x000fe60003800000 */
[----:B------:R-:W-:-:S13]  /*4be0*/  ISETP.GE.AND P1, PT, R0, R19, PT ;  /* 0x000000130000720c */ /* 0x000fda0003f26270 */
[----:B------:R-:W-:Y:S05]  /*4bf0*/  @P1 BRA `(.L_x_2086) ;  /* 0x000003f000001947 */ /* 0x000fea0003800000 */
[----:B---3--:R-:W-:Y:S01]  /*4c00*/  ISETP.GT.AND P1, PT, R17, 0xfffff, PT ;  /* 0x000fffff1100780c */ /* 0x008fe20003f24270 */
[----:B------:R-:W-:Y:S01]  /*4c10*/  IMAD.MOV.U32 R0, RZ, RZ, R17 ;  /* 0x000000ffff007224 */ /* 0x000fe200078e0011 */
[----:B------:R-:W-:Y:S01]  /*4c20*/  BSSY B1, `(.L_x_2087) ;  /* 0x000003a000017945 */ /* 0x000fe20003800000 */
[----:B------:R-:W-:-:S10]  /*4c30*/  IMAD.MOV.U32 R8, RZ, RZ, R16 ;  /* 0x000000ffff087224 */ /* 0x000fd400078e0010 */
[----:B------:R-:W3:-:S10]  /*4c40*/  @!P1 DMUL R16, R16, 1.80143985094819840000e+16 ;  /* 0x4350000010109828 */ /* 0x000ed40000000000 */
[----:B---3--:R-:W-:Y:S02]  /*4c50*/  @!P1 IMAD.MOV.U32 R0, RZ, RZ, R17 ;  /* 0x000000ffff009224 */ /* 0x008fe400078e0011 */
        /* <DEDUP_REMOVED lines=54> */
.L_x_2088:
[----:B------:R-:W-:Y:S05]  /*4fc0*/  BSYNC B1 ;  /* 0x0000000000017941 */ /* 0x000fea0003800000 */
.L_x_2087:
[----:B-1----:R-:W1:-:S06]  /*4fd0*/  DMUL R16, R6, c[0x2][0x50] ;  /* 0x0080140006107a28 */ /* 0x002e4c0000000000 */
[----:B-1----:R1:W3:-:S06]  /*4fe0*/  DFMA R16, R6, c[0x2][0x58], R16 ;  /* 0x0080160006107a2b */ /* 0x0022cc0000000010 */
.L_x_2086:
[----:B------:R-:W-:Y:S05]  /*4ff0*/  BSYNC B0 ;  /* 0x0000000000007941 */ /* 0x000fea0003800000 */
.L_x_2085:
[----:B------:R-:W0:Y:S01]  /*5000*/  LDC.U8 R18, c[0x0][0x184] ;  /* 0x00006100ff127b82 */ /* 0x000e220000000000 */
[----:B------:R-:W-:Y:S01]  /*5010*/  BSSY B6, `(.L_x_2089) ;  /* 0x0000119000067945 */ /* 0x000fe20003800000 */
        /* <DEDUP_REMOVED lines=16> */
[----:B------:R-:W0:Y:S01]  /*5120*/  F2I.F64.TRUNC R5, R4 ;  /* 0x0000000400057311 */ /* 0x000e22000030d100 */
[----:B------:R-:W-:Y:S01]  /*5130*/  IMAD.MOV.U32 R22, RZ, RZ, R26 ;  /* 0x000000ffff167224 */ /* 0x000fe200078e001a */
[----:B0-----:R0:W-:Y:S01]  /*5140*/  STG.E.U8 [R8.64], R5 ;  /* 0x0000000508007986 */ /* 0x0011e2000c101124 */
[----:B------:R-:W-:Y:S05]  /*5150*/  BRA `(.L_x_2090) ;  /* 0x0000104000007947 */ /* 0x000fea0003800000 */
.L_x_2094:
[----:B------:R-:W0:Y:S01]  /*5160*/  F2I.S64.F64.TRUNC R4, R4 ;  /* 0x0000000400047311 */ /* 0x000e22000030d900 */
[----:B------:R-:W-:Y:S02]  /*5170*/  IMAD.MOV.U32 R22, RZ, RZ, R26 ;  /* 0x000000ffff167224 */ /* 0x000fe400078e001a */
[----:B0-----:R-:W-:-:S05]  /*5180*/  IMAD.MOV.U32 R3, RZ, RZ, R4 ;  /* 0x000000ffff037224 */ /* 0x001fca00078e0004 */
[----:B------:R0:W-:Y:S01]  /*5190*/  STG.E.U8 [R8.64], R3 ;  /* 0x0000000308007986 */ /* 0x0001e2000c101124 */
[----:B------:R-:W-:Y:S05]  /*51a0*/  BRA `(.L_x_2090) ;  /* 0x00000ff000007947 */ /* 0x000fea0003800000 */
.L_x_2093:
[----:B------:R-:W-:-:S13]  /*51b0*/  ISETP.NE.AND P0, PT, R0, 0x2, PT ;  /* 0x000000020000780c */ /* 0x000fda0003f05270 */
[----:B------:R-:W-:Y:S05]  /*51c0*/  @!P0 BRA `(.L_x_2096) ;  /* 0x000000c000008947 */ /* 0x000fea0003800000 */
[----:B------:R-:W-:-:S13]  /*51d0*/  ISETP.NE.AND P0, PT, R0, 0x3, PT ;  /* 0x000000030000780c */ /* 0x000fda0003f05270 */
[----:B------:R-:W-:Y:S05]  /*51e0*/  @!P0 BRA `(.L_x_2097) ;  /* 0x0000006000008947 */ /* 0x000fea0003800000 */
[----:B------:R-:W-:-:S13]  /*51f0*/  ISETP.NE.AND P0, PT, R0, 0x4, PT ;  /* 0x000000040000780c */ /* 0x000fda0003f05270 */
[----:B------:R-:W-:Y:S05]  /*5200*/  @P0 BRA `(.L_x_2095) ;  /* 0x00000dd000000947 */ /* 0x000fea0003800000 */
[----:B------:R-:W0:Y:S01]  /*5210*/  F2I.S64.F64.TRUNC R4, R4 ;  /* 0x0000000400047311 */ /* 0x000e22000030d900 */
[----:B------:R-:W-:Y:S01]  /*5220*/  IMAD.MOV.U32 R22, RZ, RZ, R26 ;  /* 0x000000ffff167224 */ /* 0x000fe200078e001a */
[----:B0-----:R0:W-:Y:S01]  /*5230*/  STG.E.64 [R8.64], R4 ;  /* 0x0000000408007986 */ /* 0x0011e2000c101b24 */
[----:B------:R-:W-:Y:S05]  /*5240*/  BRA `(.L_x_2090) ;  /* 0x00000f5000007947 */ /* 0x000fea0003800000 */
.L_x_2097:
[----:B------:R-:W0:Y:S01]  /*5250*/  F2I.F64.TRUNC R5, R4 ;  /* 0x0000000400057311 */ /* 0x000e22000030d100 */
[----:B------:R-:W-:Y:S01]  /*5260*/  IMAD.MOV.U32 R22, RZ, RZ, R26 ;  /* 0x000000ffff167224 */ /* 0x000fe200078e001a */
[----:B0-----:R0:W-:Y:S01]  /*5270*/  STG.E [R8.64], R5 ;  /* 0x0000000508007986 */ /* 0x0011e2000c101924 */
[----:B------:R-:W-:Y:S05]  /*5280*/  BRA `(.L_x_2090) ;  /* 0x00000f1000007947 */ /* 0x000fea0003800000 */
.L_x_2096:
[----:B------:R-:W0:Y:S01]  /*5290*/  F2I.F64.TRUNC R5, R4 ;  /* 0x0000000400057311 */ /* 0x000e22000030d100 */
[----:B------:R-:W-:Y:S01]  /*52a0*/  IMAD.MOV.U32 R22, RZ, RZ, R26 ;  /* 0x000000ffff167224 */ /* 0x000fe200078e001a */
[----:B0-----:R0:W-:Y:S01]  /*52b0*/  STG.E.U16 [R8.64], R5 ;  /* 0x0000000508007986 */ /* 0x0011e2000c101524 */
[----:B------:R-:W-:Y:S05]  /*52c0*/  BRA `(.L_x_2090) ;  /* 0x00000ed000007947 */ /* 0x000fea0003800000 */
.L_x_2092:
[----:B------:R-:W-:-:S13]  /*52d0*/  ISETP.GT.AND P0, PT, R0, 0x6, PT ;  /* 0x000000060000780c */ /* 0x000fda0003f04270 */
[----:B------:R-:W-:Y:S05]  /*52e0*/  @P0 BRA `(.L_x_2098) ;  /* 0x0000011000000947 */ /* 0x000fea0003800000 */
[----:B------:R-:W-:-:S13]  /*52f0*/  ISETP.NE.AND P0, PT, R0, 0x5, PT ;  /* 0x000000050000780c */ /* 0x000fda0003f05270 */
[----:B------:R-:W-:Y:S05]  /*5300*/  @!P0 BRA `(.L_x_2099) ;  /* 0x0000008000008947 */ /* 0x000fea0003800000 */
[----:B------:R-:W-:-:S13]  /*5310*/  ISETP.NE.AND P0, PT, R0, 0x6, PT ;  /* 0x000000060000780c */ /* 0x000fda0003f05270 */
[----:B------:R-:W-:Y:S05]  /*5320*/  @P0 BRA `(.L_x_2095) ;  /* 0x00000cb000000947 */ /* 0x000fea0003800000 */
[----:B------:R-:W0:Y:S01]  /*5330*/  F2F.F32.F64 R3, R4 ;  /* 0x0000000400037310 */ /* 0x000e220000301000 */
[----:B------:R-:W0:Y:S01]  /*5340*/  DSETP.GEU.AND P0, PT, |R4|, c[0x2][0x60], PT ;  /* 0x008018000400762a */ /* 0x000e220003f0e200 */
[----:B------:R-:W-:-:S13]  /*5350*/  IMAD.MOV.U32 R22, RZ, RZ, R26 ;  /* 0x000000ffff167224 */ /* 0x000fda00078e001a */
[----:B0-----:R-:W-:-:S05]  /*5360*/  @!P0 FMUL R3, R3, 1.175494350822287508e-38 ;  /* 0x0080000003038820 */ /* 0x001fca0000400000 */
[----:B------:R0:W-:Y:S01]  /*5370*/  STG.E [R8.64], R3 ;  /* 0x0000000308007986 */ /* 0x0001e2000c101924 */
[----:B------:R-:W-:Y:S05]  /*5380*/  BRA `(.L_x_2090) ;  /* 0x00000e1000007947 */ /* 0x000fea0003800000 */
.L_x_2099:
[----:B------:R-:W0:Y:S01]  /*5390*/  F2F.F32.F64 R0, R4 ;  /* 0x0000000400007310 */ /* 0x000e220000301000 */
[----:B------:R-:W0:Y:S01]  /*53a0*/  DSETP.GEU.AND P0, PT, |R4|, c[0x2][0x60], PT ;  /* 0x008018000400762a */ /* 0x000e220003f0e200 */
[----:B------:R-:W-:-:S13]  /*53b0*/  IMAD.MOV.U32 R22, RZ, RZ, R26 ;  /* 0x000000ffff167224 */ /* 0x000fda00078e001a */
[----:B0-----:R-:W-:-:S05]  /*53c0*/  @!P0 FMUL R0, R0, 1.175494350822287508e-38 ;  /* 0x0080000000008820 */ /* 0x001fca0000400000 */
[----:B------:R-:W-:-:S05]  /*53d0*/  F2FP.PACK_AB R0, RZ, R0 ;  /* 0x00000000ff00723e */ /* 0x000fca00000000ff */
[----:B------:R0:W-:Y:S01]  /*53e0*/  STG.E.U16 [R8.64], R0 ;  /* 0x0000000008007986 */ /* 0x0001e2000c101524 */
[----:B------:R-:W-:Y:S05]  /*53f0*/  BRA `(.L_x_2090) ;  /* 0x00000da000007947 */ /* 0x000fea0003800000 */
.L_x_2098:
[----:B------:R-:W-:-:S13]  /*5400*/  ISETP.NE.AND P0, PT, R0, 0x7, PT ;  /* 0x000000070000780c */ /* 0x000fda0003f05270 */
[----:B------:R-:W-:Y:S05]  /*5410*/  @!P0 BRA `(.L_x_2100) ;  /* 0x0000013000008947 */ /* 0x000fea0003800000 */
[----:B------:R-:W-:-:S13]  /*5420*/  ISETP.NE.AND P0, PT, R0, 0x8, PT ;  /* 0x000000080000780c */ /* 0x000fda0003f05270 */
[----:B------:R-:W-:Y:S05]  /*5430*/  @!P0 BRA `(.L_x_2101) ;  /* 0x0000009000008947 */ /* 0x000fea0003800000 */
[----:B------:R-:W-:-:S13]  /*5440*/  ISETP.NE.AND P0, PT, R0, 0x9, PT ;  /* 0x000000090000780c */ /* 0x000fda0003f05270 */
[----:B------:R-:W-:Y:S05]  /*5450*/  @P0 BRA `(.L_x_2095) ;  /* 0x00000b8000000947 */ /* 0x000fea0003800000 */
[----:B-1--4-:R-:W0:Y:S01]  /*5460*/  F2F.F32.F64 R6, R4 ;  /* 0x0000000400067310 */ /* 0x012e220000301000 */
[----:B------:R-:W0:Y:S01]  /*5470*/  DSETP.GEU.AND P0, PT, |R4|, c[0x2][0x60], PT ;  /* 0x008018000400762a */ /* 0x000e220003f0e200 */
[----:B------:R-:W-:Y:S02]  /*5480*/  IMAD.MOV.U32 R7, RZ, RZ, RZ ;  /* 0x000000ffff077224 */ /* 0x000fe400078e00ff */
[----:B------:R-:W-:-:S11]  /*5490*/  IMAD.MOV.U32 R22, RZ, RZ, R26 ;  /* 0x000000ffff167224 */ /* 0x000fd600078e001a */
[----:B0-----:R-:W-:-:S05]  /*54a0*/  @!P0 FMUL R6, R6, 1.175494350822287508e-38 ;  /* 0x0080000006068820 */ /* 0x001fca0000400000 */
[----:B------:R0:W-:Y:S01]  /*54b0*/  STG.E.64 [R8.64], R6 ;  /* 0x0000000608007986 */ /* 0x0001e2000c101b24 */
[----:B------:R-:W-:Y:S05]  /*54c0*/  BRA `(.L_x_2090) ;  /* 0x00000cd000007947 */ /* 0x000fea0003800000 */
.L_x_2101:
[----:B------:R-:W0:Y:S01]  /*54d0*/  F2F.F32.F64 R0, R4 ;  /* 0x0000000400007310 */ /* 0x000e220000301000 */
[----:B------:R-:W0:Y:S01]  /*54e0*/  DSETP.GEU.AND P0, PT, |R4|, c[0x2][0x60], PT ;  /* 0x008018000400762a */ /* 0x000e220003f0e200 */
[----:B------:R-:W-:-:S13]  /*54f0*/  IMAD.MOV.U32 R22, RZ, RZ, R26 ;  /* 0x000000ffff167224 */ /* 0x000fda00078e001a */
[----:B0-----:R-:W-:-:S05]  /*5500*/  @!P0 FMUL R0, R0, 1.175494350822287508e-38 ;  /* 0x0080000000008820 */ /* 0x001fca0000400000 */
[----:B------:R-:W-:-:S04]  /*5510*/  F2FP.PACK_AB R3, RZ, R0 ;  /* 0x00000000ff03723e */ /* 0x000fc800000000ff */
[----:B------:R-:W-:-:S05]  /*5520*/  PRMT R3, R3, 0x5410, RZ ;  /* 0x0000541003037816 */ /* 0x000fca00000000ff */
[----:B------:R0:W-:Y:S01]  /*5530*/  STG.E [R8.64], R3 ;  /* 0x0000000308007986 */ /* 0x0001e2000c101924 */
[----:B------:R-:W-:Y:S05]  /*5540*/  BRA `(.L_x_2090) ;  /* 0x00000c5000007947 */ /* 0x000fea0003800000 */
.L_x_2100:
[----:B------:R0:W-:Y:S01]  /*5550*/  STG.E.64 [R8.64], R4 ;  /* 0x0000000408007986 */ /* 0x0001e2000c101b24 */
[----:B------:R-:W-:Y:S01]  /*5560*/  IMAD.MOV.U32 R22, RZ, RZ, R26 ;  /* 0x000000ffff167224 */ /* 0x000fe200078e001a */
[----:B------:R-:W-:Y:S05]  /*5570*/  BRA `(.L_x_2090) ;  /* 0x00000c2000007947 */ /* 0x000fea0003800000 */
.L_x_2091:
        /* <DEDUP_REMOVED lines=8> */
[----:B------:R-:W0:Y:S01]  /*5600*/  DSETP.NEU.AND P0, PT, R4, RZ, PT ;  /* 0x000000ff0400722a */ /* 0x000e220003f0d000 */
[----:B------:R-:W-:-:S05]  /*5610*/  IMAD.MOV.U32 R22, RZ, RZ, R26 ;  /* 0x000000ffff167224 */ /* 0x000fca00078e001a */
[----:B0-----:R-:W-:-:S05]  /*5620*/  SEL R3, RZ, 0x1, !P0 ;  /* 0x00000001ff037807 */ /* 0x001fca0004000000 */
[----:B------:R0:W-:Y:S01]  /*5630*/  STG.E.U8 [R8.64], R3 ;  /* 0x0000000308007986 */ /* 0x0001e2000c101124 */
[----:B------:R-:W-:Y:S05]  /*5640*/  BRA `(.L_x_2090) ;  /* 0x00000b5000007947 */ /* 0x000fea0003800000 */
.L_x_2104:
[----:B-1--4-:R-:W-:Y:S01]  /*5650*/  CS2R R6, SRZ ;  /* 0x0000000000067805 */ /* 0x012fe2000001ff00 */
[----:B------:R-:W-:-:S04]  /*5660*/  IMAD.MOV.U32 R22, RZ, RZ, R26 ;  /* 0x000000ffff167224 */ /* 0x000fc800078e001a */
[----:B------:R0:W-:Y:S01]  /*5670*/  STG.E.128 [R8.64], R4 ;  /* 0x0000000408007986 */ /* 0x0001e2000c101d24 */
[----:B------:R-:W-:Y:S05]  /*5680*/  BRA `(.L_x_2090) ;  /* 0x00000b1000007947 */ /* 0x000fea0003800000 */
.L_x_2103:
        /* <DEDUP_REMOVED lines=13> */
[----:B-1--4-:R-:W-:Y:S01]  /*5760*/  SHF.R.U32.HI R7, RZ, 0x18, R0 ;  /* 0x00000018ff077819 */ /* 0x012fe20000011600 */
        /* <DEDUP_REMOVED lines=9> */
.L_x_2108:
[----:B------:R-:W-:Y:S05]  /*5800*/  BSYNC B0 ;  /* 0x0000000000007941 */ /* 0x000fea0003800000 */
.L_x_2107:
[----:B------:R-:W-:Y:S01]  /*5810*/  LOP3.LUT R7, R0, R7, RZ, 0xfc, !PT ;  /* 0x0000000700077212 */ /* 0x000fe200078efcff */
[----:B------:R-:W-:-:S04]  /*5820*/  IMAD.MOV.U32 R22, RZ, RZ, R26 ;  /* 0x000000ffff167224 */ /* 0x000fc800078e001a */
[----:B------:R0:W-:Y:S01]  /*5830*/  STG.E.U8 [R8.64], R7 ;  /* 0x0000000708007986 */ /* 0x0001e2000c101124 */
[----:B------:R-:W-:Y:S05]  /*5840*/  BRA `(.L_x_2090) ;  /* 0x0000095000007947 */ /* 0x000fea0003800000 */
.L_x_2106:
[----:B-1--4-:R-:W0:Y:S01]  /*5850*/  F2F.F32.F64 R7, R4 ;  /* 0x0000000400077310 */ /* 0x012e220000301000 */
        /* <DEDUP_REMOVED lines=14> */
.L_x_2110:
[----:B------:R-:W-:Y:S01]  /*5940*/  IMAD.MOV.U32 R0, RZ, RZ, 0x7f ;  /* 0x0000007fff007424 */ /* 0x000fe200078e00ff */
[----:B------:R-:W-:-:S04]  /*5950*/  ISETP.GT.U32.AND P0, PT, R3, 0x7f800000, PT ;  /* 0x7f8000000300780c */ /* 0x000fc80003f04070 */
[----:B------:R-:W-:-:S04]  /*5960*/  SEL R0, R0, 0x7c, P0 ;  /* 0x0000007c00007807 */ /* 0x000fc80000000000 */
.L_x_2111:
[----:B------:R-:W-:Y:S05]  /*5970*/  BSYNC B0 ;  /* 0x0000000000007941 */ /* 0x000fea0003800000 */
.L_x_2109:
[----:B------:R-:W-:Y:S01]  /*5980*/  LOP3.LUT R3, R7, 0x80000000, RZ, 0xc0, !PT ;  /* 0x8000000007037812 */ /* 0x000fe200078ec0ff */
[----:B------:R-:W-:-:S03]  /*5990*/  IMAD.MOV.U32 R22, RZ, RZ, R26 ;  /* 0x000000ffff167224 */ /* 0x000fc600078e001a */
[----:B------:R-:W-:-:S04]  /*59a0*/  SHF.R.U32.HI R3, RZ, 0x18, R3 ;  /* 0x00000018ff037819 */ /* 0x000fc80000011603 */
[----:B------:R-:W-:-:S05]  /*59b0*/  LOP3.LUT R3, R0, R3, RZ, 0xfc, !PT ;  /* 0x0000000300037212 */ /* 0x000fca00078efcff */
[----:B------:R0:W-:Y:S01]  /*59c0*/  STG.E.U8 [R8.64], R3 ;  /* 0x0000000308007986 */ /* 0x0001e2000c101124 */
[----:B------:R-:W-:Y:S05]  /*59d0*/  BRA `(.L_x_2090) ;  /* 0x000007c000007947 */ /* 0x000fea0003800000 */
.L_x_2105:
[----:B------:R-:W0:Y:S01]  /*59e0*/  F2F.F32.F64 R0, R4 ;  /* 0x0000000400007310 */ /* 0x000e220000301000 */
[----:B------:R-:W0:Y:S01]  /*59f0*/  DSETP.GEU.AND P0, PT, |R4|, c[0x2][0x60], PT ;  /* 0x008018000400762a */ /* 0x000e220003f0e200 */
[----:B------:R-:W-:-:S13]  /*5a00*/  IMAD.MOV.U32 R22, RZ, RZ, R26 ;  /* 0x000000ffff167224 */ /* 0x000fda00078e001a */
[----:B0-----:R-:W-:-:S05]  /*5a10*/  @!P0 FMUL R0, R0, 1.175494350822287508e-38 ;  /* 0x0080000000008820 */ /* 0x001fca0000400000 */
[----:B------:R-:W-:-:S05]  /*5a20*/  F2FP.BF16.PACK_AB R0, RZ, R0 ;  /* 0x00000000ff00723e */ /* 0x000fca00000010ff */
[----:B------:R0:W-:Y:S01]  /*5a30*/  STG.E.U16 [R8.64], R0 ;  /* 0x0000000008007986 */ /* 0x0001e2000c101524 */
[----:B------:R-:W-:Y:S05]  /*5a40*/  BRA `(.L_x_2090) ;  /* 0x0000075000007947 */ /* 0x000fea0003800000 */
.L_x_2102:
        /* <DEDUP_REMOVED lines=8> */
[----:B------:R-:W0:Y:S01]  /*5ad0*/  F2I.U32.F64.TRUNC R5, R4 ;  /* 0x0000000400057311 */ /* 0x000e22000030d000 */
[----:B------:R-:W-:Y:S01]  /*5ae0*/  IMAD.MOV.U32 R22, RZ, RZ, R26 ;  /* 0x000000ffff167224 */ /* 0x000fe200078e001a */
[----:B0-----:R0:W-:Y:S01]  /*5af0*/  STG.E.U16 [R8.64], R5 ;  /* 0x0000000508007986 */ /* 0x0011e2000c101524 */
[----:B------:R-:W-:Y:S05]  /*5b00*/  BRA `(.L_x_2090) ;  /* 0x0000069000007947 */ /* 0x000fea0003800000 */
.L_x_2114:
[----:B-1--4-:R-:W0:Y:S01]  /*5b10*/  F2F.F32.F64 R7, R4 ;  /* 0x0000000400077310 */ /* 0x012e220000301000 */
        /* <DEDUP_REMOVED lines=18> */
.L_x_2117:
[----:B------:R-:W-:-:S04]  /*5c40*/  LOP3.LUT R0, R7, 0x80000000, RZ, 0xc0, !PT ;  /* 0x8000000007007812 */ /* 0x000fc800078ec0ff */
[----:B------:R-:W-:-:S04]  /*5c50*/  SHF.R.U32.HI R0, RZ, 0x18, R0 ;  /* 0x00000018ff007819 */ /* 0x000fc80000011600 */
[----:B------:R-:W-:Y:S02]  /*5c60*/  LOP3.LUT R0, R3, R0, RZ, 0xfc, !PT ;  /* 0x0000000003007212 */ /* 0x000fe400078efcff */
.L_x_2116:
[----:B------:R-:W-:Y:S05]  /*5c70*/  BSYNC B0 ;  /* 0x0000000000007941 */ /* 0x000fea0003800000 */
.L_x_2115:
[----:B------:R0:W-:Y:S01]  /*5c80*/  STG.E.U8 [R8.64], R0 ;  /* 0x0000000008007986 */ /* 0x0001e2000c101124 */
[----:B------:R-:W-:Y:S01]  /*5c90*/  IMAD.MOV.U32 R22, RZ, RZ, R26 ;  /* 0x000000ffff167224 */ /* 0x000fe200078e001a */
[----:B------:R-:W-:Y:S05]  /*5ca0*/  BRA `(.L_x_2090) ;  /* 0x000004f000007947 */ /* 0x000fea0003800000 */
.L_x_2113:
        /* <DEDUP_REMOVED lines=19> */
.L_x_2120:
[----:B------:R-:W-:-:S04]  /*5de0*/  LOP3.LUT R0, R7, 0x80000000, RZ, 0xc0, !PT ;  /* 0x8000000007007812 */ /* 0x000fc800078ec0ff */
[----:B------:R-:W-:-:S04]  /*5df0*/  SHF.R.U32.HI R0, RZ, 0x18, R0 ;  /* 0x00000018ff007819 */ /* 0x000fc80000011600 */
[----:B------:R-:W-:Y:S02]  /*5e00*/  LOP3.LUT R0, R3, R0, RZ, 0xfc, !PT ;  /* 0x0000000003007212 */ /* 0x000fe400078efcff */
.L_x_2119:
[----:B------:R-:W-:Y:S05]  /*5e10*/  BSYNC B0 ;  /* 0x0000000000007941 */ /* 0x000fea0003800000 */
.L_x_2118:
[----:B------:R0:W-:Y:S01]  /*5e20*/  STG.E.U8 [R8.64], R0 ;  /* 0x0000000008007986 */ /* 0x0001e2000c101124 */
[----:B------:R-:W-:Y:S01]  /*5e30*/  IMAD.MOV.U32 R22, RZ, RZ, R26 ;  /* 0x000000ffff167224 */ /* 0x000fe200078e001a */
[----:B------:R-:W-:Y:S05]  /*5e40*/  BRA `(.L_x_2090) ;  /* 0x0000035000007947 */ /* 0x000fea0003800000 */
.L_x_2112:
        /* <DEDUP_REMOVED lines=8> */
[----:B------:R-:W-:-:S13]  /*5ed0*/  IMAD.MOV.U32 R22, RZ, RZ, R26 ;  /* 0x000000ffff167224 */ /* 0x000fda00078e001a */
[----:B0-----:R-:W-:Y:S01]  /*5ee0*/  @!P0 FMUL R10, R10, 1.175494350822287508e-38 ;  /* 0x008000000a0a8820 */ /* 0x001fe20000400000 */
[----:B------:R-:W-:-:S04]  /*5ef0*/  PLOP3.LUT P0, PT, PT, PT, PT, 0x80, 0x0 ;  /* 0x000000000000781c */ /* 0x000fc80003f0f070 */
[----:B-1--4-:R-:W-:-:S04]  /*5f00*/  SHF.R.U32.HI R6, RZ, 0x17, R10 ;  /* 0x00000017ff067819 */ /* 0x012fc8000001160a */
        /* <DEDUP_REMOVED lines=13> */
.L_x_2095:
[----:B------:R-:W-:Y:S01]  /*5fe0*/  MOV R14, 0x0 ;  /* 0x00000000000e7802 */ /* 0x000fe20000000f00 */
[----:B------:R-:W-:Y:S02]  /*5ff0*/  IMAD.MOV.U32 R4, RZ, RZ, c[0x4][0x148] ;  /* 0x01005200ff047624 */ /* 0x000fe400078e00ff */
[----:B------:R-:W-:Y:S02]  /*6000*/  IMAD.MOV.U32 R5, RZ, RZ, c[0x4][0x14c] ;  /* 0x01005300ff057624 */ /* 0x000fe400078e00ff */
[----:B-1--4-:R-:W-:Y:S01]  /*6010*/  IMAD.MOV.U32 R6, RZ, RZ, c[0x4][0x150] ;  /* 0x01005400ff067624 */ /* 0x012fe200078e00ff */
        /* <DEDUP_REMOVED lines=15> */
[----:B------:R-:W-:Y:S01]  /*6110*/  IMAD.MOV.U32 R22, RZ, RZ, R26 ;  /* 0x000000ffff167224 */ /* 0x000fe200078e001a */
[----:B------:R-:W-:Y:S05]  /*6120*/  BRA `(.L_x_2090) ;  /* 0x0000007000007947 */ /* 0x000fea0003800000 */
.L_x_2122:
[----:B------:R-:W0:Y:S01]  /*6130*/  F2I.U64.F64.TRUNC R4, R4 ;  /* 0x0000000400047311 */ /* 0x000e22000030d800 */
[----:B------:R-:W-:Y:S01]  /*6140*/  IMAD.MOV.U32 R22, RZ, RZ, R26 ;  /* 0x000000ffff167224 */ /* 0x000fe200078e001a */
[----:B0-----:R0:W-:Y:S01]  /*6150*/  STG.E.64 [R8.64], R4 ;  /* 0x0000000408007986 */ /* 0x0011e2000c101b24 */
[----:B------:R-:W-:Y:S05]  /*6160*/  BRA `(.L_x_2090) ;  /* 0x0000003000007947 */ /* 0x000fea0003800000 */
.L_x_2121:
[----:B------:R-:W0:Y:S01]  /*6170*/  F2I.U32.F64.TRUNC R5, R4 ;  /* 0x0000000400057311 */ /* 0x000e22000030d000 */
[----:B------:R-:W-:Y:S01]  /*6180*/  IMAD.MOV.U32 R22, RZ, RZ, R26 ;  /* 0x000000ffff167224 */ /* 0x000fe200078e001a */
[----:B0-----:R0:W-:Y:S06]  /*6190*/  STG.E [R8.64], R5 ;  /* 0x0000000508007986 */ /* 0x0011ec000c101924 */
.L_x_2090:
[----:B------:R-:W-:Y:S05]  /*61a0*/  BSYNC B6 ;  /* 0x0000000000067941 */ /* 0x000fea0003800000 */
.L_x_2089:
        /* <DEDUP_REMOVED lines=19> */
[----:B-1--4-:R-:W0:Y:S02]  /*62e0*/  F2I.F64.TRUNC R29, R28 ;  /* 0x0000001c001d7311 */ /* 0x012e24000030d100 */
[----:B0-----:R0:W-:Y:S01]  /*62f0*/  STG.E.U8 [R4.64], R29 ;  /* 0x0000001d04007986 */ /* 0x0011e2000c101124 */
[----:B------:R-:W-:Y:S05]  /*6300*/  BRA `(.L_x_2130) ;  /* 0x00000ef000007947 */ /* 0x000fea0003800000 */
.L_x_2128:
[----:B-1--4-:R-:W0:Y:S02]  /*6310*/  F2I.S64.F64.TRUNC R28, R28 ;  /* 0x0000001c001c7311 */ /* 0x012e24000030d900 */
[----:B0-----:R-:W-:-:S05]  /*6320*/  IMAD.MOV.U32 R3, RZ, RZ, R28 ;  /* 0x000000ffff037224 */ /* 0x001fca00078e001c */
[----:B------:R0:W-:Y:S01]  /*6330*/  STG.E.U8 [R4.64], R3 ;  /* 0x0000000304007986 */ /* 0x0001e2000c101124 */
[----:B------:R-:W-:Y:S05]  /*6340*/  BRA `(.L_x_2130) ;  /* 0x00000eb000007947 */ /* 0x000fea0003800000 */
.L_x_2127:
[----:B------:R-:W-:-:S13]  /*6350*/  ISETP.NE.AND P0, PT, R0, 0x2, PT ;  /* 0x000000020000780c */ /* 0x000fda0003f05270 */
[----:B------:R-:W-:Y:S05]  /*6360*/  @!P0 BRA `(.L_x_2131) ;  /* 0x000000a000008947 */ /* 0x000fea0003800000 */
[----:B------:R-:W-:-:S13]  /*6370*/  ISETP.NE.AND P0, PT, R0, 0x3, PT ;  /* 0x000000030000780c */ /* 0x000fda0003f05270 */
[----:B------:R-:W-:Y:S05]  /*6380*/  @!P0 BRA `(.L_x_2132) ;  /* 0x0000005000008947 */ /* 0x000fea0003800000 */
[----:B------:R-:W-:-:S13]  /*6390*/  ISETP.NE.AND P0, PT, R0, 0x4, PT ;  /* 0x000000040000780c */ /* 0x000fda0003f05270 */
[----:B------:R-:W-:Y:S05]  /*63a0*/  @P0 BRA `(.L_x_2129) ;  /* 0x00000cc000000947 */ /* 0x000fea0003800000 */
[----:B-1--4-:R-:W0:Y:S02]  /*63b0*/  F2I.S64.F64.TRUNC R28, R28 ;  /* 0x0000001c001c7311 */ /* 0x012e24000030d900 */
[----:B0-----:R0:W-:Y:S01]  /*63c0*/  STG.E.64 [R4.64], R28 ;  /* 0x0000001c04007986 */ /* 0x0011e2000c101b24 */
[----:B------:R-:W-:Y:S05]  /*63d0*/  BRA `(.L_x_2130) ;  /* 0x00000e2000007947 */ /* 0x000fea0003800000 */
.L_x_2132:
[----:B-1--4-:R-:W0:Y:S02]  /*63e0*/  F2I.F64.TRUNC R29, R28 ;  /* 0x0000001c001d7311 */ /* 0x012e24000030d100 */
[----:B0-----:R0:W-:Y:S01]  /*63f0*/  STG.E [R4.64], R29 ;  /* 0x0000001d04007986 */ /* 0x0011e2000c101924 */
[----:B------:R-:W-:Y:S05]  /*6400*/  BRA `(.L_x_2130) ;  /* 0x00000df000007947 */ /* 0x000fea0003800000 */
.L_x_2131:
[----:B-1--4-:R-:W0:Y:S02]  /*6410*/  F2I.F64.TRUNC R29, R28 ;  /* 0x0000001c001d7311 */ /* 0x012e24000030d100 */
[----:B0-----:R0:W-:Y:S01]  /*6420*/  STG.E.U16 [R4.64], R29 ;  /* 0x0000001d04007986 */ /* 0x0011e2000c101524 */
[----:B------:R-:W-:Y:S05]  /*6430*/  BRA `(.L_x_2130) ;  /* 0x00000dc000007947 */ /* 0x000fea0003800000 */
.L_x_2126:
[----:B------:R-:W-:-:S13]  /*6440*/  ISETP.GT.AND P0, PT, R0, 0x6, PT ;  /* 0x000000060000780c */ /* 0x000fda0003f04270 */
[----:B------:R-:W-:Y:S05]  /*6450*/  @P0 BRA `(.L_x_2133) ;  /* 0x000000f000000947 */ /* 0x000fea0003800000 */
[----:B------:R-:W-:-:S13]  /*6460*/  ISETP.NE.AND P0, PT, R0, 0x5, PT ;  /* 0x000000050000780c */ /* 0x000fda0003f05270 */
[----:B------:R-:W-:Y:S05]  /*6470*/  @!P0 BRA `(.L_x_2134) ;  /* 0x0000007000008947 */ /* 0x000fea0003800000 */
[----:B------:R-:W-:-:S13]  /*6480*/  ISETP.NE.AND P0, PT, R0, 0x6, PT ;  /* 0x000000060000780c */ /* 0x000fda0003f05270 */
[----:B------:R-:W-:Y:S05]  /*6490*/  @P0 BRA `(.L_x_2129) ;  /* 0x00000bd000000947 */ /* 0x000fea0003800000 */
[----:B-1--4-:R-:W0:Y:S01]  /*64a0*/  F2F.F32.F64 R3, R28 ;  /* 0x0000001c00037310 */ /* 0x012e220000301000 */
[----:B------:R-:W0:-:S14]  /*64b0*/  DSETP.GEU.AND P0, PT, |R28|, c[0x2][0x60], PT ;  /* 0x008018001c00762a */ /* 0x000e1c0003f0e200 */
[----:B0-----:R-:W-:-:S05]  /*64c0*/  @!P0 FMUL R3, R3, 1.175494350822287508e-38 ;  /* 0x0080000003038820 */ /* 0x001fca0000400000 */
[----:B------:R0:W-:Y:S01]  /*64d0*/  STG.E [R4.64], R3 ;  /* 0x0000000304007986 */ /* 0x0001e2000c101924 */
[----:B------:R-:W-:Y:S05]  /*64e0*/  BRA `(.L_x_2130) ;  /* 0x00000d1000007947 */ /* 0x000fea0003800000 */
.L_x_2134:
[----:B-1--4-:R-:W0:Y:S01]  /*64f0*/  F2F.F32.F64 R0, R28 ;  /* 0x0000001c00007310 */ /* 0x012e220000301000 */
[----:B------:R-:W0:-:S14]  /*6500*/  DSETP.GEU.AND P0, PT, |R28|, c[0x2][0x60], PT ;  /* 0x008018001c00762a */ /* 0x000e1c0003f0e200 */
[----:B0-----:R-:W-:-:S05]  /*6510*/  @!P0 FMUL R0, R0, 1.175494350822287508e-38 ;  /* 0x0080000000008820 */ /* 0x001fca0000400000 */
[----:B------:R-:W-:-:S05]  /*6520*/  F2FP.PACK_AB R0, RZ, R0 ;  /* 0x00000000ff00723e */ /* 0x000fca00000000ff */
[----:B------:R0:W-:Y:S01]  /*6530*/  STG.E.U16 [R4.64], R0 ;  /* 0x0000000004007986 */ /* 0x0001e2000c101524 */
[----:B------:R-:W-:Y:S05]  /*6540*/  BRA `(.L_x_2130) ;  /* 0x00000cb000007947 */ /* 0x000fea0003800000 */
.L_x_2133:
        /* <DEDUP_REMOVED lines=8> */
[----:B------:R-:W-:-:S13]  /*65d0*/  IMAD.MOV.U32 R7, RZ, RZ, RZ ;  /* 0x000000ffff077224 */ /* 0x000fda00078e00ff */
[----:B0-----:R-:W-:-:S05]  /*65e0*/  @!P0 FMUL R6, R6, 1.175494350822287508e-38 ;  /* 0x0080000006068820 */ /* 0x001fca0000400000 */
[----:B------:R0:W-:Y:S01]  /*65f0*/  STG.E.64 [R4.64], R6 ;  /* 0x0000000604007986 */ /* 0x0001e2000c101b24 */
[----:B------:R-:W-:Y:S05]  /*6600*/  BRA `(.L_x_2130) ;  /* 0x00000bf000007947 */ /* 0x000fea0003800000 */
.L_x_2136:
[----:B-1--4-:R-:W0:Y:S01]  /*6610*/  F2F.F32.F64 R0, R28 ;  /* 0x0000001c00007310 */ /* 0x012e220000301000 */
[----:B------:R-:W0:-:S14]  /*6620*/  DSETP.GEU.AND P0, PT, |R28|, c[0x2][0x60], PT ;  /* 0x008018001c00762a */ /* 0x000e1c0003f0e200 */
[----:B0-----:R-:W-:-:S05]  /*6630*/  @!P0 FMUL R0, R0, 1.175494350822287508e-38 ;  /* 0x0080000000008820 */ /* 0x001fca0000400000 */
[----:B------:R-:W-:-:S04]  /*6640*/  F2FP.PACK_AB R3, RZ, R0 ;  /* 0x00000000ff03723e */ /* 0x000fc800000000ff */
[----:B------:R-:W-:-:S05]  /*6650*/  PRMT R3, R3, 0x5410, RZ ;  /* 0x0000541003037816 */ /* 0x000fca00000000ff */
[----:B------:R0:W-:Y:S01]  /*6660*/  STG.E [R4.64], R3 ;  /* 0x0000000304007986 */ /* 0x0001e2000c101924 */
[----:B------:R-:W-:Y:S05]  /*6670*/  BRA `(.L_x_2130) ;  /* 0x00000b8000007947 */ /* 0x000fea0003800000 */
.L_x_2135:
[----:B-1--4-:R0:W-:Y:S01]  /*6680*/  STG.E.64 [R4.64], R28 ;  /* 0x0000001c04007986 */ /* 0x0121e2000c101b24 */
[----:B------:R-:W-:Y:S05]  /*6690*/  BRA `(.L_x_2130) ;  /* 0x00000b6000007947 */ /* 0x000fea0003800000 */
.L_x_2125:
        /* <DEDUP_REMOVED lines=8> */
[----:B-1--4-:R-:W0:-:S06]  /*6720*/  DSETP.NEU.AND P0, PT, R28, RZ, PT ;  /* 0x000000ff1c00722a */ /* 0x012e0c0003f0d000 */
[----:B0-----:R-:W-:-:S05]  /*6730*/  SEL R3, RZ, 0x1, !P0 ;  /* 0x00000001ff037807 */ /* 0x001fca0004000000 */
[----:B------:R0:W-:Y:S01]  /*6740*/  STG.E.U8 [R4.64], R3 ;  /* 0x0000000304007986 */ /* 0x0001e2000c101124 */
[----:B------:R-:W-:Y:S05]  /*6750*/  BRA `(.L_x_2130) ;  /* 0x00000aa000007947 */ /* 0x000fea0003800000 */
.L_x_2139:
[----:B------:R-:W-:-:S05]  /*6760*/  CS2R R30, SRZ ;  /* 0x00000000001e7805 */ /* 0x000fca000001ff00 */
[----:B-1--4-:R0:W-:Y:S01]  /*6770*/  STG.E.128 [R4.64], R28 ;  /* 0x0000001c04007986 */ /* 0x0121e2000c101d24 */
[----:B------:R-:W-:Y:S05]  /*6780*/  BRA `(.L_x_2130) ;  /* 0x00000a7000007947 */ /* 0x000fea0003800000 */
.L_x_2138:
        /* <DEDUP_REMOVED lines=23> */
.L_x_2143:
[----:B------:R-:W-:Y:S05]  /*6900*/  BSYNC B0 ;  /* 0x0000000000007941 */ /* 0x000fea0003800000 */
.L_x_2142:
[----:B------:R-:W-:-:S05]  /*6910*/  LOP3.LUT R7, R0, R7, RZ, 0xfc, !PT ;  /* 0x0000000700077212 */ /* 0x000fca00078efcff */
[----:B------:R0:W-:Y:S01]  /*6920*/  STG.E.U8 [R4.64], R7 ;  /* 0x0000000704007986 */ /* 0x0001e2000c101124 */
[----:B------:R-:W-:Y:S05]  /*6930*/  BRA `(.L_x_2130) ;  /* 0x000008c000007947 */ /* 0x000fea0003800000 */
.L_x_2141:
        /* <DEDUP_REMOVED lines=15> */
.L_x_2145:
[----:B------:R-:W-:Y:S01]  /*6a30*/  IMAD.MOV.U32 R0, RZ, RZ, 0x7f ;  /* 0x0000007fff007424 */ /* 0x000fe200078e00ff */
[----:B------:R-:W-:-:S04]  /*6a40*/  ISETP.GT.U32.AND P0, PT, R3, 0x7f800000, PT ;  /* 0x7f8000000300780c */ /* 0x000fc80003f04070 */
[----:B------:R-:W-:-:S04]  /*6a50*/  SEL R0, R0, 0x7c, P0 ;  /* 0x0000007c00007807 */ /* 0x000fc80000000000 */
.L_x_2146:
[----:B------:R-:W-:Y:S05]  /*6a60*/  BSYNC B0 ;  /* 0x0000000000007941 */ /* 0x000fea0003800000 */
.L_x_2144:
[----:B------:R-:W-:-:S04]  /*6a70*/  LOP3.LUT R3, R7, 0x80000000, RZ, 0xc0, !PT ;  /* 0x8000000007037812 */ /* 0x000fc800078ec0ff */
[----:B------:R-:W-:-:S04]  /*6a80*/  SHF.R.U32.HI R3, RZ, 0x18, R3 ;  /* 0x00000018ff037819 */ /* 0x000fc80000011603 */
[----:B------:R-:W-:-:S05]  /*6a90*/  LOP3.LUT R3, R0, R3, RZ, 0xfc, !PT ;  /* 0x0000000300037212 */ /* 0x000fca00078efcff */
[----:B------:R0:W-:Y:S01]  /*6aa0*/  STG.E.U8 [R4.64], R3 ;  /* 0x0000000304007986 */ /* 0x0001e2000c101124 */
[----:B------:R-:W-:Y:S05]  /*6ab0*/  BRA `(.L_x_2130) ;  /* 0x0000074000007947 */ /* 0x000fea0003800000 */
.L_x_2140:
[----:B-1--4-:R-:W0:Y:S01]  /*6ac0*/  F2F.F32.F64 R0, R28 ;  /* 0x0000001c00007310 */ /* 0x012e220000301000 */
[----:B------:R-:W0:-:S14]  /*6ad0*/  DSETP.GEU.AND P0, PT, |R28|, c[0x2][0x60], PT ;  /* 0x008018001c00762a */ /* 0x000e1c0003f0e200 */
[----:B0-----:R-:W-:-:S05]  /*6ae0*/  @!P0 FMUL R0, R0, 1.175494350822287508e-38 ;  /* 0x0080000000008820 */ /* 0x001fca0000400000 */
[----:B------:R-:W-:-:S05]  /*6af0*/  F2FP.BF16.PACK_AB R0, RZ, R0 ;  /* 0x00000000ff00723e */ /* 0x000fca00000010ff */
[----:B------:R0:W-:Y:S01]  /*6b00*/  STG.E.U16 [R4.64], R0 ;  /* 0x0000000004007986 */ /* 0x0001e2000c101524 */
[----:B------:R-:W-:Y:S05]  /*6b10*/  BRA `(.L_x_2130) ;  /* 0x000006e000007947 */ /* 0x000fea0003800000 */
.L_x_2137:
        /* <DEDUP_REMOVED lines=8> */
[----:B-1--4-:R-:W0:Y:S02]  /*6ba0*/  F2I.U32.F64.TRUNC R29, R28 ;  /* 0x0000001c001d7311 */ /* 0x012e24000030d000 */
[----:B0-----:R0:W-:Y:S01]  /*6bb0*/  STG.E.U16 [R4.64], R29 ;  /* 0x0000001d04007986 */ /* 0x0011e2000c101524 */
[----:B------:R-:W-:Y:S05]  /*6bc0*/  BRA `(.L_x_2130) ;  /* 0x0000063000007947 */ /* 0x000fea0003800000 */
.L_x_2149:
        /* <DEDUP_REMOVED lines=19> */
.L_x_2152:
[----:B------:R-:W-:-:S04]  /*6d00*/  LOP3.LUT R0, R7, 0x80000000, RZ, 0xc0, !PT ;  /* 0x8000000007007812 */ /* 0x000fc800078ec0ff */
[----:B------:R-:W-:-:S04]  /*6d10*/  SHF.R.U32.HI R0, RZ, 0x18, R0 ;  /* 0x00000018ff007819 */ /* 0x000fc80000011600 */
[----:B------:R-:W-:Y:S02]  /*6d20*/  LOP3.LUT R0, R3, R0, RZ, 0xfc, !PT ;  /* 0x0000000003007212 */ /* 0x000fe400078efcff */
.L_x_2151:
[----:B------:R-:W-:Y:S05]  /*6d30*/  BSYNC B0 ;  /* 0x0000000000007941 */ /* 0x000fea0003800000 */
.L_x_2150:
[----:B------:R0:W-:Y:S01]  /*6d40*/  STG.E.U8 [R4.64], R0 ;  /* 0x0000000004007986 */ /* 0x0001e2000c101124 */
[----:B------:R-:W-:Y:S05]  /*6d50*/  BRA `(.L_x_2130) ;  /* 0x000004a000007947 */ /* 0x000fea0003800000 */
.L_x_2148:
        /* <DEDUP_REMOVED lines=19> */
.L_x_2155:
[----:B------:R-:W-:-:S04]  /*6e90*/  LOP3.LUT R0, R7, 0x80000000, RZ, 0xc0, !PT ;  /* 0x8000000007007812 */ /* 0x000fc800078ec0ff */
[----:B------:R-:W-:-:S04]  /*6ea0*/  SHF.R.U32.HI R0, RZ, 0x18, R0 ;  /* 0x00000018ff007819 */ /* 0x000fc80000011600 */
[----:B------:R-:W-:Y:S02]  /*6eb0*/  LOP3.LUT R0, R3, R0, RZ, 0xfc, !PT ;  /* 0x0000000003007212 */ /* 0x000fe400078efcff */
.L_x_2154:
[----:B------:R-:W-:Y:S05]  /*6ec0*/  BSYNC B0 ;  /* 0x0000000000007941 */ /* 0x000fea0003800000 */
.L_x_2153:
[----:B------:R0:W-:Y:S01]  /*6ed0*/  STG.E.U8 [R4.64], R0 ;  /* 0x0000000004007986 */ /* 0x0001e2000c101124 */
[----:B------:R-:W-:Y:S05]  /*6ee0*/  BRA `(.L_x_2130) ;  /* 0x0000031000007947 */ /* 0x000fea0003800000 */
.L_x_2147:
[----:B------:R-:W-:-:S13]  /*6ef0*/  ISETP.NE.AND P0, PT, R0, 0x1c, PT ;  /* 0x0000001c0000780c */ /* 0x000fda0003f05270 */
[----:B------:R-:W-:Y:S05]  /*6f00*/  @!P0 BRA `(.L_x_2156) ;  /* 0x000002d000008947 */ /* 0x000fea0003800000 */
[----:B------:R-:W-:-:S13]  /*6f10*/  ISETP.NE.AND P0, PT, R0, 0x1d, PT ;  /* 0x0000001d0000780c */ /* 0x000fda0003f05270 */
[----:B------:R-:W-:Y:S05]  /*6f20*/  @!P0 BRA `(.L_x_2157) ;  /* 0x0000028000008947 */ /* 0x000fea0003800000 */
[----:B------:R-:W-:-:S13]  /*6f30*/  ISETP.NE.AND P0, PT, R0, 0x2c, PT ;  /* 0x0000002c0000780c */ /* 0x000fda0003f05270 */
[----:B------:R-:W-:Y:S05]  /*6f40*/  @P0 BRA `(.L_x_2129) ;  /* 0x0000012000000947 */ /* 0x000fea0003800000 */
[----:B-1--4-:R-:W0:Y:S01]  /*6f50*/  F2F.F32.F64 R8, R28 ;  /* 0x0000001c00087310 */ /* 0x012e220000301000 */
        /* <DEDUP_REMOVED lines=17> */
.L_x_2129:
        /* <DEDUP_REMOVED lines=20> */
.L_x_2157:
[----:B-1--4-:R-:W0:Y:S02]  /*71b0*/  F2I.U64.F64.TRUNC R28, R28 ;  /* 0x0000001c001c7311 */ /* 0x012e24000030d800 */
[----:B0-----:R0:W-:Y:S01]  /*71c0*/  STG.E.64 [R4.64], R28 ;  /* 0x0000001c04007986 */ /* 0x0011e2000c101b24 */
[----:B------:R-:W-:Y:S05]  /*71d0*/  BRA `(.L_x_2130) ;  /* 0x0000002000007947 */ /* 0x000fea0003800000 */
.L_x_2156:
[----:B-1--4-:R-:W0:Y:S02]  /*71e0*/  F2I.U32.F64.TRUNC R29, R28 ;  /* 0x0000001c001d7311 */ /* 0x012e24000030d000 */
[----:B0-----:R0:W-:Y:S02]  /*71f0*/  STG.E [R4.64], R29 ;  /* 0x0000001d04007986 */ /* 0x0011e4000c101924 */
.L_x_2130:
        /* <DEDUP_REMOVED lines=19> */
[----:B--2---:R-:W0:Y:S02]  /*7330*/  F2I.F64.TRUNC R25, R24 ;  /* 0x0000001800197311 */ /* 0x004e24000030d100 */
[----:B0-----:R0:W-:Y:S01]  /*7340*/  STG.E.U8 [R4.64], R25 ;  /* 0x0000001904007986 */ /* 0x0011e2000c101124 */
[----:B------:R-:W-:Y:S05]  /*7350*/  BRA `(.L_x_2163) ;  /* 0x00000ef000007947 */ /* 0x000fea0003800000 */
.L_x_2161:
[----:B--2---:R-:W0:Y:S02]  /*7360*/  F2I.S64.F64.TRUNC R24, R24 ;  /* 0x0000001800187311 */ /* 0x004e24000030d900 */
[----:B0-----:R-:W-:-:S05]  /*7370*/  IMAD.MOV.U32 R3, RZ, RZ, R24 ;  /* 0x000000ffff037224 */ /* 0x001fca00078e0018 */
[----:B------:R0:W-:Y:S01]  /*7380*/  STG.E.U8 [R4.64], R3 ;  /* 0x0000000304007986 */ /* 0x0001e2000c101124 */
[----:B------:R-:W-:Y:S05]  /*7390*/  BRA `(.L_x_2163) ;  /* 0x00000eb000007947 */ /* 0x000fea0003800000 */
.L_x_2160:
[----:B------:R-:W-:-:S13]  /*73a0*/  ISETP.NE.AND P0, PT, R0, 0x2, PT ;  /* 0x000000020000780c */ /* 0x000fda0003f05270 */
[----:B------:R-:W-:Y:S05]  /*73b0*/  @!P0 BRA `(.L_x_2164) ;  /* 0x000000a000008947 */ /* 0x000fea0003800000 */
[----:B------:R-:W-:-:S13]  /*73c0*/  ISETP.NE.AND P0, PT, R0, 0x3, PT ;  /* 0x000000030000780c */ /* 0x000fda0003f05270 */
[----:B------:R-:W-:Y:S05]  /*73d0*/  @!P0 BRA `(.L_x_2165) ;  /* 0x0000005000008947 */ /* 0x000fea0003800000 */
[----:B------:R-:W-:-:S13]  /*73e0*/  ISETP.NE.AND P0, PT, R0, 0x4, PT ;  /* 0x000000040000780c */ /* 0x000fda0003f05270 */
[----:B------:R-:W-:Y:S05]  /*73f0*/  @P0 BRA `(.L_x_2162) ;  /* 0x00000cc000000947 */ /* 0x000fea0003800000 */
[----:B--2---:R-:W0:Y:S02]  /*7400*/  F2I.S64.F64.TRUNC R24, R24 ;  /* 0x0000001800187311 */ /* 0x004e24000030d900 */
[----:B0-----:R0:W-:Y:S01]  /*7410*/  STG.E.64 [R4.64], R24 ;  /* 0x0000001804007986 */ /* 0x0011e2000c101b24 */
[----:B------:R-:W-:Y:S05]  /*7420*/  BRA `(.L_x_2163) ;  /* 0x00000e2000007947 */ /* 0x000fea0003800000 */
.L_x_2165:
[----:B--2---:R-:W0:Y:S02]  /*7430*/  F2I.F64.TRUNC R25, R24 ;  /* 0x0000001800197311 */ /* 0x004e24000030d100 */
[----:B0-----:R0:W-:Y:S01]  /*7440*/  STG.E [R4.64], R25 ;  /* 0x0000001904007986 */ /* 0x0011e2000c101924 */
[----:B------:R-:W-:Y:S05]  /*7450*/  BRA `(.L_x_2163) ;  /* 0x00000df000007947 */ /* 0x000fea0003800000 */
.L_x_2164:
[----:B--2---:R-:W0:Y:S02]  /*7460*/  F2I.F64.TRUNC R25, R24 ;  /* 0x0000001800197311 */ /* 0x004e24000030d100 */
[----:B0-----:R0:W-:Y:S01]  /*7470*/  STG.E.U16 [R4.64], R25 ;  /* 0x0000001904007986 */ /* 0x0011e2000c101524 */
[----:B------:R-:W-:Y:S05]  /*7480*/  BRA `(.L_x_2163) ;  /* 0x00000dc000007947 */ /* 0x000fea0003800000 */
.L_x_2159:
[----:B------:R-:W-:-:S13]  /*7490*/  ISETP.GT.AND P0, PT, R0, 0x6, PT ;  /* 0x000000060000780c */ /* 0x000fda0003f04270 */
[----:B------:R-:W-:Y:S05]  /*74a0*/  @P0 BRA `(.L_x_2166) ;  /* 0x000000f000000947 */ /* 0x000fea0003800000 */
[----:B------:R-:W-:-:S13]  /*74b0*/  ISETP.NE.AND P0, PT, R0, 0x5, PT ;  /* 0x000000050000780c */ /* 0x000fda0003f05270 */
[----:B------:R-:W-:Y:S05]  /*74c0*/  @!P0 BRA `(.L_x_2167) ;  /* 0x0000007000008947 */ /* 0x000fea0003800000 */
[----:B------:R-:W-:-:S13]  /*74d0*/  ISETP.NE.AND P0, PT, R0, 0x6, PT ;  /* 0x000000060000780c */ /* 0x000fda0003f05270 */
[----:B------:R-:W-:Y:S05]  /*74e0*/  @P0 BRA `(.L_x_2162) ;  /* 0x00000bd000000947 */ /* 0x000fea0003800000 */
[----:B--2---:R-:W0:Y:S01]  /*74f0*/  F2F.F32.F64 R3, R24 ;  /* 0x0000001800037310 */ /* 0x004e220000301000 */
[----:B------:R-:W0:-:S14]  /*7500*/  DSETP.GEU.AND P0, PT, |R24|, c[0x2][0x60], PT ;  /* 0x008018001800762a */ /* 0x000e1c0003f0e200 */
[----:B0-----:R-:W-:-:S05]  /*7510*/  @!P0 FMUL R3, R3, 1.175494350822287508e-38 ;  /* 0x0080000003038820 */ /* 0x001fca0000400000 */
[----:B------:R0:W-:Y:S01]  /*7520*/  STG.E [R4.64], R3 ;  /* 0x0000000304007986 */ /* 0x0001e2000c101924 */
[----:B------:R-:W-:Y:S05]  /*7530*/  BRA `(.L_x_2163) ;  /* 0x00000d1000007947 */ /* 0x000fea0003800000 */
.L_x_2167:
[----:B--2---:R-:W0:Y:S01]  /*7540*/  F2F.F32.F64 R0, R24 ;  /* 0x0000001800007310 */ /* 0x004e220000301000 */
[----:B------:R-:W0:-:S14]  /*7550*/  DSETP.GEU.AND P0, PT, |R24|, c[0x2][0x60], PT ;  /* 0x008018001800762a */ /* 0x000e1c0003f0e200 */
[----:B0-----:R-:W-:-:S05]  /*7560*/  @!P0 FMUL R0, R0, 1.175494350822287508e-38 ;  /* 0x0080000000008820 */ /* 0x001fca0000400000 */
[----:B------:R-:W-:-:S05]  /*7570*/  F2FP.PACK_AB R0, RZ, R0 ;  /* 0x00000000ff00723e */ /* 0x000fca00000000ff */
[----:B------:R0:W-:Y:S01]  /*7580*/  STG.E.U16 [R4.64], R0 ;  /* 0x0000000004007986 */ /* 0x0001e2000c101524 */
[----:B------:R-:W-:Y:S05]  /*7590*/  BRA `(.L_x_2163) ;  /* 0x00000cb000007947 */ /* 0x000fea0003800000 */
.L_x_2166:
[----:B------:R-:W-:-:S13]  /*75a0*/  ISETP.NE.AND P0, PT, R0, 0x7, PT ;  /* 0x000000070000780c */ /* 0x000fda0003f05270 */
[----:B------:R-:W-:Y:S05]  /*75b0*/  @!P0 BRA `(.L_x_2168) ;  /* 0x0000011000008947 */ /* 0x000fea0003800000 */
[----:B------:R-:W-:-:S13]  /*75c0*/  ISETP.NE.AND P0, PT, R0, 0x8, PT ;  /* 0x000000080000780c */ /* 0x000fda0003f05270 */
[----:B------:R-:W-:Y:S05]  /*75d0*/  @!P0 BRA `(.L_x_2169) ;  /* 0x0000008000008947 */ /* 0x000fea0003800000 */
[----:B------:R-:W-:-:S13]  /*75e0*/  ISETP.NE.AND P0, PT, R0, 0x9, PT ;  /* 0x000000090000780c */ /* 0x000fda0003f05270 */
[----:B------:R-:W-:Y:S05]  /*75f0*/  @P0 BRA `(.L_x_2162) ;  /* 0x00000ac000000947 */ /* 0x000fea0003800000 */
[----:B--2---:R-:W0:Y:S01]  /*7600*/  F2F.F32.F64 R6, R24 ;  /* 0x0000001800067310 */ /* 0x004e220000301000 */
[----:B------:R-:W0:Y:S01]  /*7610*/  DSETP.GEU.AND P0, PT, |R24|, c[0x2][0x60], PT ;  /* 0x008018001800762a */ /* 0x000e220003f0e200 */
[----:B------:R-:W-:-:S13]  /*7620*/  IMAD.MOV.U32 R7, RZ, RZ, RZ ;  /* 0x000000ffff077224 */ /* 0x000fda00078e00ff */
[----:B0-----:R-:W-:-:S05]  /*7630*/  @!P0 FMUL R6, R6, 1.175494350822287508e-38 ;  /* 0x0080000006068820 */ /* 0x001fca0000400000 */
[----:B------:R0:W-:Y:S01]  /*7640*/  STG.E.64 [R4.64], R6 ;  /* 0x0000000604007986 */ /* 0x0001e2000c101b24 */
[----:B------:R-:W-:Y:S05]  /*7650*/  BRA `(.L_x_2163) ;  /* 0x00000bf000007947 */ /* 0x000fea0003800000 */
.L_x_2169:
[----:B--2---:R-:W0:Y:S01]  /*7660*/  F2F.F32.F64 R0, R24 ;  /* 0x0000001800007310 */ /* 0x004e220000301000 */
[----:B------:R-:W0:-:S14]  /*7670*/  DSETP.GEU.AND P0, PT, |R24|, c[0x2][0x60], PT ;  /* 0x008018001800762a */ /* 0x000e1c0003f0e200 */
[----:B0-----:R-:W-:-:S05]  /*7680*/  @!P0 FMUL R0, R0, 1.175494350822287508e-38 ;  /* 0x0080000000008820 */ /* 0x001fca0000400000 */
[----:B------:R-:W-:-:S04]  /*7690*/  F2FP.PACK_AB R3, RZ, R0 ;  /* 0x00000000ff03723e */ /* 0x000fc800000000ff */
[----:B------:R-:W-:-:S05]  /*76a0*/  PRMT R3, R3, 0x5410, RZ ;  /* 0x0000541003037816 */ /* 0x000fca00000000ff */
[----:B------:R0:W-:Y:S01]  /*76b0*/  STG.E [R4.64], R3 ;  /* 0x0000000304007986 */ /* 0x0001e2000c101924 */
[----:B------:R-:W-:Y:S05]  /*76c0*/  BRA `(.L_x_2163) ;  /* 0x00000b8000007947 */ /* 0x000fea0003800000 */
.L_x_2168:
[----:B--2---:R0:W-:Y:S01]  /*76d0*/  STG.E.64 [R4.64], R24 ;  /* 0x0000001804007986 */ /* 0x0041e2000c101b24 */
[----:B------:R-:W-:Y:S05]  /*76e0*/  BRA `(.L_x_2163) ;  /* 0x00000b6000007947 */ /* 0x000fea0003800000 */
.L_x_2158:
        /* <DEDUP_REMOVED lines=8> */
[----:B--2---:R-:W0:-:S06]  /*7770*/  DSETP.NEU.AND P0, PT, R24, RZ, PT ;  /* 0x000000ff1800722a */ /* 0x004e0c0003f0d000 */
[----:B0-----:R-:W-:-:S05]  /*7780*/  SEL R3, RZ, 0x1, !P0 ;  /* 0x00000001ff037807 */ /* 0x001fca0004000000 */
[----:B------:R0:W-:Y:S01]  /*7790*/  STG.E.U8 [R4.64], R3 ;  /* 0x0000000304007986 */ /* 0x0001e2000c101124 */
[----:B------:R-:W-:Y:S05]  /*77a0*/  BRA `(.L_x_2163) ;  /* 0x00000aa000007947 */ /* 0x000fea0003800000 */
.L_x_2172:
[----:B------:R-:W-:-:S05]  /*77b0*/  CS2R R26, SRZ ;  /* 0x00000000001a7805 */ /* 0x000fca000001ff00 */
[----:B--2---:R0:W-:Y:S01]  /*77c0*/  STG.E.128 [R4.64], R24 ;  /* 0x0000001804007986 */ /* 0x0041e2000c101d24 */
[----:B------:R-:W-:Y:S05]  /*77d0*/  BRA `(.L_x_2163) ;  /* 0x00000a7000007947 */ /* 0x000fea0003800000 */
.L_x_2171:
        /* <DEDUP_REMOVED lines=23> */
.L_x_2176:
[----:B------:R-:W-:Y:S05]  /*7950*/  BSYNC B0 ;  /* 0x0000000000007941 */ /* 0x000fea0003800000 */
.L_x_2175:
[----:B------:R-:W-:-:S05]  /*7960*/  LOP3.LUT R7, R0, R7, RZ, 0xfc, !PT ;  /* 0x0000000700077212 */ /* 0x000fca00078efcff */
[----:B------:R0:W-:Y:S01]  /*7970*/  STG.E.U8 [R4.64], R7 ;  /* 0x0000000704007986 */ /* 0x0001e2000c101124 */
[----:B------:R-:W-:Y:S05]  /*7980*/  BRA `(.L_x_2163) ;  /* 0x000008c000007947 */ /* 0x000fea0003800000 */
.L_x_2174:
[----:B--2---:R-:W0:Y:S01]  /*7990*/  F2F.F32.F64 R7, R24 ;  /* 0x0000001800077310 */ /* 0x004e220000301000 */
        /* <DEDUP_REMOVED lines=14> */
.L_x_2178:
[----:B------:R-:W-:Y:S01]  /*7a80*/  IMAD.MOV.U32 R0, RZ, RZ, 0x7f ;  /* 0x0000007fff007424 */ /* 0x000fe200078e00ff */
[----:B------:R-:W-:-:S04]  /*7a90*/  ISETP.GT.U32.AND P0, PT, R3, 0x7f800000, PT ;  /* 0x7f8000000300780c */ /* 0x000fc80003f04070 */
[----:B------:R-:W-:-:S04]  /*7aa0*/  SEL R0, R0, 0x7c, P0 ;  /* 0x0000007c00007807 */ /* 0x000fc80000000000 */
.L_x_2179:
[----:B------:R-:W-:Y:S05]  /*7ab0*/  BSYNC B0 ;  /* 0x0000000000007941 */ /* 0x000fea0003800000 */
.L_x_2177:
[----:B------:R-:W-:-:S04]  /*7ac0*/  LOP3.LUT R3, R7, 0x80000000, RZ, 0xc0, !PT ;  /* 0x8000000007037812 */ /* 0x000fc800078ec0ff */
[----:B------:R-:W-:-:S04]  /*7ad0*/  SHF.R.U32.HI R3, RZ, 0x18, R3 ;  /* 0x00000018ff037819 */ /* 0x000fc80000011603 */
[----:B------:R-:W-:-:S05]  /*7ae0*/  LOP3.LUT R3, R0, R3, RZ, 0xfc, !PT ;  /* 0x0000000300037212 */ /* 0x000fca00078efcff */
[----:B------:R0:W-:Y:S01]  /*7af0*/  STG.E.U8 [R4.64], R3 ;  /* 0x0000000304007986 */ /* 0x0001e2000c101124 */
[----:B------:R-:W-:Y:S05]  /*7b00*/  BRA `(.L_x_2163) ;  /* 0x0000074000007947 */ /* 0x000fea0003800000 */
.L_x_2173:
[----:B--2---:R-:W0:Y:S01]  /*7b10*/  F2F.F32.F64 R0, R24 ;  /* 0x0000001800007310 */ /* 0x004e220000301000 */
[----:B------:R-:W0:-:S14]  /*7b20*/  DSETP.GEU.AND P0, PT, |R24|, c[0x2][0x60], PT ;  /* 0x008018001800762a */ /* 0x000e1c0003f0e200 */
[----:B0-----:R-:W-:-:S05]  /*7b30*/  @!P0 FMUL R0, R0, 1.175494350822287508e-38 ;  /* 0x0080000000008820 */ /* 0x001fca0000400000 */
[----:B------:R-:W-:-:S05]  /*7b40*/  F2FP.BF16.PACK_AB R0, RZ, R0 ;  /* 0x00000000ff00723e */ /* 0x000fca00000010ff */
[----:B------:R0:W-:Y:S01]  /*7b50*/  STG.E.U16 [R4.64], R0 ;  /* 0x0000000004007986 */ /* 0x0001e2000c101524 */
[----:B------:R-:W-:Y:S05]  /*7b60*/  BRA `(.L_x_2163) ;  /* 0x000006e000007947 */ /* 0x000fea0003800000 */
.L_x_2170:
        /* <DEDUP_REMOVED lines=8> */
[----:B--2---:R-:W0:Y:S02]  /*7bf0*/  F2I.U32.F64.TRUNC R25, R24 ;  /* 0x0000001800197311 */ /* 0x004e24000030d000 */
[----:B0-----:R0:W-:Y:S01]  /*7c00*/  STG.E.U16 [R4.64], R25 ;  /* 0x0000001904007986 */ /* 0x0011e2000c101524 */
[----:B------:R-:W-:Y:S05]  /*7c10*/  BRA `(.L_x_2163) ;  /* 0x0000063000007947 */ /* 0x000fea0003800000 */
.L_x_2182:
[----:B--2---:R-:W0:Y:S01]  /*7c20*/  F2F.F32.F64 R7, R24 ;  /* 0x0000001800077310 */ /* 0x004e220000301000 */
        /* <DEDUP_REMOVED lines=18> */
.L_x_2185:
[----:B------:R-:W-:-:S04]  /*7d50*/  LOP3.LUT R0, R7, 0x80000000, RZ, 0xc0, !PT ;  /* 0x8000000007007812 */ /* 0x000fc800078ec0ff */
[----:B------:R-:W-:-:S04]  /*7d60*/  SHF.R.U32.HI R0, RZ, 0x18, R0 ;  /* 0x00000018ff007819 */ /* 0x000fc80000011600 */
[----:B------:R-:W-:Y:S02]  /*7d70*/  LOP3.LUT R0, R3, R0, RZ, 0xfc, !PT ;  /* 0x0000000003007212 */ /* 0x000fe400078efcff */
.L_x_2184:
[----:B------:R-:W-:Y:S05]  /*7d80*/  BSYNC B0 ;  /* 0x0000000000007941 */ /* 0x000fea0003800000 */
.L_x_2183:
[----:B------:R0:W-:Y:S01]  /*7d90*/  STG.E.U8 [R4.64], R0 ;  /* 0x0000000004007986 */ /* 0x0001e2000c101124 */
[----:B------:R-:W-:Y:S05]  /*7da0*/  BRA `(.L_x_2163) ;  /* 0x000004a000007947 */ /* 0x000fea0003800000 */
.L_x_2181:
        /* <DEDUP_REMOVED lines=19> */
.L_x_2188:
[----:B------:R-:W-:-:S04]  /*7ee0*/  LOP3.LUT R0, R7, 0x80000000, RZ, 0xc0, !PT ;  /* 0x8000000007007812 */ /* 0x000fc800078ec0ff */
[----:B------:R-:W-:-:S04]  /*7ef0*/  SHF.R.U32.HI R0, RZ, 0x18, R0 ;  /* 0x00000018ff007819 */ /* 0x000fc80000011600 */
[----:B------:R-:W-:Y:S02]  /*7f00*/  LOP3.LUT R0, R3, R0, RZ, 0xfc, !PT ;  /* 0x0000000003007212 */ /* 0x000fe400078efcff */
.L_x_2187:
[----:B------:R-:W-:Y:S05]  /*7f10*/  BSYNC B0 ;  /* 0x0000000000007941 */ /* 0x000fea0003800000 */
.L_x_2186:
[----:B------:R0:W-:Y:S01]  /*7f20*/  STG.E.U8 [R4.64], R0 ;  /* 0x0000000004007986 */ /* 0x0001e2000c101124 */
[----:B------:R-:W-:Y:S05]  /*7f30*/  BRA `(.L_x_2163) ;  /* 0x0000031000007947 */ /* 0x000fea0003800000 */
.L_x_2180:
[----:B------:R-:W-:-:S13]  /*7f40*/  ISETP.NE.AND P0, PT, R0, 0x1c, PT ;  /* 0x0000001c0000780c */ /* 0x000fda0003f05270 */
[----:B------:R-:W-:Y:S05]  /*7f50*/  @!P0 BRA `(.L_x_2189) ;  /* 0x000002d000008947 */ /* 0x000fea0003800000 */
[----:B------:R-:W-:-:S13]  /*7f60*/  ISETP.NE.AND P0, PT, R0, 0x1d, PT ;  /* 0x0000001d0000780c */ /* 0x000fda0003f05270 */
[----:B------:R-:W-:Y:S05]  /*7f70*/  @!P0 BRA `(.L_x_2190) ;  /* 0x0000028000008947 */ /* 0x000fea0003800000 */
[----:B------:R-:W-:-:S13]  /*7f80*/  ISETP.NE.AND P0, PT, R0, 0x2c, PT ;  /* 0x0000002c0000780c */ /* 0x000fda0003f05270 */
[----:B------:R-:W-:Y:S05]  /*7f90*/  @P0 BRA `(.L_x_2162) ;  /* 0x0000012000000947 */ /* 0x000fea0003800000 */
[----:B--2---:R-:W0:Y:S01]  /*7fa0*/  F2F.F32.F64 R8, R24 ;  /* 0x0000001800087310 */ /* 0x004e220000301000 */
        /* <DEDUP_REMOVED lines=17> */
.L_x_2162:
        /* <DEDUP_REMOVED lines=20> */
.L_x_2190:
[----:B--2---:R-:W0:Y:S02]  /*8200*/  F2I.U64.F64.TRUNC R24, R24 ;  /* 0x0000001800187311 */ /* 0x004e24000030d800 */
[----:B0-----:R0:W-:Y:S01]  /*8210*/  STG.E.64 [R4.64], R24 ;  /* 0x0000001804007986 */ /* 0x0011e2000c101b24 */
[----:B------:R-:W-:Y:S05]  /*8220*/  BRA `(.L_x_2163) ;  /* 0x0000002000007947 */ /* 0x000fea0003800000 */
.L_x_2189:
[----:B--2---:R-:W0:Y:S02]  /*8230*/  F2I.U32.F64.TRUNC R25, R24 ;  /* 0x0000001800197311 */ /* 0x004e24000030d000 */
[----:B0-----:R0:W-:Y:S02]  /*8240*/  STG.E [R4.64], R25 ;  /* 0x0000001904007986 */ /* 0x0011e4000c101924 */
.L_x_2163:
[----:B------:R-:W-:Y:S02]  /*8250*/  IADD3 R22, R22, 0x80, RZ ;  /* 0x0000008016167810 */ /* 0x000fe40007ffe0ff */
.L_x_2124:
[----:B------:R-:W-:Y:S05]  /*8260*/  BSYNC B6 ;  /* 0x0000000000067941 */ /* 0x000fea0003800000 */
.L_x_2123:
        /* <DEDUP_REMOVED lines=17> */
[----:B---3--:R-:W0:Y:S02]  /*8380*/  F2I.F64.TRUNC R17, R16 ;  /* 0x0000001000117311 */ /* 0x008e24000030d100 */
[----:B0-----:R-:W-:Y:S01]  /*8390*/  STG.E.U8 [R2.64], R17 ;  /* 0x0000001102007986 */ /* 0x001fe2000c101124 */
[----:B------:R-:W-:Y:S05]  /*83a0*/  EXIT ;  /* 0x000000000000794d */ /* 0x000fea0003800000 */
.L_x_2194:
[----:B---3--:R-:W0:Y:S02]  /*83b0*/  F2I.S64.F64.TRUNC R16, R16 ;  /* 0x0000001000107311 */ /* 0x008e24000030d900 */
[----:B0-----:R-:W-:-:S05]  /*83c0*/  IMAD.MOV.U32 R5, RZ, RZ, R16 ;  /* 0x000000ffff057224 */ /* 0x001fca00078e0010 */
[----:B------:R-:W-:Y:S01]  /*83d0*/  STG.E.U8 [R2.64], R5 ;  /* 0x0000000502007986 */ /* 0x000fe2000c101124 */
[----:B------:R-:W-:Y:S05]  /*83e0*/  EXIT ;  /* 0x000000000000794d */ /* 0x000fea0003800000 */
.L_x_2193:
[----:B------:R-:W-:-:S13]  /*83f0*/  ISETP.NE.AND P0, PT, R0, 0x2, PT ;  /* 0x000000020000780c */ /* 0x000fda0003f05270 */
[----:B------:R-:W-:Y:S05]  /*8400*/  @!P0 BRA `(.L_x_2196) ;  /* 0x000000a000008947 */ /* 0x000fea0003800000 */
[----:B------:R-:W-:-:S13]  /*8410*/  ISETP.NE.AND P0, PT, R0, 0x3, PT ;  /* 0x000000030000780c */ /* 0x000fda0003f05270 */
[----:B------:R-:W-:Y:S05]  /*8420*/  @!P0 BRA `(.L_x_2197) ;  /* 0x0000005000008947 */ /* 0x000fea0003800000 */
[----:B------:R-:W-:-:S13]  /*8430*/  ISETP.NE.AND P0, PT, R0, 0x4, PT ;  /* 0x000000040000780c */ /* 0x000fda0003f05270 */
[----:B------:R-:W-:Y:S05]  /*8440*/  @P0 BRA `(.L_x_2195) ;  /* 0x00000ce000000947 */ /* 0x000fea0003800000 */
[----:B---3--:R-:W0:Y:S02]  /*8450*/  F2I.S64.F64.TRUNC R16, R16 ;  /* 0x0000001000107311 */ /* 0x008e24000030d900 */
[----:B0-----:R-:W-:Y:S01]  /*8460*/  STG.E.64 [R2.64], R16 ;  /* 0x0000001002007986 */ /* 0x001fe2000c101b24 */
[----:B------:R-:W-:Y:S05]  /*8470*/  EXIT ;  /* 0x000000000000794d */ /* 0x000fea0003800000 */
.L_x_2197:
[----:B---3--:R-:W0:Y:S02]  /*8480*/  F2I.F64.TRUNC R17, R16 ;  /* 0x0000001000117311 */ /* 0x008e24000030d100 */
[----:B0-----:R-:W-:Y:S01]  /*8490*/  STG.E [R2.64], R17 ;  /* 0x0000001102007986 */ /* 0x001fe2000c101924 */
[----:B------:R-:W-:Y:S05]  /*84a0*/  EXIT ;  /* 0x000000000000794d */ /* 0x000fea0003800000 */
.L_x_2196:
[----:B---3--:R-:W0:Y:S02]  /*84b0*/  F2I.F64.TRUNC R17, R16 ;  /* 0x0000001000117311 */ /* 0x008e24000030d100 */
[----:B0-----:R-:W-:Y:S01]  /*84c0*/  STG.E.U16 [R2.64], R17 ;  /* 0x0000001102007986 */ /* 0x001fe2000c101524 */
[----:B------:R-:W-:Y:S05]  /*84d0*/  EXIT ;  /* 0x000000000000794d */ /* 0x000fea0003800000 */
.L_x_2192:
[----:B------:R-:W-:-:S13]  /*84e0*/  ISETP.GT.AND P0, PT, R0, 0x6, PT ;  /* 0x000000060000780c */ /* 0x000fda0003f04270 */
[----:B------:R-:W-:Y:S05]  /*84f0*/  @P0 BRA `(.L_x_2198) ;  /* 0x000000f000000947 */ /* 0x000fea0003800000 */
[----:B------:R-:W-:-:S13]  /*8500*/  ISETP.NE.AND P0, PT, R0, 0x5, PT ;  /* 0x000000050000780c */ /* 0x000fda0003f05270 */
[----:B------:R-:W-:Y:S05]  /*8510*/  @!P0 BRA `(.L_x_2199) ;  /* 0x0000007000008947 */ /* 0x000fea0003800000 */
[----:B------:R-:W-:-:S13]  /*8520*/  ISETP.NE.AND P0, PT, R0, 0x6, PT ;  /* 0x000000060000780c */ /* 0x000fda0003f05270 */
[----:B------:R-:W-:Y:S05]  /*8530*/  @P0 BRA `(.L_x_2195) ;  /* 0x00000bf000000947 */ /* 0x000fea0003800000 */
[----:B---3--:R-:W0:Y:S01]  /*8540*/  F2F.F32.F64 R5, R16 ;  /* 0x0000001000057310 */ /* 0x008e220000301000 */
[----:B------:R-:W0:-:S14]  /*8550*/  DSETP.GEU.AND P0, PT, |R16|, c[0x2][0x60], PT ;  /* 0x008018001000762a */ /* 0x000e1c0003f0e200 */
[----:B0-----:R-:W-:-:S05]  /*8560*/  @!P0 FMUL R5, R5, 1.175494350822287508e-38 ;  /* 0x0080000005058820 */ /* 0x001fca0000400000 */
[----:B------:R-:W-:Y:S01]  /*8570*/  STG.E [R2.64], R5 ;  /* 0x0000000502007986 */ /* 0x000fe2000c101924 */
[----:B------:R-:W-:Y:S05]  /*8580*/  EXIT ;  /* 0x000000000000794d */ /* 0x000fea0003800000 */
.L_x_2199:
[----:B---3--:R-:W0:Y:S01]  /*8590*/  F2F.F32.F64 R0, R16 ;  /* 0x0000001000007310 */ /* 0x008e220000301000 */
[----:B------:R-:W0:-:S14]  /*85a0*/  DSETP.GEU.AND P0, PT, |R16|, c[0x2][0x60], PT ;  /* 0x008018001000762a */ /* 0x000e1c0003f0e200 */
[----:B0-----:R-:W-:-:S05]  /*85b0*/  @!P0 FMUL R0, R0, 1.175494350822287508e-38 ;  /* 0x0080000000008820 */ /* 0x001fca0000400000 */
[----:B------:R-:W-:-:S05]  /*85c0*/  F2FP.PACK_AB R0, RZ, R0 ;  /* 0x00000000ff00723e */ /* 0x000fca00000000ff */
[----:B------:R-:W-:Y:S01]  /*85d0*/  STG.E.U16 [R2.64], R0 ;  /* 0x0000000002007986 */ /* 0x000fe2000c101524 */
[----:B------:R-:W-:Y:S05]  /*85e0*/  EXIT ;  /* 0x000000000000794d */ /* 0x000fea0003800000 */
.L_x_2198:
[----:B------:R-:W-:-:S13]  /*85f0*/  ISETP.NE.AND P0, PT, R0, 0x7, PT ;  /* 0x000000070000780c */ /* 0x000fda0003f05270 */
[----:B------:R-:W-:Y:S05]  /*8600*/  @!P0 BRA `(.L_x_2200) ;  /* 0x0000011000008947 */ /* 0x000fea0003800000 */
[----:B------:R-:W-:-:S13]  /*8610*/  ISETP.NE.AND P0, PT, R0, 0x8, PT ;  /* 0x000000080000780c */ /* 0x000fda0003f05270 */
[----:B------:R-:W-:Y:S05]  /*8620*/  @!P0 BRA `(.L_x_2201) ;  /* 0x0000008000008947 */ /* 0x000fea0003800000 */
[----:B------:R-:W-:-:S13]  /*8630*/  ISETP.NE.AND P0, PT, R0, 0x9, PT ;  /* 0x000000090000780c */ /* 0x000fda0003f05270 */
[----:B------:R-:W-:Y:S05]  /*8640*/  @P0 BRA `(.L_x_2195) ;  /* 0x00000ae000000947 */ /* 0x000fea0003800000 */
[----:B---3--:R-:W0:Y:S01]  /*8650*/  F2F.F32.F64 R4, R16 ;  /* 0x0000001000047310 */ /* 0x008e220000301000 */
[----:B------:R-:W0:Y:S01]  /*8660*/  DSETP.GEU.AND P0, PT, |R16|, c[0x2][0x60], PT ;  /* 0x008018001000762a */ /* 0x000e220003f0e200 */
[----:B------:R-:W-:-:S13]  /*8670*/  IMAD.MOV.U32 R5, RZ, RZ, RZ ;  /* 0x000000ffff057224 */ /* 0x000fda00078e00ff */
[----:B0-----:R-:W-:-:S05]  /*8680*/  @!P0 FMUL R4, R4, 1.175494350822287508e-38 ;  /* 0x0080000004048820 */ /* 0x001fca0000400000 */
[----:B------:R-:W-:Y:S01]  /*8690*/  STG.E.64 [R2.64], R4 ;  /* 0x0000000402007986 */ /* 0x000fe2000c101b24 */
[----:B------:R-:W-:Y:S05]  /*86a0*/  EXIT ;  /* 0x000000000000794d */ /* 0x000fea0003800000 */
.L_x_2201:
[----:B---3--:R-:W0:Y:S01]  /*86b0*/  F2F.F32.F64 R0, R16 ;  /* 0x0000001000007310 */ /* 0x008e220000301000 */
[----:B------:R-:W0:-:S14]  /*86c0*/  DSETP.GEU.AND P0, PT, |R16|, c[0x2][0x60], PT ;  /* 0x008018001000762a */ /* 0x000e1c0003f0e200 */
[----:B0-----:R-:W-:-:S05]  /*86d0*/  @!P0 FMUL R0, R0, 1.175494350822287508e-38 ;  /* 0x0080000000008820 */ /* 0x001fca0000400000 */
[----:B------:R-:W-:-:S04]  /*86e0*/  F2FP.PACK_AB R5, RZ, R0 ;  /* 0x00000000ff05723e */ /* 0x000fc800000000ff */
[----:B------:R-:W-:-:S05]  /*86f0*/  PRMT R5, R5, 0x5410, RZ ;  /* 0x0000541005057816 */ /* 0x000fca00000000ff */
[----:B------:R-:W-:Y:S01]  /*8700*/  STG.E [R2.64], R5 ;  /* 0x0000000502007986 */ /* 0x000fe2000c101924 */
[----:B------:R-:W-:Y:S05]  /*8710*/  EXIT ;  /* 0x000000000000794d */ /* 0x000fea0003800000 */
.L_x_2200:
[----:B---3--:R-:W-:Y:S01]  /*8720*/  STG.E.64 [R2.64], R16 ;  /* 0x0000001002007986 */ /* 0x008fe2000c101b24 */
[----:B------:R-:W-:Y:S05]  /*8730*/  EXIT ;  /* 0x000000000000794d */ /* 0x000fea0003800000 */
.L_x_2191:
        /* <DEDUP_REMOVED lines=8> */
[----:B---3--:R-:W0:-:S06]  /*87c0*/  DSETP.NEU.AND P0, PT, R16, RZ, PT ;  /* 0x000000ff1000722a */ /* 0x008e0c0003f0d000 */
[----:B0-----:R-:W-:-:S05]  /*87d0*/  SEL R5, RZ, 0x1, !P0 ;  /* 0x00000001ff057807 */ /* 0x001fca0004000000 */
[----:B------:R-:W-:Y:S01]  /*87e0*/  STG.E.U8 [R2.64], R5 ;  /* 0x0000000502007986 */ /* 0x000fe2000c101124 */
[----:B------:R-:W-:Y:S05]  /*87f0*/  EXIT ;  /* 0x000000000000794d */ /* 0x000fea0003800000 */
.L_x_2204:
[----:B------:R-:W-:-:S05]  /*8800*/  CS2R R18, SRZ ;  /* 0x0000000000127805 */ /* 0x000fca000001ff00 */
[----:B---3--:R-:W-:Y:S01]  /*8810*/  STG.E.128 [R2.64], R16 ;  /* 0x0000001002007986 */ /* 0x008fe2000c101d24 */
[----:B------:R-:W-:Y:S05]  /*8820*/  EXIT ;  /* 0x000000000000794d */ /* 0x000fea0003800000 */
.L_x_2203:
[----:B------:R-:W-:-:S13]  /*8830*/  ISETP.NE.AND P0, PT, R0, 0xf, PT ;  /* 0x0000000f0000780c */ /* 0x000fda0003f05270 */
[----:B------:R-:W-:Y:S05]  /*8840*/  @!P0 BRA `(.L_x_2205) ;  /* 0x0000031000008947 */ /* 0x000fea0003800000 */
[----:B------:R-:W-:-:S13]  /*8850*/  ISETP.NE.AND P0, PT, R0, 0x17, PT ;  /* 0x000000170000780c */ /* 0x000fda0003f05270 */
[----:B------:R-:W-:Y:S05]  /*8860*/  @!P0 BRA `(.L_x_2206) ;  /* 0x0000017000008947 */ /* 0x000fea0003800000 */
[----:B------:R-:W-:-:S13]  /*8870*/  ISETP.NE.AND P0, PT, R0, 0x18, PT ;  /* 0x000000180000780c */ /* 0x000fda0003f05270 */
[----:B------:R-:W-:Y:S05]  /*8880*/  @P0 BRA `(.L_x_2195) ;  /* 0x000008a000000947 */ /* 0x000fea0003800000 */
[----:B-1-34-:R-:W0:Y:S01]  /*8890*/  F2F.F32.F64 R7, R16 ;  /* 0x0000001000077310 */ /* 0x01ae220000301000 */
        /* <DEDUP_REMOVED lines=16> */
.L_x_2208:
[----:B------:R-:W-:Y:S05]  /*89a0*/  BSYNC B0 ;  /* 0x0000000000007941 */ /* 0x000fea0003800000 */
.L_x_2207:
[----:B------:R-:W-:-:S05]  /*89b0*/  LOP3.LUT R5, R0, R5, RZ, 0xfc, !PT ;  /* 0x0000000500057212 */ /* 0x000fca00078efcff */
[----:B------:R-:W-:Y:S01]  /*89c0*/  STG.E.U8 [R2.64], R5 ;  /* 0x0000000502007986 */ /* 0x000fe2000c101124 */
[----:B------:R-:W-:Y:S05]  /*89d0*/  EXIT ;  /* 0x000000000000794d */ /* 0x000fea0003800000 */
.L_x_2206:
[----:B---3--:R-:W0:Y:S01]  /*89e0*/  F2F.F32.F64 R5, R16 ;  /* 0x0000001000057310 */ /* 0x008e220000301000 */
        /* <DEDUP_REMOVED lines=14> */
.L_x_2210:
[----:B------:R-:W-:Y:S01]  /*8ad0*/  IMAD.MOV.U32 R0, RZ, RZ, 0x7f ;  /* 0x0000007fff007424 */ /* 0x000fe200078e00ff */
[----:B------:R-:W-:-:S04]  /*8ae0*/  ISETP.GT.U32.AND P0, PT, R4, 0x7f800000, PT ;  /* 0x7f8000000400780c */ /* 0x000fc80003f04070 */
[----:B------:R-:W-:-:S04]  /*8af0*/  SEL R0, R0, 0x7c, P0 ;  /* 0x0000007c00007807 */ /* 0x000fc80000000000 */
.L_x_2211:
[----:B------:R-:W-:Y:S05]  /*8b00*/  BSYNC B0 ;  /* 0x0000000000007941 */ /* 0x000fea0003800000 */
.L_x_2209:
[----:B------:R-:W-:-:S04]  /*8b10*/  LOP3.LUT R4, R5, 0x80000000, RZ, 0xc0, !PT ;  /* 0x8000000005047812 */ /* 0x000fc800078ec0ff */
[----:B------:R-:W-:-:S04]  /*8b20*/  SHF.R.U32.HI R5, RZ, 0x18, R4 ;  /* 0x00000018ff057819 */ /* 0x000fc80000011604 */
[----:B------:R-:W-:-:S05]  /*8b30*/  LOP3.LUT R5, R0, R5, RZ, 0xfc, !PT ;  /* 0x0000000500057212 */ /* 0x000fca00078efcff */
[----:B------:R-:W-:Y:S01]  /*8b40*/  STG.E.U8 [R2.64], R5 ;  /* 0x0000000502007986 */ /* 0x000fe2000c101124 */
[----:B------:R-:W-:Y:S05]  /*8b50*/  EXIT ;  /* 0x000000000000794d */ /* 0x000fea0003800000 */
.L_x_2205:
[----:B---3--:R-:W0:Y:S01]  /*8b60*/  F2F.F32.F64 R0, R16 ;  /* 0x0000001000007310 */ /* 0x008e220000301000 */
[----:B------:R-:W0:-:S14]  /*8b70*/  DSETP.GEU.AND P0, PT, |R16|, c[0x2][0x60], PT ;  /* 0x008018001000762a */ /* 0x000e1c0003f0e200 */
[----:B0-----:R-:W-:-:S05]  /*8b80*/  @!P0 FMUL R0, R0, 1.175494350822287508e-38 ;  /* 0x0080000000008820 */ /* 0x001fca0000400000 */
[----:B------:R-:W-:-:S05]  /*8b90*/  F2FP.BF16.PACK_AB R0, RZ, R0 ;  /* 0x00000000ff00723e */ /* 0x000fca00000010ff */
[----:B------:R-:W-:Y:S01]  /*8ba0*/  STG.E.U16 [R2.64], R0 ;  /* 0x0000000002007986 */ /* 0x000fe2000c101524 */
[----:B------:R-:W-:Y:S05]  /*8bb0*/  EXIT ;  /* 0x000000000000794d */ /* 0x000fea0003800000 */
.L_x_2202:
        /* <DEDUP_REMOVED lines=8> */
[----:B---3--:R-:W0:Y:S02]  /*8c40*/  F2I.U32.F64.TRUNC R17, R16 ;  /* 0x0000001000117311 */ /* 0x008e24000030d000 */
[----:B0-----:R-:W-:Y:S01]  /*8c50*/  STG.E.U16 [R2.64], R17 ;  /* 0x0000001102007986 */ /* 0x001fe2000c101524 */
[----:B------:R-:W-:Y:S05]  /*8c60*/  EXIT ;  /* 0x000000000000794d */ /* 0x000fea0003800000 */
.L_x_2214:
[----:B-1-34-:R-:W0:Y:S01]  /*8c70*/  F2F.F32.F64 R7, R16 ;  /* 0x0000001000077310 */ /* 0x01ae220000301000 */
        /* <DEDUP_REMOVED lines=18> */
.L_x_2217:
[----:B------:R-:W-:-:S04]  /*8da0*/  LOP3.LUT R0, R7, 0x80000000, RZ, 0xc0, !PT ;  /* 0x8000000007007812 */ /* 0x000fc800078ec0ff */
[----:B------:R-:W-:-:S04]  /*8db0*/  SHF.R.U32.HI R5, RZ, 0x18, R0 ;  /* 0x00000018ff057819 */ /* 0x000fc80000011600 */
[----:B------:R-:W-:-:S04]  /*8dc0*/  LOP3.LUT R4, R4, R5, RZ, 0xfc, !PT ;  /* 0x0000000504047212 */ /* 0x000fc800078efcff */
[----:B------:R-:W-:Y:S02]  /*8dd0*/  PRMT R0, R4, 0x7610, R0 ;  /* 0x0000761004007816 */ /* 0x000fe40000000000 */
.L_x_2216:
[----:B------:R-:W-:Y:S05]  /*8de0*/  BSYNC B0 ;  /* 0x0000000000007941 */ /* 0x000fea0003800000 */
.L_x_2215:
[----:B------:R-:W-:Y:S01]  /*8df0*/  STG.E.U8 [R2.64], R0 ;  /* 0x0000000002007986 */ /* 0x000fe2000c101124 */
[----:B------:R-:W-:Y:S05]  /*8e00*/  EXIT ;  /* 0x000000000000794d */ /* 0x000fea0003800000 */
.L_x_2213:
        /* <DEDUP_REMOVED lines=19> */
.L_x_2220:
[----:B------:R-:W-:-:S04]  /*8f40*/  LOP3.LUT R0, R7, 0x80000000, RZ, 0xc0, !PT ;  /* 0x8000000007007812 */ /* 0x000fc800078ec0ff */
[----:B------:R-:W-:-:S04]  /*8f50*/  SHF.R.U32.HI R5, RZ, 0x18, R0 ;  /* 0x00000018ff057819 */ /* 0x000fc80000011600 */
[----:B------:R-:W-:-:S04]  /*8f60*/  LOP3.LUT R4, R4, R5, RZ, 0xfc, !PT ;  /* 0x0000000504047212 */ /* 0x000fc800078efcff */
[----:B------:R-:W-:Y:S02]  /*8f70*/  PRMT R0, R4, 0x7610, R0 ;  /* 0x0000761004007816 */ /* 0x000fe40000000000 */
.L_x_2219:
[----:B------:R-:W-:Y:S05]  /*8f80*/  BSYNC B0 ;  /* 0x0000000000007941 */ /* 0x000fea0003800000 */
.L_x_2218:
[----:B------:R-:W-:Y:S01]  /*8f90*/  STG.E.U8 [R2.64], R0 ;  /* 0x0000000002007986 */ /* 0x000fe2000c101124 */
[----:B------:R-:W-:Y:S05]  /*8fa0*/  EXIT ;  /* 0x000000000000794d */ /* 0x000fea0003800000 */
.L_x_2212:
[----:B------:R-:W-:-:S13]  /*8fb0*/  ISETP.NE.AND P0, PT, R0, 0x1c, PT ;  /* 0x0000001c0000780c */ /* 0x000fda0003f05270 */
[----:B------:R-:W-:Y:S05]  /*8fc0*/  @!P0 BRA `(.L_x_2221) ;  /* 0x000002d000008947 */ /* 0x000fea0003800000 */
[----:B------:R-:W-:-:S13]  /*8fd0*/  ISETP.NE.AND P0, PT, R0, 0x1d, PT ;  /* 0x0000001d0000780c */ /* 0x000fda0003f05270 */
[----:B------:R-:W-:Y:S05]  /*8fe0*/  @!P0 BRA `(.L_x_2222) ;  /* 0x0000028000008947 */ /* 0x000fea0003800000 */
[----:B------:R-:W-:-:S13]  /*8ff0*/  ISETP.NE.AND P0, PT, R0, 0x2c, PT ;  /* 0x0000002c0000780c */ /* 0x000fda0003f05270 */
[----:B------:R-:W-:Y:S05]  /*9000*/  @P0 BRA `(.L_x_2195) ;  /* 0x0000012000000947 */ /* 0x000fea0003800000 */
[----:B-1-34-:R-:W0:Y:S01]  /*9010*/  F2F.F32.F64 R6, R16 ;  /* 0x0000001000067310 */ /* 0x01ae220000301000 */
        /* <DEDUP_REMOVED lines=17> */
.L_x_2195:
        /* <DEDUP_REMOVED lines=20> */
.L_x_2222:
[----:B---3--:R-:W0:Y:S02]  /*9270*/  F2I.U64.F64.TRUNC R16, R16 ;  /* 0x0000001000107311 */ /* 0x008e24000030d800 */
[----:B0-----:R-:W-:Y:S01]  /*9280*/  STG.E.64 [R2.64], R16 ;  /* 0x0000001002007986 */ /* 0x001fe2000c101b24 */
[----:B------:R-:W-:Y:S05]  /*9290*/  EXIT ;  /* 0x000000000000794d */ /* 0x000fea0003800000 */
.L_x_2221:
[----:B---3--:R-:W0:Y:S02]  /*92a0*/  F2I.U32.F64.TRUNC R17, R16 ;  /* 0x0000001000117311 */ /* 0x008e24000030d000 */
[----:B0-----:R-:W-:Y:S01]  /*92b0*/  STG.E [R2.64], R17 ;  /* 0x0000001102007986 */ /* 0x001fe2000c101924 */
[----:B------:R-:W-:Y:S05]  /*92c0*/  EXIT ;  /* 0x000000000000794d */ /* 0x000fea0003800000 */
.L_x_2223:
        /* <DEDUP_REMOVED lines=11> */
.L_x_12112:


//--------------------- .text._ZN2at6native18elementwise_kernelILi128ELi2EZNS0_22gpu_kernel_impl_nocastIZZZNS0_16log2_kernel_cudaERNS_18TensorIteratorBaseEENKUlvE0_clEvENKUlvE_clEvEUldE_EEvS4_RKT_EUliE_EEviT1_ --------------------------
	.section	.text._ZN2at6native18elementwise_kernelILi128ELi2EZNS0_22gpu_kernel_impl_nocastIZZZNS0_16log2_kernel_cudaERNS_18TensorIteratorBaseEENKUlvE0_clEvENKUlvE_clEvEUldE_EEvS4_RKT_EUliE_EEviT1_,"ax",@progbits
	.sectioninfo	@"SHI_REGISTERS=22"
	.align	128
        .global         _ZN2at6native18elementwise_kernelILi128ELi2EZNS0_22gpu_kernel_impl_nocastIZZZNS0_16log2_kernel_cudaERNS_18TensorIteratorBaseEENKUlvE0_clEvENKUlvE_clEvEUldE_EEvS4_RKT_EUliE_EEviT1_
        .type           _ZN2at6native18elementwise_kernelILi128ELi2EZNS0_22gpu_kernel_impl_nocastIZZZNS0_16log2_kernel_cudaERNS_18TensorIteratorBaseEENKUlvE0_clEvENKUlvE_clEvEUldE_EEvS4_RKT_EUliE_EEviT1_,@function
        .size           _ZN2at6native18elementwise_kernelILi128ELi2EZNS0_22gpu_kernel_impl_nocastIZZZNS0_16log2_kernel_cudaERNS_18TensorIteratorBaseEENKUlvE0_clEvENKUlvE_clEvEUldE_EEvS4_RKT_EUliE_EEviT1_,(.L_x_12113 - _ZN2at6native18elementwise_kernelILi128ELi2EZNS0_22gpu_kernel_impl_nocastIZZZNS0_16log2_kernel_cudaERNS_18TensorIteratorBaseEENKUlvE0_clEvENKUlvE_clEvEUldE_EEvS4_RKT_EUliE_EEviT1_)
        .other          _ZN2at6native18elementwise_kernelILi128ELi2EZNS0_22gpu_kernel_impl_nocastIZZZNS0_16log2_kernel_cudaERNS_18TensorIteratorBaseEENKUlvE0_clEvENKUlvE_clEvEUldE_EEvS4_RKT_EUliE_EEviT1_,@"STO_CUDA_ENTRY STV_DEFAULT"
_ZN2at6native18elementwise_kernelILi128ELi2EZNS0_22gpu_kernel_impl_nocastIZZZNS0_16log2_kernel_cudaERNS_18TensorIteratorBaseEENKUlvE0_clEvENKUlvE_clEvEUldE_EEvS4_RKT_EUliE_EEviT1_:
.text._ZN2at6native18elementwise_kernelILi128ELi2EZNS0_22gpu_kernel_impl_nocastIZZZNS0_16log2_kernel_cudaERNS_18TensorIteratorBaseEENKUlvE0_clEvENKUlvE_clEvEUldE_EEvS4_RKT_EUliE_EEviT1_:
[----:B------:R-:W-:Y:S02]  /*0000*/  MOV R1, c[0x0][0x28] ;  /* 0x00000a0000017a02 */ /* 0x000fe40000000f00 */
[----:B------:R-:W0:Y:S01]  /*0010*/  S2R R0, SR_CTAID.X ;  /* 0x0000000000007919 */ /* 0x000e220000002500 */
[----:B------:R-:W-:Y:S01]  /*0020*/  ULDC.64 UR4, c[0x0][0x118] ;  /* 0x0000460000047ab9 */ /* 0x000fe20000000a00 */
[----:B------:R-:W-:Y:S02]  /*0030*/  BSSY B0, `(.L_x_2224) ;  /* 0x0000133000007945 */ /* 0x000fe40003800000 */
[----:B------:R-:W0:Y:S02]  /*0040*/  S2R R3, SR_TID.X ;  /* 0x0000000000037919 */ /* 0x000e240000002100 */
[----:B0-----:R-:W-:-:S04]  /*0050*/  LEA R0, R0, R3, 0x8 ;  /* 0x0000000300007211 */ /* 0x001fc800078e40ff */
[----:B------:R-:W-:Y:S01]  /*0060*/  ISETP.GE.AND P0, PT, R0, c[0x0][0x160], PT ;  /* 0x0000580000007a0c */ /* 0x000fe20003f06270 */
[----:B------:R-:W-:-:S12]  /*0070*/  IMAD.MOV.U32 R7, RZ, RZ, R0 ;  /* 0x000000ffff077224 */ /* 0x000fd800078e0000 */
[----:B------:R-:W-:Y:S05]  /*0080*/  @P0 BRA `(.L_x_2225) ;  /* 0x000012d000000947 */ /* 0x000fea0003800000 */
[----:B------:R-:W-:Y:S01]  /*0090*/  ISETP.NE.AND P0, PT, RZ, c[0x0][0x168], PT ;  /* 0x00005a00ff007a0c */ /* 0x000fe20003f05270 */
[----:B------:R-:W-:-:S12]  /*00a0*/  CS2R R2, SRZ ;  /* 0x0000000000027805 */ /* 0x000fd8000001ff00 */
[----:B------:R-:W-:Y:S05]  /*00b0*/  @!P0 BRA `(.L_x_2226) ;  /* 0x00000e2000008947 */ /* 0x000fea0003800000 */
[----:B------:R-:W-:Y:S01]  /*00c0*/  HFMA2.MMA R2, -RZ, RZ, 0, 0 ;  /* 0x00000000ff027435 */ /* 0x000fe200000001ff */
[----:B------:R-:W-:Y:S01]  /*00d0*/  MOV R3, R7 ;  /* 0x0000000700037202 */ /* 0x000fe20000000f00 */
[----:B------:R-:W-:-:S05]  /*00e0*/  IMAD.MOV.U32 R8, RZ, RZ, c[0x0][0x168] ;  /* 0x00005a00ff087624 */ /* 0x000fca00078e00ff */
        /* <DEDUP_REMOVED lines=211> */
[----:B------:R-:W-:Y:S01]  /*0e20*/  SHF.R.U32.HI R7, RZ, c[0x0][0x288], R6 ;  /* 0x0000a200ff077a19 */ /* 0x000fe20000011606 */
[----:B------:R-:W-:-:S03]  /*0e30*/  @P0 IMAD.MOV.U32 R6, RZ, RZ, RZ ;  /* 0x000000ffff060224 */ /* 0x000fc600078e00ff */
[C---:B------:R-:W-:Y:S01]  /*0e40*/  IADD3 R9, -R7.reuse, RZ, RZ ;  /* 0x000000ff07097210 */ /* 0x040fe20007ffe1ff */
        /* <DEDUP_REMOVED lines=9> */
.L_x_2226:
[----:B------:R-:W-:-:S04]  /*0ee0*/  IADD3 R4, P0, R3, c[0x0][0x368], RZ ;  /* 0x0000da0003047a10 */ /* 0x000fc80007f1e0ff */
[----:B------:R-:W-:-:S06]  /*0ef0*/  IADD3.X R5, RZ, c[0x0][0x36c], RZ, P0, !PT ;  /* 0x0000db00ff057a10 */ /* 0x000fcc00007fe4ff */
[----:B------:R-:W2:Y:S01]  /*0f00*/  LDG.E.64 R4, [R4.64] ;  /* 0x0000000404047981 */ /* 0x000ea2000c1e1b00 */
[----:B------:R-:W-:Y:S01]  /*0f10*/  BSSY B1, `(.L_x_2227) ;  /* 0x000003e000017945 */ /* 0x000fe20003800000 */
[----:B--2---:R-:W-:Y:S01]  /*0f20*/  ISETP.GT.AND P0, PT, R5, 0xfffff, PT ;  /* 0x000fffff0500780c */ /* 0x004fe20003f04270 */
[----:B------:R-:W-:Y:S01]  /*0f30*/  IMAD.MOV.U32 R6, RZ, RZ, R4 ;  /* 0x000000ffff067224 */ /* 0x000fe200078e0004 */
[-C--:B------:R-:W-:Y:S02]  /*0f40*/  MOV R7, R5.reuse ;  /* 0x0000000500077202 */ /* 0x080fe40000000f00 */
[----:B------:R-:W-:Y:S02]  /*0f50*/  MOV R3, R5 ;  /* 0x0000000500037202 */ /* 0x000fe40000000f00 */
[----:B------:R-:W-:Y:S02]  /*0f60*/  MOV R10, R4 ;  /* 0x00000004000a7202 */ /* 0x000fe40000000f00 */
[----:B------:R-:W-:-:S05]  /*0f70*/  MOV R4, 0xfffffc01 ;  /* 0xfffffc0100047802 */ /* 0x000fca0000000f00 */
[----:B------:R-:W0:Y:S01]  /*0f80*/  @!P0 DMUL R6, R6, 1.80143985094819840000e+16 ;  /* 0x4350000006068828 */ /* 0x000e220000000000 */
[----:B------:R-:W-:-:S09]  /*0f90*/  @!P0 MOV R4, 0xfffffbcb ;  /* 0xfffffbcb00048802 */ /* 0x000fd20000000f00 */
[----:B0-----:R-:W-:Y:S01]  /*0fa0*/  @!P0 MOV R3, R7 ;  /* 0x0000000700038202 */ /* 0x001fe20000000f00 */
[----:B------:R-:W-:-:S03]  /*0fb0*/  @!P0 IMAD.MOV.U32 R10, RZ, RZ, R6 ;  /* 0x000000ffff0a8224 */ /* 0x000fc600078e0006 */
[----:B------:R-:W-:-:S04]  /*0fc0*/  IADD3 R8, R3, -0x1, RZ ;  /* 0xffffffff03087810 */ /* 0x000fc80007ffe0ff */
[----:B------:R-:W-:-:S13]  /*0fd0*/  ISETP.GE.U32.AND P1, PT, R8, 0x7fefffff, PT ;  /* 0x7fefffff0800780c */ /* 0x000fda0003f26070 */
[----:B------:R-:W-:Y:S01]  /*0fe0*/  @P1 IMAD.MOV.U32 R8, RZ, RZ, 0x0 ;  /* 0x00000000ff081424 */ /* 0x000fe200078e00ff */
[----:B------:R-:W-:Y:S02]  /*0ff0*/  @P1 MOV R9, 0x7ff00000 ;  /* 0x7ff0000000091802 */ /* 0x000fe40000000f00 */
[----:B------:R-:W-:-:S04]  /*1000*/  @P1 FSETP.NEU.FTZ.AND P2, PT, R7, RZ, PT ;  /* 0x000000ff0700120b */ /* 0x000fc80003f5d000 */
[----:B------:R-:W0:-:S10]  /*1010*/  @P1 DFMA R8, R6, R8, +INF ;  /* 0x7ff000000608142b */ /* 0x000e140000000008 */
[----:B0-----:R-:W-:Y:S02]  /*1020*/  @P1 FSEL R14, R8, RZ, P2 ;  /* 0x000000ff080e1208 */ /* 0x001fe40001000000 */
[----:B------:R-:W-:Y:S01]  /*1030*/  @P1 FSEL R15, R9, -QNAN , P2 ;  /* 0xfff00000090f1808 */ /* 0x000fe20001000000 */
[----:B------:R-:W-:Y:S05]  /*1040*/  @P1 BRA `(.L_x_2228) ;  /* 0x000002a000001947 */ /* 0x000fea0003800000 */
[----:B------:R-:W-:Y:S01]  /*1050*/  LOP3.LUT R5, R3, 0x800fffff, RZ, 0xc0, !PT ;  /* 0x800fffff03057812 */ /* 0x000fe200078ec0ff */
[----:B------:R-:W-:Y:S01]  /*1060*/  IMAD.MOV.U32 R8, RZ, RZ, RZ ;  /* 0x000000ffff087224 */ /* 0x000fe200078e00ff */
[----:B------:R-:W-:Y:S02]  /*1070*/  MOV R6, R10 ;  /* 0x0000000a00067202 */ /* 0x000fe40000000f00 */
[----:B------:R-:W-:Y:S02]  /*1080*/  LOP3.LUT R7, R5, 0x3ff00000, RZ, 0xfc, !PT ;  /* 0x3ff0000005077812 */ /* 0x000fe400078efcff */
[----:B------:R-:W-:Y:S02]  /*1090*/  MOV R16, 0x3ae80f1e ;  /* 0x3ae80f1e00107802 */ /* 0x000fe40000000f00 */
[----:B------:R-:W-:-:S02]  /*10a0*/  ISETP.GE.AND P0, PT, R7, 0x3ff6a09f, PT ;  /* 0x3ff6a09f0700780c */ /* 0x000fc40003f06270 */
[----:B------:R-:W-:Y:S02]  /*10b0*/  MOV R17, 0x3eb1380b ;  /* 0x3eb1380b00117802 */ /* 0x000fe40000000f00 */
[----:B------:R-:W-:-:S09]  /*10c0*/  LEA.HI R4, R3, R4, RZ, 0xc ;  /* 0x0000000403047211 */ /* 0x000fd200078f60ff */
[----:B------:R-:W-:Y:S02]  /*10d0*/  @P0 IADD3 R5, R7, -0x100000, RZ ;  /* 0xfff0000007050810 */ /* 0x000fe40007ffe0ff */
[----:B------:R-:W-:Y:S02]  /*10e0*/  @P0 IADD3 R4, R4, 0x1, RZ ;  /* 0x0000000104040810 */ /* 0x000fe40007ffe0ff */
[----:B------:R-:W-:Y:S02]  /*10f0*/  @P0 MOV R7, R5 ;  /* 0x0000000500070202 */ /* 0x000fe40000000f00 */
[----:B------:R-:W-:Y:S02]  /*1100*/  LOP3.LUT R4, R4, 0x80000000, RZ, 0x3c, !PT ;  /* 0x8000000004047812 */ /* 0x000fe400078e3cff */
[----:B------:R-:W-:Y:S02]  /*1110*/  MOV R5, 0x43300000 ;  /* 0x4330000000057802 */ /* 0x000fe40000000f00 */
        /* <DEDUP_REMOVED lines=29> */
.L_x_2228:
[----:B------:R-:W-:Y:S05]  /*12f0*/  BSYNC B1 ;  /* 0x0000000000017941 */ /* 0x000fea0003800000 */
.L_x_2227:
[----:B-1----:R-:W1:Y:S01]  /*1300*/  DMUL R4, R14, c[0x2][0x50] ;  /* 0x008014000e047a28 */ /* 0x002e620000000000 */
[----:B------:R-:W-:Y:S02]  /*1310*/  IADD3 R2, P0, R2, c[0x0][0x360], RZ ;  /* 0x0000d80002027a10 */ /* 0x000fe40007f1e0ff */
[----:B0-----:R-:W-:-:S03]  /*1320*/  IADD3 R7, R0, 0x80, RZ ;  /* 0x0000008000077810 */ /* 0x001fc60007ffe0ff */
[----:B-1----:R-:W0:Y:S01]  /*1330*/  DFMA R4, R14, c[0x2][0x58], R4 ;  /* 0x008016000e047a2b */ /* 0x002e220000000004 */
[----:B------:R-:W-:-:S06]  /*1340*/  IMAD.X R3, RZ, RZ, c[0x0][0x364], P0 ;  /* 0x0000d900ff037624 */ /* 0x000fcc00000e06ff */
[----:B0-----:R0:W-:Y:S04]  /*1350*/  STG.E.64 [R2.64], R4 ;  /* 0x0000000402007986 */ /* 0x0011e8000c101b04 */
.L_x_2225:
[----:B------:R-:W-:Y:S05]  /*1360*/  BSYNC B0 ;  /* 0x0000000000007941 */ /* 0x000fea0003800000 */
.L_x_2224:
[----:B------:R-:W-:-:S13]  /*1370*/  ISETP.GE.AND P0, PT, R7, c[0x0][0x160], PT ;  /* 0x0000580007007a0c */ /* 0x000fda0003f06270 */
[----:B------:R-:W-:Y:S05]  /*1380*/  @P0 EXIT ;  /* 0x000000000000094d */ /* 0x000fea0003800000 */
[----:B------:R-:W-:Y:S01]  /*1390*/  ISETP.NE.AND P0, PT, RZ, c[0x0][0x168], PT ;  /* 0x00005a00ff007a0c */ /* 0x000fe20003f05270 */
[----:B------:R-:W-:Y:S01]  /*13a0*/  HFMA2.MMA R0, -RZ, RZ, 0, 0 ;  /* 0x00000000ff007435 */ /* 0x000fe200000001ff */
[----:B0-----:R-:W-:-:S11]  /*13b0*/  MOV R2, RZ ;  /* 0x000000ff00027202 */ /* 0x001fd60000000f00 */
        /* <DEDUP_REMOVED lines=225> */
.L_x_2229:
[----:B------:R-:W-:-:S04]  /*21d0*/  IADD3 R8, P0, R2, c[0x0][0x368], RZ ;  /* 0x0000da0002087a10 */ /* 0x000fc80007f1e0ff */
[----:B------:R-:W-:-:S05]  /*21e0*/  IADD3.X R9, RZ, c[0x0][0x36c], RZ, P0, !PT ;  /* 0x0000db00ff097a10 */ /* 0x000fca00007fe4ff */
[----:B------:R-:W2:Y:S01]  /*21f0*/  LDG.E.64 R2, [R8.64] ;  /* 0x0000000408027981 */ /* 0x000ea2000c1e1b00 */
[----:B------:R-:W-:Y:S01]  /*2200*/  BSSY B0, `(.L_x_2230) ;  /* 0x000003d000007945 */ /* 0x000fe20003800000 */
[----:B--2---:R-:W-:Y:S01]  /*2210*/  ISETP.GT.AND P0, PT, R3, 0xfffff, PT ;  /* 0x000fffff0300780c */ /* 0x004fe20003f04270 */
[----:B------:R-:W-:Y:S01]  /*2220*/  IMAD.MOV.U32 R4, RZ, RZ, R2 ;  /* 0x000000ffff047224 */ /* 0x000fe200078e0002 */
[----:B------:R-:W-:Y:S02]  /*2230*/  MOV R5, R3 ;  /* 0x0000000300057202 */ /* 0x000fe40000000f00 */
[----:B------:R-:W-:Y:S02]  /*2240*/  MOV R8, R2 ;  /* 0x0000000200087202 */ /* 0x000fe40000000f00 */
[----:B------:R-:W-:-:S07]  /*2250*/  MOV R2, 0xfffffc01 ;  /* 0xfffffc0100027802 */ /* 0x000fce0000000f00 */
[----:B------:R-:W0:Y:S01]  /*2260*/  @!P0 DMUL R4, R4, 1.80143985094819840000e+16 ;  /* 0x4350000004048828 */ /* 0x000e220000000000 */
[----:B------:R-:W-:-:S09]  /*2270*/  @!P0 IMAD.MOV.U32 R2, RZ, RZ, -0x435 ;  /* 0xfffffbcbff028424 */ /* 0x000fd200078e00ff */
[----:B0-----:R-:W-:Y:S02]  /*2280*/  @!P0 MOV R3, R5 ;  /* 0x0000000500038202 */ /* 0x001fe40000000f00 */
[----:B------:R-:W-:Y:S02]  /*2290*/  @!P0 MOV R8, R4 ;  /* 0x0000000400088202 */ /* 0x000fe40000000f00 */
[----:B------:R-:W-:-:S04]  /*22a0*/  IADD3 R6, R3, -0x1, RZ ;  /* 0xffffffff03067810 */ /* 0x000fc80007ffe0ff */
[----:B------:R-:W-:-:S13]  /*22b0*/  ISETP.GE.U32.AND P1, PT, R6, 0x7fefffff, PT ;  /* 0x7fefffff0600780c */ /* 0x000fda0003f26070 */
[----:B------:R-:W-:Y:S01]  /*22c0*/  @P1 MOV R6, 0x0 ;  /* 0x0000000000061802 */ /* 0x000fe20000000f00 */
[----:B------:R-:W-:Y:S01]  /*22d0*/  @P1 IMAD.MOV.U32 R7, RZ, RZ, 0x7ff00000 ;  /* 0x7ff00000ff071424 */ /* 0x000fe200078e00ff */
[----:B------:R-:W-:-:S05]  /*22e0*/  @P1 FSETP.NEU.FTZ.AND P2, PT, R5, RZ, PT ;  /* 0x000000ff0500120b */ /* 0x000fca0003f5d000 */
[----:B------:R-:W0:-:S10]  /*22f0*/  @P1 DFMA R6, R4, R6, +INF ;  /* 0x7ff000000406142b */ /* 0x000e140000000006 */
[----:B0-----:R-:W-:Y:S02]  /*2300*/  @P1 FSEL R12, R6, RZ, P2 ;  /* 0x000000ff060c1208 */ /* 0x001fe40001000000 */
[----:B------:R-:W-:Y:S01]  /*2310*/  @P1 FSEL R13, R7, -QNAN , P2 ;  /* 0xfff00000070d1808 */ /* 0x000fe20001000000 */
[----:B------:R-:W-:Y:S05]  /*2320*/  @P1 BRA `(.L_x_2231) ;  /* 0x000002a000001947 */ /* 0x000fea0003800000 */
[----:B------:R-:W-:Y:S01]  /*2330*/  LOP3.LUT R4, R3, 0x800fffff, RZ, 0xc0, !PT ;  /* 0x800fffff03047812 */ /* 0x000fe200078ec0ff */
[----:B------:R-:W-:Y:S01]  /*2340*/  IMAD.MOV.U32 R14, RZ, RZ, 0x3ae80f1e ;  /* 0x3ae80f1eff0e7424 */ /* 0x000fe200078e00ff */
[----:B------:R-:W-:Y:S02]  /*2350*/  MOV R6, RZ ;  /* 0x000000ff00067202 */ /* 0x000fe40000000f00 */
[----:B------:R-:W-:Y:S02]  /*2360*/  LOP3.LUT R5, R4, 0x3ff00000, RZ, 0xfc, !PT ;  /* 0x3ff0000004057812 */ /* 0x000fe400078efcff */
[----:B------:R-:W-:Y:S02]  /*2370*/  MOV R4, R8 ;  /* 0x0000000800047202 */ /* 0x000fe40000000f00 */
[----:B------:R-:W-:-:S02]  /*2380*/  ISETP.GE.AND P0, PT, R5, 0x3ff6a09f, PT ;  /* 0x3ff6a09f0500780c */ /* 0x000fc40003f06270 */
[----:B------:R-:W-:Y:S02]  /*2390*/  MOV R15, 0x3eb1380b ;  /* 0x3eb1380b000f7802 */ /* 0x000fe40000000f00 */
[----:B------:R-:W-:Y:S02]  /*23a0*/  LEA.HI R2, R3, R2, RZ, 0xc ;  /* 0x0000000203027211 */ /* 0x000fe400078f60ff */
[----:B------:R-:W-:-:S07]  /*23b0*/  MOV R3, 0x43300000 ;  /* 0x4330000000037802 */ /* 0x000fce0000000f00 */
[----:B------:R-:W-:Y:S02]  /*23c0*/  @P0 IADD3 R7, R5, -0x100000, RZ ;  /* 0xfff0000005070810 */ /* 0x000fe40007ffe0ff */
[----:B------:R-:W-:Y:S02]  /*23d0*/  @P0 IADD3 R2, R2, 0x1, RZ ;  /* 0x0000000102020810 */ /* 0x000fe40007ffe0ff */
[----:B------:R-:W-:Y:S02]  /*23e0*/  @P0 MOV R5, R7 ;  /* 0x0000000700050202 */ /* 0x000fe40000000f00 */
[----:B------:R-:W-:-:S04]  /*23f0*/  LOP3.LUT R2, R2, 0x80000000, RZ, 0x3c, !PT ;  /* 0x8000000002027812 */ /* 0x000fc800078e3cff */
        /* <DEDUP_REMOVED lines=29> */
.L_x_2231:
[----:B------:R-:W-:Y:S05]  /*25d0*/  BSYNC B0 ;  /* 0x0000000000007941 */ /* 0x000fea0003800000 */
.L_x_2230:
[----:B-1----:R-:W1:Y:S01]  /*25e0*/  DMUL R2, R12, c[0x2][0x50] ;  /* 0x008014000c027a28 */ /* 0x002e620000000000 */
[----:B0-----:R-:W-:-:S04]  /*25f0*/  IADD3 R4, P0, R0, c[0x0][0x360], RZ ;  /* 0x0000d80000047a10 */ /* 0x001fc80007f1e0ff */
[----:B------:R-:W-:Y:S01]  /*2600*/  IADD3.X R5, RZ, c[0x0][0x364], RZ, P0, !PT ;  /* 0x0000d900ff057a10 */ /* 0x000fe200007fe4ff */
[----:B-1----:R-:W0:-:S07]  /*2610*/  DFMA R2, R12, c[0x2][0x58], R2 ;  /* 0x008016000c027a2b */ /* 0x002e0e0000000002 */
[----:B0-----:R-:W-:Y:S01]  /*2620*/  STG.E.64 [R4.64], R2 ;  /* 0x0000000204007986 */ /* 0x001fe2000c101b04 */
[----:B------:R-:W-:Y:S05]  /*2630*/  EXIT ;  /* 0x000000000000794d */ /* 0x000fea0003800000 */
.L_x_2232:
        /* <DEDUP_REMOVED lines=12> */
.L_x_12113:


//--------------------- .text._ZN2at6native27unrolled_elementwise_kernelIZZZNS0_16log2_kernel_cudaERNS_18TensorIteratorBaseEENKUlvE0_clEvENKUlvE_clEvEUldE_St5arrayIPcLm2EELi4E23TrivialOffsetCalculatorILi1EjESB_NS0_6memory15LoadWithoutCastENSC_16StoreWithoutCastEEEviT_T0_T2_T3_T4_T5_ --------------------------
	.section	.text._ZN2at6native27unrolled_elementwise_kernelIZZZNS0_16log2_kernel_cudaERNS_18TensorIteratorBaseEENKUlvE0_clEvENKUlvE_clEvEUldE_St5arrayIPcLm2EELi4E23TrivialOffsetCalculatorILi1EjESB_NS0_6memory15LoadWithoutCastENSC_16StoreWithoutCastEEEviT_T0_T2_T3_T4_T5_,"ax",@progbits
	.sectioninfo	@"SHI_REGISTERS=28"
	.align	128
        .global         _ZN2at6native27unrolled_elementwise_kernelIZZZNS0_16log2_kernel_cudaERNS_18TensorIteratorBaseEENKUlvE0_clEvENKUlvE_clEvEUldE_St5arrayIPcLm2EELi4E23TrivialOffsetCalculatorILi1EjESB_NS0_6memory15LoadWithoutCastENSC_16StoreWithoutCastEEEviT_T0_T2_T3_T4_T5_
        .type           _ZN2at6native27unrolled_elementwise_kernelIZZZNS0_16log2_kernel_cudaERNS_18TensorIteratorBaseEENKUlvE0_clEvENKUlvE_clEvEUldE_St5arrayIPcLm2EELi4E23TrivialOffsetCalculatorILi1EjESB_NS0_6memory15LoadWithoutCastENSC_16StoreWithoutCastEEEviT_T0_T2_T3_T4_T5_,@function
        .size           _ZN2at6native27unrolled_elementwise_kernelIZZZNS0_16log2_kernel_cudaERNS_18TensorIteratorBaseEENKUlvE0_clEvENKUlvE_clEvEUldE_St5arrayIPcLm2EELi4E23TrivialOffsetCalculatorILi1EjESB_NS0_6memory15LoadWithoutCastENSC_16StoreWithoutCastEEEviT_T0_T2_T3_T4_T5_,(.L_x_12114 - _ZN2at6native27unrolled_elementwise_kernelIZZZNS0_16log2_kernel_cudaERNS_18TensorIteratorBaseEENKUlvE0_clEvENKUlvE_clEvEUldE_St5arrayIPcLm2EELi4E23TrivialOffsetCalculatorILi1EjESB_NS0_6memory15LoadWithoutCastENSC_16StoreWithoutCastEEEviT_T0_T2_T3_T4_T5_)
        .other          _ZN2at6native27unrolled_elementwise_kernelIZZZNS0_16log2_kernel_cudaERNS_18TensorIteratorBaseEENKUlvE0_clEvENKUlvE_clEvEUldE_St5arrayIPcLm2EELi4E23TrivialOffsetCalculatorILi1EjESB_NS0_6memory15LoadWithoutCastENSC_16StoreWithoutCastEEEviT_T0_T2_T3_T4_T5_,@"STO_CUDA_ENTRY STV_DEFAULT"
_ZN2at6native27unrolled_elementwise_kernelIZZZNS0_16log2_kernel_cudaERNS_18TensorIteratorBaseEENKUlvE0_clEvENKUlvE_clEvEUldE_St5arrayIPcLm2EELi4E23TrivialOffsetCalculatorILi1EjESB_NS0_6memory15LoadWithoutCastENSC_16StoreWithoutCastEEEviT_T0_T2_T3_T4_T5_:
.text._ZN2at6native27unrolled_elementwise_kernelIZZZNS0_16log2_kernel_cudaERNS_18TensorIteratorBaseEENKUlvE0_clEvENKUlvE_clEvEUldE_St5arrayIPcLm2EELi4E23TrivialOffsetCalculatorILi1EjESB_NS0_6memory15LoadWithoutCastENSC_16StoreWithoutCastEEEviT_T0_T2_T3_T4_T5_:
[----:B------:R-:W-:Y:S02]  /*0000*/  IMAD.MOV.U32 R1, RZ, RZ, c[0x0][0x28] ;  /* 0x00000a00ff017624 */ /* 0x000fe400078e00ff */
[----:B------:R-:W0:Y:S01]  /*0010*/  S2R R0, SR_CTAID.X ;  /* 0x0000000000007919 */ /* 0x000e220000002500 */
[----:B------:R-:W-:Y:S01]  /*0020*/  IMAD.MOV.U32 R3, RZ, RZ, -0x200 ;  /* 0xfffffe00ff037424 */ /* 0x000fe200078e00ff */
[----:B------:R-:W-:Y:S01]  /*0030*/  CS2R R14, SRZ ;  /* 0x00000000000e7805 */ /* 0x000fe2000001ff00 */
[----:B------:R-:W-:Y:S01]  /*0040*/  CS2R R12, SRZ ;  /* 0x00000000000c7805 */ /* 0x000fe2000001ff00 */
[----:B------:R-:W1:Y:S01]  /*0050*/  S2R R7, SR_TID.X ;  /* 0x0000000000077919 */ /* 0x000e620000002100 */
[----:B------:R-:W-:Y:S01]  /*0060*/  ULDC.64 UR4, c[0x0][0x118] ;  /* 0x0000460000047ab9 */ /* 0x000fe20000000a00 */
[----:B0-----:R-:W-:Y:S02]  /*0070*/  IMAD R6, R0, R3, c[0x0][0x160] ;  /* 0x0000580000067624 */ /* 0x001fe400078e0203 */
[----:B------:R-:W-:Y:S01]  /*0080*/  CS2R R2, SRZ ;  /* 0x0000000000027805 */ /* 0x000fe2000001ff00 */
[----:B-1----:R-:W-:Y:S02]  /*0090*/  IMAD.MOV.U32 R5, RZ, RZ, R7 ;  /* 0x000000ffff057224 */ /* 0x002fe400078e0007 */
[----:B------:R-:W-:-:S13]  /*00a0*/  ISETP.GE.AND P0, PT, R7, R6, PT ;  /* 0x000000060700720c */ /* 0x000fda0003f06270 */
[----:B------:R-:W-:Y:S01]  /*00b0*/  @!P0 IMAD R10, R0, 0x200, R5 ;  /* 0x00000200000a8824 */ /* 0x000fe200078e0205 */
[----:B------:R-:W-:Y:S01]  /*00c0*/  @!P0 IADD3 R5, R5, 0x80, RZ ;  /* 0x0000008005058810 */ /* 0x000fe20007ffe0ff */
[----:B------:R-:W-:-:S03]  /*00d0*/  @!P0 IMAD.MOV.U32 R11, RZ, RZ, 0x8 ;  /* 0x00000008ff0b8424 */ /* 0x000fc600078e00ff */
[----:B------:R-:W-:Y:S01]  /*00e0*/  ISETP.GE.AND P1, PT, R5, R6, PT ;  /* 0x000000060500720c */ /* 0x000fe20003f26270 */
[----:B------:R-:W-:-:S05]  /*00f0*/  @!P0 IMAD.WIDE.U32 R10, R10, R11, c[0x0][0x170] ;  /* 0x00005c000a0a8625 */ /* 0x000fca00078e000b */
[----:B------:R0:W5:Y:S07]  /*0100*/  @!P0 LDG.E.64 R14, [R10.64] ;  /* 0x000000040a0e8981 */ /* 0x00016e000c1e1b00 */
        /* <DEDUP_REMOVED lines=12> */
[----:B------:R-:W-:Y:S02]  /*01d0*/  @!P2 IMAD R18, R0, 0x200, R5 ;  /* 0x000002000012a824 */ /* 0x000fe400078e0205 */
[----:B------:R-:W-:Y:S01]  /*01e0*/  @!P2 IMAD.MOV.U32 R19, RZ, RZ, 0x8 ;  /* 0x00000008ff13a424 */ /* 0x000fe200078e00ff */
[----:B------:R-:W-:-:S03]  /*01f0*/  CS2R R4, SRZ ;  /* 0x0000000000047805 */ /* 0x000fc6000001ff00 */
[----:B------:R-:W-:-:S05]  /*0200*/  @!P2 IMAD.WIDE.U32 R18, R18, R19, c[0x0][0x170] ;  /* 0x00005c001212a625 */ /* 0x000fca00078e0013 */
[----:B------:R0:W5:Y:S01]  /*0210*/  @!P2 LDG.E.64 R4, [R18.64] ;  /* 0x000000041204a981 */ /* 0x000162000c1e1b00 */
[----:B------:R-:W-:Y:S01]  /*0220*/  BSSY B0, `(.L_x_2233) ;  /* 0x0000041000007945 */ /* 0x000fe20003800000 */
[----:B------:R-:W-:Y:S01]  /*0230*/  MOV R9, R7 ;  /* 0x0000000700097202 */ /* 0x000fe20000000f00 */
[----:B------:R-:W-:Y:S05]  /*0240*/  @P0 BRA `(.L_x_2234) ;  /* 0x000003e000000947 */ /* 0x000fea0003800000 */
[----:B-----5:R-:W-:Y:S01]  /*0250*/  ISETP.GT.AND P1, PT, R15, 0xfffff, PT ;  /* 0x000fffff0f00780c */ /* 0x020fe20003f24270 */
[----:B0-----:R-:W-:Y:S01]  /*0260*/  IMAD.MOV.U32 R11, RZ, RZ, R15 ;  /* 0x000000ffff0b7224 */ /* 0x001fe200078e000f */
        /* <DEDUP_REMOVED lines=18> */
[----:B------:R-:W-:Y:S01]  /*0390*/  MOV R20, 0x3ae80f1e ;  /* 0x3ae80f1e00147802 */ /* 0x000fe20000000f00 */
[----:B------:R-:W-:Y:S01]  /*03a0*/  IMAD.MOV.U32 R21, RZ, RZ, 0x3eb1380b ;  /* 0x3eb1380bff157424 */ /* 0x000fe200078e00ff */
[----:B------:R-:W-:Y:S02]  /*03b0*/  LOP3.LUT R23, R10, 0x3ff00000, RZ, 0xfc, !PT ;  /* 0x3ff000000a177812 */ /* 0x000fe400078efcff */
[----:B------:R-:W-:Y:S02]  /*03c0*/  LEA.HI R11, R11, R8, RZ, 0xc ;  /* 0x000000080b0b7211 */ /* 0x000fe400078f60ff */
[----:B------:R-:W-:-:S13]  /*03d0*/  ISETP.GE.AND P1, PT, R23, 0x3ff6a09f, PT ;  /* 0x3ff6a09f1700780c */ /* 0x000fda0003f26270 */
[----:B------:R-:W-:Y:S02]  /*03e0*/  @P1 IADD3 R15, R23, -0x100000, RZ ;  /* 0xfff00000170f1810 */ /* 0x000fe40007ffe0ff */
[----:B------:R-:W-:-:S03]  /*03f0*/  @P1 IADD3 R11, R11, 0x1, RZ ;  /* 0x000000010b0b1810 */ /* 0x000fc60007ffe0ff */
[----:B------:R-:W-:Y:S01]  /*0400*/  @P1 IMAD.MOV.U32 R23, RZ, RZ, R15 ;  /* 0x000000ffff171224 */ /* 0x000fe200078e000f */
[----:B------:R-:W-:Y:S01]  /*0410*/  LOP3.LUT R10, R11, 0x80000000, RZ, 0x3c, !PT ;  /* 0x800000000b0a7812 */ /* 0x000fe200078e3cff */
[----:B------:R-:W-:-:S04]  /*0420*/  IMAD.MOV.U32 R11, RZ, RZ, 0x43300000 ;  /* 0x43300000ff0b7424 */ /* 0x000fc800078e00ff */
        /* <DEDUP_REMOVED lines=19> */
[----:B0-----:R-:W0:-:S04]  /*0560*/  DFMA R20, R14, R20, c[0x2][0x20] ;  /* 0x008008000e14762b */ /* 0x001e080000000014 */
[----:B------:R-:W1:-:S04]  /*0570*/  DFMA R18, -R10, c[0x2][0x40], R22 ;  /* 0x008010000a127a2b */ /* 0x000e480000000116 */
[----:B0-----:R-:W0:-:S04]  /*0580*/  DFMA R20, R14, R20, c[0x2][0x28] ;  /* 0x00800a000e14762b */ /* 0x001e080000000014 */
[----:B-1----:R-:W-:-:S04]  /*0590*/  DADD R18, -R16, R18 ;  /* 0x0000000010127229 */ /* 0x002fc80000000112 */
[----:B0-----:R-:W0:-:S06]  /*05a0*/  DFMA R20, R14, R20, c[0x2][0x30] ;  /* 0x00800c000e14762b */ /* 0x001e0c0000000014 */
[----:B0-----:R-:W0:-:S06]  /*05b0*/  DMUL R20, R14, R20 ;  /* 0x000000140e147228 */ /* 0x001e0c0000000000 */
[----:B0-----:R-:W0:-:S06]  /*05c0*/  DFMA R20, R16, R20, R24 ;  /* 0x000000141014722b */ /* 0x001e0c0000000018 */
[----:B0-----:R-:W0:-:S06]  /*05d0*/  DADD R18, R20, -R18 ;  /* 0x0000000014127229 */ /* 0x001e0c0000000812 */
[----:B0-----:R-:W0:-:S06]  /*05e0*/  DFMA R18, R10, c[0x2][0x48], R18 ;  /* 0x008012000a127a2b */ /* 0x001e0c0000000012 */
[----:B0-----:R0:W1:-:S06]  /*05f0*/  DADD R18, R22, R18 ;  /* 0x0000000016127229 */ /* 0x00104c0000000012 */
.L_x_2236:
[----:B------:R-:W-:Y:S05]  /*0600*/  BSYNC B1 ;  /* 0x0000000000017941 */ /* 0x000fea0003800000 */
.L_x_2235:
[----:B-1----:R-:W1:-:S06]  /*0610*/  DMUL R10, R18, c[0x2][0x50] ;  /* 0x00801400120a7a28 */ /* 0x002e4c0000000000 */
[----:B-1----:R1:W2:-:S06]  /*0620*/  DFMA R10, R18, c[0x2][0x58], R10 ;  /* 0x00801600120a7a2b */ /* 0x00228c000000000a */
.L_x_2234:
[----:B------:R-:W-:Y:S05]  /*0630*/  BSYNC B0 ;  /* 0x0000000000007941 */ /* 0x000fea0003800000 */
.L_x_2233:
[----:B-----5:R-:W-:Y:S01]  /*0640*/  IADD3 R15, R9, 0x80, RZ ;  /* 0x00000080090f7810 */ /* 0x020fe20007ffe0ff */
[----:B------:R-:W-:Y:S03]  /*0650*/  BSSY B0, `(.L_x_2237) ;  /* 0x0000041000007945 */ /* 0x000fe60003800000 */
[----:B------:R-:W-:-:S13]  /*0660*/  ISETP.GE.AND P1, PT, R15, R6, PT ;  /* 0x000000060f00720c */ /* 0x000fda0003f26270 */
[----:B------:R-:W-:Y:S05]  /*0670*/  @P1 BRA `(.L_x_2238) ;  /* 0x000003e000001947 */ /* 0x000fea0003800000 */
[----:B------:R-:W-:Y:S01]  /*0680*/  ISETP.GT.AND P1, PT, R13, 0xfffff, PT ;  /* 0x000fffff0d00780c */ /* 0x000fe20003f24270 */
        /* <DEDUP_REMOVED lines=8> */
[----:B------:R-:W-:Y:S01]  /*0710*/  IMAD.MOV.U32 R8, RZ, RZ, -0x3ff ;  /* 0xfffffc01ff087424 */ /* 0x000fe200078e00ff */
[----:B------:R-:W-:-:S11]  /*0720*/  @!P1 MOV R8, 0xfffffbcb ;  /* 0xfffffbcb00089802 */ /* 0x000fd60000000f00 */
[----:B------:R-:W-:Y:S01]  /*0730*/  @P2 IMAD.MOV.U32 R14, RZ, RZ, 0x0 ;  /* 0x00000000ff0e2424 */ /* 0x000fe200078e00ff */
[----:B------:R-:W-:Y:S01]  /*0740*/  @P2 FSETP.NEU.FTZ.AND P3, PT, R13, RZ, PT ;  /* 0x000000ff0d00220b */ /* 0x000fe20003f7d000 */
[----:B------:R-:W-:-:S06]  /*0750*/  @P2 IMAD.MOV.U32 R15, RZ, RZ, 0x7ff00000 ;  /* 0x7ff00000ff0f2424 */ /* 0x000fcc00078e00ff */
[----:B------:R-:W0:-:S10]  /*0760*/  @P2 DFMA R14, R12, R14, +INF ;  /* 0x7ff000000c0e242b */ /* 0x000e14000000000e */
[----:B01----:R-:W-:Y:S02]  /*0770*/  @P2 FSEL R18, R14, RZ, P3 ;  /* 0x000000ff0e122208 */ /* 0x003fe40001800000 */
[----:B------:R-:W-:Y:S01]  /*0780*/  @P2 FSEL R19, R15, -QNAN , P3 ;  /* 0xfff000000f132808 */ /* 0x000fe20001800000 */
[----:B------:R-:W-:Y:S05]  /*0790*/  @P2 BRA `(.L_x_2240) ;  /* 0x0000029000002947 */ /* 0x000fea0003800000 */
[C---:B------:R-:W-:Y:S01]  /*07a0*/  LOP3.LUT R12, R21.reuse, 0x800fffff, RZ, 0xc0, !PT ;  /* 0x800fffff150c7812 */ /* 0x040fe200078ec0ff */
[----:B------:R-:W-:Y:S01]  /*07b0*/  IMAD.MOV.U32 R18, RZ, RZ, RZ ;  /* 0x000000ffff127224 */ /* 0x000fe200078e00ff */
[----:B------:R-:W-:Y:S02]  /*07c0*/  LEA.HI R8, R21, R8, RZ, 0xc ;  /* 0x0000000815087211 */ /* 0x000fe400078f60ff */
[----:B------:R-:W-:-:S04]  /*07d0*/  LOP3.LUT R23, R12, 0x3ff00000, RZ, 0xfc, !PT ;  /* 0x3ff000000c177812 */ /* 0x000fc800078efcff */
[----:B------:R-:W-:-:S13]  /*07e0*/  ISETP.GE.AND P1, PT, R23, 0x3ff6a09f, PT ;  /* 0x3ff6a09f1700780c */ /* 0x000fda0003f26270 */
[----:B------:R-:W-:Y:S02]  /*07f0*/  @P1 IADD3 R13, R23, -0x100000, RZ ;  /* 0xfff00000170d1810 */ /* 0x000fe40007ffe0ff */
[----:B------:R-:W-:-:S03]  /*0800*/  @P1 IADD3 R8, R8, 0x1, RZ ;  /* 0x0000000108081810 */ /* 0x000fc60007ffe0ff */
[----:B------:R-:W-:-:S06]  /*0810*/  @P1 IMAD.MOV.U32 R23, RZ, RZ, R13 ;  /* 0x000000ffff171224 */ /* 0x000fcc00078e000d */
[----:B------:R-:W0:-:S04]  /*0820*/  DADD R24, R22, 1 ;  /* 0x3ff0000016187429 */ /* 0x000e080000000000 */
[----:B------:R-:W-:Y:S02]  /*0830*/  DADD R22, R22, -1 ;  /* 0xbff0000016167429 */ /* 0x000fe40000000000 */
[----:B0-----:R-:W0:Y:S02]  /*0840*/  MUFU.RCP64H R19, R25 ;  /* 0x0000001900137308 */ /* 0x001e240000001800 */
[----:B0-----:R0:W1:Y:S02]  /*0850*/  DFMA R12, -R24, R18, 1 ;  /* 0x3ff00000180c742b */ /* 0x0010640000000112 */
[----:B0-----:R-:W-:Y:S01]  /*0860*/  LOP3.LUT R24, R8, 0x80000000, RZ, 0x3c, !PT ;  /* 0x8000000008187812 */ /* 0x001fe200078e3cff */
[----:B------:R-:W-:-:S03]  /*0870*/  IMAD.MOV.U32 R25, RZ, RZ, 0x43300000 ;  /* 0x43300000ff197424 */ /* 0x000fc600078e00ff */
[----:B-1----:R-:W0:-:S06]  /*0880*/  DFMA R12, R12, R12, R12 ;  /* 0x0000000c0c0c722b */ /* 0x002e0c000000000c */
[----:B0-----:R0:W1:Y:S02]  /*0890*/  DFMA R18, R18, R12, R18 ;  /* 0x0000000c1212722b */ /* 0x0010640000000012 */
[----:B0-----:R-:W-:Y:S02]  /*08a0*/  IMAD.MOV.U32 R12, RZ, RZ, 0x3ae80f1e ;  /* 0x3ae80f1eff0c7424 */ /* 0x001fe400078e00ff */
[----:B------:R-:W-:Y:S02]  /*08b0*/  IMAD.MOV.U32 R13, RZ, RZ, 0x3eb1380b ;  /* 0x3eb1380bff0d7424 */ /* 0x000fe400078e00ff */
[----:B-1----:R-:W0:-:S06]  /*08c0*/  DMUL R16, R18, R22 ;  /* 0x0000001612107228 */ /* 0x002e0c0000000000 */
[----:B0-----:R-:W0:-:S06]  /*08d0*/  DFMA R16, R18, R22, R16 ;  /* 0x000000161210722b */ /* 0x001e0c0000000010 */
[----:B0-----:R-:W0:-:S06]  /*08e0*/  DMUL R14, R16, R16 ;  /* 0x00000010100e7228 */ /* 0x001e0c0000000000 */
[----:B0-----:R-:W0:-:S06]  /*08f0*/  DFMA R12, R14, R12, c[0x2][0x0] ;  /* 0x008000000e0c762b */ /* 0x001e0c000000000c */
[----:B0-----:R-:W0:-:S06]  /*0900*/  DFMA R12, R14, R12, c[0x2][0x8] ;  /* 0x008002000e0c762b */ /* 0x001e0c000000000c */
[----:B0-----:R-:W0:-:S04]  /*0910*/  DFMA R20, R14, R12, c[0x2][0x10] ;  /* 0x008004000e14762b */ /* 0x001e08000000000c */
[----:B------:R-:W-:-:S04]  /*0920*/  DADD R12, R24, c[0x2][0x38] ;  /* 0x00800e00180c7629 */ /* 0x000fc80000000000 */
[----:B0-----:R-:W0:-:S04]  /*0930*/  DFMA R20, R14, R20, c[0x2][0x18] ;  /* 0x008006000e14762b */ /* 0x001e080000000014 */
[----:B------:R-:W1:-:S04]  /*0940*/  DADD R24, R22, -R16 ;  /* 0x0000000016187229 */ /* 0x000e480000000810 */
[----:B0-----:R-:W0:-:S04]  /*0950*/  DFMA R20, R14, R20, c[0x2][0x20] ;  /* 0x008008000e14762b */ /* 0x001e080000000014 */
[----:B-1----:R-:W1:-:S04]  /*0960*/  DADD R24, R24, R24 ;  /* 0x0000000018187229 */ /* 0x002e480000000018 */
[----:B0-----:R-:W0:-:S04]  /*0970*/  DFMA R20, R14, R20, c[0x2][0x28] ;  /* 0x00800a000e14762b */ /* 0x001e080000000014 */
[----:B-1----:R-:W1:-:S04]  /*0980*/  DFMA R24, R22, -R16, R24 ;  /* 0x800000101618722b */ /* 0x002e480000000018 */
[----:B------:R-:W3:-:S04]  /*0990*/  DFMA R22, R12, c[0x2][0x40], R16 ;  /* 0x008010000c167a2b */ /* 0x000ec80000000010 */
[----:B0-----:R-:W0:-:S04]  /*09a0*/  DFMA R20, R14, R20, c[0x2][0x30] ;  /* 0x00800c000e14762b */ /* 0x001e080000000014 */
[----:B-1----:R-:W-:-:S04]  /*09b0*/  DMUL R24, R18, R24 ;  /* 0x0000001812187228 */ /* 0x002fc80000000000 */
[----:B---3--:R-:W1:-:S04]  /*09c0*/  DFMA R18, -R12, c[0x2][0x40], R22 ;  /* 0x008010000c127a2b */ /* 0x008e480000000116 */
[----:B0-----:R-:W0:-:S04]  /*09d0*/  DMUL R20, R14, R20 ;  /* 0x000000140e147228 */ /* 0x001e080000000000 */
[----:B-1----:R-:W-:-:S04]  /*09e0*/  DADD R18, -R16, R18 ;  /* 0x0000000010127229 */ /* 0x002fc80000000112 */
[----:B0-----:R-:W0:-:S06]  /*09f0*/  DFMA R20, R16, R20, R24 ;  /* 0x000000141014722b */ /* 0x001e0c0000000018 */
[----:B0-----:R-:W0:-:S06]  /*0a00*/  DADD R18, R20, -R18 ;  /* 0x0000000014127229 */ /* 0x001e0c0000000812 */
[----:B0-----:R-:W0:-:S06]  /*0a10*/  DFMA R18, R12, c[0x2][0x48], R18 ;  /* 0x008012000c127a2b */ /* 0x001e0c0000000012 */
[----:B0-----:R0:W1:-:S06]  /*0a20*/  DADD R18, R22, R18 ;  /* 0x0000000016127229 */ /* 0x00104c0000000012 */
.L_x_2240:
[----:B------:R-:W-:Y:S05]  /*0a30*/  BSYNC B1 ;  /* 0x0000000000017941 */ /* 0x000fea0003800000 */
.L_x_2239:
[----:B-1----:R-:W1:-:S06]  /*0a40*/  DMUL R12, R18, c[0x2][0x50] ;  /* 0x00801400120c7a28 */ /* 0x002e4c0000000000 */
[----:B-1----:R1:W3:-:S06]  /*0a50*/  DFMA R12, R18, c[0x2][0x58], R12 ;  /* 0x00801600120c7a2b */ /* 0x0022cc000000000c */
.L_x_2238:
[----:B------:R-:W-:Y:S05]  /*0a60*/  BSYNC B0 ;  /* 0x0000000000007941 */ /* 0x000fea0003800000 */
.L_x_2237:
[----:B------:R-:W-:Y:S01]  /*0a70*/  IADD3 R15, R9, 0x100, RZ ;  /* 0x00000100090f7810 */ /* 0x000fe20007ffe0ff */
[----:B------:R-:W-:Y:S03]  /*0a80*/  BSSY B0, `(.L_x_2241) ;  /* 0x0000041000007945 */ /* 0x000fe60003800000 */
[----:B------:R-:W-:-:S13]  /*0a90*/  ISETP.GE.AND P1, PT, R15, R6, PT ;  /* 0x000000060f00720c */ /* 0x000fda0003f26270 */
[----:B------:R-:W-:Y:S05]  /*0aa0*/  @P1 BRA `(.L_x_2242) ;  /* 0x000003e000001947 */ /* 0x000fea0003800000 */
[----:B------:R-:W-:Y:S01]  /*0ab0*/  ISETP.GT.AND P1, PT, R3, 0xfffff, PT ;  /* 0x000fffff0300780c */ /* 0x000fe20003f24270 */
[----:B------:R-:W-:Y:S01]  /*0ac0*/  IMAD.MOV.U32 R8, RZ, RZ, R3 ;  /* 0x000000ffff087224 */ /* 0x000fe200078e0003 */
[----:B------:R-:W-:Y:S01]  /*0ad0*/  BSSY B1, `(.L_x_2243) ;  /* 0x0000039000017945 */ /* 0x000fe20003800000 */
[----:B0-----:R-:W-:-:S10]  /*0ae0*/  IMAD.MOV.U32 R22, RZ, RZ, R2 ;  /* 0x000000ffff167224 */ /* 0x001fd400078e0002 */
[----:B------:R-:W0:-:S10]  /*0af0*/  @!P1 DMUL R2, R2, 1.80143985094819840000e+16 ;  /* 0x4350000002029828 */ /* 0x000e140000000000 */
[----:B0-----:R-:W-:Y:S02]  /*0b00*/  @!P1 IMAD.MOV.U32 R8, RZ, RZ, R3 ;  /* 0x000000ffff089224 */ /* 0x001fe400078e0003 */
[----:B------:R-:W-:-:S03]  /*0b10*/  @!P1 IMAD.MOV.U32 R22, RZ, RZ, R2 ;  /* 0x000000ffff169224 */ /* 0x000fc600078e0002 */
[----:B------:R-:W-:-:S04]  /*0b20*/  IADD3 R14, R8, -0x1, RZ ;  /* 0xffffffff080e7810 */ /* 0x000fc80007ffe0ff */
[----:B------:R-:W-:-:S13]  /*0b30*/  ISETP.GE.U32.AND P2, PT, R14, 0x7fefffff, PT ;  /* 0x7fefffff0e00780c */ /* 0x000fda0003f46070 */
[----:B------:R-:W-:Y:S01]  /*0b40*/  @P2 IMAD.MOV.U32 R14, RZ, RZ, 0x0 ;  /* 0x00000000ff0e2424 */ /* 0x000fe200078e00ff */
[----:B------:R-:W-:Y:S02]  /*0b50*/  @P2 MOV R15, 0x7ff00000 ;  /* 0x7ff00000000f2802 */ /* 0x000fe40000000f00 */
[----:B------:R-:W-:-:S04]  /*0b60*/  @P2 FSETP.NEU.FTZ.AND P3, PT, R3, RZ, PT ;  /* 0x000000ff0300220b */ /* 0x000fc80003f7d000 */
[----:B------:R0:W4:Y:S02]  /*0b70*/  @P2 DFMA R14, R2, R14, +INF ;  /* 0x7ff00000020e242b */ /* 0x000124000000000e */
[----:B0-----:R-:W-:Y:S02]  /*0b80*/  IMAD.MOV.U32 R3, RZ, RZ, -0x3ff ;  /* 0xfffffc01ff037424 */ /* 0x001fe400078e00ff */
[----:B------:R-:W-:-:S06]  /*0b90*/  @!P1 IMAD.MOV.U32 R3, RZ, RZ, -0x435 ;  /* 0xfffffbcbff039424 */ /* 0x000fcc00078e00ff */
[----:B-1--4-:R-:W-:Y:S02]  /*0ba0*/  @P2 FSEL R18, R14, RZ, P3 ;  /* 0x000000ff0e122208 */ /* 0x012fe40001800000 */
[----:B------:R-:W-:Y:S01]  /*0bb0*/  @P2 FSEL R19, R15, -QNAN , P3 ;  /* 0xfff000000f132808 */ /* 0x000fe20001800000 */
[----:B------:R-:W-:Y:S05]  /*0bc0*/  @P2 BRA `(.L_x_2244) ;  /* 0x0000029000002947 */ /* 0x000fea0003800000 */
[C---:B------:R-:W-:Y:S01]  /*0bd0*/  LOP3.LUT R2, R8.reuse, 0x800fffff, RZ, 0xc0, !PT ;  /* 0x800fffff08027812 */ /* 0x040fe200078ec0ff */
[----:B------:R-:W-:Y:S01]  /*0be0*/  IMAD.MOV.U32 R18, RZ, RZ, RZ ;  /* 0x000000ffff127224 */ /* 0x000fe200078e00ff */
[----:B------:R-:W-:Y:S01]  /*0bf0*/  LEA.HI R3, R8, R3, RZ, 0xc ;  /* 0x0000000308037211 */ /* 0x000fe200078f60ff */
[----:B------:R-:W-:Y:S01]  /*0c00*/  IMAD.MOV.U32 R20, RZ, RZ, 0x3ae80f1e ;  /* 0x3ae80f1eff147424 */ /* 0x000fe200078e00ff */
[----:B------:R-:W-:Y:S01]  /*0c10*/  LOP3.LUT R23, R2, 0x3ff00000, RZ, 0xfc, !PT ;  /* 0x3ff0000002177812 */ /* 0x000fe200078efcff */
[----:B------:R-:W-:-:S03]  /*0c20*/  IMAD.MOV.U32 R21, RZ, RZ, 0x3eb1380b ;  /* 0x3eb1380bff157424 */ /* 0x000fc600078e00ff */
        /* <DEDUP_REMOVED lines=35> */
.L_x_2244:
[----:B------:R-:W-:Y:S05]  /*0e60*/  BSYNC B1 ;  /* 0x0000000000017941 */ /* 0x000fea0003800000 */
.L_x_2243:
[----:B-1----:R-:W1:-:S06]  /*0e70*/  DMUL R2, R18, c[0x2][0x50] ;  /* 0x0080140012027a28 */ /* 0x002e4c0000000000 */
[----:B-1----:R1:W4:-:S06]  /*0e80*/  DFMA R2, R18, c[0x2][0x58], R2 ;  /* 0x0080160012027a2b */ /* 0x00230c0000000002 */
.L_x_2242:
[----:B------:R-:W-:Y:S05]  /*0e90*/  BSYNC B0 ;  /* 0x0000000000007941 */ /* 0x000fea0003800000 */
.L_x_2241:
[----:B------:R-:W-:Y:S01]  /*0ea0*/  IADD3 R15, R9, 0x180, RZ ;  /* 0x00000180090f7810 */ /* 0x000fe20007ffe0ff */
[----:B------:R-:W-:Y:S03]  /*0eb0*/  BSSY B0, `(.L_x_2245) ;  /* 0x0000041000007945 */ /* 0x000fe60003800000 */
[----:B------:R-:W-:-:S13]  /*0ec0*/  ISETP.GE.AND P1, PT, R15, R6, PT ;  /* 0x000000060f00720c */ /* 0x000fda0003f26270 */
[----:B------:R-:W-:Y:S05]  /*0ed0*/  @P1 BRA `(.L_x_2246) ;  /* 0x000003e000001947 */ /* 0x000fea0003800000 */
[----:B------:R-:W-:Y:S01]  /*0ee0*/  ISETP.GT.AND P1, PT, R5, 0xfffff, PT ;  /* 0x000fffff0500780c */ /* 0x000fe20003f24270 */
[----:B------:R-:W-:Y:S01]  /*0ef0*/  IMAD.MOV.U32 R8, RZ, RZ, R5 ;  /* 0x000000ffff087224 */ /* 0x000fe200078e0005 */
[----:B0-----:R-:W-:Y:S01]  /*0f00*/  MOV R22, R4 ;  /* 0x0000000400167202 */ /* 0x001fe20000000f00 */
[----:B------:R-:W-:Y:S10]  /*0f10*/  BSSY B1, `(.L_x_2247) ;  /* 0x0000038000017945 */ /* 0x000ff40003800000 */
[----:B------:R-:W0:-:S10]  /*0f20*/  @!P1 DMUL R4, R4, 1.80143985094819840000e+16 ;  /* 0x4350000004049828 */ /* 0x000e140000000000 */
[----:B0-----:R-:W-:Y:S02]  /*0f30*/  @!P1 IMAD.MOV.U32 R8, RZ, RZ, R5 ;  /* 0x000000ffff089224 */ /* 0x001fe400078e0005 */
[----:B------:R-:W-:-:S03]  /*0f40*/  @!P1 IMAD.MOV.U32 R22, RZ, RZ, R4 ;  /* 0x000000ffff169224 */ /* 0x000fc600078e0004 */
[----:B------:R-:W-:-:S04]  /*0f50*/  IADD3 R14, R8, -0x1, RZ ;  /* 0xffffffff080e7810 */ /* 0x000fc80007ffe0ff */
[----:B------:R-:W-:-:S13]  /*0f60*/  ISETP.GE.U32.AND P2, PT, R14, 0x7fefffff, PT ;  /* 0x7fefffff0e00780c */ /* 0x000fda0003f46070 */
[----:B------:R-:W-:Y:S01]  /*0f70*/  @P2 IMAD.MOV.U32 R14, RZ, RZ, 0x0 ;  /* 0x00000000ff0e2424 */ /* 0x000fe200078e00ff */
[----:B------:R-:W-:Y:S01]  /*0f80*/  @P2 FSETP.NEU.FTZ.AND P3, PT, R5, RZ, PT ;  /* 0x000000ff0500220b */ /* 0x000fe20003f7d000 */
[----:B------:R-:W-:-:S06]  /*0f90*/  @P2 IMAD.MOV.U32 R15, RZ, RZ, 0x7ff00000 ;  /* 0x7ff00000ff0f2424 */ /* 0x000fcc00078e00ff */
[----:B------:R0:W5:Y:S02]  /*0fa0*/  @P2 DFMA R14, R4, R14, +INF ;  /* 0x7ff00000040e242b */ /* 0x000164000000000e */
[----:B0-----:R-:W-:Y:S02]  /*0fb0*/  IMAD.MOV.U32 R5, RZ, RZ, -0x3ff ;  /* 0xfffffc01ff057424 */ /* 0x001fe400078e00ff */
[----:B------:R-:W-:-:S06]  /*0fc0*/  @!P1 IMAD.MOV.U32 R5, RZ, RZ, -0x435 ;  /* 0xfffffbcbff059424 */ /* 0x000fcc00078e00ff */
[----:B-1---5:R-:W-:Y:S02]  /*0fd0*/  @P2 FSEL R18, R14, RZ, P3 ;  /* 0x000000ff0e122208 */ /* 0x022fe40001800000 */
[----:B------:R-:W-:Y:S01]  /*0fe0*/  @P2 FSEL R19, R15, -QNAN , P3 ;  /* 0xfff000000f132808 */ /* 0x000fe20001800000 */
[----:B------:R-:W-:Y:S05]  /*0ff0*/  @P2 BRA `(.L_x_2248) ;  /* 0x0000029000002947 */ /* 0x000fea0003800000 */
[----:B------:R-:W-:Y:S01]  /*1000*/  LOP3.LUT R4, R8, 0x800fffff, RZ, 0xc0, !PT ;  /* 0x800fffff08047812 */ /* 0x000fe200078ec0ff */
        /* <DEDUP_REMOVED lines=40> */
.L_x_2248:
[----:B------:R-:W-:Y:S05]  /*1290*/  BSYNC B1 ;  /* 0x0000000000017941 */ /* 0x000fea0003800000 */
.L_x_2247:
[----:B-1----:R-:W1:-:S06]  /*12a0*/  DMUL R4, R18, c[0x2][0x50] ;  /* 0x0080140012047a28 */ /* 0x002e4c0000000000 */
[----:B-1----:R1:W0:-:S06]  /*12b0*/  DFMA R4, R18, c[0x2][0x58], R4 ;  /* 0x0080160012047a2b */ /* 0x00220c0000000004 */
.L_x_2246:
[----:B------:R-:W-:Y:S05]  /*12c0*/  BSYNC B0 ;  /* 0x0000000000007941 */ /* 0x000fea0003800000 */
.L_x_2245:
[----:B------:R-:W-:Y:S01]  /*12d0*/  @!P0 IMAD R14, R0, 0x200, R7 ;  /* 0x00000200000e8824 */ /* 0x000fe200078e0207 */
[----:B------:R-:W-:Y:S01]  /*12e0*/  @!P0 IADD3 R9, R7, 0x80, RZ ;  /* 0x0000008007098810 */ /* 0x000fe20007ffe0ff */
[----:B------:R-:W-:Y:S01]  /*12f0*/  @!P0 IMAD.MOV.U32 R15, RZ, RZ, 0x8 ;  /* 0x00000008ff0f8424 */ /* 0x000fe200078e00ff */
[----:B------:R-:W-:Y:S02]  /*1300*/  BSSY B0, `(.L_x_2249) ;  /* 0x000000f000007945 */ /* 0x000fe40003800000 */
[----:B------:R-:W-:Y:S01]  /*1310*/  ISETP.GE.AND P1, PT, R9, R6, PT ;  /* 0x000000060900720c */ /* 0x000fe20003f26270 */
[----:B------:R-:W-:-:S05]  /*1320*/  @!P0 IMAD.WIDE.U32 R14, R14, R15, c[0x0][0x168] ;  /* 0x00005a000e0e8625 */ /* 0x000fca00078e000f */
[----:B--2---:R2:W-:Y:S07]  /*1330*/  @!P0 STG.E.64 [R14.64], R10 ;  /* 0x0000000a0e008986 */ /* 0x0045ee000c101b04 */
[----:B------:R-:W-:Y:S05]  /*1340*/  @P1 BRA `(.L_x_2250) ;  /* 0x000000a000001947 */ /* 0x000fea0003800000 */
[----:B0-2---:R-:W-:Y:S01]  /*1350*/  IMAD R10, R0, 0x200, R9 ;  /* 0x00000200000a7824 */ /* 0x005fe200078e0209 */
[----:B------:R-:W-:Y:S01]  /*1360*/  IADD3 R9, R9, 0x80, RZ ;  /* 0x0000008009097810 */ /* 0x000fe20007ffe0ff */
[----:B------:R-:W-:-:S03]  /*1370*/  IMAD.MOV.U32 R15, RZ, RZ, 0x8 ;  /* 0x00000008ff0f7424 */ /* 0x000fc600078e00ff */
[----:B------:R-:W-:Y:S01]  /*1380*/  ISETP.GE.AND P0, PT, R9, R6, PT ;  /* 0x000000060900720c */ /* 0x000fe20003f06270 */
[----:B------:R-:W-:-:S05]  /*1390*/  IMAD.WIDE.U32 R10, R10, R15, c[0x0][0x168] ;  /* 0x00005a000a0a7625 */ /* 0x000fca00078e000f */
[----:B---3--:R0:W-:Y:S07]  /*13a0*/  STG.E.64 [R10.64], R12 ;  /* 0x0000000c0a007986 */ /* 0x0081ee000c101b04 */
[----:B------:R-:W-:Y:S01]  /*13b0*/  @!P0 IMAD R14, R0, 0x200, R9 ;  /* 0x00000200000e8824 */ /* 0x000fe200078e0209 */
[----:B------:R-:W-:-:S03]  /*13c0*/  @!P0 IADD3 R9, R9, 0x80, RZ ;  /* 0x0000008009098810 */ /* 0x000fc60007ffe0ff */
[----:B------:R-:W-:-:S05]  /*13d0*/  @!P0 IMAD.WIDE.U32 R14, R14, R15, c[0x0][0x168] ;  /* 0x00005a000e0e8625 */ /* 0x000fca00078e000f */
[----:B----4-:R0:W-:Y:S02]  /*13e0*/  @!P0 STG.E.64 [R14.64], R2 ;  /* 0x000000020e008986 */ /* 0x0101e4000c101b04 */
.L_x_2250:
[----:B------:R-:W-:Y:S05]  /*13f0*/  BSYNC B0 ;  /* 0x0000000000007941 */ /* 0x000fea0003800000 */
.L_x_2249:
[----:B------:R-:W-:-:S13]  /*1400*/  ISETP.GE.AND P0, PT, R9, R6, PT ;  /* 0x000000060900720c */ /* 0x000fda0003f06270 */
[----:B------:R-:W-:Y:S05]  /*1410*/  @P0 EXIT ;  /* 0x000000000000094d */ /* 0x000fea0003800000 */
[----:B0---4-:R-:W-:Y:S02]  /*1420*/  IMAD R2, R0, 0x200, R9 ;  /* 0x0000020000027824 */ /* 0x011fe400078e0209 */
[----:B------:R-:W-:-:S04]  /*1430*/  IMAD.MOV.U32 R3, RZ, RZ, 0x8 ;  /* 0x00000008ff037424 */ /* 0x000fc800078e00ff */
[----:B------:R-:W-:-:S05]  /*1440*/  IMAD.WIDE.U32 R2, R2, R3, c[0x0][0x168] ;  /* 0x00005a0002027625 */ /* 0x000fca00078e0003 */
[----:B------:R-:W-:Y:S01]  /*1450*/  STG.E.64 [R2.64], R4 ;  /* 0x0000000402007986 */ /* 0x000fe2000c101b04 */
[----:B------:R-:W-:Y:S05]  /*1460*/  EXIT ;  /* 0x000000000000794d */ /* 0x000fea0003800000 */
.L_x_2251:
        /* <DEDUP_REMOVED lines=9> */
.L_x_12114:


//--------------------- .text._ZN2at6native29vectorized_elementwise_kernelILi2EZZZNS0_16log2_kernel_cudaERNS_18TensorIteratorBaseEENKUlvE0_clEvENKUlvE_clEvEUldE_St5arrayIPcLm2EEEEviT0_T1_ --------------------------
	.section	.text._ZN2at6native29vectorized_elementwise_kernelILi2EZZZNS0_16log2_kernel_cudaERNS_18TensorIteratorBaseEENKUlvE0_clEvENKUlvE_clEvEUldE_St5arrayIPcLm2EEEEviT0_T1_,"ax",@progbits
	.sectioninfo	@"SHI_REGISTERS=32"
	.align	128
        .global         _ZN2at6native29vectorized_elementwise_kernelILi2EZZZNS0_16log2_kernel_cudaERNS_18TensorIteratorBaseEENKUlvE0_clEvENKUlvE_clEvEUldE_St5arrayIPcLm2EEEEviT0_T1_
        .type           _ZN2at6native29vectorized_elementwise_kernelILi2EZZZNS0_16log2_kernel_cudaERNS_18TensorIteratorBaseEENKUlvE0_clEvENKUlvE_clEvEUldE_St5arrayIPcLm2EEEEviT0_T1_,@function
        .size           _ZN2at6native29vectorized_elementwise_kernelILi2EZZZNS0_16log2_kernel_cudaERNS_18TensorIteratorBaseEENKUlvE0_clEvENKUlvE_clEvEUldE_St5arrayIPcLm2EEEEviT0_T1_,(.L_x_12115 - _ZN2at6native29vectorized_elementwise_kernelILi2EZZZNS0_16log2_kernel_cudaERNS_18TensorIteratorBaseEENKUlvE0_clEvENKUlvE_clEvEUldE_St5arrayIPcLm2EEEEviT0_T1_)
        .other          _ZN2at6native29vectorized_elementwise_kernelILi2EZZZNS0_16log2_kernel_cudaERNS_18TensorIteratorBaseEENKUlvE0_clEvENKUlvE_clEvEUldE_St5arrayIPcLm2EEEEviT0_T1_,@"STO_CUDA_ENTRY STV_DEFAULT"
_ZN2at6native29vectorized_elementwise_kernelILi2EZZZNS0_16log2_kernel_cudaERNS_18TensorIteratorBaseEENKUlvE0_clEvENKUlvE_clEvEUldE_St5arrayIPcLm2EEEEviT0_T1_:
.text._ZN2at6native29vectorized_elementwise_kernelILi2EZZZNS0_16log2_kernel_cudaERNS_18TensorIteratorBaseEENKUlvE0_clEvENKUlvE_clEvEUldE_St5arrayIPcLm2EEEEviT0_T1_:
[----:B------:R-:W-:Y:S02]  /*0000*/  IMAD.MOV.U32 R1, RZ, RZ, c[0x0][0x28] ;  /* 0x00000a00ff017624 */ /* 0x000fe400078e00ff */
[----:B------:R-:W0:Y:S01]  /*0010*/  S2UR UR6, SR_CTAID.X ;  /* 0x00000000000679c3 */ /* 0x000e220000002500 */
[----:B------:R-:W-:Y:S02]  /*0020*/  ULDC UR4, c[0x0][0x160] ;  /* 0x0000580000047ab9 */ /* 0x000fe40000000800 */
[----:B------:R-:W-:Y:S02]  /*0030*/  ULDC.64 UR8, c[0x0][0x118] ;  /* 0x0000460000087ab9 */ /* 0x000fe40000000a00 */
[----:B0-----:R-:W-:-:S04]  /*0040*/  USHF.L.U32 UR6, UR6, 0xa, URZ ;  /* 0x0000000a06067899 */ /* 0x001fc8000800063f */
[----:B------:R-:W-:-:S04]  /*0050*/  UIADD3 UR4, -UR6, UR4, URZ ;  /* 0x0000000406047290 */ /* 0x000fc8000fffe13f */
[----:B------:R-:W-:-:S06]  /*0060*/  UISETP.GE.U32.AND UP0, UPT, UR4, 0x400, UPT ;  /* 0x000004000400788c */ /* 0x000fcc000bf06070 */
[----:B------:R-:W-:-:S13]  /*0070*/  PLOP3.LUT P0, PT, PT, PT, UP0, 0x80, 0x0 ;  /* 0x000000000000781c */ /* 0x000fda0003f0f008 */
[----:B------:R-:W-:Y:S05]  /*0080*/  @!P0 BRA `(.L_x_2252) ;  /* 0x0000208000008947 */ /* 0x000fea0003800000 */
[----:B------:R-:W0:Y:S01]  /*0090*/  S2R R0, SR_TID.X ;  /* 0x0000000000007919 */ /* 0x000e220000002100 */
[----:B------:R-:W-:Y:S02]  /*00a0*/  UMOV UR7, 0x8 ;  /* 0x0000000800077882 */ /* 0x000fe40000000000 */
[----:B------:R-:W-:Y:S02]  /*00b0*/  ULDC.64 UR4, c[0x0][0x170] ;  /* 0x00005c0000047ab9 */ /* 0x000fe40000000a00 */
[----:B------:R-:W-:-:S06]  /*00c0*/  UIMAD.WIDE UR4, UR6, UR7, UR4 ;  /* 0x00000007060472a5 */ /* 0x000fcc000f8e0204 */
[----:B------:R-:W-:Y:S02]  /*00d0*/  IMAD.U32 R2, RZ, RZ, UR4 ;  /* 0x00000004ff027e24 */ /* 0x000fe4000f8e00ff */
[----:B------:R-:W-:-:S04]  /*00e0*/  IMAD.U32 R3, RZ, RZ, UR5 ;  /* 0x00000005ff037e24 */ /* 0x000fc8000f8e00ff */
[----:B0-----:R-:W-:-:S05]  /*00f0*/  IMAD.WIDE.U32 R2, R0, 0x10, R2 ;  /* 0x0000001000027825 */ /* 0x001fca00078e0002 */
[----:B------:R0:W2:Y:S01]  /*0100*/  LDG.E.128 R12, [R2.64] ;  /* 0x00000008020c7981 */ /* 0x0000a2000c1e1d00 */
[----:B------:R-:W-:Y:S03]  /*0110*/  BSSY B0, `(.L_x_2253) ;  /* 0x0000040000007945 */ /* 0x000fe60003800000 */
[----:B------:R0:W5:Y:S04]  /*0120*/  LDG.E.128 R16, [R2.64+0x800] ;  /* 0x0008000802107981 */ /* 0x000168000c1e1d00 */
[----:B------:R0:W5:Y:S04]  /*0130*/  LDG.E.128 R8, [R2.64+0x1000] ;  /* 0x0010000802087981 */ /* 0x000168000c1e1d00 */
[----:B------:R0:W5:Y:S02]  /*0140*/  LDG.E.128 R4, [R2.64+0x1800] ;  /* 0x0018000802047981 */ /* 0x000164000c1e1d00 */
[----:B0-----:R-:W-:Y:S01]  /*0150*/  IMAD.MOV.U32 R2, RZ, RZ, -0x3ff ;  /* 0xfffffc01ff027424 */ /* 0x001fe200078e00ff */
[----:B--2---:R-:W-:Y:S01]  /*0160*/  ISETP.GT.AND P1, PT, R13, 0xfffff, PT ;  /* 0x000fffff0d00780c */ /* 0x004fe20003f24270 */
[----:B------:R-:W-:Y:S01]  /*0170*/  IMAD.MOV.U32 R20, RZ, RZ, R12 ;  /* 0x000000ffff147224 */ /* 0x000fe200078e000c */
[----:B------:R-:W-:Y:S01]  /*0180*/  ISETP.GT.AND P0, PT, R15, 0xfffff, PT ;  /* 0x000fffff0f00780c */ /* 0x000fe20003f04270 */
[----:B------:R-:W-:-:S10]  /*0190*/  IMAD.MOV.U32 R21, RZ, RZ, R13 ;  /* 0x000000ffff157224 */ /* 0x000fd400078e000d */
[----:B------:R-:W0:Y:S01]  /*01a0*/  @!P1 DMUL R20, R20, 1.80143985094819840000e+16 ;  /* 0x4350000014149828 */ /* 0x000e220000000000 */
[----:B------:R-:W-:-:S09]  /*01b0*/  @!P1 IMAD.MOV.U32 R2, RZ, RZ, -0x435 ;  /* 0xfffffbcbff029424 */ /* 0x000fd200078e00ff */
[----:B0-----:R-:W-:Y:S02]  /*01c0*/  @!P1 IMAD.MOV.U32 R13, RZ, RZ, R21 ;  /* 0x000000ffff0d9224 */ /* 0x001fe400078e0015 */
[----:B------:R-:W-:-:S03]  /*01d0*/  @!P1 IMAD.MOV.U32 R12, RZ, RZ, R20 ;  /* 0x000000ffff0c9224 */ /* 0x000fc600078e0014 */
[----:B------:R-:W-:-:S04]  /*01e0*/  IADD3 R22, R13, -0x1, RZ ;  /* 0xffffffff0d167810 */ /* 0x000fc80007ffe0ff */
[----:B------:R-:W-:-:S13]  /*01f0*/  ISETP.GE.U32.AND P2, PT, R22, 0x7fefffff, PT ;  /* 0x7fefffff1600780c */ /* 0x000fda0003f46070 */
        /* <DEDUP_REMOVED lines=8> */
[----:B------:R-:W-:Y:S01]  /*0280*/  IMAD.MOV.U32 R22, RZ, RZ, R12 ;  /* 0x000000ffff167224 */ /* 0x000fe200078e000c */
[----:B------:R-:W-:Y:S01]  /*0290*/  LEA.HI R2, R13, R2, RZ, 0xc ;  /* 0x000000020d027211 */ /* 0x000fe200078f60ff */
[----:B------:R-:W-:Y:S01]  /*02a0*/  IMAD.MOV.U32 R20, RZ, RZ, RZ ;  /* 0x000000ffff147224 */ /* 0x000fe200078e00ff */
[----:B------:R-:W-:-:S04]  /*02b0*/  LOP3.LUT R23, R3, 0x3ff00000, RZ, 0xfc, !PT ;  /* 0x3ff0000003177812 */ /* 0x000fc800078efcff */
        /* <DEDUP_REMOVED lines=10> */
[----:B0-----:R0:W1:Y:S02]  /*0360*/  DFMA R24, -R26, R20, 1 ;  /* 0x3ff000001a18742b */ /* 0x0010640000000114 */
[----:B0-----:R-:W-:Y:S02]  /*0370*/  IMAD.MOV.U32 R26, RZ, RZ, 0x3ae80f1e ;  /* 0x3ae80f1eff1a7424 */ /* 0x001fe400078e00ff */
[----:B------:R-:W-:Y:S02]  /*0380*/  IMAD.MOV.U32 R27, RZ, RZ, 0x3eb1380b ;  /* 0x3eb1380bff1b7424 */ /* 0x000fe400078e00ff */
[----:B-1----:R-:W0:-:S06]  /*0390*/  DFMA R24, R24, R24, R24 ;  /* 0x000000181818722b */ /* 0x002e0c0000000018 */
[----:B0-----:R-:W0:-:S06]  /*03a0*/  DFMA R24, R20, R24, R20 ;  /* 0x000000181418722b */ /* 0x001e0c0000000014 */
[----:B0-----:R-:W0:-:S06]  /*03b0*/  DMUL R20, R24, R22 ;  /* 0x0000001618147228 */ /* 0x001e0c0000000000 */
[----:B0-----:R-:W0:-:S06]  /*03c0*/  DFMA R20, R24, R22, R20 ;  /* 0x000000161814722b */ /* 0x001e0c0000000014 */
[----:B0-----:R-:W0:-:S04]  /*03d0*/  DADD R28, R22, -R20 ;  /* 0x00000000161c7229 */ /* 0x001e080000000814 */
[----:B------:R-:W-:-:S04]  /*03e0*/  DFMA R12, R2, c[0x2][0x40], R20 ;  /* 0x00801000020c7a2b */ /* 0x000fc80000000014 */
[----:B0-----:R-:W0:-:S06]  /*03f0*/  DADD R28, R28, R28 ;  /* 0x000000001c1c7229 */ /* 0x001e0c000000001c */
[----:B0-----:R-:W0:-:S06]  /*0400*/  DFMA R22, R22, -R20, R28 ;  /* 0x800000141616722b */ /* 0x001e0c000000001c */
[----:B0-----:R-:W-:-:S04]  /*0410*/  DMUL R22, R24, R22 ;  /* 0x0000001618167228 */ /* 0x001fc80000000000 */
[----:B------:R-:W0:-:S06]  /*0420*/  DMUL R24, R20, R20 ;  /* 0x0000001414187228 */ /* 0x000e0c0000000000 */
[----:B0-----:R-:W0:-:S06]  /*0430*/  DFMA R26, R24, R26, c[0x2][0x0] ;  /* 0x00800000181a762b */ /* 0x001e0c000000001a */
[----:B0-----:R-:W0:-:S06]  /*0440*/  DFMA R26, R24, R26, c[0x2][0x8] ;  /* 0x00800200181a762b */ /* 0x001e0c000000001a */
[----:B0-----:R-:W0:-:S06]  /*0450*/  DFMA R26, R24, R26, c[0x2][0x10] ;  /* 0x00800400181a762b */ /* 0x001e0c000000001a */
[----:B0-----:R-:W0:-:S06]  /*0460*/  DFMA R26, R24, R26, c[0x2][0x18] ;  /* 0x00800600181a762b */ /* 0x001e0c000000001a */
[----:B0-----:R-:W0:-:S06]  /*0470*/  DFMA R26, R24, R26, c[0x2][0x20] ;  /* 0x00800800181a762b */ /* 0x001e0c000000001a */
[----:B0-----:R-:W0:-:S06]  /*0480*/  DFMA R26, R24, R26, c[0x2][0x28] ;  /* 0x00800a00181a762b */ /* 0x001e0c000000001a */
        /* <DEDUP_REMOVED lines=8> */
.L_x_2254:
[----:B------:R-:W-:Y:S05]  /*0510*/  BSYNC B0 ;  /* 0x0000000000007941 */ /* 0x000fea0003800000 */
.L_x_2253:
[----:B------:R-:W-:Y:S01]  /*0520*/  IMAD.MOV.U32 R24, RZ, RZ, R14 ;  /* 0x000000ffff187224 */ /* 0x000fe200078e000e */
[----:B------:R-:W-:Y:S01]  /*0530*/  BSSY B0, `(.L_x_2255) ;  /* 0x000003b000007945 */ /* 0x000fe20003800000 */
[----:B------:R-:W-:Y:S01]  /*0540*/  IMAD.MOV.U32 R2, RZ, RZ, R15 ;  /* 0x000000ffff027224 */ /* 0x000fe200078e000f */
[----:B------:R-:W2:Y:S01]  /*0550*/  @!P0 DMUL R14, R14, 1.80143985094819840000e+16 ;  /* 0x435000000e0e8828 */ /* 0x000ea20000000000 */
[----:B-----5:R-:W-:-:S09]  /*0560*/  ISETP.GT.AND P1, PT, R17, 0xfffff, PT ;  /* 0x000fffff1100780c */ /* 0x020fd20003f24270 */
[----:B--2---:R-:W-:Y:S02]  /*0570*/  @!P0 IMAD.MOV.U32 R2, RZ, RZ, R15 ;  /* 0x000000ffff028224 */ /* 0x004fe400078e000f */
[----:B------:R-:W-:-:S03]  /*0580*/  @!P0 IMAD.MOV.U32 R24, RZ, RZ, R14 ;  /* 0x000000ffff188224 */ /* 0x000fc600078e000e */
[----:B------:R-:W-:-:S04]  /*0590*/  IADD3 R3, R2, -0x1, RZ ;  /* 0xffffffff02037810 */ /* 0x000fc80007ffe0ff */
[----:B------:R-:W-:Y:S01]  /*05a0*/  ISETP.GE.U32.AND P2, PT, R3, 0x7fefffff, PT ;  /* 0x7fefffff0300780c */ /* 0x000fe20003f46070 */
[----:B------:R-:W-:Y:S02]  /*05b0*/  IMAD.MOV.U32 R3, RZ, RZ, -0x3ff ;  /* 0xfffffc01ff037424 */ /* 0x000fe400078e00ff */
[----:B------:R-:W-:-:S10]  /*05c0*/  @!P0 IMAD.MOV.U32 R3, RZ, RZ, -0x435 ;  /* 0xfffffbcbff038424 */ /* 0x000fd400078e00ff */
[----:B0-----:R-:W-:Y:S01]  /*05d0*/  @P2 IMAD.MOV.U32 R12, RZ, RZ, 0x0 ;  /* 0x00000000ff0c2424 */ /* 0x001fe200078e00ff */
        /* <DEDUP_REMOVED lines=9> */
[----:B------:R-:W-:Y:S01]  /*0670*/  IMAD.MOV.U32 R3, RZ, RZ, 0x43300000 ;  /* 0x43300000ff037424 */ /* 0x000fe200078e00ff */
[----:B------:R-:W-:Y:S01]  /*0680*/  LOP3.LUT R15, R12, 0x3ff00000, RZ, 0xfc, !PT ;  /* 0x3ff000000c0f7812 */ /* 0x000fe200078efcff */
[----:B------:R-:W-:-:S03]  /*0690*/  IMAD.MOV.U32 R12, RZ, RZ, RZ ;  /* 0x000000ffff0c7224 */ /* 0x000fc600078e00ff */
        /* <DEDUP_REMOVED lines=9> */
[----:B0-----:R0:W2:Y:S02]  /*0730*/  DFMA R20, -R24, R12, 1 ;  /* 0x3ff000001814742b */ /* 0x0010a4000000010c */
[----:B0-----:R-:W-:Y:S02]  /*0740*/  IMAD.MOV.U32 R24, RZ, RZ, 0x3ae80f1e ;  /* 0x3ae80f1eff187424 */ /* 0x001fe400078e00ff */
[----:B------:R-:W-:Y:S02]  /*0750*/  IMAD.MOV.U32 R25, RZ, RZ, 0x3eb1380b ;  /* 0x3eb1380bff197424 */ /* 0x000fe400078e00ff */
[----:B--2---:R-:W0:-:S06]  /*0760*/  DFMA R20, R20, R20, R20 ;  /* 0x000000141414722b */ /* 0x004e0c0000000014 */
[----:B0-----:R-:W0:-:S06]  /*0770*/  DFMA R20, R12, R20, R12 ;  /* 0x000000140c14722b */ /* 0x001e0c000000000c */
[----:B0-----:R-:W0:-:S06]  /*0780*/  DMUL R12, R20, R14 ;  /* 0x0000000e140c7228 */ /* 0x001e0c0000000000 */
[----:B0-----:R-:W0:-:S06]  /*0790*/  DFMA R12, R20, R14, R12 ;  /* 0x0000000e140c722b */ /* 0x001e0c000000000c */
[----:B0-----:R-:W0:-:S06]  /*07a0*/  DADD R26, R14, -R12 ;  /* 0x000000000e1a7229 */ /* 0x001e0c000000080c */
        /* <DEDUP_REMOVED lines=12> */
[----:B------:R-:W2:-:S04]  /*0870*/  DFMA R20, R2, c[0x2][0x40], R12 ;  /* 0x0080100002147a2b */ /* 0x000e88000000000c */
[----:B0-----:R-:W-:-:S04]  /*0880*/  DFMA R14, R12, R24, R14 ;  /* 0x000000180c0e722b */ /* 0x001fc8000000000e */
[----:B--2---:R-:W0:-:S06]  /*0890*/  DFMA R24, -R2, c[0x2][0x40], R20 ;  /* 0x0080100002187a2b */ /* 0x004e0c0000000114 */
[----:B0-----:R-:W0:-:S06]  /*08a0*/  DADD R24, -R12, R24 ;  /* 0x000000000c187229 */ /* 0x001e0c0000000118 */
[----:B0-----:R-:W0:-:S06]  /*08b0*/  DADD R14, R14, -R24 ;  /* 0x000000000e0e7229 */ /* 0x001e0c0000000818 */
[----:B0-----:R-:W0:-:S06]  /*08c0*/  DFMA R14, R2, c[0x2][0x48], R14 ;  /* 0x00801200020e7a2b */ /* 0x001e0c000000000e */
[----:B0-----:R0:W2:-:S06]  /*08d0*/  DADD R20, R20, R14 ;  /* 0x0000000014147229 */ /* 0x00108c000000000e */
.L_x_2256:
[----:B------:R-:W-:Y:S05]  /*08e0*/  BSYNC B0 ;  /* 0x0000000000007941 */ /* 0x000fea0003800000 */
.L_x_2255:
[----:B0-----:R-:W-:Y:S01]  /*08f0*/  IMAD.MOV.U32 R14, RZ, RZ, R16 ;  /* 0x000000ffff0e7224 */ /* 0x001fe200078e0010 */
[----:B------:R-:W-:Y:S01]  /*0900*/  BSSY B0, `(.L_x_2257) ;  /* 0x000003a000007945 */ /* 0x000fe20003800000 */
[----:B------:R-:W-:Y:S01]  /*0910*/  IMAD.MOV.U32 R2, RZ, RZ, R17 ;  /* 0x000000ffff027224 */ /* 0x000fe200078e0011 */
[----:B------:R-:W0:Y:S01]  /*0920*/  @!P1 DMUL R16, R16, 1.80143985094819840000e+16 ;  /* 0x4350000010109828 */ /* 0x000e220000000000 */
[----:B------:R-:W-:-:S09]  /*0930*/  ISETP.GT.AND P0, PT, R19, 0xfffff, PT ;  /* 0x000fffff1300780c */ /* 0x000fd20003f04270 */
        /* <DEDUP_REMOVED lines=13> */
[C---:B------:R-:W-:Y:S02]  /*0a10*/  LOP3.LUT R12, R2.reuse, 0x800fffff, RZ, 0xc0, !PT ;  /* 0x800fffff020c7812 */ /* 0x040fe400078ec0ff */
        /* <DEDUP_REMOVED lines=13> */
[----:B0-----:R0:W3:Y:S02]  /*0af0*/  DFMA R16, -R24, R12, 1 ;  /* 0x3ff000001810742b */ /* 0x0010e4000000010c */
[----:B0-----:R-:W-:Y:S02]  /*0b00*/  IMAD.MOV.U32 R24, RZ, RZ, 0x3ae80f1e ;  /* 0x3ae80f1eff187424 */ /* 0x001fe400078e00ff */
[----:B------:R-:W-:Y:S02]  /*0b10*/  IMAD.MOV.U32 R25, RZ, RZ, 0x3eb1380b ;  /* 0x3eb1380bff197424 */ /* 0x000fe400078e00ff */
[----:B---3--:R-:W0:-:S06]  /*0b20*/  DFMA R16, R16, R16, R16 ;  /* 0x000000101010722b */ /* 0x008e0c0000000010 */
        /* <DEDUP_REMOVED lines=16> */
[----:B------:R-:W3:-:S04]  /*0c30*/  DFMA R16, R2, c[0x2][0x40], R12 ;  /* 0x0080100002107a2b */ /* 0x000ec8000000000c */
[----:B0-----:R-:W-:-:S04]  /*0c40*/  DFMA R14, R12, R24, R14 ;  /* 0x000000180c0e722b */ /* 0x001fc8000000000e */
[----:B---3--:R-:W0:-:S06]  /*0c50*/  DFMA R24, -R2, c[0x2][0x40], R16 ;  /* 0x0080100002187a2b */ /* 0x008e0c0000000110 */
[----:B0-----:R-:W0:-:S06]  /*0c60*/  DADD R24, -R12, R24 ;  /* 0x000000000c187229 */ /* 0x001e0c0000000118 */
[----:B0-----:R-:W0:-:S06]  /*0c70*/  DADD R14, R14, -R24 ;  /* 0x000000000e0e7229 */ /* 0x001e0c0000000818 */
[----:B0-----:R-:W0:-:S06]  /*0c80*/  DFMA R14, R2, c[0x2][0x48], R14 ;  /* 0x00801200020e7a2b */ /* 0x001e0c000000000e */
[----:B0-----:R0:W3:-:S06]  /*0c90*/  DADD R12, R16, R14 ;  /* 0x00000000100c7229 */ /* 0x0010cc000000000e */
.L_x_2258:
[----:B------:R-:W-:Y:S05]  /*0ca0*/  BSYNC B0 ;  /* 0x0000000000007941 */ /* 0x000fea0003800000 */
.L_x_2257:
        /* <DEDUP_REMOVED lines=32> */
[----:B0-----:R0:W4:Y:S02]  /*0eb0*/  DFMA R18, -R24, R14, 1 ;  /* 0x3ff000001812742b */ /* 0x001124000000010e */
[----:B0-----:R-:W-:Y:S02]  /*0ec0*/  IMAD.MOV.U32 R24, RZ, RZ, 0x3ae80f1e ;  /* 0x3ae80f1eff187424 */ /* 0x001fe400078e00ff */
[----:B------:R-:W-:Y:S02]  /*0ed0*/  IMAD.MOV.U32 R25, RZ, RZ, 0x3eb1380b ;  /* 0x3eb1380bff197424 */ /* 0x000fe400078e00ff */
[----:B----4-:R-:W0:-:S06]  /*0ee0*/  DFMA R18, R18, R18, R18 ;  /* 0x000000121212722b */ /* 0x010e0c0000000012 */
        /* <DEDUP_REMOVED lines=16> */
[----:B------:R-:W4:-:S04]  /*0ff0*/  DFMA R18, R2, c[0x2][0x40], R14 ;  /* 0x0080100002127a2b */ /* 0x000f08000000000e */
[----:B0-----:R-:W-:-:S04]  /*1000*/  DFMA R16, R14, R24, R16 ;  /* 0x000000180e10722b */ /* 0x001fc80000000010 */
[----:B----4-:R-:W0:-:S06]  /*1010*/  DFMA R24, -R2, c[0x2][0x40], R18 ;  /* 0x0080100002187a2b */ /* 0x010e0c0000000112 */
[----:B0-----:R-:W0:-:S06]  /*1020*/  DADD R24, -R14, R24 ;  /* 0x000000000e187229 */ /* 0x001e0c0000000118 */
[----:B0-----:R-:W0:-:S06]  /*1030*/  DADD R16, R16, -R24 ;  /* 0x0000000010107229 */ /* 0x001e0c0000000818 */
[----:B0-----:R-:W0:-:S06]  /*1040*/  DFMA R16, R2, c[0x2][0x48], R16 ;  /* 0x0080120002107a2b */ /* 0x001e0c0000000010 */
[----:B0-----:R0:W4:-:S06]  /*1050*/  DADD R14, R18, R16 ;  /* 0x00000000120e7229 */ /* 0x00110c0000000010 */
.L_x_2260:
[----:B------:R-:W-:Y:S05]  /*1060*/  BSYNC B0 ;  /* 0x0000000000007941 */ /* 0x000fea0003800000 */
.L_x_2259:
        /* <DEDUP_REMOVED lines=33> */
[----:B0-----:R0:W5:Y:S02]  /*1280*/  DFMA R18, -R24, R8, 1 ;  /* 0x3ff000001812742b */ /* 0x0011640000000108 */
[----:B0-----:R-:W-:Y:S02]  /*1290*/  IMAD.MOV.U32 R24, RZ, RZ, 0x3ae80f1e ;  /* 0x3ae80f1eff187424 */ /* 0x001fe400078e00ff */
[----:B------:R-:W-:Y:S02]  /*12a0*/  IMAD.MOV.U32 R25, RZ, RZ, 0x3eb1380b ;  /* 0x3eb1380bff197424 */ /* 0x000fe400078e00ff */
[----:B-----5:R-:W0:-:S06]  /*12b0*/  DFMA R18, R18, R18, R18 ;  /* 0x000000121212722b */ /* 0x020e0c0000000012 */
        /* <DEDUP_REMOVED lines=16> */
[----:B------:R-:W5:-:S04]  /*13c0*/  DFMA R18, R2, c[0x2][0x40], R8 ;  /* 0x0080100002127a2b */ /* 0x000f480000000008 */
[----:B0-----:R-:W-:-:S04]  /*13d0*/  DFMA R16, R8, R24, R16 ;  /* 0x000000180810722b */ /* 0x001fc80000000010 */
[----:B-----5:R-:W0:-:S06]  /*13e0*/  DFMA R24, -R2, c[0x2][0x40], R18 ;  /* 0x0080100002187a2b */ /* 0x020e0c0000000112 */
[----:B0-----:R-:W0:-:S06]  /*13f0*/  DADD R24, -R8, R24 ;  /* 0x0000000008187229 */ /* 0x001e0c0000000118 */
[----:B0-----:R-:W0:-:S06]  /*1400*/  DADD R16, R16, -R24 ;  /* 0x0000000010107229 */ /* 0x001e0c0000000818 */
[----:B0-----:R-:W0:-:S06]  /*1410*/  DFMA R16, R2, c[0x2][0x48], R16 ;  /* 0x0080120002107a2b */ /* 0x001e0c0000000010 */
[----:B0-----:R0:W4:-:S06]  /*1420*/  DADD R16, R18, R16 ;  /* 0x0000000012107229 */ /* 0x00110c0000000010 */
.L_x_2262:
[----:B------:R-:W-:Y:S05]  /*1430*/  BSYNC B0 ;  /* 0x0000000000007941 */ /* 0x000fea0003800000 */
.L_x_2261:
[----:B------:R-:W-:Y:S01]  /*1440*/  IMAD.MOV.U32 R8, RZ, RZ, R10 ;  /* 0x000000ffff087224 */ /* 0x000fe200078e000a */
[----:B------:R-:W-:Y:S01]  /*1450*/  BSSY B0, `(.L_x_2263) ;  /* 0x000003b000007945 */ /* 0x000fe20003800000 */
[----:B------:R-:W-:Y:S01]  /*1460*/  IMAD.MOV.U32 R2, RZ, RZ, R11 ;  /* 0x000000ffff027224 */ /* 0x000fe200078e000b */
[----:B------:R-:W5:Y:S01]  /*1470*/  @!P0 DMUL R10, R10, 1.80143985094819840000e+16 ;  /* 0x435000000a0a8828 */ /* 0x000f620000000000 */
[----:B------:R-:W-:Y:S01]  /*1480*/  ISETP.GT.AND P1, PT, R5, 0xfffff, PT ;  /* 0x000fffff0500780c */ /* 0x000fe20003f24270 */
[----:B------:R-:W-:-:S08]  /*1490*/  IMAD.MOV.U32 R24, RZ, RZ, R4 ;  /* 0x000000ffff187224 */ /* 0x000fd000078e0004 */
[----:B-----5:R-:W-:Y:S02]  /*14a0*/  @!P0 IMAD.MOV.U32 R2, RZ, RZ, R11 ;  /* 0x000000ffff028224 */ /* 0x020fe400078e000b */
        /* <DEDUP_REMOVED lines=31> */
[----:B0-----:R-:W0:-:S06]  /*16a0*/  DADD R18, R8, -R10 ;  /* 0x0000000008127229 */ /* 0x001e0c000000080a */
[----:B0-----:R-:W0:-:S06]  /*16b0*/  DADD R18, R18, R18 ;  /* 0x0000000012127229 */ /* 0x001e0c0000000012 */
[----:B0-----:R0:W5:Y:S02]  /*16c0*/  DFMA R18, R8, -R10, R18 ;  /* 0x8000000a0812722b */ /* 0x0011640000000012 */
[----:B0-----:R-:W-:Y:S02]  /*16d0*/  IMAD.MOV.U32 R8, RZ, RZ, 0x3ae80f1e ;  /* 0x3ae80f1eff087424 */ /* 0x001fe400078e00ff */
[----:B------:R-:W-:Y:S02]  /*16e0*/  IMAD.MOV.U32 R9, RZ, RZ, 0x3eb1380b ;  /* 0x3eb1380bff097424 */ /* 0x000fe400078e00ff */
[----:B-----5:R-:W-:-:S04]  /*16f0*/  DMUL R26, R26, R18 ;  /* 0x000000121a1a7228 */ /* 0x020fc80000000000 */
        /* <DEDUP_REMOVED lines=16> */
.L_x_2264:
[----:B------:R-:W-:Y:S05]  /*1800*/  BSYNC B0 ;  /* 0x0000000000007941 */ /* 0x000fea0003800000 */
.L_x_2263:
[----:B0-----:R-:W-:Y:S01]  /*1810*/  IMAD.MOV.U32 R9, RZ, RZ, R5 ;  /* 0x000000ffff097224 */ /* 0x001fe200078e0005 */
[----:B------:R-:W0:Y:S01]  /*1820*/  @!P1 DMUL R4, R4, 1.80143985094819840000e+16 ;  /* 0x4350000004049828 */ /* 0x000e220000000000 */
[----:B------:R-:W-:Y:S01]  /*1830*/  BSSY B0, `(.L_x_2265) ;  /* 0x0000039000007945 */ /* 0x000fe20003800000 */
[----:B------:R-:W-:Y:S01]  /*1840*/  IMAD.MOV.U32 R10, RZ, RZ, -0x3ff ;  /* 0xfffffc01ff0a7424 */ /* 0x000fe200078e00ff */
[----:B------:R-:W-:Y:S01]  /*1850*/  ISETP.GT.AND P0, PT, R7, 0xfffff, PT ;  /* 0x000fffff0700780c */ /* 0x000fe20003f04270 */
[----:B------:R-:W-:Y:S02]  /*1860*/  IMAD.MOV.U32 R8, RZ, RZ, R6 ;  /* 0x000000ffff087224 */ /* 0x000fe400078e0006 */
[----:B------:R-:W-:-:S04]  /*1870*/  @!P1 IMAD.MOV.U32 R10, RZ, RZ, -0x435 ;  /* 0xfffffbcbff0a9424 */ /* 0x000fc800078e00ff */
        /* <DEDUP_REMOVED lines=40> */
[----:B0-----:R0:W5:Y:S02]  /*1b00*/  DFMA R10, R24, R2, c[0x2][0x30] ;  /* 0x00800c00180a762b */ /* 0x0011640000000002 */
[----:B0-----:R-:W-:Y:S01]  /*1b10*/  LOP3.LUT R2, R9, 0x80000000, RZ, 0x3c, !PT ;  /* 0x8000000009027812 */ /* 0x001fe200078e3cff */
[----:B------:R-:W-:-:S03]  /*1b20*/  IMAD.MOV.U32 R3, RZ, RZ, 0x43300000 ;  /* 0x43300000ff037424 */ /* 0x000fc600078e00ff */
[----:B-----5:R-:W0:-:S04]  /*1b30*/  DMUL R10, R24, R10 ;  /* 0x0000000a180a7228 */ /* 0x020e080000000000 */
[----:B------:R-:W5:-:S04]  /*1b40*/  DADD R2, R2, c[0x2][0x38] ;  /* 0x00800e0002027629 */ /* 0x000f480000000000 */
[----:B0-----:R-:W-:-:S04]  /*1b50*/  DFMA R26, R4, R10, R26 ;  /* 0x0000000a041a722b */ /* 0x001fc8000000001a */
[----:B-----5:R-:W0:-:S06]  /*1b60*/  DFMA R10, R2, c[0x2][0x40], R4 ;  /* 0x00801000020a7a2b */ /* 0x020e0c0000000004 */
[----:B0-----:R-:W0:-:S06]  /*1b70*/  DFMA R24, -R2, c[0x2][0x40], R10 ;  /* 0x0080100002187a2b */ /* 0x001e0c000000010a */
[----:B0-----:R-:W0:-:S06]  /*1b80*/  DADD R24, -R4, R24 ;  /* 0x0000000004187229 */ /* 0x001e0c0000000118 */
[----:B0-----:R-:W0:-:S06]  /*1b90*/  DADD R24, R26, -R24 ;  /* 0x000000001a187229 */ /* 0x001e0c0000000818 */
[----:B0-----:R-:W0:-:S06]  /*1ba0*/  DFMA R2, R2, c[0x2][0x48], R24 ;  /* 0x0080120002027a2b */ /* 0x001e0c0000000018 */
[----:B0-----:R0:W4:-:S06]  /*1bb0*/  DADD R2, R10, R2 ;  /* 0x000000000a027229 */ /* 0x00110c0000000002 */
.L_x_2266:
[----:B------:R-:W-:Y:S05]  /*1bc0*/  BSYNC B0 ;  /* 0x0000000000007941 */ /* 0x000fea0003800000 */
.L_x_2265:
[----:B------:R-:W-:Y:S01]  /*1bd0*/  IMAD.MOV.U32 R9, RZ, RZ, R7 ;  /* 0x000000ffff097224 */ /* 0x000fe200078e0007 */
[----:B------:R-:W5:Y:S01]  /*1be0*/  @!P0 DMUL R6, R6, 1.80143985094819840000e+16 ;  /* 0x4350000006068828 */ /* 0x000f620000000000 */
[----:B------:R-:W-:Y:S01]  /*1bf0*/  BSSY B0, `(.L_x_2267) ;  /* 0x0000038000007945 */ /* 0x000fe20003800000 */
[----:B0-----:R-:W-:Y:S02]  /*1c00*/  IMAD.MOV.U32 R10, RZ, RZ, -0x3ff ;  /* 0xfffffc01ff0a7424 */ /* 0x001fe400078e00ff */
[----:B------:R-:W-:-:S06]  /*1c10*/  @!P0 IMAD.MOV.U32 R10, RZ, RZ, -0x435 ;  /* 0xfffffbcbff0a8424 */ /* 0x000fcc00078e00ff */
[----:B-----5:R-:W-:Y:S02]  /*1c20*/  @!P0 IMAD.MOV.U32 R9, RZ, RZ, R7 ;  /* 0x000000ffff098224 */ /* 0x020fe400078e0007 */
        /* <DEDUP_REMOVED lines=12> */
[----:B------:R-:W-:Y:S02]  /*1cf0*/  LEA.HI R9, R9, R10, RZ, 0xc ;  /* 0x0000000a09097211 */ /* 0x000fe400078f60ff */
[----:B------:R-:W-:Y:S01]  /*1d00*/  LOP3.LUT R7, R4, 0x3ff00000, RZ, 0xfc, !PT ;  /* 0x3ff0000004077812 */ /* 0x000fe200078efcff */
[----:B------:R-:W-:-:S03]  /*1d10*/  IMAD.MOV.U32 R4, RZ, RZ, RZ ;  /* 0x000000ffff047224 */ /* 0x000fc600078e00ff */
        /* <DEDUP_REMOVED lines=31> */
[----:B------:R-:W5:-:S04]  /*1f10*/  DFMA R24, -R8, c[0x2][0x40], R10 ;  /* 0x0080100008187a2b */ /* 0x000f48000000010a */
[----:B0-----:R-:W-:-:S04]  /*1f20*/  DFMA R6, R4, R26, R6 ;  /* 0x0000001a0406722b */ /* 0x001fc80000000006 */
[----:B-----5:R-:W0:-:S06]  /*1f30*/  DADD R24, -R4, R24 ;  /* 0x0000000004187229 */ /* 0x020e0c0000000118 */
[----:B0-----:R-:W0:-:S06]  /*1f40*/  DADD R6, R6, -R24 ;  /* 0x0000000006067229 */ /* 0x001e0c0000000818 */
[----:B0-----:R-:W0:-:S06]  /*1f50*/  DFMA R6, R8, c[0x2][0x48], R6 ;  /* 0x0080120008067a2b */ /* 0x001e0c0000000006 */
[----:B0-----:R0:W4:-:S06]  /*1f60*/  DADD R4, R10, R6 ;  /* 0x000000000a047229 */ /* 0x00110c0000000006 */
.L_x_2268:
[----:B------:R-:W-:Y:S05]  /*1f70*/  BSYNC B0 ;  /* 0x0000000000007941 */ /* 0x000fea0003800000 */
.L_x_2267:
[----:B0--3--:R-:W0:Y:S01]  /*1f80*/  DMUL R6, R12, c[0x2][0x50] ;  /* 0x008014000c067a28 */ /* 0x009e220000000000 */
[----:B------:R-:W-:Y:S02]  /*1f90*/  ULDC.64 UR4, c[0x0][0x168] ;  /* 0x00005a0000047ab9 */ /* 0x000fe40000000a00 */
[----:B------:R-:W-:Y:S01]  /*1fa0*/  UIMAD.WIDE.U32 UR4, UR6, UR7, UR4 ;  /* 0x00000007060472a5 */ /* 0x000fe2000f8e0004 */
[----:B-1----:R-:W1:-:S04]  /*1fb0*/  DMUL R8, R22, c[0x2][0x50] ;  /* 0x0080140016087a28 */ /* 0x002e480000000000 */
[----:B--2---:R-:W2:-:S04]  /*1fc0*/  DMUL R10, R20, c[0x2][0x50] ;  /* 0x00801400140a7a28 */ /* 0x004e880000000000 */
[----:B0-----:R-:W-:-:S04]  /*1fd0*/  DFMA R12, R12, c[0x2][0x58], R6 ;  /* 0x008016000c0c7a2b */ /* 0x001fc80000000006 */
[----:B-1----:R-:W-:-:S04]  /*1fe0*/  DFMA R8, R22, c[0x2][0x58], R8 ;  /* 0x0080160016087a2b */ /* 0x002fc80000000008 */
[----:B----4-:R-:W0:-:S04]  /*1ff0*/  DMUL R6, R14, c[0x2][0x50] ;  /* 0x008014000e067a28 */ /* 0x010e080000000000 */
[----:B------:R-:W1:-:S04]  /*2000*/  DMUL R22, R18, c[0x2][0x50] ;  /* 0x0080140012167a28 */ /* 0x000e480000000000 */
[----:B--2---:R-:W-:-:S04]  /*2010*/  DFMA R10, R20, c[0x2][0x58], R10 ;  /* 0x00801600140a7a2b */ /* 0x004fc8000000000a */
[----:B------:R-:W2:-:S04]  /*2020*/  DMUL R20, R16, c[0x2][0x50] ;  /* 0x0080140010147a28 */ /* 0x000e880000000000 */
[----:B0-----:R-:W-:-:S04]  /*2030*/  DFMA R14, R14, c[0x2][0x58], R6 ;  /* 0x008016000e0e7a2b */ /* 0x001fc80000000006 */
[----:B-1----:R-:W-:-:S04]  /*2040*/  DFMA R18, R18, c[0x2][0x58], R22 ;  /* 0x0080160012127a2b */ /* 0x002fc80000000016 */
[----:B------:R-:W0:-:S04]  /*2050*/  DMUL R6, R4, c[0x2][0x50] ;  /* 0x0080140004067a28 */ /* 0x000e080000000000 */
[----:B------:R-:W1:-:S04]  /*2060*/  DMUL R22, R2, c[0x2][0x50] ;  /* 0x0080140002167a28 */ /* 0x000e480000000000 */
[----:B--2---:R2:W3:Y:S02]  /*2070*/  DFMA R16, R16, c[0x2][0x58], R20 ;  /* 0x0080160010107a2b */ /* 0x0044e40000000014 */
[----:B--2---:R-:W-:Y:S02]  /*2080*/  IMAD.MOV.U32 R21, RZ, RZ, 0x10 ;  /* 0x00000010ff157424 */ /* 0x004fe400078e00ff */
[----:B0-----:R-:W-:Y:S02]  /*2090*/  DFMA R6, R4, c[0x2][0x58], R6 ;  /* 0x0080160004067a2b */ /* 0x001fe40000000006 */
[----:B------:R-:W-:Y:S02]  /*20a0*/  IMAD.WIDE R20, R0, R21, UR4 ;  /* 0x0000000400147e25 */ /* 0x000fe4000f8e0215 */
[----:B-1----:R-:W0:-:S03]  /*20b0*/  DFMA R4, R2, c[0x2][0x58], R22 ;  /* 0x0080160002047a2b */ /* 0x002e060000000016 */
[----:B------:R-:W-:Y:S04]  /*20c0*/  STG.E.128 [R20.64], R8 ;  /* 0x0000000814007986 */ /* 0x000fe8000c101d08 */
[----:B------:R-:W-:Y:S04]  /*20d0*/  STG.E.128 [R20.64+0x800], R12 ;  /* 0x0008000c14007986 */ /* 0x000fe8000c101d08 */
[----:B---3--:R-:W-:Y:S04]  /*20e0*/  STG.E.128 [R20.64+0x1000], R16 ;  /* 0x0010001014007986 */ /* 0x008fe8000c101d08 */
[----:B0-----:R-:W-:Y:S01]  /*20f0*/  STG.E.128 [R20.64+0x1800], R4 ;  /* 0x0018000414007986 */ /* 0x001fe2000c101d08 */
[----:B------:R-:W-:Y:S05]  /*2100*/  EXIT ;  /* 0x000000000000794d */ /* 0x000fea0003800000 */
.L_x_2252:
[----:B------:R-:W0:Y:S01]  /*2110*/  S2R R0, SR_TID.X ;  /* 0x0000000000007919 */ /* 0x000e220000002100 */
[----:B------:R-:W-:Y:S01]  /*2120*/  BSSY B0, `(.L_x_2269) ;  /* 0x0000016000007945 */ /* 0x000fe20003800000 */
[----:B------:R-:W-:Y:S01]  /*2130*/  CS2R R10, SRZ ;  /* 0x00000000000a7805 */ /* 0x000fe2000001ff00 */
[----:B------:R-:W-:Y:S01]  /*2140*/  CS2R R8, SRZ ;  /* 0x0000000000087805 */ /* 0x000fe2000001ff00 */
[----:B0-----:R-:W-:Y:S01]  /*2150*/  ISETP.GE.AND P0, PT, R0, UR4, PT ;  /* 0x0000000400007c0c */ /* 0x001fe2000bf06270 */
[----:B------:R-:W-:-:S12]  /*2160*/  IMAD.MOV.U32 R3, RZ, RZ, R0 ;  /* 0x000000ffff037224 */ /* 0x000fd800078e0000 */
[C---:B------:R-:W-:Y:S02]  /*2170*/  @!P0 IADD3 R2, R3.reuse, UR6, RZ ;  /* 0x0000000603028c10 */ /* 0x040fe4000fffe0ff */
[----:B------:R-:W-:-:S04]  /*2180*/  @!P0 IADD3 R3, R3, 0x80, RZ ;  /* 0x0000008003038810 */ /* 0x000fc80007ffe0ff */
[----:B------:R-:W-:-:S13]  /*2190*/  ISETP.GE.AND P1, PT, R3, UR4, PT ;  /* 0x0000000403007c0c */ /* 0x000fda000bf26270 */
[C---:B------:R-:W-:Y:S02]  /*21a0*/  @!P1 IADD3 R18, R3.reuse, UR6, RZ ;  /* 0x0000000603129c10 */ /* 0x040fe4000fffe0ff */
[----:B------:R-:W-:-:S04]  /*21b0*/  @!P1 IADD3 R3, R3, 0x80, RZ ;  /* 0x0000008003039810 */ /* 0x000fc80007ffe0ff */
[----:B------:R-:W-:-:S13]  /*21c0*/  ISETP.GE.AND P2, PT, R3, UR4, PT ;  /* 0x0000000403007c0c */ /* 0x000fda000bf46270 */
[----:B------:R-:W-:Y:S05]  /*21d0*/  @P2 BRA `(.L_x_2270) ;  /* 0x000000a000002947 */ /* 0x000fea0003800000 */
[C---:B------:R-:W-:Y:S01]  /*21e0*/  IADD3 R8, R3.reuse, UR6, RZ ;  /* 0x0000000603087c10 */ /* 0x040fe2000fffe0ff */
[----:B------:R-:W-:Y:S01]  /*21f0*/  IMAD.MOV.U32 R5, RZ, RZ, 0x8 ;  /* 0x00000008ff057424 */ /* 0x000fe200078e00ff */
[----:B------:R-:W-:-:S03]  /*2200*/  IADD3 R3, R3, 0x80, RZ ;  /* 0x0000008003037810 */ /* 0x000fc60007ffe0ff */
[----:B------:R-:W-:Y:S01]  /*2210*/  IMAD.WIDE.U32 R8, R8, R5, c[0x0][0x170] ;  /* 0x00005c0008087625 */ /* 0x000fe200078e0005 */
[----:B------:R-:W-:-:S05]  /*2220*/  ISETP.GE.AND P2, PT, R3, UR4, PT ;  /* 0x0000000403007c0c */ /* 0x000fca000bf46270 */
[----:B------:R-:W5:Y:S08]  /*2230*/  LDG.E.64 R8, [R8.64] ;  /* 0x0000000808087981 */ /* 0x000f70000c1e1b00 */
[----:B------:R-:W-:-:S05]  /*2240*/  @!P2 IADD3 R4, R3, UR6, RZ ;  /* 0x000000060304ac10 */ /* 0x000fca000fffe0ff */
[----:B------:R-:W-:-:S05]  /*2250*/  @!P2 IMAD.WIDE.U32 R4, R4, R5, c[0x0][0x170] ;  /* 0x00005c000404a625 */ /* 0x000fca00078e0005 */
[----:B------:R0:W5:Y:S01]  /*2260*/  @!P2 LDG.E.64 R10, [R4.64] ;  /* 0x00000008040aa981 */ /* 0x000162000c1e1b00 */
[----:B------:R-:W-:-:S03]  /*2270*/  @!P2 IADD3 R3, R3, 0x80, RZ ;  /* 0x000000800303a810 */ /* 0x000fc60007ffe0ff */
.L_x_2270:
[----:B------:R-:W-:Y:S05]  /*2280*/  BSYNC B0 ;  /* 0x0000000000007941 */ /* 0x000fea0003800000 */
.L_x_2269:
[----:B------:R-:W-:Y:S01]  /*2290*/  ISETP.GE.AND P2, PT, R3, UR4, PT ;  /* 0x0000000403007c0c */ /* 0x000fe2000bf46270 */
[----:B------:R-:W-:Y:S01]  /*22a0*/  BSSY B0, `(.L_x_2271) ;  /* 0x000000e000007945 */ /* 0x000fe20003800000 */
[----:B------:R-:W-:Y:S01]  /*22b0*/  CS2R R14, SRZ ;  /* 0x00000000000e7805 */ /* 0x000fe2000001ff00 */
[----:B------:R-:W-:-:S10]  /*22c0*/  CS2R R12, SRZ ;  /* 0x00000000000c7805 */ /* 0x000fd4000001ff00 */
[----:B------:R-:W-:Y:S05]  /*22d0*/  @P2 BRA `(.L_x_2272) ;  /* 0x000000a000002947 */ /* 0x000fea0003800000 */
[C---:B------:R-:W-:Y:S01]  /*22e0*/  IADD3 R12, R3.reuse, UR6, RZ ;  /* 0x00000006030c7c10 */ /* 0x040fe2000fffe0ff */
[----:B0-----:R-:W-:Y:S01]  /*22f0*/  IMAD.MOV.U32 R5, RZ, RZ, 0x8 ;  /* 0x00000008ff057424 */ /* 0x001fe200078e00ff */
        /* <DEDUP_REMOVED lines=8> */
.L_x_2272:
[----:B------:R-:W-:Y:S05]  /*2380*/  BSYNC B0 ;  /* 0x0000000000007941 */ /* 0x000fea0003800000 */
.L_x_2271:
[----:B------:R-:W-:Y:S01]  /*2390*/  ISETP.GE.AND P3, PT, R3, UR4, PT ;  /* 0x0000000403007c0c */ /* 0x000fe2000bf66270 */
[----:B------:R-:W-:Y:S01]  /*23a0*/  @!P0 IMAD.MOV.U32 R19, RZ, RZ, 0x8 ;  /* 0x00000008ff138424 */ /* 0x000fe200078e00ff */
[----:B0-----:R-:W-:Y:S01]  /*23b0*/  CS2R R4, SRZ ;  /* 0x0000000000047805 */ /* 0x001fe2000001ff00 */
[----:B------:R-:W-:Y:S01]  /*23c0*/  @!P1 IMAD.MOV.U32 R21, RZ, RZ, 0x8 ;  /* 0x00000008ff159424 */ /* 0x000fe200078e00ff */
[----:B------:R-:W-:Y:S01]  /*23d0*/  CS2R R6, SRZ ;  /* 0x0000000000067805 */ /* 0x000fe2000001ff00 */
[----:B------:R-:W-:Y:S02]  /*23e0*/  CS2R R16, SRZ ;  /* 0x0000000000107805 */ /* 0x000fe4000001ff00 */
[----:B------:R-:W-:-:S05]  /*23f0*/  @!P1 IMAD.WIDE.U32 R20, R18, R21, c[0x0][0x170] ;  /* 0x00005c0012149625 */ /* 0x000fca00078e0015 */
[----:B------:R0:W5:Y:S01]  /*2400*/  @!P1 LDG.E.64 R6, [R20.64] ;  /* 0x0000000814069981 */ /* 0x000162000c1e1b00 */
[C---:B------:R-:W-:Y:S01]  /*2410*/  @!P3 IADD3 R22, R3.reuse, UR6, RZ ;  /* 0x000000060316bc10 */ /* 0x040fe2000fffe0ff */
[----:B------:R-:W-:Y:S01]  /*2420*/  @!P3 IMAD.MOV.U32 R23, RZ, RZ, 0x8 ;  /* 0x00000008ff17b424 */ /* 0x000fe200078e00ff */
[----:B------:R-:W-:-:S03]  /*2430*/  @!P3 IADD3 R3, R3, 0x80, RZ ;  /* 0x000000800303b810 */ /* 0x000fc60007ffe0ff */
[----:B------:R-:W-:Y:S01]  /*2440*/  @!P3 IMAD.WIDE.U32 R22, R22, R23, c[0x0][0x170] ;  /* 0x00005c001616b625 */ /* 0x000fe200078e0017 */
[----:B------:R-:W-:-:S04]  /*2450*/  ISETP.GE.AND P2, PT, R3, UR4, PT ;  /* 0x0000000403007c0c */ /* 0x000fc8000bf46270 */
[----:B------:R0:W5:Y:S09]  /*2460*/  @!P3 LDG.E.64 R16, [R22.64] ;  /* 0x000000081610b981 */ /* 0x000172000c1e1b00 */
[----:B------:R-:W-:Y:S01]  /*2470*/  @!P2 IADD3 R24, R3, UR6, RZ ;  /* 0x000000060318ac10 */ /* 0x000fe2000fffe0ff */
[----:B------:R-:W-:-:S02]  /*2480*/  @!P2 IMAD.MOV.U32 R25, RZ, RZ, 0x8 ;  /* 0x00000008ff19a424 */ /* 0x000fc400078e00ff */
[----:B------:R-:W-:Y:S02]  /*2490*/  @!P0 IMAD.WIDE.U32 R2, R2, R19, c[0x0][0x170] ;  /* 0x00005c0002028625 */ /* 0x000fe400078e0013 */
[----:B------:R-:W-:Y:S02]  /*24a0*/  CS2R R18, SRZ ;  /* 0x0000000000127805 */ /* 0x000fe4000001ff00 */
[----:B------:R-:W-:Y:S01]  /*24b0*/  @!P2 IMAD.WIDE.U32 R24, R24, R25, c[0x0][0x170] ;  /* 0x00005c001818a625 */ /* 0x000fe200078e0019 */
[----:B------:R0:W5:Y:S04]  /*24c0*/  @!P0 LDG.E.64 R4, [R2.64] ;  /* 0x0000000802048981 */ /* 0x000168000c1e1b00 */
[----:B------:R0:W5:Y:S01]  /*24d0*/  @!P2 LDG.E.64 R18, [R24.64] ;  /* 0x000000081812a981 */ /* 0x000162000c1e1b00 */
[----:B------:R-:W-:Y:S01]  /*24e0*/  BSSY B0, `(.L_x_2273) ;  /* 0x0000041000007945 */ /* 0x000fe20003800000 */
        /* <DEDUP_REMOVED lines=54> */
[----:B------:R-:W1:-:S04]  /*2850*/  DFMA R22, R2, c[0x2][0x40], R4 ;  /* 0x0080100002167a2b */ /* 0x000e480000000004 */
[----:B0-----:R-:W-:-:S04]  /*2860*/  DFMA R20, R4, R24, R20 ;  /* 0x000000180414722b */ /* 0x001fc80000000014 */
[----:B-1----:R-:W0:-:S06]  /*2870*/  DFMA R24, -R2, c[0x2][0x40], R22 ;  /* 0x0080100002187a2b */ /* 0x002e0c0000000116 */
[----:B0-----:R-:W0:-:S06]  /*2880*/  DADD R24, -R4, R24 ;  /* 0x0000000004187229 */ /* 0x001e0c0000000118 */
[----:B0-----:R-:W0:-:S06]  /*2890*/  DADD R20, R20, -R24 ;  /* 0x0000000014147229 */ /* 0x001e0c0000000818 */
[----:B0-----:R-:W0:-:S06]  /*28a0*/  DFMA R20, R2, c[0x2][0x48], R20 ;  /* 0x0080120002147a2b */ /* 0x001e0c0000000014 */
[----:B0-----:R0:W1:-:S06]  /*28b0*/  DADD R20, R22, R20 ;  /* 0x0000000016147229 */ /* 0x00104c0000000014 */
.L_x_2276:
[----:B------:R-:W-:Y:S05]  /*28c0*/  BSYNC B1 ;  /* 0x0000000000017941 */ /* 0x000fea0003800000 */
.L_x_2275:
[----:B-1----:R-:W1:-:S06]  /*28d0*/  DMUL R4, R20, c[0x2][0x50] ;  /* 0x0080140014047a28 */ /* 0x002e4c0000000000 */
[----:B-1----:R1:W2:-:S06]  /*28e0*/  DFMA R4, R20, c[0x2][0x58], R4 ;  /* 0x0080160014047a2b */ /* 0x00228c0000000004 */
.L_x_2274:
[----:B------:R-:W-:Y:S05]  /*28f0*/  BSYNC B0 ;  /* 0x0000000000007941 */ /* 0x000fea0003800000 */
.L_x_2273:
[----:B0-----:R-:W-:Y:S01]  /*2900*/  IADD3 R2, R0, 0x80, RZ ;  /* 0x0000008000027810 */ /* 0x001fe20007ffe0ff */
[----:B------:R-:W-:Y:S03]  /*2910*/  BSSY B0, `(.L_x_2277) ;  /* 0x0000041000007945 */ /* 0x000fe60003800000 */
[----:B------:R-:W-:-:S13]  /*2920*/  ISETP.GE.AND P1, PT, R2, UR4, PT ;  /* 0x0000000402007c0c */ /* 0x000fda000bf26270 */
[----:B------:R-:W-:Y:S05]  /*2930*/  @P1 BRA `(.L_x_2278) ;  /* 0x000003e000001947 */ /* 0x000fea0003800000 */
[----:B-----5:R-:W-:Y:S01]  /*2940*/  ISETP.GT.AND P1, PT, R7, 0xfffff, PT ;  /* 0x000fffff0700780c */ /* 0x020fe20003f24270 */
        /* <DEDUP_REMOVED lines=10> */
[----:B-1----:R-:W-:Y:S01]  /*29f0*/  @P2 IMAD.MOV.U32 R20, RZ, RZ, 0x0 ;  /* 0x00000000ff142424 */ /* 0x002fe200078e00ff */
        /* <DEDUP_REMOVED lines=24> */
[----:B0-----:R0:W1:Y:S02]  /*2b80*/  DFMA R24, R22, -R6, R24 ;  /* 0x800000061618722b */ /* 0x0010640000000018 */
[----:B0-----:R-:W-:Y:S02]  /*2b90*/  IMAD.MOV.U32 R22, RZ, RZ, 0x3ae80f1e ;  /* 0x3ae80f1eff167424 */ /* 0x001fe400078e00ff */
[----:B------:R-:W-:Y:S02]  /*2ba0*/  IMAD.MOV.U32 R23, RZ, RZ, 0x3eb1380b ;  /* 0x3eb1380bff177424 */ /* 0x000fe400078e00ff */
[----:B-1----:R-:W-:-:S04]  /*2bb0*/  DMUL R20, R20, R24 ;  /* 0x0000001814147228 */ /* 0x002fc80000000000 */
[----:B------:R-:W0:-:S06]  /*2bc0*/  DMUL R24, R6, R6 ;  /* 0x0000000606187228 */ /* 0x000e0c0000000000 */
[----:B0-----:R-:W0:-:S06]  /*2bd0*/  DFMA R22, R24, R22, c[0x2][0x0] ;  /* 0x008000001816762b */ /* 0x001e0c0000000016 */
[----:B0-----:R-:W0:-:S06]  /*2be0*/  DFMA R22, R24, R22, c[0x2][0x8] ;  /* 0x008002001816762b */ /* 0x001e0c0000000016 */
[----:B0-----:R-:W0:-:S06]  /*2bf0*/  DFMA R22, R24, R22, c[0x2][0x10] ;  /* 0x008004001816762b */ /* 0x001e0c0000000016 */
[----:B0-----:R-:W0:-:S06]  /*2c00*/  DFMA R22, R24, R22, c[0x2][0x18] ;  /* 0x008006001816762b */ /* 0x001e0c0000000016 */
[----:B0-----:R-:W0:-:S06]  /*2c10*/  DFMA R22, R24, R22, c[0x2][0x20] ;  /* 0x008008001816762b */ /* 0x001e0c0000000016 */
[----:B0-----:R-:W0:-:S06]  /*2c20*/  DFMA R22, R24, R22, c[0x2][0x28] ;  /* 0x00800a001816762b */ /* 0x001e0c0000000016 */
[----:B0-----:R0:W1:Y:S02]  /*2c30*/  DFMA R26, R24, R22, c[0x2][0x30] ;  /* 0x00800c00181a762b */ /* 0x0010640000000016 */
[----:B0-----:R-:W-:Y:S01]  /*2c40*/  LOP3.LUT R22, R3, 0x80000000, RZ, 0x3c, !PT ;  /* 0x8000000003167812 */ /* 0x001fe200078e3cff */
[----:B------:R-:W-:-:S03]  /*2c50*/  IMAD.MOV.U32 R23, RZ, RZ, 0x43300000 ;  /* 0x43300000ff177424 */ /* 0x000fc600078e00ff */
[----:B-1----:R-:W0:-:S04]  /*2c60*/  DMUL R24, R24, R26 ;  /* 0x0000001a18187228 */ /* 0x002e080000000000 */
[----:B------:R-:W1:-:S04]  /*2c70*/  DADD R22, R22, c[0x2][0x38] ;  /* 0x00800e0016167629 */ /* 0x000e480000000000 */
[----:B0-----:R-:W-:-:S04]  /*2c80*/  DFMA R24, R6, R24, R20 ;  /* 0x000000180618722b */ /* 0x001fc80000000014 */
[----:B-1----:R-:W0:-:S06]  /*2c90*/  DFMA R20, R22, c[0x2][0x40], R6 ;  /* 0x0080100016147a2b */ /* 0x002e0c0000000006 */
[----:B0-----:R-:W0:-:S06]  /*2ca0*/  DFMA R26, -R22, c[0x2][0x40], R20 ;  /* 0x00801000161a7a2b */ /* 0x001e0c0000000114 */
[----:B0-----:R-:W0:-:S06]  /*2cb0*/  DADD R26, -R6, R26 ;  /* 0x00000000061a7229 */ /* 0x001e0c000000011a */
[----:B0-----:R-:W0:-:S06]  /*2cc0*/  DADD R24, R24, -R26 ;  /* 0x0000000018187229 */ /* 0x001e0c000000081a */
[----:B0-----:R-:W0:-:S06]  /*2cd0*/  DFMA R24, R22, c[0x2][0x48], R24 ;  /* 0x0080120016187a2b */ /* 0x001e0c0000000018 */
[----:B0-----:R0:W1:-:S06]  /*2ce0*/  DADD R20, R20, R24 ;  /* 0x0000000014147229 */ /* 0x00104c0000000018 */
.L_x_2280:
[----:B------:R-:W-:Y:S05]  /*2cf0*/  BSYNC B1 ;  /* 0x0000000000017941 */ /* 0x000fea0003800000 */
.L_x_2279:
[----:B-1----:R-:W1:-:S06]  /*2d00*/  DMUL R6, R20, c[0x2][0x50] ;  /* 0x0080140014067a28 */ /* 0x002e4c0000000000 */
[----:B-1----:R1:W3:-:S06]  /*2d10*/  DFMA R6, R20, c[0x2][0x58], R6 ;  /* 0x0080160014067a2b */ /* 0x0022cc0000000006 */
.L_x_2278:
[----:B------:R-:W-:Y:S05]  /*2d20*/  BSYNC B0 ;  /* 0x0000000000007941 */ /* 0x000fea0003800000 */
.L_x_2277:
[----:B------:R-:W-:Y:S01]  /*2d30*/  IADD3 R3, R0, 0x100, RZ ;  /* 0x0000010000037810 */ /* 0x000fe20007ffe0ff */
[----:B------:R-:W-:Y:S03]  /*2d40*/  BSSY B0, `(.L_x_2281) ;  /* 0x0000041000007945 */ /* 0x000fe60003800000 */
[----:B------:R-:W-:-:S13]  /*2d50*/  ISETP.GE.AND P1, PT, R3, UR4, PT ;  /* 0x0000000403007c0c */ /* 0x000fda000bf26270 */
[----:B------:R-:W-:Y:S05]  /*2d60*/  @P1 BRA `(.L_x_2282) ;  /* 0x000003e000001947 */ /* 0x000fea0003800000 */
[----:B-----5:R-:W-:Y:S01]  /*2d70*/  ISETP.GT.AND P1, PT, R9, 0xfffff, PT ;  /* 0x000fffff0900780c */ /* 0x020fe20003f24270 */
[----:B------:R-:W-:Y:S01]  /*2d80*/  IMAD.MOV.U32 R26, RZ, RZ, R9 ;  /* 0x000000ffff1a7224 */ /* 0x000fe200078e0009 */
[----:B------:R-:W-:Y:S01]  /*2d90*/  BSSY B1, `(.L_x_2283) ;  /* 0x0000039000017945 */ /* 0x000fe20003800000 */
[----:B------:R-:W-:-:S10]  /*2da0*/  IMAD.MOV.U32 R22, RZ, RZ, R8 ;  /* 0x000000ffff167224 */ /* 0x000fd400078e0008 */
[----:B------:R-:W4:-:S10]  /*2db0*/  @!P1 DMUL R8, R8, 1.80143985094819840000e+16 ;  /* 0x4350000008089828 */ /* 0x000f140000000000 */
[----:B----4-:R-:W-:Y:S02]  /*2dc0*/  @!P1 IMAD.MOV.U32 R26, RZ, RZ, R9 ;  /* 0x000000ffff1a9224 */ /* 0x010fe400078e0009 */
        /* <DEDUP_REMOVED lines=20> */
[----:B------:R-:W1:-:S04]  /*2f10*/  DADD R28, R22, 1 ;  /* 0x3ff00000161c7429 */ /* 0x000e480000000000 */
[----:B------:R-:W-:Y:S02]  /*2f20*/  DADD R22, R22, -1 ;  /* 0xbff0000016167429 */ /* 0x000fe40000000000 */
[----:B-1----:R-:W1:Y:S02]  /*2f30*/  MUFU.RCP64H R21, R29 ;  /* 0x0000001d00157308 */ /* 0x002e640000001800 */
[----:B-1----:R-:W1:-:S06]  /*2f40*/  DFMA R8, -R28, R20, 1 ;  /* 0x3ff000001c08742b */ /* 0x002e4c0000000114 */
[----:B-1----:R-:W1:-:S06]  /*2f50*/  DFMA R8, R8, R8, R8 ;  /* 0x000000080808722b */ /* 0x002e4c0000000008 */
[----:B-1----:R-:W1:-:S06]  /*2f60*/  DFMA R20, R20, R8, R20 ;  /* 0x000000081414722b */ /* 0x002e4c0000000014 */
[----:B-1----:R-:W1:-:S06]  /*2f70*/  DMUL R8, R20, R22 ;  /* 0x0000001614087228 */ /* 0x002e4c0000000000 */
[----:B-1----:R-:W1:-:S06]  /*2f80*/  DFMA R8, R20, R22, R8 ;  /* 0x000000161408722b */ /* 0x002e4c0000000008 */
[----:B01----:R-:W0:-:S06]  /*2f90*/  DADD R24, R22, -R8 ;  /* 0x0000000016187229 */ /* 0x003e0c0000000808 */
        /* <DEDUP_REMOVED lines=24> */
.L_x_2284:
[----:B------:R-:W-:Y:S05]  /*3120*/  BSYNC B1 ;  /* 0x0000000000017941 */ /* 0x000fea0003800000 */
.L_x_2283:
[----:B-1----:R-:W1:-:S06]  /*3130*/  DMUL R8, R20, c[0x2][0x50] ;  /* 0x0080140014087a28 */ /* 0x002e4c0000000000 */
[----:B-1----:R1:W4:-:S06]  /*3140*/  DFMA R8, R20, c[0x2][0x58], R8 ;  /* 0x0080160014087a2b */ /* 0x00230c0000000008 */
.L_x_2282:
[----:B------:R-:W-:Y:S05]  /*3150*/  BSYNC B0 ;  /* 0x0000000000007941 */ /* 0x000fea0003800000 */
.L_x_2281:
        /* <DEDUP_REMOVED lines=63> */
.L_x_2288:
[----:B------:R-:W-:Y:S05]  /*3550*/  BSYNC B1 ;  /* 0x0000000000017941 */ /* 0x000fea0003800000 */
.L_x_2287:
[----:B-1----:R-:W1:-:S06]  /*3560*/  DMUL R10, R20, c[0x2][0x50] ;  /* 0x00801400140a7a28 */ /* 0x002e4c0000000000 */
[----:B-1----:R1:W0:-:S06]  /*3570*/  DFMA R10, R20, c[0x2][0x58], R10 ;  /* 0x00801600140a7a2b */ /* 0x00220c000000000a */
.L_x_2286:
[----:B------:R-:W-:Y:S05]  /*3580*/  BSYNC B0 ;  /* 0x0000000000007941 */ /* 0x000fea0003800000 */
.L_x_2285:
        /* <DEDUP_REMOVED lines=8> */
[----:B------:R-:W1:-:S10]  /*3610*/  @!P1 DMUL R12, R12, 1.80143985094819840000e+16 ;  /* 0x435000000c0c9828 */ /* 0x000e540000000000 */
[----:B-1----:R-:W-:Y:S02]  /*3620*/  @!P1 IMAD.MOV.U32 R26, RZ, RZ, R13 ;  /* 0x000000ffff1a9224 */ /* 0x002fe400078e000d */
        /* <DEDUP_REMOVED lines=53> */
.L_x_2292:
[----:B------:R-:W-:Y:S05]  /*3980*/  BSYNC B1 ;  /* 0x0000000000017941 */ /* 0x000fea0003800000 */
.L_x_2291:
[----:B-1----:R-:W1:-:S06]  /*3990*/  DMUL R12, R20, c[0x2][0x50] ;  /* 0x00801400140c7a28 */ /* 0x002e4c0000000000 */
[----:B-1----:R1:W4:-:S06]  /*39a0*/  DFMA R12, R20, c[0x2][0x58], R12 ;  /* 0x00801600140c7a2b */ /* 0x00230c000000000c */
.L_x_2290:
[----:B------:R-:W-:Y:S05]  /*39b0*/  BSYNC B0 ;  /* 0x0000000000007941 */ /* 0x000fea0003800000 */
.L_x_2289:
        /* <DEDUP_REMOVED lines=63> */
.L_x_2296:
[----:B------:R-:W-:Y:S05]  /*3db0*/  BSYNC B1 ;  /* 0x0000000000017941 */ /* 0x000fea0003800000 */
.L_x_2295:
[----:B-1----:R-:W1:-:S06]  /*3dc0*/  DMUL R14, R20, c[0x2][0x50] ;  /* 0x00801400140e7a28 */ /* 0x002e4c0000000000 */
[----:B-1----:R1:W4:-:S06]  /*3dd0*/  DFMA R14, R20, c[0x2][0x58], R14 ;  /* 0x00801600140e7a2b */ /* 0x00230c000000000e */
.L_x_2294:
[----:B------:R-:W-:Y:S05]  /*3de0*/  BSYNC B0 ;  /* 0x0000000000007941 */ /* 0x000fea0003800000 */
.L_x_2293:
        /* <DEDUP_REMOVED lines=63> */
.L_x_2300:
[----:B------:R-:W-:Y:S05]  /*41e0*/  BSYNC B1 ;  /* 0x0000000000017941 */ /* 0x000fea0003800000 */
.L_x_2299:
[----:B-1----:R-:W1:-:S06]  /*41f0*/  DMUL R16, R20, c[0x2][0x50] ;  /* 0x0080140014107a28 */ /* 0x002e4c0000000000 */
[----:B-1----:R1:W4:-:S06]  /*4200*/  DFMA R16, R20, c[0x2][0x58], R16 ;  /* 0x0080160014107a2b */ /* 0x00230c0000000010 */
.L_x_2298:
[----:B------:R-:W-:Y:S05]  /*4210*/  BSYNC B0 ;  /* 0x0000000000007941 */ /* 0x000fea0003800000 */
.L_x_2297:
        /* <DEDUP_REMOVED lines=63> */
.L_x_2304:
[----:B------:R-:W-:Y:S05]  /*4610*/  BSYNC B1 ;  /* 0x0000000000017941 */ /* 0x000fea0003800000 */
.L_x_2303:
[----:B-1----:R-:W1:-:S06]  /*4620*/  DMUL R18, R20, c[0x2][0x50] ;  /* 0x0080140014127a28 */ /* 0x002e4c0000000000 */
[----:B-1----:R1:W4:-:S06]  /*4630*/  DFMA R20, R20, c[0x2][0x58], R18 ;  /* 0x0080160014147a2b */ /* 0x00230c0000000012 */
.L_x_2302:
[----:B------:R-:W-:Y:S05]  /*4640*/  BSYNC B0 ;  /* 0x0000000000007941 */ /* 0x000fea0003800000 */
.L_x_2301:
[----:B-1---5:R-:W-:Y:S01]  /*4650*/  @!P0 IADD3 R18, R0, UR6, RZ ;  /* 0x0000000600128c10 */ /* 0x022fe2000fffe0ff */
[----:B------:R-:W-:Y:S01]  /*4660*/  @!P0 IMAD.MOV.U32 R19, RZ, RZ, 0x8 ;  /* 0x00000008ff138424 */ /* 0x000fe200078e00ff */
[----:B------:R-:W-:Y:S01]  /*4670*/  BSSY B0, `(.L_x_2305) ;  /* 0x0000030000007945 */ /* 0x000fe20003800000 */
[----:B------:R-:W-:Y:S01]  /*4680*/  @!P0 IMAD.MOV.U32 R0, RZ, RZ, R2 ;  /* 0x000000ffff008224 */ /* 0x000fe200078e0002 */
[----:B------:R-:W-:Y:S01]  /*4690*/  BSSY B1, `(.L_x_2306) ;  /* 0x0000027000017945 */ /* 0x000fe20003800000 */
[----:B------:R-:W-:-:S05]  /*46a0*/  @!P0 IMAD.WIDE.U32 R18, R18, R19, c[0x0][0x168] ;  /* 0x00005a0012128625 */ /* 0x000fca00078e0013 */
[----:B--2---:R1:W-:Y:S01]  /*46b0*/  @!P0 STG.E.64 [R18.64], R4 ;  /* 0x0000000412008986 */ /* 0x0043e2000c101b08 */
[----:B------:R-:W-:-:S13]  /*46c0*/  ISETP.GE.AND P0, PT, R0, UR4, PT ;  /* 0x0000000400007c0c */ /* 0x000fda000bf06270 */
[----:B------:R-:W-:Y:S05]  /*46d0*/  @P0 BRA `(.L_x_2307) ;  /* 0x000000c000000947 */ /* 0x000fea0003800000 */
[C---:B-1----:R-:W-:Y:S01]  /*46e0*/  IADD3 R2, R0.reuse, UR6, RZ ;  /* 0x0000000600027c10 */ /* 0x042fe2000fffe0ff */
[----:B------:R-:W-:Y:S01]  /*46f0*/  IMAD.MOV.U32 R3, RZ, RZ, 0x8 ;  /* 0x00000008ff037424 */ /* 0x000fe200078e00ff */
[----:B------:R-:W-:-:S03]  /*4700*/  IADD3 R0, R0, 0x80, RZ ;  /* 0x0000008000007810 */ /* 0x000fc60007ffe0ff */
[----:B------:R-:W-:Y:S01]  /*4710*/  IMAD.WIDE.U32 R2, R2, R3, c[0x0][0x168] ;  /* 0x00005a0002027625 */ /* 0x000fe200078e0003 */
[----:B------:R-:W-:-:S04]  /*4720*/  ISETP.GE.AND P0, PT, R0, UR4, PT ;  /* 0x0000000400007c0c */ /* 0x000fc8000bf06270 */
[----:B---3--:R1:W-:Y:S09]  /*4730*/  STG.E.64 [R2.64], R6 ;  /* 0x0000000602007986 */ /* 0x0083f2000c101b08 */
[----:B------:R-:W-:Y:S05]  /*4740*/  @P0 BRA `(.L_x_2308) ;  /* 0x000000c000000947 */ /* 0x000fea0003800000 */
[C---:B-1----:R-:W-:Y:S01]  /*4750*/  IADD3 R2, R0.reuse, UR6, RZ ;  /* 0x0000000600027c10 */ /* 0x042fe2000fffe0ff */
[----:B------:R-:W-:Y:S01]  /*4760*/  IMAD.MOV.U32 R3, RZ, RZ, 0x8 ;  /* 0x00000008ff037424 */ /* 0x000fe200078e00ff */
[----:B------:R-:W-:-:S03]  /*4770*/  IADD3 R0, R0, 0x80, RZ ;  /* 0x0000008000007810 */ /* 0x000fc60007ffe0ff */
[----:B------:R-:W-:-:S05]  /*4780*/  IMAD.WIDE.U32 R2, R2, R3, c[0x0][0x168] ;  /* 0x00005a0002027625 */ /* 0x000fca00078e0003 */
[----:B----4-:R1:W-:Y:S02]  /*4790*/  STG.E.64 [R2.64], R8 ;  /* 0x0000000802007986 */ /* 0x0103e4000c101b08 */
.L_x_2307:
[----:B-1----:R-:W-:-:S13]  /*47a0*/  ISETP.GE.AND P0, PT, R0, UR4, PT ;  /* 0x0000000400007c0c */ /* 0x002fda000bf06270 */
[----:B------:R-:W-:Y:S05]  /*47b0*/  @P0 BRA `(.L_x_2309) ;  /* 0x000000c000000947 */ /* 0x000fea0003800000 */
[C---:B------:R-:W-:Y:S01]  /*47c0*/  IADD3 R2, R0.reuse, UR6, RZ ;  /* 0x0000000600027c10 */ /* 0x040fe2000fffe0ff */
[----:B------:R-:W-:Y:S01]  /*47d0*/  IMAD.MOV.U32 R3, RZ, RZ, 0x8 ;  /* 0x00000008ff037424 */ /* 0x000fe200078e00ff */
[----:B------:R-:W-:-:S03]  /*47e0*/  IADD3 R0, R0, 0x80, RZ ;  /* 0x0000008000007810 */ /* 0x000fc60007ffe0ff */
[----:B------:R-:W-:-:S05]  /*47f0*/  IMAD.WIDE.U32 R2, R2, R3, c[0x0][0x168] ;  /* 0x00005a0002027625 */ /* 0x000fca00078e0003 */
[----:B0-----:R0:W-:Y:S02]  /*4800*/  STG.E.64 [R2.64], R10 ;  /* 0x0000000a02007986 */ /* 0x0011e4000c101b08 */
.L_x_2308:
[----:B------:R-:W-:-:S13]  /*4810*/  ISETP.GE.AND P0, PT, R0, UR4, PT ;  /* 0x0000000400007c0c */ /* 0x000fda000bf06270 */
[----:B------:R-:W-:Y:S05]  /*4820*/  @P0 BRA `(.L_x_2310) ;  /* 0x000000d000000947 */ /* 0x000fea0003800000 */
[C---:B01----:R-:W-:Y:S01]  /*4830*/  IADD3 R2, R0.reuse, UR6, RZ ;  /* 0x0000000600027c10 */ /* 0x043fe2000fffe0ff */
[----:B------:R-:W-:Y:S01]  /*4840*/  IMAD.MOV.U32 R3, RZ, RZ, 0x8 ;  /* 0x00000008ff037424 */ /* 0x000fe200078e00ff */
[----:B------:R-:W-:-:S03]  /*4850*/  IADD3 R0, R0, 0x80, RZ ;  /* 0x0000008000007810 */ /* 0x000fc60007ffe0ff */
[----:B------:R-:W-:-:S05]  /*4860*/  IMAD.WIDE.U32 R2, R2, R3, c[0x0][0x168] ;  /* 0x00005a0002027625 */ /* 0x000fca00078e0003 */
[----:B----4-:R0:W-:Y:S02]  /*4870*/  STG.E.64 [R2.64], R12 ;  /* 0x0000000c02007986 */ /* 0x0101e4000c101b08 */
.L_x_2309:
[----:B------:R-:W-:-:S13]  /*4880*/  ISETP.GE.AND P0, PT, R0, UR4, PT ;  /* 0x0000000400007c0c */ /* 0x000fda000bf06270 */
[----:B------:R-:W-:Y:S01]  /*4890*/  @P0 BREAK B1 ;  /* 0x0000000000010942 */ /* 0x000fe20003800000 */
[----:B------:R-:W-:Y:S05]  /*48a0*/  @P0 BRA `(.L_x_2311) ;  /* 0x000000c000000947 */ /* 0x000fea0003800000 */
[C---:B0-----:R-:W-:Y:S01]  /*48b0*/  IADD3 R2, R0.reuse, UR6, RZ ;  /* 0x0000000600027c10 */ /* 0x041fe2000fffe0ff */
[----:B------:R-:W-:Y:S01]  /*48c0*/  IMAD.MOV.U32 R3, RZ, RZ, 0x8 ;  /* 0x00000008ff037424 */ /* 0x000fe200078e00ff */
[----:B------:R-:W-:-:S03]  /*48d0*/  IADD3 R0, R0, 0x80, RZ ;  /* 0x0000008000007810 */ /* 0x000fc60007ffe0ff */
[----:B------:R-:W-:-:S05]  /*48e0*/  IMAD.WIDE.U32 R2, R2, R3, c[0x0][0x168] ;  /* 0x00005a0002027625 */ /* 0x000fca00078e0003 */
[----:B----4-:R0:W-:Y:S02]  /*48f0*/  STG.E.64 [R2.64], R14 ;  /* 0x0000000e02007986 */ /* 0x0101e4000c101b08 */
.L_x_2310:
[----:B------:R-:W-:Y:S05]  /*4900*/  BSYNC B1 ;  /* 0x0000000000017941 */ /* 0x000fea0003800000 */
.L_x_2306:
[----:B------:R-:W-:-:S13]  /*4910*/  ISETP.GE.AND P0, PT, R0, UR4, PT ;  /* 0x0000000400007c0c */ /* 0x000fda000bf06270 */
[C---:B01----:R-:W-:Y:S01]  /*4920*/  @!P0 IADD3 R2, R0.reuse, UR6, RZ ;  /* 0x0000000600028c10 */ /* 0x043fe2000fffe0ff */
[----:B------:R-:W-:Y:S01]  /*4930*/  @!P0 IMAD.MOV.U32 R3, RZ, RZ, 0x8 ;  /* 0x00000008ff038424 */ /* 0x000fe200078e00ff */
[----:B------:R-:W-:-:S03]  /*4940*/  @!P0 IADD3 R0, R0, 0x80, RZ ;  /* 0x0000008000008810 */ /* 0x000fc60007ffe0ff */
[----:B------:R-:W-:-:S05]  /*4950*/  @!P0 IMAD.WIDE.U32 R2, R2, R3, c[0x0][0x168] ;  /* 0x00005a0002028625 */ /* 0x000fca00078e0003 */
[----:B----4-:R0:W-:Y:S02]  /*4960*/  @!P0 STG.E.64 [R2.64], R16 ;  /* 0x0000001002008986 */ /* 0x0101e4000c101b08 */
.L_x_2311:
[----:B------:R-:W-:Y:S05]  /*4970*/  BSYNC B0 ;  /* 0x0000000000007941 */ /* 0x000fea0003800000 */
.L_x_2305:
[----:B------:R-:W-:Y:S01]  /*4980*/  WARPSYNC 0xffffffff ;  /* 0xffffffff00007948 */ /* 0x000fe20003800000 */
[----:B------:R-:W-:-:S13]  /*4990*/  ISETP.GE.AND P0, PT, R0, UR4, PT ;  /* 0x0000000400007c0c */ /* 0x000fda000bf06270 */
[----:B------:R-:W-:Y:S05]  /*49a0*/  @P0 EXIT ;  /* 0x000000000000094d */ /* 0x000fea0003800000 */
[----:B0-----:R-:W-:Y:S01]  /*49b0*/  IADD3 R2, R0, UR6, RZ ;  /* 0x0000000600027c10 */ /* 0x001fe2000fffe0ff */
[----:B------:R-:W-:-:S04]  /*49c0*/  IMAD.MOV.U32 R3, RZ, RZ, 0x8 ;  /* 0x00000008ff037424 */ /* 0x000fc800078e00ff */
[----:B------:R-:W-:-:S05]  /*49d0*/  IMAD.WIDE.U32 R2, R2, R3, c[0x0][0x168] ;  /* 0x00005a0002027625 */ /* 0x000fca00078e0003 */
[----:B----4-:R-:W-:Y:S01]  /*49e0*/  STG.E.64 [R2.64], R20 ;  /* 0x0000001402007986 */ /* 0x010fe2000c101b08 */
[----:B------:R-:W-:Y:S05]  /*49f0*/  EXIT ;  /* 0x000000000000794d */ /* 0x000fea0003800000 */
.L_x_2312:
        /* <DEDUP_REMOVED lines=16> */
.L_x_12115:


//--------------------- .text._ZN2at6native29vectorized_elementwise_kernelILi4EZZZNS0_16log2_kernel_cudaERNS_18TensorIteratorBaseEENKUlvE0_clEvENKUlvE_clEvEUldE_St5arrayIPcLm2EEEEviT0_T1_ --------------------------
	.section	.text._ZN2at6native29vectorized_elementwise_kernelILi4EZZZNS0_16log2_kernel_cudaERNS_18TensorIteratorBaseEENKUlvE0_clEvENKUlvE_clEvEUldE_St5arrayIPcLm2EEEEviT0_T1_,"ax",@progbits
	.sectioninfo	@"SHI_REGISTERS=32"
	.align	128
        .global         _ZN2at6native29vectorized_elementwise_kernelILi4EZZZNS0_16log2_kernel_cudaERNS_18TensorIteratorBaseEENKUlvE0_clEvENKUlvE_clEvEUldE_St5arrayIPcLm2EEEEviT0_T1_
        .type           _ZN2at6native29vectorized_elementwise_kernelILi4EZZZNS0_16log2_kernel_cudaERNS_18TensorIteratorBaseEENKUlvE0_clEvENKUlvE_clEvEUldE_St5arrayIPcLm2EEEEviT0_T1_,@function
        .size           _ZN2at6native29vectorized_elementwise_kernelILi4EZZZNS0_16log2_kernel_cudaERNS_18TensorIteratorBaseEENKUlvE0_clEvENKUlvE_clEvEUldE_St5arrayIPcLm2EEEEviT0_T1_,(.L_x_12116 - _ZN2at6native29vectorized_elementwise_kernelILi4EZZZNS0_16log2_kernel_cudaERNS_18TensorIteratorBaseEENKUlvE0_clEvENKUlvE_clEvEUldE_St5arrayIPcLm2EEEEviT0_T1_)
        .other          _ZN2at6native29vectorized_elementwise_kernelILi4EZZZNS0_16log2_kernel_cudaERNS_18TensorIteratorBaseEENKUlvE0_clEvENKUlvE_clEvEUldE_St5arrayIPcLm2EEEEviT0_T1_,@"STO_CUDA_ENTRY STV_DEFAULT"
_ZN2at6native29vectorized_elementwise_kernelILi4EZZZNS0_16log2_kernel_cudaERNS_18TensorIteratorBaseEENKUlvE0_clEvENKUlvE_clEvEUldE_St5arrayIPcLm2EEEEviT0_T1_:
.text._ZN2at6native29vectorized_elementwise_kernelILi4EZZZNS0_16log2_kernel_cudaERNS_18TensorIteratorBaseEENKUlvE0_clEvENKUlvE_clEvEUldE_St5arrayIPcLm2EEEEviT0_T1_:
        /* <DEDUP_REMOVED lines=81> */
.L_x_2315:
[----:B------:R-:W-:Y:S05]  /*0510*/  BSYNC B0 ;  /* 0x0000000000007941 */ /* 0x000fea0003800000 */
.L_x_2314:
        /* <DEDUP_REMOVED lines=60> */
.L_x_2317:
[----:B------:R-:W-:Y:S05]  /*08e0*/  BSYNC B0 ;  /* 0x0000000000007941 */ /* 0x000fea0003800000 */
.L_x_2316:
        /* <DEDUP_REMOVED lines=59> */
.L_x_2319:
[----:B------:R-:W-:Y:S05]  /*0ca0*/  BSYNC B0 ;  /* 0x0000000000007941 */ /* 0x000fea0003800000 */
.L_x_2318:
        /* <DEDUP_REMOVED lines=59> */
.L_x_2321:
[----:B------:R-:W-:Y:S05]  /*1060*/  BSYNC B0 ;  /* 0x0000000000007941 */ /* 0x000fea0003800000 */
.L_x_2320:
        /* <DEDUP_REMOVED lines=60> */
.L_x_2323:
[----:B------:R-:W-:Y:S05]  /*1430*/  BSYNC B0 ;  /* 0x0000000000007941 */ /* 0x000fea0003800000 */
.L_x_2322:
        /* <DEDUP_REMOVED lines=60> */
.L_x_2325:
[----:B------:R-:W-:Y:S05]  /*1800*/  BSYNC B0 ;  /* 0x0000000000007941 */ /* 0x000fea0003800000 */
.L_x_2324:
        /* <DEDUP_REMOVED lines=59> */
.L_x_2327:
[----:B------:R-:W-:Y:S05]  /*1bc0*/  BSYNC B0 ;  /* 0x0000000000007941 */ /* 0x000fea0003800000 */
.L_x_2326:
        /* <DEDUP_REMOVED lines=58> */
.L_x_2329:
[----:B------:R-:W-:Y:S05]  /*1f70*/  BSYNC B0 ;  /* 0x0000000000007941 */ /* 0x000fea0003800000 */
.L_x_2328:
        /* <DEDUP_REMOVED lines=25> */
.L_x_2313:
        /* <DEDUP_REMOVED lines=23> */
.L_x_2331:
[----:B------:R-:W-:Y:S05]  /*2280*/  BSYNC B0 ;  /* 0x0000000000007941 */ /* 0x000fea0003800000 */
.L_x_2330:
        /* <DEDUP_REMOVED lines=15> */
.L_x_2333:
[----:B------:R-:W-:Y:S05]  /*2380*/  BSYNC B0 ;  /* 0x0000000000007941 */ /* 0x000fea0003800000 */
.L_x_2332:
        /* <DEDUP_REMOVED lines=83> */
.L_x_2337:
[----:B------:R-:W-:Y:S05]  /*28c0*/  BSYNC B1 ;  /* 0x0000000000017941 */ /* 0x000fea0003800000 */
.L_x_2336:
[----:B-1----:R-:W1:-:S06]  /*28d0*/  DMUL R4, R20, c[0x2][0x50] ;  /* 0x0080140014047a28 */ /* 0x002e4c0000000000 */
[----:B-1----:R1:W2:-:S06]  /*28e0*/  DFMA R4, R20, c[0x2][0x58], R4 ;  /* 0x0080160014047a2b */ /* 0x00228c0000000004 */
.L_x_2335:
[----:B------:R-:W-:Y:S05]  /*28f0*/  BSYNC B0 ;  /* 0x0000000000007941 */ /* 0x000fea0003800000 */
.L_x_2334:
        /* <DEDUP_REMOVED lines=63> */
.L_x_2341:
[----:B------:R-:W-:Y:S05]  /*2cf0*/  BSYNC B1 ;  /* 0x0000000000017941 */ /* 0x000fea0003800000 */
.L_x_2340:
[----:B-1----:R-:W1:-:S06]  /*2d00*/  DMUL R6, R20, c[0x2][0x50] ;  /* 0x0080140014067a28 */ /* 0x002e4c0000000000 */
[----:B-1----:R1:W3:-:S06]  /*2d10*/  DFMA R6, R20, c[0x2][0x58], R6 ;  /* 0x0080160014067a2b */ /* 0x0022cc0000000006 */
.L_x_2339:
[----:B------:R-:W-:Y:S05]  /*2d20*/  BSYNC B0 ;  /* 0x0000000000007941 */ /* 0x000fea0003800000 */
.L_x_2338:
        /* <DEDUP_REMOVED lines=63> */
.L_x_2345:
[----:B------:R-:W-:Y:S05]  /*3120*/  BSYNC B1 ;  /* 0x0000000000017941 */ /* 0x000fea0003800000 */
.L_x_2344:
[----:B-1----:R-:W1:-:S06]  /*3130*/  DMUL R8, R20, c[0x2][0x50] ;  /* 0x0080140014087a28 */ /* 0x002e4c0000000000 */
[----:B-1----:R1:W4:-:S06]  /*3140*/  DFMA R8, R20, c[0x2][0x58], R8 ;  /* 0x0080160014087a2b */ /* 0x00230c0000000008 */
.L_x_2343:
[----:B------:R-:W-:Y:S05]  /*3150*/  BSYNC B0 ;  /* 0x0000000000007941 */ /* 0x000fea0003800000 */
.L_x_2342:
        /* <DEDUP_REMOVED lines=63> */
.L_x_2349:
[----:B------:R-:W-:Y:S05]  /*3550*/  BSYNC B1 ;  /* 0x0000000000017941 */ /* 0x000fea0003800000 */
.L_x_2348:
[----:B-1----:R-:W1:-:S06]  /*3560*/  DMUL R10, R20, c[0x2][0x50] ;  /* 0x00801400140a7a28 */ /* 0x002e4c0000000000 */
[----:B-1----:R1:W0:-:S06]  /*3570*/  DFMA R10, R20, c[0x2][0x58], R10 ;  /* 0x00801600140a7a2b */ /* 0x00220c000000000a */
.L_x_2347:
[----:B------:R-:W-:Y:S05]  /*3580*/  BSYNC B0 ;  /* 0x0000000000007941 */ /* 0x000fea0003800000 */
.L_x_2346:
        /* <DEDUP_REMOVED lines=63> */
.L_x_2353:
[----:B------:R-:W-:Y:S05]  /*3980*/  BSYNC B1 ;  /* 0x0000000000017941 */ /* 0x000fea0003800000 */
.L_x_2352:
[----:B-1----:R-:W1:-:S06]  /*3990*/  DMUL R12, R20, c[0x2][0x50] ;  /* 0x00801400140c7a28 */ /* 0x002e4c0000000000 */
[----:B-1----:R1:W4:-:S06]  /*39a0*/  DFMA R12, R20, c[0x2][0x58], R12 ;  /* 0x00801600140c7a2b */ /* 0x00230c000000000c */
.L_x_2351:
[----:B------:R-:W-:Y:S05]  /*39b0*/  BSYNC B0 ;  /* 0x0000000000007941 */ /* 0x000fea0003800000 */
.L_x_2350:
        /* <DEDUP_REMOVED lines=63> */
.L_x_2357:
[----:B------:R-:W-:Y:S05]  /*3db0*/  BSYNC B1 ;  /* 0x0000000000017941 */ /* 0x000fea0003800000 */
.L_x_2356:
[----:B-1----:R-:W1:-:S06]  /*3dc0*/  DMUL R14, R20, c[0x2][0x50] ;  /* 0x00801400140e7a28 */ /* 0x002e4c0000000000 */
[----:B-1----:R1:W4:-:S06]  /*3dd0*/  DFMA R14, R20, c[0x2][0x58], R14 ;  /* 0x00801600140e7a2b */ /* 0x00230c000000000e */
.L_x_2355:
[----:B------:R-:W-:Y:S05]  /*3de0*/  BSYNC B0 ;  /* 0x0000000000007941 */ /* 0x000fea0003800000 */
.L_x_2354:
        /* <DEDUP_REMOVED lines=63> */
.L_x_2361:
[----:B------:R-:W-:Y:S05]  /*41e0*/  BSYNC B1 ;  /* 0x0000000000017941 */ /* 0x000fea0003800000 */
.L_x_2360:
[----:B-1----:R-:W1:-:S06]  /*41f0*/  DMUL R16, R20, c[0x2][0x50] ;  /* 0x0080140014107a28 */ /* 0x002e4c0000000000 */
[----:B-1----:R1:W4:-:S06]  /*4200*/  DFMA R16, R20, c[0x2][0x58], R16 ;  /* 0x0080160014107a2b */ /* 0x00230c0000000010 */
.L_x_2359:
[----:B------:R-:W-:Y:S05]  /*4210*/  BSYNC B0 ;  /* 0x0000000000007941 */ /* 0x000fea0003800000 */
.L_x_2358:
        /* <DEDUP_REMOVED lines=63> */
.L_x_2365:
[----:B------:R-:W-:Y:S05]  /*4610*/  BSYNC B1 ;  /* 0x0000000000017941 */ /* 0x000fea0003800000 */
.L_x_2364:
[----:B-1----:R-:W1:-:S06]  /*4620*/  DMUL R18, R20, c[0x2][0x50] ;  /* 0x0080140014127a28 */ /* 0x002e4c0000000000 */
[----:B-1----:R1:W4:-:S06]  /*4630*/  DFMA R20, R20, c[0x2][0x58], R18 ;  /* 0x0080160014147a2b */ /* 0x00230c0000000012 */
.L_x_2363:
[----:B------:R-:W-:Y:S05]  /*4640*/  BSYNC B0 ;  /* 0x0000000000007941 */ /* 0x000fea0003800000 */
.L_x_2362:
        /* <DEDUP_REMOVED lines=21> */
.L_x_2368:
[----:B-1----:R-:W-:-:S13]  /*47a0*/  ISETP.GE.AND P0, PT, R0, UR4, PT ;  /* 0x0000000400007c0c */ /* 0x002fda000bf06270 */
[----:B------:R-:W-:Y:S05]  /*47b0*/  @P0 BRA `(.L_x_2370) ;  /* 0x000000c000000947 */ /* 0x000fea0003800000 */
[C---:B------:R-:W-:Y:S01]  /*47c0*/  IADD3 R2, R0.reuse, UR6, RZ ;  /* 0x0000000600027c10 */ /* 0x040fe2000fffe0ff */
[----:B------:R-:W-:Y:S01]  /*47d0*/  IMAD.MOV.U32 R3, RZ, RZ, 0x8 ;  /* 0x00000008ff037424 */ /* 0x000fe200078e00ff */
[----:B------:R-:W-:-:S03]  /*47e0*/  IADD3 R0, R0, 0x80, RZ ;  /* 0x0000008000007810 */ /* 0x000fc60007ffe0ff */
[----:B------:R-:W-:-:S05]  /*47f0*/  IMAD.WIDE.U32 R2, R2, R3, c[0x0][0x168] ;  /* 0x00005a0002027625 */ /* 0x000fca00078e0003 */
[----:B0-----:R0:W-:Y:S02]  /*4800*/  STG.E.64 [R2.64], R10 ;  /* 0x0000000a02007986 */ /* 0x0011e4000c101b08 */
.L_x_2369:
[----:B------:R-:W-:-:S13]  /*4810*/  ISETP.GE.AND P0, PT, R0, UR4, PT ;  /* 0x0000000400007c0c */ /* 0x000fda000bf06270 */
[----:B------:R-:W-:Y:S05]  /*4820*/  @P0 BRA `(.L_x_2371) ;  /* 0x000000d000000947 */ /* 0x000fea0003800000 */
[C---:B01----:R-:W-:Y:S01]  /*4830*/  IADD3 R2, R0.reuse, UR6, RZ ;  /* 0x0000000600027c10 */ /* 0x043fe2000fffe0ff */
[----:B------:R-:W-:Y:S01]  /*4840*/  IMAD.MOV.U32 R3, RZ, RZ, 0x8 ;  /* 0x00000008ff037424 */ /* 0x000fe200078e00ff */
[----:B------:R-:W-:-:S03]  /*4850*/  IADD3 R0, R0, 0x80, RZ ;  /* 0x0000008000007810 */ /* 0x000fc60007ffe0ff */
[----:B------:R-:W-:-:S05]  /*4860*/  IMAD.WIDE.U32 R2, R2, R3, c[0x0][0x168] ;  /* 0x00005a0002027625 */ /* 0x000fca00078e0003 */
[----:B----4-:R0:W-:Y:S02]  /*4870*/  STG.E.64 [R2.64], R12 ;  /* 0x0000000c02007986 */ /* 0x0101e4000c101b08 */
.L_x_2370:
        /* <DEDUP_REMOVED lines=8> */
.L_x_2371:
[----:B------:R-:W-:Y:S05]  /*4900*/  BSYNC B1 ;  /* 0x0000000000017941 */ /* 0x000fea0003800000 */
.L_x_2367:
[----:B------:R-:W-:-:S13]  /*4910*/  ISETP.GE.AND P0, PT, R0, UR4, PT ;  /* 0x0000000400007c0c */ /* 0x000fda000bf06270 */
[C---:B01----:R-:W-:Y:S01]  /*4920*/  @!P0 IADD3 R2, R0.reuse, UR6, RZ ;  /* 0x0000000600028c10 */ /* 0x043fe2000fffe0ff */
[----:B------:R-:W-:Y:S01]  /*4930*/  @!P0 IMAD.MOV.U32 R3, RZ, RZ, 0x8 ;  /* 0x00000008ff038424 */ /* 0x000fe200078e00ff */
[----:B------:R-:W-:-:S03]  /*4940*/  @!P0 IADD3 R0, R0, 0x80, RZ ;  /* 0x0000008000008810 */ /* 0x000fc60007ffe0ff */
[----:B------:R-:W-:-:S05]  /*4950*/  @!P0 IMAD.WIDE.U32 R2, R2, R3, c[0x0][0x168] ;  /* 0x00005a0002028625 */ /* 0x000fca00078e0003 */
[----:B----4-:R0:W-:Y:S02]  /*4960*/  @!P0 STG.E.64 [R2.64], R16 ;  /* 0x0000001002008986 */ /* 0x0101e4000c101b08 */
.L_x_2372:
[----:B------:R-:W-:Y:S05]  /*4970*/  BSYNC B0 ;  /* 0x0000000000007941 */ /* 0x000fea0003800000 */
.L_x_2366:
        /* <DEDUP_REMOVED lines=8> */
.L_x_2373:
        /* <DEDUP_REMOVED lines=16> */
.L_x_12116:


//--------------------- .text._ZN2at6native29vectorized_elementwise_kernelILi8EZZZNS0_16log2_kernel_cudaERNS_18TensorIteratorBaseEENKUlvE0_clEvENKUlvE_clEvEUldE_St5arrayIPcLm2EEEEviT0_T1_ --------------------------
	.section	.text._ZN2at6native29vectorized_elementwise_kernelILi8EZZZNS0_16log2_kernel_cudaERNS_18TensorIteratorBaseEENKUlvE0_clEvENKUlvE_clEvEUldE_St5arrayIPcLm2EEEEviT0_T1_,"ax",@progbits
	.sectioninfo	@"SHI_REGISTERS=4"
	.align	128
        .global         _ZN2at6native29vectorized_elementwise_kernelILi8EZZZNS0_16log2_kernel_cudaERNS_18TensorIteratorBaseEENKUlvE0_clEvENKUlvE_clEvEUldE_St5arrayIPcLm2EEEEviT0_T1_
        .type           _ZN2at6native29vectorized_elementwise_kernelILi8EZZZNS0_16log2_kernel_cudaERNS_18TensorIteratorBaseEENKUlvE0_clEvENKUlvE_clEvEUldE_St5arrayIPcLm2EEEEviT0_T1_,@function
        .size           _ZN2at6native29vectorized_elementwise_kernelILi8EZZZNS0_16log2_kernel_cudaERNS_18TensorIteratorBaseEENKUlvE0_clEvENKUlvE_clEvEUldE_St5arrayIPcLm2EEEEviT0_T1_,(.L_x_12117 - _ZN2at6native29vectorized_elementwise_kernelILi8EZZZNS0_16log2_kernel_cudaERNS_18TensorIteratorBaseEENKUlvE0_clEvENKUlvE_clEvEUldE_St5arrayIPcLm2EEEEviT0_T1_)
        .other          _ZN2at6native29vectorized_elementwise_kernelILi8EZZZNS0_16log2_kernel_cudaERNS_18TensorIteratorBaseEENKUlvE0_clEvENKUlvE_clEvEUldE_St5arrayIPcLm2EEEEviT0_T1_,@"STO_CUDA_ENTRY STV_DEFAULT"
_ZN2at6native29vectorized_elementwise_kernelILi8EZZZNS0_16log2_kernel_cudaERNS_18TensorIteratorBaseEENKUlvE0_clEvENKUlvE_clEvEUldE_St5arrayIPcLm2EEEEviT0_T1_:
.text._ZN2at6native29vectorized_elementwise_kernelILi8EZZZNS0_16log2_kernel_cudaERNS_18TensorIteratorBaseEENKUlvE0_clEvENKUlvE_clEvEUldE_St5arrayIPcLm2EEEEviT0_T1_:
[----:B------:R-:W-:Y:S02]  /*0000*/  MOV R1, c[0x0][0x28] ;  /* 0x00000a0000017a02 */ /* 0x000fe40000000f00 */
[----:B------:R-:W-:Y:S05]  /*0010*/  EXIT ;  /* 0x000000000000794d */ /* 0x000fea0003800000 */
.L_x_2374:
        /* <DEDUP_REMOVED lines=14> */
.L_x_12117:


//--------------------- .text._ZN2at6native18elementwise_kernelILi128ELi4EZNS0_15gpu_kernel_implIZZZNS0_17log1p_kernel_cudaERNS_18TensorIteratorBaseEENKUlvE_clEvENKUlvE4_clEvEUlN3c108BFloat16EE_EEvS4_RKT_EUliE_EEviT1_ --------------------------
	.section	.text._ZN2at6native18elementwise_kernelILi128ELi4EZNS0_15gpu_kernel_implIZZZNS0_17log1p_kernel_cudaERNS_18TensorIteratorBaseEENKUlvE_clEvENKUlvE4_clEvEUlN3c108BFloat16EE_EEvS4_RKT_EUliE_EEviT1_,"ax",@progbits
	.sectioninfo	@"SHI_REGISTERS=26"
	.align	128
        .global         _ZN2at6native18elementwise_kernelILi128ELi4EZNS0_15gpu_kernel_implIZZZNS0_17log1p_kernel_cudaERNS_18TensorIteratorBaseEENKUlvE_clEvENKUlvE4_clEvEUlN3c108BFloat16EE_EEvS4_RKT_EUliE_EEviT1_
        .type           _ZN2at6native18elementwise_kernelILi128ELi4EZNS0_15gpu_kernel_implIZZZNS0_17log1p_kernel_cudaERNS_18TensorIteratorBaseEENKUlvE_clEvENKUlvE4_clEvEUlN3c108BFloat16EE_EEvS4_RKT_EUliE_EEviT1_,@function
        .size           _ZN2at6native18elementwise_kernelILi128ELi4EZNS0_15gpu_kernel_implIZZZNS0_17log1p_kernel_cudaERNS_18TensorIteratorBaseEENKUlvE_clEvENKUlvE4_clEvEUlN3c108BFloat16EE_EEvS4_RKT_EUliE_EEviT1_,(.L_x_12118 - _ZN2at6native18elementwise_kernelILi128ELi4EZNS0_15gpu_kernel_implIZZZNS0_17log1p_kernel_cudaERNS_18TensorIteratorBaseEENKUlvE_clEvENKUlvE4_clEvEUlN3c108BFloat16EE_EEvS4_RKT_EUliE_EEviT1_)
        .other          _ZN2at6native18elementwise_kernelILi128ELi4EZNS0_15gpu_kernel_implIZZZNS0_17log1p_kernel_cudaERNS_18TensorIteratorBaseEENKUlvE_clEvENKUlvE4_clEvEUlN3c108BFloat16EE_EEvS4_RKT_EUliE_EEviT1_,@"STO_CUDA_ENTRY STV_DEFAULT"
_ZN2at6native18elementwise_kernelILi128ELi4EZNS0_15gpu_kernel_implIZZZNS0_17log1p_kernel_cudaERNS_18TensorIteratorBaseEENKUlvE_clEvENKUlvE4_clEvEUlN3c108BFloat16EE_EEvS4_RKT_EUliE_EEviT1_:
.text._ZN2at6native18elementwise_kernelILi128ELi4EZNS0_15gpu_kernel_implIZZZNS0_17log1p_kernel_cudaERNS_18TensorIteratorBaseEENKUlvE_clEvENKUlvE4_clEvEUlN3c108BFloat16EE_EEvS4_RKT_EUliE_EEviT1_:
        /* <DEDUP_REMOVED lines=238> */
.L_x_2377:
        /* <DEDUP_REMOVED lines=20> */
.L_x_2381:
[----:B------:R-:W2:Y:S02]  /*1020*/  LDG.E.U8 R2, [R2.64] ;  /* 0x0000002402027981 */ /* 0x000ea4000c1e1100 */
[----:B--2---:R-:W0:Y:S02]  /*1030*/  I2F.U16 R0, R2 ;  /* 0x0000000200007306 */ /* 0x004e240000101000 */
[----:B0-----:R-:W-:Y:S01]  /*1040*/  F2FP.BF16.PACK_AB R0, RZ, R0 ;  /* 0x00000000ff00723e */ /* 0x001fe200000010ff */
[----:B------:R-:W-:Y:S05]  /*1050*/  BRA `(.L_x_2383) ;  /* 0x00000e3000007947 */ /* 0x000fea0003800000 */
.L_x_2380:
        /* <DEDUP_REMOVED lines=10> */
.L_x_2385:
[----:B------:R-:W2:Y:S02]  /*1100*/  LDG.E R2, [R2.64] ;  /* 0x0000002402027981 */ /* 0x000ea4000c1e1900 */
[----:B--2---:R-:W0:Y:S02]  /*1110*/  I2F R0, R2 ;  /* 0x0000000200007306 */ /* 0x004e240000201400 */
[----:B0-----:R-:W-:Y:S01]  /*1120*/  F2FP.BF16.PACK_AB R0, RZ, R0 ;  /* 0x00000000ff00723e */ /* 0x001fe200000010ff */
[----:B------:R-:W-:Y:S05]  /*1130*/  BRA `(.L_x_2383) ;  /* 0x00000d5000007947 */ /* 0x000fea0003800000 */
.L_x_2384:
[----:B------:R-:W2:Y:S02]  /*1140*/  LDG.E.U16 R2, [R2.64] ;  /* 0x0000002402027981 */ /* 0x000ea4000c1e1500 */
[----:B--2---:R-:W0:Y:S02]  /*1150*/  I2F.S16 R0, R2 ;  /* 0x0000000200007306 */ /* 0x004e240000101400 */
[----:B0-----:R-:W-:Y:S01]  /*1160*/  F2FP.BF16.PACK_AB R0, RZ, R0 ;  /* 0x00000000ff00723e */ /* 0x001fe200000010ff */
[----:B------:R-:W-:Y:S05]  /*1170*/  BRA `(.L_x_2383) ;  /* 0x00000d1000007947 */ /* 0x000fea0003800000 */
.L_x_2379:
        /* <DEDUP_REMOVED lines=9> */
.L_x_2387:
[----:B------:R-:W2:Y:S02]  /*1210*/  LDG.E.U16 R0, [R2.64] ;  /* 0x0000002402007981 */ /* 0x000ea4000c1e1500 */
[----:B--2---:R-:W-:-:S05]  /*1220*/  HADD2.F32 R0, -RZ, R0.H0_H0 ;  /* 0x20000000ff007230 */ /* 0x004fca0000004100 */
[----:B------:R-:W-:Y:S01]  /*1230*/  F2FP.BF16.PACK_AB R0, RZ, R0 ;  /* 0x00000000ff00723e */ /* 0x000fe200000010ff */
[----:B------:R-:W-:Y:S05]  /*1240*/  BRA `(.L_x_2383) ;  /* 0x00000c4000007947 */ /* 0x000fea0003800000 */
.L_x_2386:
        /* <DEDUP_REMOVED lines=9> */
.L_x_2389:
[----:B------:R-:W2:Y:S02]  /*12e0*/  LDG.E.U16 R2, [R2.64] ;  /* 0x0000002402027981 */ /* 0x000ea4000c1e1500 */
[----:B--2---:R-:W-:-:S05]  /*12f0*/  HADD2.F32 R0, -RZ, R2.H0_H0 ;  /* 0x20000002ff007230 */ /* 0x004fca0000004100 */
[----:B------:R-:W-:Y:S01]  /*1300*/  F2FP.BF16.PACK_AB R0, RZ, R0 ;  /* 0x00000000ff00723e */ /* 0x000fe200000010ff */
[----:B------:R-:W-:Y:S05]  /*1310*/  BRA `(.L_x_2383) ;  /* 0x00000b7000007947 */ /* 0x000fea0003800000 */
.L_x_2388:
[----:B------:R-:W2:Y:S02]  /*1320*/  LDG.E.64 R2, [R2.64] ;  /* 0x0000002402027981 */ /* 0x000ea4000c1e1b00 */
[----:B--2---:R-:W0:Y:S01]  /*1330*/  F2F.F32.F64 R0, R2 ;  /* 0x0000000200007310 */ /* 0x004e220000301000 */
[----:B------:R-:W0:-:S14]  /*1340*/  DSETP.GEU.AND P0, PT, |R2|, c[0x2][0x0], PT ;  /* 0x008000000200762a */ /* 0x000e1c0003f0e200 */
[----:B0-----:R-:W-:-:S05]  /*1350*/  @!P0 FMUL R0, R0, 1.175494350822287508e-38 ;  /* 0x0080000000008820 */ /* 0x001fca0000400000 */
[----:B------:R-:W-:Y:S01]  /*1360*/  F2FP.BF16.PACK_AB R0, RZ, R0 ;  /* 0x00000000ff00723e */ /* 0x000fe200000010ff */
[----:B------:R-:W-:Y:S05]  /*1370*/  BRA `(.L_x_2383) ;  /* 0x00000b1000007947 */ /* 0x000fea0003800000 */
.L_x_2378:
        /* <DEDUP_REMOVED lines=13> */
.L_x_2392:
[----:B------:R-:W2:Y:S02]  /*1450*/  LDG.E.64 R2, [R2.64] ;  /* 0x0000002402027981 */ /* 0x000ea4000c1e1b00 */
[----:B--2---:R-:W0:Y:S01]  /*1460*/  F2F.F32.F64 R0, R2 ;  /* 0x0000000200007310 */ /* 0x004e220000301000 */
[----:B------:R-:W0:-:S14]  /*1470*/  DSETP.GEU.AND P0, PT, |R2|, c[0x2][0x0], PT ;  /* 0x008000000200762a */ /* 0x000e1c0003f0e200 */
[----:B0-----:R-:W-:-:S05]  /*1480*/  @!P0 FMUL R0, R0, 1.175494350822287508e-38 ;  /* 0x0080000000008820 */ /* 0x001fca0000400000 */
[----:B------:R-:W-:Y:S01]  /*1490*/  F2FP.BF16.PACK_AB R0, RZ, R0 ;  /* 0x00000000ff00723e */ /* 0x000fe200000010ff */
[----:B------:R-:W-:Y:S05]  /*14a0*/  BRA `(.L_x_2383) ;  /* 0x000009e000007947 */ /* 0x000fea0003800000 */
.L_x_2391:
        /* <DEDUP_REMOVED lines=28> */
.L_x_2394:
        /* <DEDUP_REMOVED lines=15> */
.L_x_2393:
[----:B------:R0:W5:Y:S01]  /*1760*/  LDG.E.U16 R0, [R2.64] ;  /* 0x0000002402007981 */ /* 0x000162000c1e1500 */
[----:B------:R-:W-:Y:S05]  /*1770*/  BRA `(.L_x_2383) ;  /* 0x0000071000007947 */ /* 0x000fea0003800000 */
.L_x_2390:
        /* <DEDUP_REMOVED lines=12> */
.L_x_2397:
        /* <DEDUP_REMOVED lines=21> */
.L_x_2401:
[----:B------:R-:W-:Y:S05]  /*1990*/  BSYNC B1 ;  /* 0x0000000000017941 */ /* 0x000fea0003800000 */
.L_x_2400:
[----:B------:R-:W-:Y:S01]  /*19a0*/  LEA R3, R0, 0x3b800000, 0x17 ;  /* 0x3b80000000037811 */ /* 0x000fe200078eb8ff */
[----:B------:R-:W-:-:S05]  /*19b0*/  IMAD.SHL.U32 R0, R2, 0x100000, RZ ;  /* 0x0010000002007824 */ /* 0x000fca00078e00ff */
[----:B------:R-:W-:Y:S02]  /*19c0*/  LOP3.LUT R0, R3, R0, R4, 0xfe, !PT ;  /* 0x0000000003007212 */ /* 0x000fe400078efe04 */
.L_x_2399:
[----:B------:R-:W-:Y:S05]  /*19d0*/  BSYNC B0 ;  /* 0x0000000000007941 */ /* 0x000fea0003800000 */
.L_x_2398:
[----:B------:R-:W-:Y:S01]  /*19e0*/  F2FP.BF16.PACK_AB R0, RZ, R0 ;  /* 0x00000000ff00723e */ /* 0x000fe200000010ff */
[----:B------:R-:W-:Y:S05]  /*19f0*/  BRA `(.L_x_2383) ;  /* 0x0000049000007947 */ /* 0x000fea0003800000 */
.L_x_2396:
        /* <DEDUP_REMOVED lines=21> */
.L_x_2405:
[----:B------:R-:W-:Y:S05]  /*1b50*/  BSYNC B1 ;  /* 0x0000000000017941 */ /* 0x000fea0003800000 */
.L_x_2404:
[----:B------:R-:W-:Y:S01]  /*1b60*/  LEA R3, R0, 0x37800000, 0x17 ;  /* 0x3780000000037811 */ /* 0x000fe200078eb8ff */
[----:B------:R-:W-:-:S05]  /*1b70*/  IMAD.SHL.U32 R0, R2, 0x200000, RZ ;  /* 0x0020000002007824 */ /* 0x000fca00078e00ff */
[----:B------:R-:W-:Y:S02]  /*1b80*/  LOP3.LUT R0, R3, R0, R4, 0xfe, !PT ;  /* 0x0000000003007212 */ /* 0x000fe400078efe04 */
.L_x_2403:
[----:B------:R-:W-:Y:S05]  /*1b90*/  BSYNC B0 ;  /* 0x0000000000007941 */ /* 0x000fea0003800000 */
.L_x_2402:
[----:B------:R-:W-:Y:S01]  /*1ba0*/  F2FP.BF16.PACK_AB R0, RZ, R0 ;  /* 0x00000000ff00723e */ /* 0x000fe200000010ff */
[----:B------:R-:W-:Y:S05]  /*1bb0*/  BRA `(.L_x_2383) ;  /* 0x000002d000007947 */ /* 0x000fea0003800000 */
.L_x_2395:
        /* <DEDUP_REMOVED lines=14> */
.L_x_2409:
[----:B------:R-:W-:Y:S05]  /*1ca0*/  BSYNC B0 ;  /* 0x0000000000007941 */ /* 0x000fea0003800000 */
.L_x_2408:
[----:B------:R-:W-:Y:S01]  /*1cb0*/  F2FP.BF16.PACK_AB R0, RZ, R0 ;  /* 0x00000000ff00723e */ /* 0x000fe200000010ff */
[----:B------:R-:W-:Y:S05]  /*1cc0*/  BRA `(.L_x_2383) ;  /* 0x000001c000007947 */ /* 0x000fea0003800000 */
.L_x_2382:
        /* <DEDUP_REMOVED lines=21> */
.L_x_2407:
[----:B------:R-:W2:Y:S02]  /*1e20*/  LDG.E.64 R2, [R2.64] ;  /* 0x0000002402027981 */ /* 0x000ea4000c1e1b00 */
[----:B--2---:R-:W0:Y:S02]  /*1e30*/  I2F.U64 R0, R2 ;  /* 0x0000000200007312 */ /* 0x004e240000301000 */
[----:B0-----:R-:W-:Y:S01]  /*1e40*/  F2FP.BF16.PACK_AB R0, RZ, R0 ;  /* 0x00000000ff00723e */ /* 0x001fe200000010ff */
[----:B------:R-:W-:Y:S05]  /*1e50*/  BRA `(.L_x_2383) ;  /* 0x0000003000007947 */ /* 0x000fea0003800000 */
.L_x_2406:
[----:B------:R-:W2:Y:S02]  /*1e60*/  LDG.E R2, [R2.64] ;  /* 0x0000002402027981 */ /* 0x000ea4000c1e1900 */
[----:B--2---:R-:W0:Y:S02]  /*1e70*/  I2F.U32 R0, R2 ;  /* 0x0000000200007306 */ /* 0x004e240000201000 */
[----:B0-----:R-:W-:-:S06]  /*1e80*/  F2FP.BF16.PACK_AB R0, RZ, R0 ;  /* 0x00000000ff00723e */ /* 0x001fcc00000010ff */
.L_x_2383:
[----:B-----5:R-:W-:Y:S01]  /*1e90*/  PRMT R0, RZ, 0x5410, R0 ;  /* 0x00005410ff007816 */ /* 0x020fe20000000000 */
[----:B------:R-:W-:Y:S01]  /*1ea0*/  IMAD.MOV.U32 R5, RZ, RZ, 0x3e800000 ;  /* 0x3e800000ff057424 */ /* 0x000fe200078e00ff */
[----:B------:R-:W1:Y:S01]  /*1eb0*/  LDC.U8 R6, c[0x0][0x371] ;  /* 0x0000dc40ff067b82 */ /* 0x000e620000000000 */
[----:B------:R-:W-:Y:S01]  /*1ec0*/  IMAD.MOV.U32 R7, RZ, RZ, 0x3d39bf78 ;  /* 0x3d39bf78ff077424 */ /* 0x000fe200078e00ff */
[C---:B------:R-:W-:Y:S01]  /*1ed0*/  ISETP.GE.U32.AND P1, PT, R0.reuse, 0x7f800000, PT ;  /* 0x7f8000000000780c */ /* 0x040fe20003f26070 */
[----:B0-----:R-:W-:Y:S01]  /*1ee0*/  FADD.FTZ.RZ R2, R0, 1 ;  /* 0x3f80000000027421 */ /* 0x001fe2000001c000 */
[----:B------:R-:W-:Y:S04]  /*1ef0*/  BSSY B0, `(.L_x_2410) ;  /* 0x000001c000007945 */ /* 0x000fe80003800000 */
[----:B------:R-:W-:-:S04]  /*1f00*/  IADD3 R2, R2, -0x3f400000, RZ ;  /* 0xc0c0000002027810 */ /* 0x000fc80007ffe0ff */
[----:B------:R-:W-:-:S04]  /*1f10*/  LOP3.LUT R3, R2, 0xff800000, RZ, 0xc0, !PT ;  /* 0xff80000002037812 */ /* 0x000fc800078ec0ff */
[----:B------:R-:W-:Y:S01]  /*1f20*/  IADD3 R4, -R3, 0x40800000, RZ ;  /* 0x4080000003047810 */ /* 0x000fe20007ffe1ff */
[----:B------:R-:W-:Y:S02]  /*1f30*/  IMAD.IADD R2, R0, 0x1, -R3 ;  /* 0x0000000100027824 */ /* 0x000fe400078e0a03 */
[----:B------:R-:W0:Y:S02]  /*1f40*/  I2F R3, R3 ;  /* 0x0000000300037306 */ /* 0x000e240000201400 */
[----:B------:R-:W-:Y:S01]  /*1f50*/  FFMA.FTZ R5, R4, R5, -1 ;  /* 0xbf80000004057423 */ /* 0x000fe20000010005 */
[----:B-1----:R-:W-:-:S03]  /*1f60*/  PRMT R4, R6, 0x9910, RZ ;  /* 0x0000991006047816 */ /* 0x002fc600000000ff */
[----:B------:R-:W-:Y:S01]  /*1f70*/  FADD.FTZ R2, R2, R5 ;  /* 0x0000000502027221 */ /* 0x000fe20000010000 */
[----:B------:R-:W-:-:S03]  /*1f80*/  ISETP.GT.AND P0, PT, R4, 0x9, PT ;  /* 0x000000090400780c */ /* 0x000fc60003f04270 */
[----:B------:R-:W-:-:S04]  /*1f90*/  FFMA.FTZ R5, R2, -R7, 0.10546888411045074463 ;  /* 0x3dd8001202057423 */ /* 0x000fc80000010807 */
[----:B------:R-:W-:-:S04]  /*1fa0*/  FFMA.FTZ R5, R2, R5, -0.13229703903198242188 ;  /* 0xbe0778e002057423 */ /* 0x000fc80000010005 */
[----:B------:R-:W-:-:S04]  /*1fb0*/  FFMA.FTZ R5, R2, R5, 0.14491446316242218018 ;  /* 0x3e14647502057423 */ /* 0x000fc80000010005 */
[----:B------:R-:W-:-:S04]  /*1fc0*/  FFMA.FTZ R5, R2, R5, -0.16641564667224884033 ;  /* 0xbe2a68dd02057423 */ /* 0x000fc80000010005 */
[----:B------:R-:W-:-:S04]  /*1fd0*/  FFMA.FTZ R5, R2, R5, 0.19988867640495300293 ;  /* 0x3e4caf9e02057423 */ /* 0x000fc80000010005 */
[----:B------:R-:W-:-:S04]  /*1fe0*/  FFMA.FTZ R5, R2, R5, -0.25000196695327758789 ;  /* 0xbe80004202057423 */ /* 0x000fc80000010005 */
[----:B------:R-:W-:-:S04]  /*1ff0*/  FFMA.FTZ R5, R2, R5, 0.33333510160446166992 ;  /* 0x3eaaaae602057423 */ /* 0x000fc80000010005 */
[----:B------:R-:W-:-:S04]  /*2000*/  FFMA.FTZ R5, R2, R5, -0.5 ;  /* 0xbf00000002057423 */ /* 0x000fc80000010005 */
[----:B------:R-:W-:-:S04]  /*2010*/  FMUL.FTZ R5, R2, R5 ;  /* 0x0000000502057220 */ /* 0x000fc80000410000 */
[----:B------:R-:W-:Y:S02]  /*2020*/  FFMA.FTZ R5, R2, R5, R2 ;  /* 0x0000000502057223 */ /* 0x000fe40000010002 */
[----:B0-----:R-:W-:-:S04]  /*2030*/  FMUL.FTZ R2, R3, 1.1920928955078125e-07 ;  /* 0x3400000003027820 */ /* 0x001fc80000410000 */
[----:B------:R-:W-:Y:S01]  /*2040*/  FFMA.FTZ R2, R2, 0.69314718246459960938, R5 ;  /* 0x3f31721802027823 */ /* 0x000fe20000010005 */
[----:B------:R-:W-:Y:S05]  /*2050*/  @!P1 BRA `(.L_x_2411) ;  /* 0x0000005000009947 */ /* 0x000fea0003800000 */
[C---:B------:R-:W-:Y:S02]  /*2060*/  ISETP.GE.AND P1, PT, R0.reuse, -0x407fffff, PT ;  /* 0xbf8000010000780c */ /* 0x040fe40003f26270 */
[----:B------:R-:W-:-:S11]  /*2070*/  FSETP.NEU.FTZ.AND P2, PT, R0, RZ, PT ;  /* 0x000000ff0000720b */ /* 0x000fd60003f5d000 */
[----:B------:R-:W-:-:S04]  /*2080*/  @P1 IMAD.MOV.U32 R3, RZ, RZ, 0x7f800000 ;  /* 0x7f800000ff031424 */ /* 0x000fc800078e00ff */
[----:B------:R-:W-:-:S05]  /*2090*/  @P1 FFMA.FTZ R2, R0, R3, +INF ;  /* 0x7f80000000021423 */ /* 0x000fca0000010003 */
[----:B------:R-:W-:Y:S02]  /*20a0*/  FSEL R2, R2, -RZ, P2 ;  /* 0x800000ff02027208 */ /* 0x000fe40001000000 */
.L_x_2411:
[----:B------:R-:W-:Y:S05]  /*20b0*/  BSYNC B0 ;  /* 0x0000000000007941 */ /* 0x000fea0003800000 */
.L_x_2410:
[----:B------:R-:W-:Y:S01]  /*20c0*/  F2FP.BF16.PACK_AB R0, RZ, R2 ;  /* 0x00000002ff00723e */ /* 0x000fe200000010ff */
        /* <DEDUP_REMOVED lines=13> */
.L_x_2415:
[----:B------:R-:W-:-:S06]  /*21a0*/  PRMT R3, RZ, 0x5410, R0 ;  /* 0x00005410ff037816 */ /* 0x000fcc0000000000 */
[----:B------:R-:W0:Y:S02]  /*21b0*/  F2I.S64.TRUNC R2, R3 ;  /* 0x0000000300027311 */ /* 0x000e24000020d900 */
[----:B0-----:R0:W-:Y:S01]  /*21c0*/  STG.E.U8 [R16.64], R2 ;  /* 0x0000000210007986 */ /* 0x0011e2000c101124 */
[----:B------:R-:W-:Y:S05]  /*21d0*/  BRA `(.L_x_2417) ;  /* 0x00000e4000007947 */ /* 0x000fea0003800000 */
.L_x_2414:
        /* <DEDUP_REMOVED lines=10> */
.L_x_2419:
[----:B------:R-:W-:-:S04]  /*2280*/  PRMT R0, RZ, 0x5410, R0 ;  /* 0x00005410ff007816 */ /* 0x000fc80000000000 */
[----:B------:R-:W0:Y:S02]  /*2290*/  F2I.FTZ.TRUNC.NTZ R3, R0 ;  /* 0x0000000000037305 */ /* 0x000e24000021f100 */
[----:B0-----:R0:W-:Y:S01]  /*22a0*/  STG.E [R16.64], R3 ;  /* 0x0000000310007986 */ /* 0x0011e2000c101924 */
[----:B------:R-:W-:Y:S05]  /*22b0*/  BRA `(.L_x_2417) ;  /* 0x00000d6000007947 */ /* 0x000fea0003800000 */
.L_x_2418:
[----:B------:R-:W-:-:S04]  /*22c0*/  PRMT R0, RZ, 0x5410, R0 ;  /* 0x00005410ff007816 */ /* 0x000fc80000000000 */
[----:B------:R-:W0:Y:S02]  /*22d0*/  F2I.FTZ.TRUNC.NTZ R3, R0 ;  /* 0x0000000000037305 */ /* 0x000e24000021f100 */
[----:B0-----:R0:W-:Y:S01]  /*22e0*/  STG.E.U16 [R16.64], R3 ;  /* 0x0000000310007986 */ /* 0x0011e2000c101524 */
[----:B------:R-:W-:Y:S05]  /*22f0*/  BRA `(.L_x_2417) ;  /* 0x00000d2000007947 */ /* 0x000fea0003800000 */
.L_x_2413:
        /* <DEDUP_REMOVED lines=9> */
.L_x_2421:
[----:B------:R-:W-:-:S04]  /*2390*/  PRMT R0, RZ, 0x5410, R0 ;  /* 0x00005410ff007816 */ /* 0x000fc80000000000 */
[----:B------:R-:W-:-:S05]  /*23a0*/  F2FP.PACK_AB R0, RZ, R0 ;  /* 0x00000000ff00723e */ /* 0x000fca00000000ff */
[----:B------:R0:W-:Y:S01]  /*23b0*/  STG.E.U16 [R16.64], R0 ;  /* 0x0000000010007986 */ /* 0x0001e2000c101524 */
[----:B------:R-:W-:Y:S05]  /*23c0*/  BRA `(.L_x_2417) ;  /* 0x00000c5000007947 */ /* 0x000fea0003800000 */
.L_x_2420:
        /* <DEDUP_REMOVED lines=10> */
.L_x_2423:
[----:B------:R-:W-:-:S04]  /*2470*/  PRMT R0, RZ, 0x5410, R0 ;  /* 0x00005410ff007816 */ /* 0x000fc80000000000 */
[----:B------:R-:W-:-:S04]  /*2480*/  F2FP.PACK_AB R3, RZ, R0 ;  /* 0x00000000ff03723e */ /* 0x000fc800000000ff */
[----:B------:R-:W-:-:S05]  /*2490*/  PRMT R3, R3, 0x5410, RZ ;  /* 0x0000541003037816 */ /* 0x000fca00000000ff */
[----:B------:R0:W-:Y:S01]  /*24a0*/  STG.E [R16.64], R3 ;  /* 0x0000000310007986 */ /* 0x0001e2000c101924 */
[----:B------:R-:W-:Y:S05]  /*24b0*/  BRA `(.L_x_2417) ;  /* 0x00000b6000007947 */ /* 0x000fea0003800000 */
.L_x_2422:
[----:B------:R-:W-:-:S05]  /*24c0*/  PRMT R2, RZ, 0x5410, R0 ;  /* 0x00005410ff027816 */ /* 0x000fca0000000000 */
[----:B------:R-:W-:-:S06]  /*24d0*/  FMUL.FTZ R2, R2, 1 ;  /* 0x3f80000002027820 */ /* 0x000fcc0000410000 */
[----:B------:R-:W0:Y:S02]  /*24e0*/  F2F.F64.F32 R2, R2 ;  /* 0x0000000200027310 */ /* 0x000e240000201800 */
[----:B0-----:R0:W-:Y:S01]  /*24f0*/  STG.E.64 [R16.64], R2 ;  /* 0x0000000210007986 */ /* 0x0011e2000c101b24 */
[----:B------:R-:W-:Y:S05]  /*2500*/  BRA `(.L_x_2417) ;  /* 0x00000b1000007947 */ /* 0x000fea0003800000 */
.L_x_2412:
        /* <DEDUP_REMOVED lines=13> */
.L_x_2426:
[----:B------:R-:W-:Y:S01]  /*25e0*/  PRMT R0, RZ, 0x5410, R0 ;  /* 0x00005410ff007816 */ /* 0x000fe20000000000 */
[----:B------:R-:W-:-:S04]  /*25f0*/  CS2R R6, SRZ ;  /* 0x0000000000067805 */ /* 0x000fc8000001ff00 */
[----:B------:R-:W-:-:S04]  /*2600*/  FMUL.FTZ R0, R0, 1 ;  /* 0x3f80000000007820 */ /* 0x000fc80000410000 */
[----:B------:R-:W0:Y:S02]  /*2610*/  F2F.F64.F32 R4, R0 ;  /* 0x0000000000047310 */ /* 0x000e240000201800 */
[----:B0-----:R0:W-:Y:S01]  /*2620*/  STG.E.128 [R16.64], R4 ;  /* 0x0000000410007986 */ /* 0x0011e2000c101d24 */
[----:B------:R-:W-:Y:S05]  /*2630*/  BRA `(.L_x_2417) ;  /* 0x000009e000007947 */ /* 0x000fea0003800000 */
.L_x_2425:
        /* <DEDUP_REMOVED lines=21> */
.L_x_2430:
[----:B------:R-:W-:Y:S05]  /*2790*/  BSYNC B0 ;  /* 0x0000000000007941 */ /* 0x000fea0003800000 */
.L_x_2429:
[----:B------:R-:W-:-:S05]  /*27a0*/  LOP3.LUT R3, R0, R3, RZ, 0xfc, !PT ;  /* 0x0000000300037212 */ /* 0x000fca00078efcff */
[----:B------:R0:W-:Y:S01]  /*27b0*/  STG.E.U8 [R16.64], R3 ;  /* 0x0000000310007986 */ /* 0x0001e2000c101124 */
[----:B------:R-:W-:Y:S05]  /*27c0*/  BRA `(.L_x_2417) ;  /* 0x0000085000007947 */ /* 0x000fea0003800000 */
.L_x_2428:
        /* <DEDUP_REMOVED lines=13> */
.L_x_2432:
[----:B------:R-:W-:Y:S01]  /*28a0*/  IMAD.MOV.U32 R0, RZ, RZ, 0x7f ;  /* 0x0000007fff007424 */ /* 0x000fe200078e00ff */
[----:B------:R-:W-:-:S04]  /*28b0*/  ISETP.GT.U32.AND P0, PT, R2, 0x7f800000, PT ;  /* 0x7f8000000200780c */ /* 0x000fc80003f04070 */
[----:B------:R-:W-:-:S04]  /*28c0*/  SEL R0, R0, 0x7c, P0 ;  /* 0x0000007c00007807 */ /* 0x000fc80000000000 */
.L_x_2433:
[----:B------:R-:W-:Y:S05]  /*28d0*/  BSYNC B0 ;  /* 0x0000000000007941 */ /* 0x000fea0003800000 */
.L_x_2431:
[----:B------:R-:W-:-:S04]  /*28e0*/  LOP3.LUT R2, R3, 0x80000000, RZ, 0xc0, !PT ;  /* 0x8000000003027812 */ /* 0x000fc800078ec0ff */
[----:B------:R-:W-:-:S04]  /*28f0*/  SHF.R.U32.HI R3, RZ, 0x18, R2 ;  /* 0x00000018ff037819 */ /* 0x000fc80000011602 */
[----:B------:R-:W-:-:S05]  /*2900*/  LOP3.LUT R3, R0, R3, RZ, 0xfc, !PT ;  /* 0x0000000300037212 */ /* 0x000fca00078efcff */
[----:B------:R0:W-:Y:S01]  /*2910*/  STG.E.U8 [R16.64], R3 ;  /* 0x0000000310007986 */ /* 0x0001e2000c101124 */
[----:B------:R-:W-:Y:S05]  /*2920*/  BRA `(.L_x_2417) ;  /* 0x000006f000007947 */ /* 0x000fea0003800000 */
.L_x_2427:
[----:B------:R0:W-:Y:S01]  /*2930*/  STG.E.U16 [R16.64], R0 ;  /* 0x0000000010007986 */ /* 0x0001e2000c101524 */
[----:B------:R-:W-:Y:S05]  /*2940*/  BRA `(.L_x_2417) ;  /* 0x000006d000007947 */ /* 0x000fea0003800000 */
.L_x_2424:
        /* <DEDUP_REMOVED lines=12> */
.L_x_2436:
        /* <DEDUP_REMOVED lines=17> */
.L_x_2439:
[----:B------:R-:W-:-:S04]  /*2b20*/  LOP3.LUT R2, R3, 0x80000000, RZ, 0xc0, !PT ;  /* 0x8000000003027812 */ /* 0x000fc800078ec0ff */
[----:B------:R-:W-:-:S04]  /*2b30*/  SHF.R.U32.HI R3, RZ, 0x18, R2 ;  /* 0x00000018ff037819 */ /* 0x000fc80000011602 */
[----:B------:R-:W-:-:S04]  /*2b40*/  LOP3.LUT R0, R0, R3, RZ, 0xfc, !PT ;  /* 0x0000000300007212 */ /* 0x000fc800078efcff */
[----:B------:R-:W-:Y:S02]  /*2b50*/  PRMT R8, R0, 0x7610, R8 ;  /* 0x0000761000087816 */ /* 0x000fe40000000008 */
.L_x_2438:
[----:B------:R-:W-:Y:S05]  /*2b60*/  BSYNC B0 ;  /* 0x0000000000007941 */ /* 0x000fea0003800000 */
.L_x_2437:
[----:B------:R0:W-:Y:S01]  /*2b70*/  STG.E.U8 [R16.64], R8 ;  /* 0x0000000810007986 */ /* 0x0001e2000c101124 */
[----:B------:R-:W-:Y:S05]  /*2b80*/  BRA `(.L_x_2417) ;  /* 0x0000049000007947 */ /* 0x000fea0003800000 */
.L_x_2435:
        /* <DEDUP_REMOVED lines=17> */
.L_x_2442:
[----:B------:R-:W-:-:S04]  /*2ca0*/  LOP3.LUT R2, R3, 0x80000000, RZ, 0xc0, !PT ;  /* 0x8000000003027812 */ /* 0x000fc800078ec0ff */
[----:B------:R-:W-:-:S04]  /*2cb0*/  SHF.R.U32.HI R3, RZ, 0x18, R2 ;  /* 0x00000018ff037819 */ /* 0x000fc80000011602 */
[----:B------:R-:W-:-:S04]  /*2cc0*/  LOP3.LUT R0, R0, R3, RZ, 0xfc, !PT ;  /* 0x0000000300007212 */ /* 0x000fc800078efcff */
[----:B------:R-:W-:Y:S02]  /*2cd0*/  PRMT R8, R0, 0x7610, R8 ;  /* 0x0000761000087816 */ /* 0x000fe40000000008 */
.L_x_2441:
[----:B------:R-:W-:Y:S05]  /*2ce0*/  BSYNC B0 ;  /* 0x0000000000007941 */ /* 0x000fea0003800000 */
.L_x_2440:
[----:B------:R0:W-:Y:S01]  /*2cf0*/  STG.E.U8 [R16.64], R8 ;  /* 0x0000000810007986 */ /* 0x0001e2000c101124 */
[----:B------:R-:W-:Y:S05]  /*2d00*/  BRA `(.L_x_2417) ;  /* 0x0000031000007947 */ /* 0x000fea0003800000 */
.L_x_2434:
        /* <DEDUP_REMOVED lines=22> */
.L_x_2416:
        /* <DEDUP_REMOVED lines=20> */
.L_x_2444:
[----:B------:R-:W-:-:S06]  /*2fb0*/  PRMT R2, RZ, 0x5410, R0 ;  /* 0x00005410ff027816 */ /* 0x000fcc0000000000 */
[----:B------:R-:W0:Y:S02]  /*2fc0*/  F2I.U64.TRUNC R2, R2 ;  /* 0x0000000200027311 */ /* 0x000e24000020d800 */
[----:B0-----:R0:W-:Y:S01]  /*2fd0*/  STG.E.64 [R16.64], R2 ;  /* 0x0000000210007986 */ /* 0x0011e2000c101b24 */
[----:B------:R-:W-:Y:S05]  /*2fe0*/  BRA `(.L_x_2417) ;  /* 0x0000003000007947 */ /* 0x000fea0003800000 */
.L_x_2443:
[----:B------:R-:W-:-:S04]  /*2ff0*/  PRMT R0, RZ, 0x5410, R0 ;  /* 0x00005410ff007816 */ /* 0x000fc80000000000 */
[----:B------:R-:W0:Y:S02]  /*3000*/  F2I.FTZ.U32.TRUNC.NTZ R3, R0 ;  /* 0x0000000000037305 */ /* 0x000e24000021f000 */
[----:B0-----:R0:W-:Y:S02]  /*3010*/  STG.E [R16.64], R3 ;  /* 0x0000000310007986 */ /* 0x0011e4000c101924 */
.L_x_2417:
[----:B------:R-:W-:-:S05]  /*3020*/  IMAD R18, R18, 0x200, R23 ;  /* 0x0000020012127824 */ /* 0x000fca00078e0217 */
[----:B------:R-:W-:Y:S02]  /*3030*/  IADD3 R19, R18, 0x80, RZ ;  /* 0x0000008012137810 */ /* 0x000fe40007ffe0ff */
.L_x_2376:
[----:B------:R-:W-:Y:S05]  /*3040*/  BSYNC B6 ;  /* 0x0000000000067941 */ /* 0x000fea0003800000 */
.L_x_2375:
        /* <DEDUP_REMOVED lines=231> */
.L_x_2447:
        /* <DEDUP_REMOVED lines=20> */
.L_x_2451:
[----:B------:R-:W2:Y:S02]  /*4000*/  LDG.E.U8 R2, [R2.64] ;  /* 0x0000002402027981 */ /* 0x000ea4000c1e1100 */
[----:B--2---:R-:W0:Y:S02]  /*4010*/  I2F.U16 R0, R2 ;  /* 0x0000000200007306 */ /* 0x004e240000101000 */
[----:B0-----:R-:W-:Y:S01]  /*4020*/  F2FP.BF16.PACK_AB R0, RZ, R0 ;  /* 0x00000000ff00723e */ /* 0x001fe200000010ff */
[----:B------:R-:W-:Y:S05]  /*4030*/  BRA `(.L_x_2453) ;  /* 0x00000e3000007947 */ /* 0x000fea0003800000 */
.L_x_2450:
        /* <DEDUP_REMOVED lines=10> */
.L_x_2455:
[----:B------:R-:W2:Y:S02]  /*40e0*/  LDG.E R2, [R2.64] ;  /* 0x0000002402027981 */ /* 0x000ea4000c1e1900 */
[----:B--2---:R-:W0:Y:S02]  /*40f0*/  I2F R0, R2 ;  /* 0x0000000200007306 */ /* 0x004e240000201400 */
[----:B0-----:R-:W-:Y:S01]  /*4100*/  F2FP.BF16.PACK_AB R0, RZ, R0 ;  /* 0x00000000ff00723e */ /* 0x001fe200000010ff */
[----:B------:R-:W-:Y:S05]  /*4110*/  BRA `(.L_x_2453) ;  /* 0x00000d5000007947 */ /* 0x000fea0003800000 */
.L_x_2454:
[----:B------:R-:W2:Y:S02]  /*4120*/  LDG.E.U16 R2, [R2.64] ;  /* 0x0000002402027981 */ /* 0x000ea4000c1e1500 */
[----:B--2---:R-:W0:Y:S02]  /*4130*/  I2F.S16 R0, R2 ;  /* 0x0000000200007306 */ /* 0x004e240000101400 */
[----:B0-----:R-:W-:Y:S01]  /*4140*/  F2FP.BF16.PACK_AB R0, RZ, R0 ;  /* 0x00000000ff00723e */ /* 0x001fe200000010ff */
[----:B------:R-:W-:Y:S05]  /*4150*/  BRA `(.L_x_2453) ;  /* 0x00000d1000007947 */ /* 0x000fea0003800000 */
.L_x_2449:
        /* <DEDUP_REMOVED lines=9> */
.L_x_2457:
[----:B------:R-:W2:Y:S02]  /*41f0*/  LDG.E.U16 R0, [R2.64] ;  /* 0x0000002402007981 */ /* 0x000ea4000c1e1500 */
[----:B--2---:R-:W-:-:S05]  /*4200*/  HADD2.F32 R0, -RZ, R0.H0_H0 ;  /* 0x20000000ff007230 */ /* 0x004fca0000004100 */
[----:B------:R-:W-:Y:S01]  /*4210*/  F2FP.BF16.PACK_AB R0, RZ, R0 ;  /* 0x00000000ff00723e */ /* 0x000fe200000010ff */
[----:B------:R-:W-:Y:S05]  /*4220*/  BRA `(.L_x_2453) ;  /* 0x00000c4000007947 */ /* 0x000fea0003800000 */
.L_x_2456:
        /* <DEDUP_REMOVED lines=9> */
.L_x_2459:
[----:B------:R-:W2:Y:S02]  /*42c0*/  LDG.E.U16 R2, [R2.64] ;  /* 0x0000002402027981 */ /* 0x000ea4000c1e1500 */
[----:B--2---:R-:W-:-:S05]  /*42d0*/  HADD2.F32 R0, -RZ, R2.H0_H0 ;  /* 0x20000002ff007230 */ /* 0x004fca0000004100 */
[----:B------:R-:W-:Y:S01]  /*42e0*/  F2FP.BF16.PACK_AB R0, RZ, R0 ;  /* 0x00000000ff00723e */ /* 0x000fe200000010ff */
[----:B------:R-:W-:Y:S05]  /*42f0*/  BRA `(.L_x_2453) ;  /* 0x00000b7000007947 */ /* 0x000fea0003800000 */
.L_x_2458:
[----:B------:R-:W2:Y:S02]  /*4300*/  LDG.E.64 R2, [R2.64] ;  /* 0x0000002402027981 */ /* 0x000ea4000c1e1b00 */
[----:B--2---:R-:W0:Y:S01]  /*4310*/  F2F.F32.F64 R0, R2 ;  /* 0x0000000200007310 */ /* 0x004e220000301000 */
[----:B------:R-:W0:-:S14]  /*4320*/  DSETP.GEU.AND P0, PT, |R2|, c[0x2][0x0], PT ;  /* 0x008000000200762a */ /* 0x000e1c0003f0e200 */
[----:B0-----:R-:W-:-:S05]  /*4330*/  @!P0 FMUL R0, R0, 1.175494350822287508e-38 ;  /* 0x0080000000008820 */ /* 0x001fca0000400000 */
[----:B------:R-:W-:Y:S01]  /*4340*/  F2FP.BF16.PACK_AB R0, RZ, R0 ;  /* 0x00000000ff00723e */ /* 0x000fe200000010ff */
[----:B------:R-:W-:Y:S05]  /*4350*/  BRA `(.L_x_2453) ;  /* 0x00000b1000007947 */ /* 0x000fea0003800000 */
.L_x_2448:
        /* <DEDUP_REMOVED lines=13> */
.L_x_2462:
[----:B------:R-:W2:Y:S02]  /*4430*/  LDG.E.64 R2, [R2.64] ;  /* 0x0000002402027981 */ /* 0x000ea4000c1e1b00 */
[----:B--2---:R-:W0:Y:S01]  /*4440*/  F2F.F32.F64 R0, R2 ;  /* 0x0000000200007310 */ /* 0x004e220000301000 */
[----:B------:R-:W0:-:S14]  /*4450*/  DSETP.GEU.AND P0, PT, |R2|, c[0x2][0x0], PT ;  /* 0x008000000200762a */ /* 0x000e1c0003f0e200 */
[----:B0-----:R-:W-:-:S05]  /*4460*/  @!P0 FMUL R0, R0, 1.175494350822287508e-38 ;  /* 0x0080000000008820 */ /* 0x001fca0000400000 */
[----:B------:R-:W-:Y:S01]  /*4470*/  F2FP.BF16.PACK_AB R0, RZ, R0 ;  /* 0x00000000ff00723e */ /* 0x000fe200000010ff */
[----:B------:R-:W-:Y:S05]  /*4480*/  BRA `(.L_x_2453) ;  /* 0x000009e000007947 */ /* 0x000fea0003800000 */
.L_x_2461:
        /* <DEDUP_REMOVED lines=28> */
.L_x_2464:
        /* <DEDUP_REMOVED lines=15> */
.L_x_2463:
[----:B------:R0:W5:Y:S01]  /*4740*/  LDG.E.U16 R0, [R2.64] ;  /* 0x0000002402007981 */ /* 0x000162000c1e1500 */
[----:B------:R-:W-:Y:S05]  /*4750*/  BRA `(.L_x_2453) ;  /* 0x0000071000007947 */ /* 0x000fea0003800000 */
.L_x_2460:
        /* <DEDUP_REMOVED lines=12> */
.L_x_2467:
        /* <DEDUP_REMOVED lines=21> */
.L_x_2471:
[----:B------:R-:W-:Y:S05]  /*4970*/  BSYNC B1 ;  /* 0x0000000000017941 */ /* 0x000fea0003800000 */
.L_x_2470:
[----:B------:R-:W-:Y:S01]  /*4980*/  LEA R3, R0, 0x3b800000, 0x17 ;  /* 0x3b80000000037811 */ /* 0x000fe200078eb8ff */
[----:B------:R-:W-:-:S05]  /*4990*/  IMAD.SHL.U32 R0, R2, 0x100000, RZ ;  /* 0x0010000002007824 */ /* 0x000fca00078e00ff */
[----:B------:R-:W-:Y:S02]  /*49a0*/  LOP3.LUT R0, R3, R0, R4, 0xfe, !PT ;  /* 0x0000000003007212 */ /* 0x000fe400078efe04 */
.L_x_2469:
[----:B------:R-:W-:Y:S05]  /*49b0*/  BSYNC B0 ;  /* 0x0000000000007941 */ /* 0x000fea0003800000 */
.L_x_2468:
[----:B------:R-:W-:Y:S01]  /*49c0*/  F2FP.BF16.PACK_AB R0, RZ, R0 ;  /* 0x00000000ff00723e */ /* 0x000fe200000010ff */
[----:B------:R-:W-:Y:S05]  /*49d0*/  BRA `(.L_x_2453) ;  /* 0x0000049000007947 */ /* 0x000fea0003800000 */
.L_x_2466:
        /* <DEDUP_REMOVED lines=21> */
.L_x_2475:
[----:B------:R-:W-:Y:S05]  /*4b30*/  BSYNC B1 ;  /* 0x0000000000017941 */ /* 0x000fea0003800000 */
.L_x_2474:
[----:B------:R-:W-:Y:S01]  /*4b40*/  LEA R3, R0, 0x37800000, 0x17 ;  /* 0x3780000000037811 */ /* 0x000fe200078eb8ff */
[----:B------:R-:W-:-:S05]  /*4b50*/  IMAD.SHL.U32 R0, R2, 0x200000, RZ ;  /* 0x0020000002007824 */ /* 0x000fca00078e00ff */
[----:B------:R-:W-:Y:S02]  /*4b60*/  LOP3.LUT R0, R3, R0, R4, 0xfe, !PT ;  /* 0x0000000003007212 */ /* 0x000fe400078efe04 */
.L_x_2473:
[----:B------:R-:W-:Y:S05]  /*4b70*/  BSYNC B0 ;  /* 0x0000000000007941 */ /* 0x000fea0003800000 */
.L_x_2472:
[----:B------:R-:W-:Y:S01]  /*4b80*/  F2FP.BF16.PACK_AB R0, RZ, R0 ;  /* 0x00000000ff00723e */ /* 0x000fe200000010ff */
[----:B------:R-:W-:Y:S05]  /*4b90*/  BRA `(.L_x_2453) ;  /* 0x000002d000007947 */ /* 0x000fea0003800000 */
.L_x_2465:
        /* <DEDUP_REMOVED lines=14> */
.L_x_2479:
[----:B------:R-:W-:Y:S05]  /*4c80*/  BSYNC B0 ;  /* 0x0000000000007941 */ /* 0x000fea0003800000 */
.L_x_2478:
[----:B------:R-:W-:Y:S01]  /*4c90*/  F2FP.BF16.PACK_AB R0, RZ, R0 ;  /* 0x00000000ff00723e */ /* 0x000fe200000010ff */
[----:B------:R-:W-:Y:S05]  /*4ca0*/  BRA `(.L_x_2453) ;  /* 0x000001c000007947 */ /* 0x000fea0003800000 */
.L_x_2452:
        /* <DEDUP_REMOVED lines=21> */
.L_x_2477:
[----:B------:R-:W2:Y:S02]  /*4e00*/  LDG.E.64 R2, [R2.64] ;  /* 0x0000002402027981 */ /* 0x000ea4000c1e1b00 */
[----:B--2---:R-:W0:Y:S02]  /*4e10*/  I2F.U64 R0, R2 ;  /* 0x0000000200007312 */ /* 0x004e240000301000 */
[----:B0-----:R-:W-:Y:S01]  /*4e20*/  F2FP.BF16.PACK_AB R0, RZ, R0 ;  /* 0x00000000ff00723e */ /* 0x001fe200000010ff */
[----:B------:R-:W-:Y:S05]  /*4e30*/  BRA `(.L_x_2453) ;  /* 0x0000003000007947 */ /* 0x000fea0003800000 */
.L_x_2476:
[----:B------:R-:W2:Y:S02]  /*4e40*/  LDG.E R2, [R2.64] ;  /* 0x0000002402027981 */ /* 0x000ea4000c1e1900 */
[----:B--2---:R-:W0:Y:S02]  /*4e50*/  I2F.U32 R0, R2 ;  /* 0x0000000200007306 */ /* 0x004e240000201000 */
[----:B0-----:R-:W-:-:S06]  /*4e60*/  F2FP.BF16.PACK_AB R0, RZ, R0 ;  /* 0x00000000ff00723e */ /* 0x001fcc00000010ff */
.L_x_2453:
        /* <DEDUP_REMOVED lines=34> */
.L_x_2481:
[----:B------:R-:W-:Y:S05]  /*5090*/  BSYNC B0 ;  /* 0x0000000000007941 */ /* 0x000fea0003800000 */
.L_x_2480:
        /* <DEDUP_REMOVED lines=14> */
.L_x_2485:
[----:B------:R-:W-:-:S06]  /*5180*/  PRMT R3, RZ, 0x5410, R0 ;  /* 0x00005410ff037816 */ /* 0x000fcc0000000000 */
[----:B------:R-:W0:Y:S02]  /*5190*/  F2I.S64.TRUNC R2, R3 ;  /* 0x0000000300027311 */ /* 0x000e24000020d900 */
[----:B0-----:R0:W-:Y:S01]  /*51a0*/  STG.E.U8 [R16.64], R2 ;  /* 0x0000000210007986 */ /* 0x0011e2000c101124 */
[----:B------:R-:W-:Y:S05]  /*51b0*/  BRA `(.L_x_2487) ;  /* 0x00000e4000007947 */ /* 0x000fea0003800000 */
.L_x_2484:
        /* <DEDUP_REMOVED lines=10> */
.L_x_2489:
[----:B------:R-:W-:-:S04]  /*5260*/  PRMT R0, RZ, 0x5410, R0 ;  /* 0x00005410ff007816 */ /* 0x000fc80000000000 */
[----:B------:R-:W0:Y:S02]  /*5270*/  F2I.FTZ.TRUNC.NTZ R3, R0 ;  /* 0x0000000000037305 */ /* 0x000e24000021f100 */
[----:B0-----:R0:W-:Y:S01]  /*5280*/  STG.E [R16.64], R3 ;  /* 0x0000000310007986 */ /* 0x0011e2000c101924 */
[----:B------:R-:W-:Y:S05]  /*5290*/  BRA `(.L_x_2487) ;  /* 0x00000d6000007947 */ /* 0x000fea0003800000 */
.L_x_2488:
[----:B------:R-:W-:-:S04]  /*52a0*/  PRMT R0, RZ, 0x5410, R0 ;  /* 0x00005410ff007816 */ /* 0x000fc80000000000 */
[----:B------:R-:W0:Y:S02]  /*52b0*/  F2I.FTZ.TRUNC.NTZ R3, R0 ;  /* 0x0000000000037305 */ /* 0x000e24000021f100 */
[----:B0-----:R0:W-:Y:S01]  /*52c0*/  STG.E.U16 [R16.64], R3 ;  /* 0x0000000310007986 */ /* 0x0011e2000c101524 */
[----:B------:R-:W-:Y:S05]  /*52d0*/  BRA `(.L_x_2487) ;  /* 0x00000d2000007947 */ /* 0x000fea0003800000 */
.L_x_2483:
        /* <DEDUP_REMOVED lines=9> */
.L_x_2491:
[----:B------:R-:W-:-:S04]  /*5370*/  PRMT R0, RZ, 0x5410, R0 ;  /* 0x00005410ff007816 */ /* 0x000fc80000000000 */
[----:B------:R-:W-:-:S05]  /*5380*/  F2FP.PACK_AB R0, RZ, R0 ;  /* 0x00000000ff00723e */ /* 0x000fca00000000ff */
[----:B------:R0:W-:Y:S01]  /*5390*/  STG.E.U16 [R16.64], R0 ;  /* 0x0000000010007986 */ /* 0x0001e2000c101524 */
[----:B------:R-:W-:Y:S05]  /*53a0*/  BRA `(.L_x_2487) ;  /* 0x00000c5000007947 */ /* 0x000fea0003800000 */
.L_x_2490:
        /* <DEDUP_REMOVED lines=10> */
.L_x_2493:
[----:B------:R-:W-:-:S04]  /*5450*/  PRMT R0, RZ, 0x5410, R0 ;  /* 0x00005410ff007816 */ /* 0x000fc80000000000 */
[----:B------:R-:W-:-:S04]  /*5460*/  F2FP.PACK_AB R3, RZ, R0 ;  /* 0x00000000ff03723e */ /* 0x000fc800000000ff */
[----:B------:R-:W-:-:S05]  /*5470*/  PRMT R3, R3, 0x5410, RZ ;  /* 0x0000541003037816 */ /* 0x000fca00000000ff */
[----:B------:R0:W-:Y:S01]  /*5480*/  STG.E [R16.64], R3 ;  /* 0x0000000310007986 */ /* 0x0001e2000c101924 */
[----:B------:R-:W-:Y:S05]  /*5490*/  BRA `(.L_x_2487) ;  /* 0x00000b6000007947 */ /* 0x000fea0003800000 */
.L_x_2492:
[----:B------:R-:W-:-:S05]  /*54a0*/  PRMT R2, RZ, 0x5410, R0 ;  /* 0x00005410ff027816 */ /* 0x000fca0000000000 */
[----:B------:R-:W-:-:S06]  /*54b0*/  FMUL.FTZ R2, R2, 1 ;  /* 0x3f80000002027820 */ /* 0x000fcc0000410000 */
[----:B------:R-:W0:Y:S02]  /*54c0*/  F2F.F64.F32 R2, R2 ;  /* 0x0000000200027310 */ /* 0x000e240000201800 */
[----:B0-----:R0:W-:Y:S01]  /*54d0*/  STG.E.64 [R16.64], R2 ;  /* 0x0000000210007986 */ /* 0x0011e2000c101b24 */
[----:B------:R-:W-:Y:S05]  /*54e0*/  BRA `(.L_x_2487) ;  /* 0x00000b1000007947 */ /* 0x000fea0003800000 */
.L_x_2482:
        /* <DEDUP_REMOVED lines=13> */
.L_x_2496:
[----:B------:R-:W-:Y:S01]  /*55c0*/  PRMT R0, RZ, 0x5410, R0 ;  /* 0x00005410ff007816 */ /* 0x000fe20000000000 */
[----:B------:R-:W-:-:S04]  /*55d0*/  CS2R R6, SRZ ;  /* 0x0000000000067805 */ /* 0x000fc8000001ff00 */
[----:B------:R-:W-:-:S04]  /*55e0*/  FMUL.FTZ R0, R0, 1 ;  /* 0x3f80000000007820 */ /* 0x000fc80000410000 */
[----:B------:R-:W0:Y:S02]  /*55f0*/  F2F.F64.F32 R4, R0 ;  /* 0x0000000000047310 */ /* 0x000e240000201800 */
[----:B0-----:R0:W-:Y:S01]  /*5600*/  STG.E.128 [R16.64], R4 ;  /* 0x0000000410007986 */ /* 0x0011e2000c101d24 */
[----:B------:R-:W-:Y:S05]  /*5610*/  BRA `(.L_x_2487) ;  /* 0x000009e000007947 */ /* 0x000fea0003800000 */
.L_x_2495:
        /* <DEDUP_REMOVED lines=21> */
.L_x_2500:
[----:B------:R-:W-:Y:S05]  /*5770*/  BSYNC B0 ;  /* 0x0000000000007941 */ /* 0x000fea0003800000 */
.L_x_2499:
[----:B------:R-:W-:-:S05]  /*5780*/  LOP3.LUT R3, R0, R3, RZ, 0xfc, !PT ;  /* 0x0000000300037212 */ /* 0x000fca00078efcff */
[----:B------:R0:W-:Y:S01]  /*5790*/  STG.E.U8 [R16.64], R3 ;  /* 0x0000000310007986 */ /* 0x0001e2000c101124 */
[----:B------:R-:W-:Y:S05]  /*57a0*/  BRA `(.L_x_2487) ;  /* 0x0000085000007947 */ /* 0x000fea0003800000 */
.L_x_2498:
        /* <DEDUP_REMOVED lines=13> */
.L_x_2502:
[----:B------:R-:W-:Y:S01]  /*5880*/  IMAD.MOV.U32 R0, RZ, RZ, 0x7f ;  /* 0x0000007fff007424 */ /* 0x000fe200078e00ff */
[----:B------:R-:W-:-:S04]  /*5890*/  ISETP.GT.U32.AND P0, PT, R2, 0x7f800000, PT ;  /* 0x7f8000000200780c */ /* 0x000fc80003f04070 */
[----:B------:R-:W-:-:S04]  /*58a0*/  SEL R0, R0, 0x7c, P0 ;  /* 0x0000007c00007807 */ /* 0x000fc80000000000 */
.L_x_2503:
[----:B------:R-:W-:Y:S05]  /*58b0*/  BSYNC B0 ;  /* 0x0000000000007941 */ /* 0x000fea0003800000 */
.L_x_2501:
[----:B------:R-:W-:-:S04]  /*58c0*/  LOP3.LUT R2, R3, 0x80000000, RZ, 0xc0, !PT ;  /* 0x8000000003027812 */ /* 0x000fc800078ec0ff */
[----:B------:R-:W-:-:S04]  /*58d0*/  SHF.R.U32.HI R3, RZ, 0x18, R2 ;  /* 0x00000018ff037819 */ /* 0x000fc80000011602 */
[----:B------:R-:W-:-:S05]  /*58e0*/  LOP3.LUT R3, R0, R3, RZ, 0xfc, !PT ;  /* 0x0000000300037212 */ /* 0x000fca00078efcff */
[----:B------:R0:W-:Y:S01]  /*58f0*/  STG.E.U8 [R16.64], R3 ;  /* 0x0000000310007986 */ /* 0x0001e2000c101124 */
[----:B------:R-:W-:Y:S05]  /*5900*/  BRA `(.L_x_2487) ;  /* 0x000006f000007947 */ /* 0x000fea0003800000 */
.L_x_2497:
[----:B------:R0:W-:Y:S01]  /*5910*/  STG.E.U16 [R16.64], R0 ;  /* 0x0000000010007986 */ /* 0x0001e2000c101524 */
[----:B------:R-:W-:Y:S05]  /*5920*/  BRA `(.L_x_2487) ;  /* 0x000006d000007947 */ /* 0x000fea0003800000 */
.L_x_2494:
        /* <DEDUP_REMOVED lines=12> */
.L_x_2506:
        /* <DEDUP_REMOVED lines=17> */
.L_x_2509:
[----:B------:R-:W-:-:S04]  /*5b00*/  LOP3.LUT R2, R3, 0x80000000, RZ, 0xc0, !PT ;  /* 0x8000000003027812 */ /* 0x000fc800078ec0ff */
[----:B------:R-:W-:-:S04]  /*5b10*/  SHF.R.U32.HI R3, RZ, 0x18, R2 ;  /* 0x00000018ff037819 */ /* 0x000fc80000011602 */
[----:B------:R-:W-:-:S04]  /*5b20*/  LOP3.LUT R0, R0, R3, RZ, 0xfc, !PT ;  /* 0x0000000300007212 */ /* 0x000fc800078efcff */
[----:B------:R-:W-:Y:S02]  /*5b30*/  PRMT R8, R0, 0x7610, R8 ;  /* 0x0000761000087816 */ /* 0x000fe40000000008 */
.L_x_2508:
[----:B------:R-:W-:Y:S05]  /*5b40*/  BSYNC B0 ;  /* 0x0000000000007941 */ /* 0x000fea0003800000 */
.L_x_2507:
[----:B------:R0:W-:Y:S01]  /*5b50*/  STG.E.U8 [R16.64], R8 ;  /* 0x0000000810007986 */ /* 0x0001e2000c101124 */
[----:B------:R-:W-:Y:S05]  /*5b60*/  BRA `(.L_x_2487) ;  /* 0x0000049000007947 */ /* 0x000fea0003800000 */
.L_x_2505:
        /* <DEDUP_REMOVED lines=17> */
.L_x_2512:
[----:B------:R-:W-:-:S04]  /*5c80*/  LOP3.LUT R2, R3, 0x80000000, RZ, 0xc0, !PT ;  /* 0x8000000003027812 */ /* 0x000fc800078ec0ff */
[----:B------:R-:W-:-:S04]  /*5c90*/  SHF.R.U32.HI R3, RZ, 0x18, R2 ;  /* 0x00000018ff037819 */ /* 0x000fc80000011602 */
[----:B------:R-:W-:-:S04]  /*5ca0*/  LOP3.LUT R0, R0, R3, RZ, 0xfc, !PT ;  /* 0x0000000300007212 */ /* 0x000fc800078efcff */
[----:B------:R-:W-:Y:S02]  /*5cb0*/  PRMT R8, R0, 0x7610, R8 ;  /* 0x0000761000087816 */ /* 0x000fe40000000008 */
.L_x_2511:
[----:B------:R-:W-:Y:S05]  /*5cc0*/  BSYNC B0 ;  /* 0x0000000000007941 */ /* 0x000fea0003800000 */
.L_x_2510:
[----:B------:R0:W-:Y:S01]  /*5cd0*/  STG.E.U8 [R16.64], R8 ;  /* 0x0000000810007986 */ /* 0x0001e2000c101124 */
[----:B------:R-:W-:Y:S05]  /*5ce0*/  BRA `(.L_x_2487) ;  /* 0x0000031000007947 */ /* 0x000fea0003800000 */
.L_x_2504:
        /* <DEDUP_REMOVED lines=22> */
.L_x_2486:
        /* <DEDUP_REMOVED lines=20> */
.L_x_2514:
[----:B------:R-:W-:-:S06]  /*5f90*/  PRMT R2, RZ, 0x5410, R0 ;  /* 0x00005410ff027816 */ /* 0x000fcc0000000000 */
[----:B------:R-:W0:Y:S02]  /*5fa0*/  F2I.U64.TRUNC R2, R2 ;  /* 0x0000000200027311 */ /* 0x000e24000020d800 */
[----:B0-----:R0:W-:Y:S01]  /*5fb0*/  STG.E.64 [R16.64], R2 ;  /* 0x0000000210007986 */ /* 0x0011e2000c101b24 */
[----:B------:R-:W-:Y:S05]  /*5fc0*/  BRA `(.L_x_2487) ;  /* 0x0000003000007947 */ /* 0x000fea0003800000 */
.L_x_2513:
[----:B------:R-:W-:-:S04]  /*5fd0*/  PRMT R0, RZ, 0x5410, R0 ;  /* 0x00005410ff007816 */ /* 0x000fc80000000000 */
[----:B------:R-:W0:Y:S02]  /*5fe0*/  F2I.FTZ.U32.TRUNC.NTZ R3, R0 ;  /* 0x0000000000037305 */ /* 0x000e24000021f000 */
[----:B0-----:R0:W-:Y:S02]  /*5ff0*/  STG.E [R16.64], R3 ;  /* 0x0000000310007986 */ /* 0x0011e4000c101924 */
.L_x_2487:
        /* <DEDUP_REMOVED lines=231> */
.L_x_2515:
        /* <DEDUP_REMOVED lines=20> */
.L_x_2519:
[----:B------:R-:W2:Y:S02]  /*6fb0*/  LDG.E.U8 R2, [R2.64] ;  /* 0x0000002402027981 */ /* 0x000ea4000c1e1100 */
[----:B--2---:R-:W0:Y:S02]  /*6fc0*/  I2F.U16 R0, R2 ;  /* 0x0000000200007306 */ /* 0x004e240000101000 */
[----:B0-----:R-:W-:Y:S01]  /*6fd0*/  F2FP.BF16.PACK_AB R0, RZ, R0 ;  /* 0x00000000ff00723e */ /* 0x001fe200000010ff */
[----:B------:R-:W-:Y:S05]  /*6fe0*/  BRA `(.L_x_2521) ;  /* 0x00000e3000007947 */ /* 0x000fea0003800000 */
.L_x_2518:
        /* <DEDUP_REMOVED lines=10> */
.L_x_2523:
[----:B------:R-:W2:Y:S02]  /*7090*/  LDG.E R2, [R2.64] ;  /* 0x0000002402027981 */ /* 0x000ea4000c1e1900 */
[----:B--2---:R-:W0:Y:S02]  /*70a0*/  I2F R0, R2 ;  /* 0x0000000200007306 */ /* 0x004e240000201400 */
[----:B0-----:R-:W-:Y:S01]  /*70b0*/  F2FP.BF16.PACK_AB R0, RZ, R0 ;  /* 0x00000000ff00723e */ /* 0x001fe200000010ff */
[----:B------:R-:W-:Y:S05]  /*70c0*/  BRA `(.L_x_2521) ;  /* 0x00000d5000007947 */ /* 0x000fea0003800000 */
.L_x_2522:
[----:B------:R-:W2:Y:S02]  /*70d0*/  LDG.E.U16 R2, [R2.64] ;  /* 0x0000002402027981 */ /* 0x000ea4000c1e1500 */
[----:B--2---:R-:W0:Y:S02]  /*70e0*/  I2F.S16 R0, R2 ;  /* 0x0000000200007306 */ /* 0x004e240000101400 */
[----:B0-----:R-:W-:Y:S01]  /*70f0*/  F2FP.BF16.PACK_AB R0, RZ, R0 ;  /* 0x00000000ff00723e */ /* 0x001fe200000010ff */
[----:B------:R-:W-:Y:S05]  /*7100*/  BRA `(.L_x_2521) ;  /* 0x00000d1000007947 */ /* 0x000fea0003800000 */
.L_x_2517:
        /* <DEDUP_REMOVED lines=9> */
.L_x_2525:
[----:B------:R-:W2:Y:S02]  /*71a0*/  LDG.E.U16 R0, [R2.64] ;  /* 0x0000002402007981 */ /* 0x000ea4000c1e1500 */
[----:B--2---:R-:W-:-:S05]  /*71b0*/  HADD2.F32 R0, -RZ, R0.H0_H0 ;  /* 0x20000000ff007230 */ /* 0x004fca0000004100 */
[----:B------:R-:W-:Y:S01]  /*71c0*/  F2FP.BF16.PACK_AB R0, RZ, R0 ;  /* 0x00000000ff00723e */ /* 0x000fe200000010ff */
[----:B------:R-:W-:Y:S05]  /*71d0*/  BRA `(.L_x_2521) ;  /* 0x00000c4000007947 */ /* 0x000fea0003800000 */
.L_x_2524:
        /* <DEDUP_REMOVED lines=9> */
.L_x_2527:
[----:B------:R-:W2:Y:S02]  /*7270*/  LDG.E.U16 R2, [R2.64] ;  /* 0x0000002402027981 */ /* 0x000ea4000c1e1500 */
[----:B--2---:R-:W-:-:S05]  /*7280*/  HADD2.F32 R0, -RZ, R2.H0_H0 ;  /* 0x20000002ff007230 */ /* 0x004fca0000004100 */
[----:B------:R-:W-:Y:S01]  /*7290*/  F2FP.BF16.PACK_AB R0, RZ, R0 ;  /* 0x00000000ff00723e */ /* 0x000fe200000010ff */
[----:B------:R-:W-:Y:S05]  /*72a0*/  BRA `(.L_x_2521) ;  /* 0x00000b7000007947 */ /* 0x000fea0003800000 */
.L_x_2526:
[----:B------:R-:W2:Y:S02]  /*72b0*/  LDG.E.64 R2, [R2.64] ;  /* 0x0000002402027981 */ /* 0x000ea4000c1e1b00 */
[----:B--2---:R-:W0:Y:S01]  /*72c0*/  F2F.F32.F64 R0, R2 ;  /* 0x0000000200007310 */ /* 0x004e220000301000 */
[----:B------:R-:W0:-:S14]  /*72d0*/  DSETP.GEU.AND P0, PT, |R2|, c[0x2][0x0], PT ;  /* 0x008000000200762a */ /* 0x000e1c0003f0e200 */
[----:B0-----:R-:W-:-:S05]  /*72e0*/  @!P0 FMUL R0, R0, 1.175494350822287508e-38 ;  /* 0x0080000000008820 */ /* 0x001fca0000400000 */
[----:B------:R-:W-:Y:S01]  /*72f0*/  F2FP.BF16.PACK_AB R0, RZ, R0 ;  /* 0x00000000ff00723e */ /* 0x000fe200000010ff */
[----:B------:R-:W-:Y:S05]  /*7300*/  BRA `(.L_x_2521) ;  /* 0x00000b1000007947 */ /* 0x000fea0003800000 */
.L_x_2516:
        /* <DEDUP_REMOVED lines=13> */
.L_x_2530:
[----:B------:R-:W2:Y:S02]  /*73e0*/  LDG.E.64 R2, [R2.64] ;  /* 0x0000002402027981 */ /* 0x000ea4000c1e1b00 */
[----:B--2---:R-:W0:Y:S01]  /*73f0*/  F2F.F32.F64 R0, R2 ;  /* 0x0000000200007310 */ /* 0x004e220000301000 */
[----:B------:R-:W0:-:S14]  /*7400*/  DSETP.GEU.AND P0, PT, |R2|, c[0x2][0x0], PT ;  /* 0x008000000200762a */ /* 0x000e1c0003f0e200 */
[----:B0-----:R-:W-:-:S05]  /*7410*/  @!P0 FMUL R0, R0, 1.175494350822287508e-38 ;  /* 0x0080000000008820 */ /* 0x001fca0000400000 */
[----:B------:R-:W-:Y:S01]  /*7420*/  F2FP.BF16.PACK_AB R0, RZ, R0 ;  /* 0x00000000ff00723e */ /* 0x000fe200000010ff */
[----:B------:R-:W-:Y:S05]  /*7430*/  BRA `(.L_x_2521) ;  /* 0x000009e000007947 */ /* 0x000fea0003800000 */
.L_x_2529:
        /* <DEDUP_REMOVED lines=28> */
.L_x_2532:
        /* <DEDUP_REMOVED lines=15> */
.L_x_2531:
[----:B------:R0:W5:Y:S01]  /*76f0*/  LDG.E.U16 R0, [R2.64] ;  /* 0x0000002402007981 */ /* 0x000162000c1e1500 */
[----:B------:R-:W-:Y:S05]  /*7700*/  BRA `(.L_x_2521) ;  /* 0x0000071000007947 */ /* 0x000fea0003800000 */
.L_x_2528:
        /* <DEDUP_REMOVED lines=12> */
.L_x_2535:
        /* <DEDUP_REMOVED lines=21> */
.L_x_2539:
[----:B------:R-:W-:Y:S05]  /*7920*/  BSYNC B1 ;  /* 0x0000000000017941 */ /* 0x000fea0003800000 */
.L_x_2538:
[----:B------:R-:W-:Y:S01]  /*7930*/  LEA R3, R0, 0x3b800000, 0x17 ;  /* 0x3b80000000037811 */ /* 0x000fe200078eb8ff */
[----:B------:R-:W-:-:S05]  /*7940*/  IMAD.SHL.U32 R0, R2, 0x100000, RZ ;  /* 0x0010000002007824 */ /* 0x000fca00078e00ff */
[----:B------:R-:W-:Y:S02]  /*7950*/  LOP3.LUT R0, R3, R0, R4, 0xfe, !PT ;  /* 0x0000000003007212 */ /* 0x000fe400078efe04 */
.L_x_2537:
[----:B------:R-:W-:Y:S05]  /*7960*/  BSYNC B0 ;  /* 0x0000000000007941 */ /* 0x000fea0003800000 */
.L_x_2536:
[----:B------:R-:W-:Y:S01]  /*7970*/  F2FP.BF16.PACK_AB R0, RZ, R0 ;  /* 0x00000000ff00723e */ /* 0x000fe200000010ff */
[----:B------:R-:W-:Y:S05]  /*7980*/  BRA `(.L_x_2521) ;  /* 0x0000049000007947 */ /* 0x000fea0003800000 */
.L_x_2534:
        /* <DEDUP_REMOVED lines=21> */
.L_x_2543:
[----:B------:R-:W-:Y:S05]  /*7ae0*/  BSYNC B1 ;  /* 0x0000000000017941 */ /* 0x000fea0003800000 */
.L_x_2542:
[----:B------:R-:W-:Y:S01]  /*7af0*/  LEA R3, R0, 0x37800000, 0x17 ;  /* 0x3780000000037811 */ /* 0x000fe200078eb8ff */
[----:B------:R-:W-:-:S05]  /*7b00*/  IMAD.SHL.U32 R0, R2, 0x200000, RZ ;  /* 0x0020000002007824 */ /* 0x000fca00078e00ff */
[----:B------:R-:W-:Y:S02]  /*7b10*/  LOP3.LUT R0, R3, R0, R4, 0xfe, !PT ;  /* 0x0000000003007212 */ /* 0x000fe400078efe04 */
.L_x_2541:
[----:B------:R-:W-:Y:S05]  /*7b20*/  BSYNC B0 ;  /* 0x0000000000007941 */ /* 0x000fea0003800000 */
.L_x_2540:
[----:B------:R-:W-:Y:S01]  /*7b30*/  F2FP.BF16.PACK_AB R0, RZ, R0 ;  /* 0x00000000ff00723e */ /* 0x000fe200000010ff */
[----:B------:R-:W-:Y:S05]  /*7b40*/  BRA `(.L_x_2521) ;  /* 0x000002d000007947 */ /* 0x000fea0003800000 */
.L_x_2533:
        /* <DEDUP_REMOVED lines=14> */
.L_x_2547:
[----:B------:R-:W-:Y:S05]  /*7c30*/  BSYNC B0 ;  /* 0x0000000000007941 */ /* 0x000fea0003800000 */
.L_x_2546:
[----:B------:R-:W-:Y:S01]  /*7c40*/  F2FP.BF16.PACK_AB R0, RZ, R0 ;  /* 0x00000000ff00723e */ /* 0x000fe200000010ff */
[----:B------:R-:W-:Y:S05]  /*7c50*/  BRA `(.L_x_2521) ;  /* 0x000001c000007947 */ /* 0x000fea0003800000 */
.L_x_2520:
        /* <DEDUP_REMOVED lines=21> */
.L_x_2545:
[----:B------:R-:W2:Y:S02]  /*7db0*/  LDG.E.64 R2, [R2.64] ;  /* 0x0000002402027981 */ /* 0x000ea4000c1e1b00 */
[----:B--2---:R-:W0:Y:S02]  /*7dc0*/  I2F.U64 R0, R2 ;  /* 0x0000000200007312 */ /* 0x004e240000301000 */
[----:B0-----:R-:W-:Y:S01]  /*7dd0*/  F2FP.BF16.PACK_AB R0, RZ, R0 ;  /* 0x00000000ff00723e */ /* 0x001fe200000010ff */
[----:B------:R-:W-:Y:S05]  /*7de0*/  BRA `(.L_x_2521) ;  /* 0x0000003000007947 */ /* 0x000fea0003800000 */
.L_x_2544:
[----:B------:R-:W2:Y:S02]  /*7df0*/  LDG.E R2, [R2.64] ;  /* 0x0000002402027981 */ /* 0x000ea4000c1e1900 */
[----:B--2---:R-:W0:Y:S02]  /*7e00*/  I2F.U32 R0, R2 ;  /* 0x0000000200007306 */ /* 0x004e240000201000 */
[----:B0-----:R-:W-:-:S06]  /*7e10*/  F2FP.BF16.PACK_AB R0, RZ, R0 ;  /* 0x00000000ff00723e */ /* 0x001fcc00000010ff */
.L_x_2521:
        /* <DEDUP_REMOVED lines=34> */
.L_x_2549:
[----:B------:R-:W-:Y:S05]  /*8040*/  BSYNC B0 ;  /* 0x0000000000007941 */ /* 0x000fea0003800000 */
.L_x_2548:
        /* <DEDUP_REMOVED lines=14> */
.L_x_2553:
[----:B------:R-:W-:-:S06]  /*8130*/  PRMT R3, RZ, 0x5410, R0 ;  /* 0x00005410ff037816 */ /* 0x000fcc0000000000 */
[----:B------:R-:W0:Y:S02]  /*8140*/  F2I.S64.TRUNC R2, R3 ;  /* 0x0000000300027311 */ /* 0x000e24000020d900 */
[----:B0-----:R0:W-:Y:S01]  /*8150*/  STG.E.U8 [R16.64], R2 ;  /* 0x0000000210007986 */ /* 0x0011e2000c101124 */
[----:B------:R-:W-:Y:S05]  /*8160*/  BRA `(.L_x_2555) ;  /* 0x00000e4000007947 */ /* 0x000fea0003800000 */
.L_x_2552:
        /* <DEDUP_REMOVED lines=10> */
.L_x_2557:
[----:B------:R-:W-:-:S04]  /*8210*/  PRMT R0, RZ, 0x5410, R0 ;  /* 0x00005410ff007816 */ /* 0x000fc80000000000 */
[----:B------:R-:W0:Y:S02]  /*8220*/  F2I.FTZ.TRUNC.NTZ R3, R0 ;  /* 0x0000000000037305 */ /* 0x000e24000021f100 */
[----:B0-----:R0:W-:Y:S01]  /*8230*/  STG.E [R16.64], R3 ;  /* 0x0000000310007986 */ /* 0x0011e2000c101924 */
[----:B------:R-:W-:Y:S05]  /*8240*/  BRA `(.L_x_2555) ;  /* 0x00000d6000007947 */ /* 0x000fea0003800000 */
.L_x_2556:
[----:B------:R-:W-:-:S04]  /*8250*/  PRMT R0, RZ, 0x5410, R0 ;  /* 0x00005410ff007816 */ /* 0x000fc80000000000 */
[----:B------:R-:W0:Y:S02]  /*8260*/  F2I.FTZ.TRUNC.NTZ R3, R0 ;  /* 0x0000000000037305 */ /* 0x000e24000021f100 */
[----:B0-----:R0:W-:Y:S01]  /*8270*/  STG.E.U16 [R16.64], R3 ;  /* 0x0000000310007986 */ /* 0x0011e2000c101524 */
[----:B------:R-:W-:Y:S05]  /*8280*/  BRA `(.L_x_2555) ;  /* 0x00000d2000007947 */ /* 0x000fea0003800000 */
.L_x_2551:
        /* <DEDUP_REMOVED lines=9> */
.L_x_2559:
[----:B------:R-:W-:-:S04]  /*8320*/  PRMT R0, RZ, 0x5410, R0 ;  /* 0x00005410ff007816 */ /* 0x000fc80000000000 */
[----:B------:R-:W-:-:S05]  /*8330*/  F2FP.PACK_AB R0, RZ, R0 ;  /* 0x00000000ff00723e */ /* 0x000fca00000000ff */
[----:B------:R0:W-:Y:S01]  /*8340*/  STG.E.U16 [R16.64], R0 ;  /* 0x0000000010007986 */ /* 0x0001e2000c101524 */
[----:B------:R-:W-:Y:S05]  /*8350*/  BRA `(.L_x_2555) ;  /* 0x00000c5000007947 */ /* 0x000fea0003800000 */
.L_x_2558:
        /* <DEDUP_REMOVED lines=10> */
.L_x_2561:
[----:B------:R-:W-:-:S04]  /*8400*/  PRMT R0, RZ, 0x5410, R0 ;  /* 0x00005410ff007816 */ /* 0x000fc80000000000 */
[----:B------:R-:W-:-:S04]  /*8410*/  F2FP.PACK_AB R3, RZ, R0 ;  /* 0x00000000ff03723e */ /* 0x000fc800000000ff */
[----:B------:R-:W-:-:S05]  /*8420*/  PRMT R3, R3, 0x5410, RZ ;  /* 0x0000541003037816 */ /* 0x000fca00000000ff */
[----:B------:R0:W-:Y:S01]  /*8430*/  STG.E [R16.64], R3 ;  /* 0x0000000310007986 */ /* 0x0001e2000c101924 */
[----:B------:R-:W-:Y:S05]  /*8440*/  BRA `(.L_x_2555) ;  /* 0x00000b6000007947 */ /* 0x000fea0003800000 */
.L_x_2560:
[----:B------:R-:W-:-:S05]  /*8450*/  PRMT R2, RZ, 0x5410, R0 ;  /* 0x00005410ff027816 */ /* 0x000fca0000000000 */
[----:B------:R-:W-:-:S06]  /*8460*/  FMUL.FTZ R2, R2, 1 ;  /* 0x3f80000002027820 */ /* 0x000fcc0000410000 */
[----:B------:R-:W0:Y:S02]  /*8470*/  F2F.F64.F32 R2, R2 ;  /* 0x0000000200027310 */ /* 0x000e240000201800 */
[----:B0-----:R0:W-:Y:S01]  /*8480*/  STG.E.64 [R16.64], R2 ;  /* 0x0000000210007986 */ /* 0x0011e2000c101b24 */
[----:B------:R-:W-:Y:S05]  /*8490*/  BRA `(.L_x_2555) ;  /* 0x00000b1000007947 */ /* 0x000fea0003800000 */
.L_x_2550:
        /* <DEDUP_REMOVED lines=13> */
.L_x_2564:
[----:B------:R-:W-:Y:S01]  /*8570*/  PRMT R0, RZ, 0x5410, R0 ;  /* 0x00005410ff007816 */ /* 0x000fe20000000000 */
[----:B------:R-:W-:-:S04]  /*8580*/  CS2R R6, SRZ ;  /* 0x0000000000067805 */ /* 0x000fc8000001ff00 */
[----:B------:R-:W-:-:S04]  /*8590*/  FMUL.FTZ R0, R0, 1 ;  /* 0x3f80000000007820 */ /* 0x000fc80000410000 */
[----:B------:R-:W0:Y:S02]  /*85a0*/  F2F.F64.F32 R4, R0 ;  /* 0x0000000000047310 */ /* 0x000e240000201800 */
[----:B0-----:R0:W-:Y:S01]  /*85b0*/  STG.E.128 [R16.64], R4 ;  /* 0x0000000410007986 */ /* 0x0011e2000c101d24 */
[----:B------:R-:W-:Y:S05]  /*85c0*/  BRA `(.L_x_2555) ;  /* 0x000009e000007947 */ /* 0x000fea0003800000 */
.L_x_2563:
        /* <DEDUP_REMOVED lines=21> */
.L_x_2568:
[----:B------:R-:W-:Y:S05]  /*8720*/  BSYNC B0 ;  /* 0x0000000000007941 */ /* 0x000fea0003800000 */
.L_x_2567:
[----:B------:R-:W-:-:S05]  /*8730*/  LOP3.LUT R3, R0, R3, RZ, 0xfc, !PT ;  /* 0x0000000300037212 */ /* 0x000fca00078efcff */
[----:B------:R0:W-:Y:S01]  /*8740*/  STG.E.U8 [R16.64], R3 ;  /* 0x0000000310007986 */ /* 0x0001e2000c101124 */
[----:B------:R-:W-:Y:S05]  /*8750*/  BRA `(.L_x_2555) ;  /* 0x0000085000007947 */ /* 0x000fea0003800000 */
.L_x_2566:
        /* <DEDUP_REMOVED lines=13> */
.L_x_2570:
[----:B------:R-:W-:Y:S01]  /*8830*/  IMAD.MOV.U32 R0, RZ, RZ, 0x7f ;  /* 0x0000007fff007424 */ /* 0x000fe200078e00ff */
[----:B------:R-:W-:-:S04]  /*8840*/  ISETP.GT.U32.AND P0, PT, R2, 0x7f800000, PT ;  /* 0x7f8000000200780c */ /* 0x000fc80003f04070 */
[----:B------:R-:W-:-:S04]  /*8850*/  SEL R0, R0, 0x7c, P0 ;  /* 0x0000007c00007807 */ /* 0x000fc80000000000 */
.L_x_2571:
[----:B------:R-:W-:Y:S05]  /*8860*/  BSYNC B0 ;  /* 0x0000000000007941 */ /* 0x000fea0003800000 */
.L_x_2569:
[----:B------:R-:W-:-:S04]  /*8870*/  LOP3.LUT R2, R3, 0x80000000, RZ, 0xc0, !PT ;  /* 0x8000000003027812 */ /* 0x000fc800078ec0ff */
[----:B------:R-:W-:-:S04]  /*8880*/  SHF.R.U32.HI R3, RZ, 0x18, R2 ;  /* 0x00000018ff037819 */ /* 0x000fc80000011602 */
[----:B------:R-:W-:-:S05]  /*8890*/  LOP3.LUT R3, R0, R3, RZ, 0xfc, !PT ;  /* 0x0000000300037212 */ /* 0x000fca00078efcff */
[----:B------:R0:W-:Y:S01]  /*88a0*/  STG.E.U8 [R16.64], R3 ;  /* 0x0000000310007986 */ /* 0x0001e2000c101124 */
[----:B------:R-:W-:Y:S05]  /*88b0*/  BRA `(.L_x_2555) ;  /* 0x000006f000007947 */ /* 0x000fea0003800000 */
.L_x_2565:
[----:B------:R0:W-:Y:S01]  /*88c0*/  STG.E.U16 [R16.64], R0 ;  /* 0x0000000010007986 */ /* 0x0001e2000c101524 */
[----:B------:R-:W-:Y:S05]  /*88d0*/  BRA `(.L_x_2555) ;  /* 0x000006d000007947 */ /* 0x000fea0003800000 */
.L_x_2562:
        /* <DEDUP_REMOVED lines=12> */
.L_x_2574:
        /* <DEDUP_REMOVED lines=17> */
.L_x_2577:
[----:B------:R-:W-:-:S04]  /*8ab0*/  LOP3.LUT R2, R3, 0x80000000, RZ, 0xc0, !PT ;  /* 0x8000000003027812 */ /* 0x000fc800078ec0ff */
[----:B------:R-:W-:-:S04]  /*8ac0*/  SHF.R.U32.HI R3, RZ, 0x18, R2 ;  /* 0x00000018ff037819 */ /* 0x000fc80000011602 */
[----:B------:R-:W-:-:S04]  /*8ad0*/  LOP3.LUT R0, R0, R3, RZ, 0xfc, !PT ;  /* 0x0000000300007212 */ /* 0x000fc800078efcff */
[----:B------:R-:W-:Y:S02]  /*8ae0*/  PRMT R8, R0, 0x7610, R8 ;  /* 0x0000761000087816 */ /* 0x000fe40000000008 */
.L_x_2576:
[----:B------:R-:W-:Y:S05]  /*8af0*/  BSYNC B0 ;  /* 0x0000000000007941 */ /* 0x000fea0003800000 */
.L_x_2575:
[----:B------:R0:W-:Y:S01]  /*8b00*/  STG.E.U8 [R16.64], R8 ;  /* 0x0000000810007986 */ /* 0x0001e2000c101124 */
[----:B------:R-:W-:Y:S05]  /*8b10*/  BRA `(.L_x_2555) ;  /* 0x0000049000007947 */ /* 0x000fea0003800000 */
.L_x_2573:
        /* <DEDUP_REMOVED lines=17> */
.L_x_2580:
[----:B------:R-:W-:-:S04]  /*8c30*/  LOP3.LUT R2, R3, 0x80000000, RZ, 0xc0, !PT ;  /* 0x8000000003027812 */ /* 0x000fc800078ec0ff */
[----:B------:R-:W-:-:S04]  /*8c40*/  SHF.R.U32.HI R3, RZ, 0x18, R2 ;  /* 0x00000018ff037819 */ /* 0x000fc80000011602 */
[----:B------:R-:W-:-:S04]  /*8c50*/  LOP3.LUT R0, R0, R3, RZ, 0xfc, !PT ;  /* 0x0000000300007212 */ /* 0x000fc800078efcff */
[----:B------:R-:W-:Y:S02]  /*8c60*/  PRMT R8, R0, 0x7610, R8 ;  /* 0x0000761000087816 */ /* 0x000fe40000000008 */
.L_x_2579:
[----:B------:R-:W-:Y:S05]  /*8c70*/  BSYNC B0 ;  /* 0x0000000000007941 */ /* 0x000fea0003800000 */
.L_x_2578:
[----:B------:R0:W-:Y:S01]  /*8c80*/  STG.E.U8 [R16.64], R8 ;  /* 0x0000000810007986 */ /* 0x0001e2000c101124 */
[----:B------:R-:W-:Y:S05]  /*8c90*/  BRA `(.L_x_2555) ;  /* 0x0000031000007947 */ /* 0x000fea0003800000 */
.L_x_2572:
        /* <DEDUP_REMOVED lines=22> */
.L_x_2554:
        /* <DEDUP_REMOVED lines=20> */
.L_x_2582:
[----:B------:R-:W-:-:S06]  /*8f40*/  PRMT R2, RZ, 0x5410, R0 ;  /* 0x00005410ff027816 */ /* 0x000fcc0000000000 */
[----:B------:R-:W0:Y:S02]  /*8f50*/  F2I.U64.TRUNC R2, R2 ;  /* 0x0000000200027311 */ /* 0x000e24000020d800 */
[----:B0-----:R0:W-:Y:S01]  /*8f60*/  STG.E.64 [R16.64], R2 ;  /* 0x0000000210007986 */ /* 0x0011e2000c101b24 */
[----:B------:R-:W-:Y:S05]  /*8f70*/  BRA `(.L_x_2555) ;  /* 0x0000003000007947 */ /* 0x000fea0003800000 */
.L_x_2581:
[----:B------:R-:W-:-:S04]  /*8f80*/  PRMT R0, RZ, 0x5410, R0 ;  /* 0x00005410ff007816 */ /* 0x000fc80000000000 */
[----:B------:R-:W0:Y:S02]  /*8f90*/  F2I.FTZ.U32.TRUNC.NTZ R3, R0 ;  /* 0x0000000000037305 */ /* 0x000e24000021f000 */
[----:B0-----:R0:W-:Y:S02]  /*8fa0*/  STG.E [R16.64], R3 ;  /* 0x0000000310007986 */ /* 0x0011e4000c101924 */
.L_x_2555:
[----:B------:R-:W-:Y:S02]  /*8fb0*/  IADD3 R19, R19, 0x80, RZ ;  /* 0x0000008013137810 */ /* 0x000fe40007ffe0ff */
.L_x_2446:
[----:B------:R-:W-:Y:S05]  /*8fc0*/  BSYNC B6 ;  /* 0x0000000000067941 */ /* 0x000fea0003800000 */
.L_x_2445:
        /* <DEDUP_REMOVED lines=230> */
.L_x_2583:
        /* <DEDUP_REMOVED lines=20> */
.L_x_2587:
[----:B------:R-:W2:Y:S02]  /*9f70*/  LDG.E.U8 R2, [R2.64] ;  /* 0x0000002402027981 */ /* 0x000ea4000c1e1100 */
[----:B--2---:R-:W0:Y:S02]  /*9f80*/  I2F.U16 R0, R2 ;  /* 0x0000000200007306 */ /* 0x004e240000101000 */
[----:B0-----:R-:W-:Y:S01]  /*9f90*/  F2FP.BF16.PACK_AB R0, RZ, R0 ;  /* 0x00000000ff00723e */ /* 0x001fe200000010ff */
[----:B------:R-:W-:Y:S05]  /*9fa0*/  BRA `(.L_x_2589) ;  /* 0x00000e3000007947 */ /* 0x000fea0003800000 */
.L_x_2586:
        /* <DEDUP_REMOVED lines=10> */
.L_x_2591:
[----:B------:R-:W2:Y:S02]  /*a050*/  LDG.E R2, [R2.64] ;  /* 0x0000002402027981 */ /* 0x000ea4000c1e1900 */
[----:B--2---:R-:W0:Y:S02]  /*a060*/  I2F R0, R2 ;  /* 0x0000000200007306 */ /* 0x004e240000201400 */
[----:B0-----:R-:W-:Y:S01]  /*a070*/  F2FP.BF16.PACK_AB R0, RZ, R0 ;  /* 0x00000000ff00723e */ /* 0x001fe200000010ff */
[----:B------:R-:W-:Y:S05]  /*a080*/  BRA `(.L_x_2589) ;  /* 0x00000d5000007947 */ /* 0x000fea0003800000 */
.L_x_2590:
[----:B------:R-:W2:Y:S02]  /*a090*/  LDG.E.U16 R2, [R2.64] ;  /* 0x0000002402027981 */ /* 0x000ea4000c1e1500 */
[----:B--2---:R-:W0:Y:S02]  /*a0a0*/  I2F.S16 R0, R2 ;  /* 0x0000000200007306 */ /* 0x004e240000101400 */
[----:B0-----:R-:W-:Y:S01]  /*a0b0*/  F2FP.BF16.PACK_AB R0, RZ, R0 ;  /* 0x00000000ff00723e */ /* 0x001fe200000010ff */
[----:B------:R-:W-:Y:S05]  /*a0c0*/  BRA `(.L_x_2589) ;  /* 0x00000d1000007947 */ /* 0x000fea0003800000 */
.L_x_2585:
        /* <DEDUP_REMOVED lines=9> */
.L_x_2593:
[----:B------:R-:W2:Y:S02]  /*a160*/  LDG.E.U16 R0, [R2.64] ;  /* 0x0000002402007981 */ /* 0x000ea4000c1e1500 */
[----:B--2---:R-:W-:-:S05]  /*a170*/  HADD2.F32 R0, -RZ, R0.H0_H0 ;  /* 0x20000000ff007230 */ /* 0x004fca0000004100 */
[----:B------:R-:W-:Y:S01]  /*a180*/  F2FP.BF16.PACK_AB R0, RZ, R0 ;  /* 0x00000000ff00723e */ /* 0x000fe200000010ff */
[----:B------:R-:W-:Y:S05]  /*a190*/  BRA `(.L_x_2589) ;  /* 0x00000c4000007947 */ /* 0x000fea0003800000 */
.L_x_2592:
        /* <DEDUP_REMOVED lines=9> */
.L_x_2595:
[----:B------:R-:W2:Y:S02]  /*a230*/  LDG.E.U16 R2, [R2.64] ;  /* 0x0000002402027981 */ /* 0x000ea4000c1e1500 */
[----:B--2---:R-:W-:-:S05]  /*a240*/  HADD2.F32 R0, -RZ, R2.H0_H0 ;  /* 0x20000002ff007230 */ /* 0x004fca0000004100 */
[----:B------:R-:W-:Y:S01]  /*a250*/  F2FP.BF16.PACK_AB R0, RZ, R0 ;  /* 0x00000000ff00723e */ /* 0x000fe200000010ff */
[----:B------:R-:W-:Y:S05]  /*a260*/  BRA `(.L_x_2589) ;  /* 0x00000b7000007947 */ /* 0x000fea0003800000 */
.L_x_2594:
[----:B------:R-:W2:Y:S02]  /*a270*/  LDG.E.64 R2, [R2.64] ;  /* 0x0000002402027981 */ /* 0x000ea4000c1e1b00 */
[----:B--2---:R-:W0:Y:S01]  /*a280*/  F2F.F32.F64 R0, R2 ;  /* 0x0000000200007310 */ /* 0x004e220000301000 */
[----:B------:R-:W0:-:S14]  /*a290*/  DSETP.GEU.AND P0, PT, |R2|, c[0x2][0x0], PT ;  /* 0x008000000200762a */ /* 0x000e1c0003f0e200 */
[----:B0-----:R-:W-:-:S05]  /*a2a0*/  @!P0 FMUL R0, R0, 1.175494350822287508e-38 ;  /* 0x0080000000008820 */ /* 0x001fca0000400000 */
[----:B------:R-:W-:Y:S01]  /*a2b0*/  F2FP.BF16.PACK_AB R0, RZ, R0 ;  /* 0x00000000ff00723e */ /* 0x000fe200000010ff */
[----:B------:R-:W-:Y:S05]  /*a2c0*/  BRA `(.L_x_2589) ;  /* 0x00000b1000007947 */ /* 0x000fea0003800000 */
.L_x_2584:
        /* <DEDUP_REMOVED lines=13> */
.L_x_2598:
[----:B------:R-:W2:Y:S02]  /*a3a0*/  LDG.E.64 R2, [R2.64] ;  /* 0x0000002402027981 */ /* 0x000ea4000c1e1b00 */
[----:B--2---:R-:W0:Y:S01]  /*a3b0*/  F2F.F32.F64 R0, R2 ;  /* 0x0000000200007310 */ /* 0x004e220000301000 */
[----:B------:R-:W0:-:S14]  /*a3c0*/  DSETP.GEU.AND P0, PT, |R2|, c[0x2][0x0], PT ;  /* 0x008000000200762a */ /* 0x000e1c0003f0e200 */
[----:B0-----:R-:W-:-:S05]  /*a3d0*/  @!P0 FMUL R0, R0, 1.175494350822287508e-38 ;  /* 0x0080000000008820 */ /* 0x001fca0000400000 */
[----:B------:R-:W-:Y:S01]  /*a3e0*/  F2FP.BF16.PACK_AB R0, RZ, R0 ;  /* 0x00000000ff00723e */ /* 0x000fe200000010ff */
[----:B------:R-:W-:Y:S05]  /*a3f0*/  BRA `(.L_x_2589) ;  /* 0x000009e000007947 */ /* 0x000fea0003800000 */
.L_x_2597:
        /* <DEDUP_REMOVED lines=28> */
.L_x_2600:
        /* <DEDUP_REMOVED lines=15> */
.L_x_2599:
[----:B------:R0:W5:Y:S01]  /*a6b0*/  LDG.E.U16 R0, [R2.64] ;  /* 0x0000002402007981 */ /* 0x000162000c1e1500 */
[----:B------:R-:W-:Y:S05]  /*a6c0*/  BRA `(.L_x_2589) ;  /* 0x0000071000007947 */ /* 0x000fea0003800000 */
.L_x_2596:
        /* <DEDUP_REMOVED lines=12> */
.L_x_2603:
        /* <DEDUP_REMOVED lines=21> */
.L_x_2607:
[----:B------:R-:W-:Y:S05]  /*a8e0*/  BSYNC B1 ;  /* 0x0000000000017941 */ /* 0x000fea0003800000 */
.L_x_2606:
[----:B------:R-:W-:Y:S01]  /*a8f0*/  LEA R3, R0, 0x3b800000, 0x17 ;  /* 0x3b80000000037811 */ /* 0x000fe200078eb8ff */
[----:B------:R-:W-:-:S05]  /*a900*/  IMAD.SHL.U32 R0, R2, 0x100000, RZ ;  /* 0x0010000002007824 */ /* 0x000fca00078e00ff */
[----:B------:R-:W-:Y:S02]  /*a910*/  LOP3.LUT R0, R3, R0, R4, 0xfe, !PT ;  /* 0x0000000003007212 */ /* 0x000fe400078efe04 */
.L_x_2605:
[----:B------:R-:W-:Y:S05]  /*a920*/  BSYNC B0 ;  /* 0x0000000000007941 */ /* 0x000fea0003800000 */
.L_x_2604:
[----:B------:R-:W-:Y:S01]  /*a930*/  F2FP.BF16.PACK_AB R0, RZ, R0 ;  /* 0x00000000ff00723e */ /* 0x000fe200000010ff */
[----:B------:R-:W-:Y:S05]  /*a940*/  BRA `(.L_x_2589) ;  /* 0x0000049000007947 */ /* 0x000fea0003800000 */
.L_x_2602:
        /* <DEDUP_REMOVED lines=21> */
.L_x_2611:
[----:B------:R-:W-:Y:S05]  /*aaa0*/  BSYNC B1 ;  /* 0x0000000000017941 */ /* 0x000fea0003800000 */
.L_x_2610:
[----:B------:R-:W-:Y:S01]  /*aab0*/  LEA R3, R0, 0x37800000, 0x17 ;  /* 0x3780000000037811 */ /* 0x000fe200078eb8ff */
[----:B------:R-:W-:-:S05]  /*aac0*/  IMAD.SHL.U32 R0, R2, 0x200000, RZ ;  /* 0x0020000002007824 */ /* 0x000fca00078e00ff */
[----:B------:R-:W-:Y:S02]  /*aad0*/  LOP3.LUT R0, R3, R0, R4, 0xfe, !PT ;  /* 0x0000000003007212 */ /* 0x000fe400078efe04 */
.L_x_2609:
[----:B------:R-:W-:Y:S05]  /*aae0*/  BSYNC B0 ;  /* 0x0000000000007941 */ /* 0x000fea0003800000 */
.L_x_2608:
[----:B------:R-:W-:Y:S01]  /*aaf0*/  F2FP.BF16.PACK_AB R0, RZ, R0 ;  /* 0x00000000ff00723e */ /* 0x000fe200000010ff */
[----:B------:R-:W-:Y:S05]  /*ab00*/  BRA `(.L_x_2589) ;  /* 0x000002d000007947 */ /* 0x000fea0003800000 */
.L_x_2601:
        /* <DEDUP_REMOVED lines=14> */
.L_x_2615:
[----:B------:R-:W-:Y:S05]  /*abf0*/  BSYNC B0 ;  /* 0x0000000000007941 */ /* 0x000fea0003800000 */
.L_x_2614:
[----:B------:R-:W-:Y:S01]  /*ac00*/  F2FP.BF16.PACK_AB R0, RZ, R0 ;  /* 0x00000000ff00723e */ /* 0x000fe200000010ff */
[----:B------:R-:W-:Y:S05]  /*ac10*/  BRA `(.L_x_2589) ;  /* 0x000001c000007947 */ /* 0x000fea0003800000 */
.L_x_2588:
        /* <DEDUP_REMOVED lines=21> */
.L_x_2613:
[----:B------:R-:W2:Y:S02]  /*ad70*/  LDG.E.64 R2, [R2.64] ;  /* 0x0000002402027981 */ /* 0x000ea4000c1e1b00 */
[----:B--2---:R-:W0:Y:S02]  /*ad80*/  I2F.U64 R0, R2 ;  /* 0x0000000200007312 */ /* 0x004e240000301000 */
[----:B0-----:R-:W-:Y:S01]  /*ad90*/  F2FP.BF16.PACK_AB R0, RZ, R0 ;  /* 0x00000000ff00723e */ /* 0x001fe200000010ff */
[----:B------:R-:W-:Y:S05]  /*ada0*/  BRA `(.L_x_2589) ;  /* 0x0000003000007947 */ /* 0x000fea0003800000 */
.L_x_2612:
[----:B------:R-:W2:Y:S02]  /*adb0*/  LDG.E R2, [R2.64] ;  /* 0x0000002402027981 */ /* 0x000ea4000c1e1900 */
[----:B--2---:R-:W0:Y:S02]  /*adc0*/  I2F.U32 R0, R2 ;  /* 0x0000000200007306 */ /* 0x004e240000201000 */
[----:B0-----:R-:W-:-:S06]  /*add0*/  F2FP.BF16.PACK_AB R0, RZ, R0 ;  /* 0x00000000ff00723e */ /* 0x001fcc00000010ff */
.L_x_2589:
[----:B-----5:R-:W-:Y:S01]  /*ade0*/  PRMT R5, RZ, 0x5410, R0 ;  /* 0x00005410ff057816 */ /* 0x020fe20000000000 */
[----:B------:R-:W-:Y:S01]  /*adf0*/  IMAD.MOV.U32 R4, RZ, RZ, 0x3e800000 ;  /* 0x3e800000ff047424 */ /* 0x000fe200078e00ff */
[----:B------:R-:W1:Y:S01]  /*ae00*/  LDC.U8 R6, c[0x0][0x371] ;  /* 0x0000dc40ff067b82 */ /* 0x000e620000000000 */
[----:B------:R-:W-:Y:S01]  /*ae10*/  IMAD.MOV.U32 R7, RZ, RZ, 0x3d39bf78 ;  /* 0x3d39bf78ff077424 */ /* 0x000fe200078e00ff */
[C---:B------:R-:W-:Y:S01]  /*ae20*/  ISETP.GE.U32.AND P1, PT, R5.reuse, 0x7f800000, PT ;  /* 0x7f8000000500780c */ /* 0x040fe20003f26070 */
[----:B------:R-:W-:Y:S01]  /*ae30*/  FADD.FTZ.RZ R0, R5, 1 ;  /* 0x3f80000005007421 */ /* 0x000fe2000001c000 */
[----:B------:R-:W-:Y:S04]  /*ae40*/  BSSY B0, `(.L_x_2616) ;  /* 0x000001c000007945 */ /* 0x000fe80003800000 */
[----:B------:R-:W-:-:S04]  /*ae50*/  IADD3 R0, R0, -0x3f400000, RZ ;  /* 0xc0c0000000007810 */ /* 0x000fc80007ffe0ff */
[----:B------:R-:W-:-:S04]  /*ae60*/  LOP3.LUT R0, R0, 0xff800000, RZ, 0xc0, !PT ;  /* 0xff80000000007812 */ /* 0x000fc800078ec0ff */
[----:B0-----:R-:W-:Y:S01]  /*ae70*/  IADD3 R3, -R0, 0x40800000, RZ ;  /* 0x4080000000037810 */ /* 0x001fe20007ffe1ff */
        /* <DEDUP_REMOVED lines=24> */
.L_x_2617:
[----:B------:R-:W-:Y:S05]  /*b000*/  BSYNC B0 ;  /* 0x0000000000007941 */ /* 0x000fea0003800000 */
.L_x_2616:
        /* <DEDUP_REMOVED lines=14> */
.L_x_2621:
[----:B------:R-:W-:-:S06]  /*b0f0*/  PRMT R3, RZ, 0x5410, R0 ;  /* 0x00005410ff037816 */ /* 0x000fcc0000000000 */
[----:B------:R-:W0:Y:S02]  /*b100*/  F2I.S64.TRUNC R2, R3 ;  /* 0x0000000300027311 */ /* 0x000e24000020d900 */
[----:B0-----:R-:W-:Y:S01]  /*b110*/  STG.E.U8 [R16.64], R2 ;  /* 0x0000000210007986 */ /* 0x001fe2000c101124 */
[----:B------:R-:W-:Y:S05]  /*b120*/  EXIT ;  /* 0x000000000000794d */ /* 0x000fea0003800000 */
.L_x_2620:
        /* <DEDUP_REMOVED lines=10> */
.L_x_2624:
[----:B------:R-:W-:-:S04]  /*b1d0*/  PRMT R0, RZ, 0x5410, R0 ;  /* 0x00005410ff007816 */ /* 0x000fc80000000000 */
[----:B------:R-:W0:Y:S02]  /*b1e0*/  F2I.FTZ.TRUNC.NTZ R3, R0 ;  /* 0x0000000000037305 */ /* 0x000e24000021f100 */
[----:B0-----:R-:W-:Y:S01]  /*b1f0*/  STG.E [R16.64], R3 ;  /* 0x0000000310007986 */ /* 0x001fe2000c101924 */
[----:B------:R-:W-:Y:S05]  /*b200*/  EXIT ;  /* 0x000000000000794d */ /* 0x000fea0003800000 */
.L_x_2623:
[----:B------:R-:W-:-:S04]  /*b210*/  PRMT R0, RZ, 0x5410, R0 ;  /* 0x00005410ff007816 */ /* 0x000fc80000000000 */
[----:B------:R-:W0:Y:S02]  /*b220*/  F2I.FTZ.TRUNC.NTZ R3, R0 ;  /* 0x0000000000037305 */ /* 0x000e24000021f100 */
[----:B0-----:R-:W-:Y:S01]  /*b230*/  STG.E.U16 [R16.64], R3 ;  /* 0x0000000310007986 */ /* 0x001fe2000c101524 */
[----:B------:R-:W-:Y:S05]  /*b240*/  EXIT ;  /* 0x000000000000794d */ /* 0x000fea0003800000 */
.L_x_2619:
        /* <DEDUP_REMOVED lines=9> */
.L_x_2626:
[----:B------:R-:W-:-:S04]  /*b2e0*/  PRMT R0, RZ, 0x5410, R0 ;  /* 0x00005410ff007816 */ /* 0x000fc80000000000 */
[----:B------:R-:W-:-:S05]  /*b2f0*/  F2FP.PACK_AB R0, RZ, R0 ;  /* 0x00000000ff00723e */ /* 0x000fca00000000ff */
[----:B------:R-:W-:Y:S01]  /*b300*/  STG.E.U16 [R16.64], R0 ;  /* 0x0000000010007986 */ /* 0x000fe2000c101524 */
[----:B------:R-:W-:Y:S05]  /*b310*/  EXIT ;  /* 0x000000000000794d */ /* 0x000fea0003800000 */
.L_x_2625:
        /* <DEDUP_REMOVED lines=10> */
.L_x_2628:
[----:B------:R-:W-:-:S04]  /*b3c0*/  PRMT R0, RZ, 0x5410, R0 ;  /* 0x00005410ff007816 */ /* 0x000fc80000000000 */
[----:B------:R-:W-:-:S04]  /*b3d0*/  F2FP.PACK_AB R3, RZ, R0 ;  /* 0x00000000ff03723e */ /* 0x000fc800000000ff */
[----:B------:R-:W-:-:S05]  /*b3e0*/  PRMT R3, R3, 0x5410, RZ ;  /* 0x0000541003037816 */ /* 0x000fca00000000ff */
[----:B------:R-:W-:Y:S01]  /*b3f0*/  STG.E [R16.64], R3 ;  /* 0x0000000310007986 */ /* 0x000fe2000c101924 */
[----:B------:R-:W-:Y:S05]  /*b400*/  EXIT ;  /* 0x000000000000794d */ /* 0x000fea0003800000 */
.L_x_2627:
[----:B------:R-:W-:-:S05]  /*b410*/  PRMT R2, RZ, 0x5410, R0 ;  /* 0x00005410ff027816 */ /* 0x000fca0000000000 */
[----:B------:R-:W-:-:S06]  /*b420*/  FMUL.FTZ R2, R2, 1 ;  /* 0x3f80000002027820 */ /* 0x000fcc0000410000 */
[----:B------:R-:W0:Y:S02]  /*b430*/  F2F.F64.F32 R2, R2 ;  /* 0x0000000200027310 */ /* 0x000e240000201800 */
[----:B0-----:R-:W-:Y:S01]  /*b440*/  STG.E.64 [R16.64], R2 ;  /* 0x0000000210007986 */ /* 0x001fe2000c101b24 */
[----:B------:R-:W-:Y:S05]  /*b450*/  EXIT ;  /* 0x000000000000794d */ /* 0x000fea0003800000 */
.L_x_2618:
        /* <DEDUP_REMOVED lines=13> */
.L_x_2631:
[----:B------:R-:W-:Y:S01]  /*b530*/  PRMT R0, RZ, 0x5410, R0 ;  /* 0x00005410ff007816 */ /* 0x000fe20000000000 */
[----:B------:R-:W-:-:S04]  /*b540*/  CS2R R6, SRZ ;  /* 0x0000000000067805 */ /* 0x000fc8000001ff00 */
[----:B------:R-:W-:-:S04]  /*b550*/  FMUL.FTZ R0, R0, 1 ;  /* 0x3f80000000007820 */ /* 0x000fc80000410000 */
[----:B------:R-:W0:Y:S02]  /*b560*/  F2F.F64.F32 R4, R0 ;  /* 0x0000000000047310 */ /* 0x000e240000201800 */
[----:B0-----:R-:W-:Y:S01]  /*b570*/  STG.E.128 [R16.64], R4 ;  /* 0x0000000410007986 */ /* 0x001fe2000c101d24 */
[----:B------:R-:W-:Y:S05]  /*b580*/  EXIT ;  /* 0x000000000000794d */ /* 0x000fea0003800000 */
.L_x_2630:
        /* <DEDUP_REMOVED lines=21> */
.L_x_2635:
[----:B------:R-:W-:Y:S05]  /*b6e0*/  BSYNC B0 ;  /* 0x0000000000007941 */ /* 0x000fea0003800000 */
.L_x_2634:
[----:B------:R-:W-:-:S05]  /*b6f0*/  LOP3.LUT R3, R0, R3, RZ, 0xfc, !PT ;  /* 0x0000000300037212 */ /* 0x000fca00078efcff */
[----:B------:R-:W-:Y:S01]  /*b700*/  STG.E.U8 [R16.64], R3 ;  /* 0x0000000310007986 */ /* 0x000fe2000c101124 */
[----:B------:R-:W-:Y:S05]  /*b710*/  EXIT ;  /* 0x000000000000794d */ /* 0x000fea0003800000 */
.L_x_2633:
        /* <DEDUP_REMOVED lines=13> */
.L_x_2637:
[----:B------:R-:W-:Y:S01]  /*b7f0*/  IMAD.MOV.U32 R0, RZ, RZ, 0x7f ;  /* 0x0000007fff007424 */ /* 0x000fe200078e00ff */
[----:B------:R-:W-:-:S04]  /*b800*/  ISETP.GT.U32.AND P0, PT, R2, 0x7f800000, PT ;  /* 0x7f8000000200780c */ /* 0x000fc80003f04070 */
[----:B------:R-:W-:-:S04]  /*b810*/  SEL R0, R0, 0x7c, P0 ;  /* 0x0000007c00007807 */ /* 0x000fc80000000000 */
.L_x_2638:
[----:B------:R-:W-:Y:S05]  /*b820*/  BSYNC B0 ;  /* 0x0000000000007941 */ /* 0x000fea0003800000 */
.L_x_2636:
[----:B------:R-:W-:-:S04]  /*b830*/  LOP3.LUT R2, R3, 0x80000000, RZ, 0xc0, !PT ;  /* 0x8000000003027812 */ /* 0x000fc800078ec0ff */
[----:B------:R-:W-:-:S04]  /*b840*/  SHF.R.U32.HI R3, RZ, 0x18, R2 ;  /* 0x00000018ff037819 */ /* 0x000fc80000011602 */
[----:B------:R-:W-:-:S05]  /*b850*/  LOP3.LUT R3, R0, R3, RZ, 0xfc, !PT ;  /* 0x0000000300037212 */ /* 0x000fca00078efcff */
[----:B------:R-:W-:Y:S01]  /*b860*/  STG.E.U8 [R16.64], R3 ;  /* 0x0000000310007986 */ /* 0x000fe2000c101124 */
[----:B------:R-:W-:Y:S05]  /*b870*/  EXIT ;  /* 0x000000000000794d */ /* 0x000fea0003800000 */
.L_x_2632:
[----:B------:R-:W-:Y:S01]  /*b880*/  STG.E.U16 [R16.64], R0 ;  /* 0x0000000010007986 */ /* 0x000fe2000c101524 */
[----:B------:R-:W-:Y:S05]  /*b890*/  EXIT ;  /* 0x000000000000794d */ /* 0x000fea0003800000 */
.L_x_2629:
        /* <DEDUP_REMOVED lines=12> */
.L_x_2641:
        /* <DEDUP_REMOVED lines=17> */
.L_x_2644:
[----:B------:R-:W-:-:S04]  /*ba70*/  LOP3.LUT R2, R3, 0x80000000, RZ, 0xc0, !PT ;  /* 0x8000000003027812 */ /* 0x000fc800078ec0ff */
[----:B------:R-:W-:-:S04]  /*ba80*/  SHF.R.U32.HI R3, RZ, 0x18, R2 ;  /* 0x00000018ff037819 */ /* 0x000fc80000011602 */
[----:B------:R-:W-:-:S04]  /*ba90*/  LOP3.LUT R0, R0, R3, RZ, 0xfc, !PT ;  /* 0x0000000300007212 */ /* 0x000fc800078efcff */
[----:B------:R-:W-:Y:S02]  /*baa0*/  PRMT R8, R0, 0x7610, R8 ;  /* 0x0000761000087816 */ /* 0x000fe40000000008 */
.L_x_2643:
[----:B------:R-:W-:Y:S05]  /*bab0*/  BSYNC B0 ;  /* 0x0000000000007941 */ /* 0x000fea0003800000 */
.L_x_2642:
[----:B------:R-:W-:Y:S01]  /*bac0*/  STG.E.U8 [R16.64], R8 ;  /* 0x0000000810007986 */ /* 0x000fe2000c101124 */
[----:B------:R-:W-:Y:S05]  /*bad0*/  EXIT ;  /* 0x000000000000794d */ /* 0x000fea0003800000 */
.L_x_2640:
        /* <DEDUP_REMOVED lines=17> */
.L_x_2647:
[----:B------:R-:W-:-:S04]  /*bbf0*/  LOP3.LUT R2, R3, 0x80000000, RZ, 0xc0, !PT ;  /* 0x8000000003027812 */ /* 0x000fc800078ec0ff */
[----:B------:R-:W-:-:S04]  /*bc00*/  SHF.R.U32.HI R3, RZ, 0x18, R2 ;  /* 0x00000018ff037819 */ /* 0x000fc80000011602 */
[----:B------:R-:W-:-:S04]  /*bc10*/  LOP3.LUT R0, R0, R3, RZ, 0xfc, !PT ;  /* 0x0000000300007212 */ /* 0x000fc800078efcff */
[----:B------:R-:W-:Y:S02]  /*bc20*/  PRMT R8, R0, 0x7610, R8 ;  /* 0x0000761000087816 */ /* 0x000fe40000000008 */
.L_x_2646:
[----:B------:R-:W-:Y:S05]  /*bc30*/  BSYNC B0 ;  /* 0x0000000000007941 */ /* 0x000fea0003800000 */
.L_x_2645:
[----:B------:R-:W-:Y:S01]  /*bc40*/  STG.E.U8 [R16.64], R8 ;  /* 0x0000000810007986 */ /* 0x000fe2000c101124 */
[----:B------:R-:W-:Y:S05]  /*bc50*/  EXIT ;  /* 0x000000000000794d */ /* 0x000fea0003800000 */
.L_x_2639:
        /* <DEDUP_REMOVED lines=22> */
.L_x_2622:
        /* <DEDUP_REMOVED lines=20> */
.L_x_2649:
[----:B------:R-:W-:-:S06]  /*bf00*/  PRMT R2, RZ, 0x5410, R0 ;  /* 0x00005410ff027816 */ /* 0x000fcc0000000000 */
[----:B------:R-:W0:Y:S02]  /*bf10*/  F2I.U64.TRUNC R2, R2 ;  /* 0x0000000200027311 */ /* 0x000e24000020d800 */
[----:B0-----:R-:W-:Y:S01]  /*bf20*/  STG.E.64 [R16.64], R2 ;  /* 0x0000000210007986 */ /* 0x001fe2000c101b24 */
[----:B------:R-:W-:Y:S05]  /*bf30*/  EXIT ;  /* 0x000000000000794d */ /* 0x000fea0003800000 */
.L_x_2648:
[----:B------:R-:W-:-:S04]  /*bf40*/  PRMT R0, RZ, 0x5410, R0 ;  /* 0x00005410ff007816 */ /* 0x000fc80000000000 */
[----:B------:R-:W0:Y:S02]  /*bf50*/  F2I.FTZ.U32.TRUNC.NTZ R3, R0 ;  /* 0x0000000000037305 */ /* 0x000e24000021f000 */
[----:B0-----:R-:W-:Y:S01]  /*bf60*/  STG.E [R16.64], R3 ;  /* 0x0000000310007986 */ /* 0x001fe2000c101924 */
[----:B------:R-:W-:Y:S05]  /*bf70*/  EXIT ;  /* 0x000000000000794d */ /* 0x000fea0003800000 */
.L_x_2650:
        /* <DEDUP_REMOVED lines=16> */
.L_x_12118:


//--------------------- .text._ZN2at6native27unrolled_elementwise_kernelIZZZNS0_17log1p_kernel_cudaERNS_18TensorIteratorBaseEENKUlvE_clEvENKUlvE4_clEvEUlN3c108BFloat16EE_St5arrayIPcLm2EELi4E23TrivialOffsetCalculatorILi1EjESD_NS0_6memory12LoadWithCastILi1EEENSE_13StoreWithCastILi1EEEEEviT_T0_T2_T3_T4_T5_ --------------------------
	.section	.text._ZN2at6native27unrolled_elementwise_kernelIZZZNS0_17log1p_kernel_cudaERNS_18TensorIteratorBaseEENKUlvE_clEvENKUlvE4_clEvEUlN3c108BFloat16EE_St5arrayIPcLm2EELi4E23TrivialOffsetCalculatorILi1EjESD_NS0_6memory12LoadWithCastILi1EEENSE_13StoreWithCastILi1EEEEEviT_T0_T2_T3_T4_T5_,"ax",@progbits
	.sectioninfo	@"SHI_REGISTERS=30"
	.align	128
        .global         _ZN2at6native27unrolled_elementwise_kernelIZZZNS0_17log1p_kernel_cudaERNS_18TensorIteratorBaseEENKUlvE_clEvENKUlvE4_clEvEUlN3c108BFloat16EE_St5arrayIPcLm2EELi4E23TrivialOffsetCalculatorILi1EjESD_NS0_6memory12LoadWithCastILi1EEENSE_13StoreWithCastILi1EEEEEviT_T0_T2_T3_T4_T5_
        .type           _ZN2at6native27unrolled_elementwise_kernelIZZZNS0_17log1p_kernel_cudaERNS_18TensorIteratorBaseEENKUlvE_clEvENKUlvE4_clEvEUlN3c108BFloat16EE_St5arrayIPcLm2EELi4E23TrivialOffsetCalculatorILi1EjESD_NS0_6memory12LoadWithCastILi1EEENSE_13StoreWithCastILi1EEEEEviT_T0_T2_T3_T4_T5_,@function
        .size           _ZN2at6native27unrolled_elementwise_kernelIZZZNS0_17log1p_kernel_cudaERNS_18TensorIteratorBaseEENKUlvE_clEvENKUlvE4_clEvEUlN3c108BFloat16EE_St5arrayIPcLm2EELi4E23TrivialOffsetCalculatorILi1EjESD_NS0_6memory12LoadWithCastILi1EEENSE_13StoreWithCastILi1EEEEEviT_T0_T2_T3_T4_T5_,(.L_x_12119 - _ZN2at6native27unrolled_elementwise_kernelIZZZNS0_17log1p_kernel_cudaERNS_18TensorIteratorBaseEENKUlvE_clEvENKUlvE4_clEvEUlN3c108BFloat16EE_St5arrayIPcLm2EELi4E23TrivialOffsetCalculatorILi1EjESD_NS0_6memory12LoadWithCastILi1EEENSE_13StoreWithCastILi1EEEEEviT_T0_T2_T3_T4_T5_)
        .other          _ZN2at6native27unrolled_elementwise_kernelIZZZNS0_17log1p_kernel_cudaERNS_18TensorIteratorBaseEENKUlvE_clEvENKUlvE4_clEvEUlN3c108BFloat16EE_St5arrayIPcLm2EELi4E23TrivialOffsetCalculatorILi1EjESD_NS0_6memory12LoadWithCastILi1EEENSE_13StoreWithCastILi1EEEEEviT_T0_T2_T3_T4_T5_,@"STO_CUDA_ENTRY STV_DEFAULT"
_ZN2at6native27unrolled_elementwise_kernelIZZZNS0_17log1p_kernel_cudaERNS_18TensorIteratorBaseEENKUlvE_clEvENKUlvE4_clEvEUlN3c108BFloat16EE_St5arrayIPcLm2EELi4E23TrivialOffsetCalculatorILi1EjESD_NS0_6memory12LoadWithCastILi1EEENSE_13StoreWithCastILi1EEEEEviT_T0_T2_T3_T4_T5_:
.text._ZN2at6native27unrolled_elementwise_kernelIZZZNS0_17log1p_kernel_cudaERNS_18TensorIteratorBaseEENKUlvE_clEvENKUlvE4_clEvEUlN3c108BFloat16EE_St5arrayIPcLm2EELi4E23TrivialOffsetCalculatorILi1EjESD_NS0_6memory12LoadWithCastILi1EEENSE_13StoreWithCastILi1EEEEEviT_T0_T2_T3_T4_T5_:
        /* <DEDUP_REMOVED lines=32> */
.L_x_2656:
[----:B------:R-:W2:Y:S02]  /*0200*/  LDG.E.U8 R2, [R2.64] ;  /* 0x0000002402027981 */ /* 0x000ea4000c1e1100 */
[----:B--2---:R-:W0:Y:S02]  /*0210*/  I2F.U16 R0, R2 ;  /* 0x0000000200007306 */ /* 0x004e240000101000 */
[----:B0-----:R-:W-:-:S04]  /*0220*/  F2FP.BF16.PACK_AB R0, RZ, R0 ;  /* 0x00000000ff00723e */ /* 0x001fc800000010ff */
[----:B------:R-:W-:Y:S01]  /*0230*/  PRMT R23, R0, 0x7610, R23 ;  /* 0x0000761000177816 */ /* 0x000fe20000000017 */
[----:B------:R-:W-:Y:S05]  /*0240*/  BRA `(.L_x_2658) ;  /* 0x00000f1000007947 */ /* 0x000fea0003800000 */
.L_x_2655:
        /* <DEDUP_REMOVED lines=11> */
.L_x_2660:
[----:B------:R-:W2:Y:S02]  /*0300*/  LDG.E R2, [R2.64] ;  /* 0x0000002402027981 */ /* 0x000ea4000c1e1900 */
[----:B--2---:R-:W0:Y:S02]  /*0310*/  I2F R0, R2 ;  /* 0x0000000200007306 */ /* 0x004e240000201400 */
[----:B0-----:R-:W-:-:S04]  /*0320*/  F2FP.BF16.PACK_AB R0, RZ, R0 ;  /* 0x00000000ff00723e */ /* 0x001fc800000010ff */
[----:B------:R-:W-:Y:S01]  /*0330*/  PRMT R23, R0, 0x7610, R23 ;  /* 0x0000761000177816 */ /* 0x000fe20000000017 */
[----:B------:R-:W-:Y:S05]  /*0340*/  BRA `(.L_x_2658) ;  /* 0x00000e1000007947 */ /* 0x000fea0003800000 */
.L_x_2659:
[----:B------:R-:W2:Y:S02]  /*0350*/  LDG.E.U16 R2, [R2.64] ;  /* 0x0000002402027981 */ /* 0x000ea4000c1e1500 */
[----:B--2---:R-:W0:Y:S02]  /*0360*/  I2F.S16 R0, R2 ;  /* 0x0000000200007306 */ /* 0x004e240000101400 */
[----:B0-----:R-:W-:-:S04]  /*0370*/  F2FP.BF16.PACK_AB R0, RZ, R0 ;  /* 0x00000000ff00723e */ /* 0x001fc800000010ff */
[----:B------:R-:W-:Y:S01]  /*0380*/  PRMT R23, R0, 0x7610, R23 ;  /* 0x0000761000177816 */ /* 0x000fe20000000017 */
[----:B------:R-:W-:Y:S05]  /*0390*/  BRA `(.L_x_2658) ;  /* 0x00000dc000007947 */ /* 0x000fea0003800000 */
.L_x_2654:
        /* <DEDUP_REMOVED lines=9> */
.L_x_2662:
[----:B------:R-:W2:Y:S02]  /*0430*/  LDG.E.U16 R0, [R2.64] ;  /* 0x0000002402007981 */ /* 0x000ea4000c1e1500 */
[----:B--2---:R-:W-:-:S05]  /*0440*/  HADD2.F32 R0, -RZ, R0.H0_H0 ;  /* 0x20000000ff007230 */ /* 0x004fca0000004100 */
[----:B------:R-:W-:-:S04]  /*0450*/  F2FP.BF16.PACK_AB R0, RZ, R0 ;  /* 0x00000000ff00723e */ /* 0x000fc800000010ff */
[----:B------:R-:W-:Y:S01]  /*0460*/  PRMT R23, R0, 0x7610, R23 ;  /* 0x0000761000177816 */ /* 0x000fe20000000017 */
[----:B------:R-:W-:Y:S05]  /*0470*/  BRA `(.L_x_2658) ;  /* 0x00000ce000007947 */ /* 0x000fea0003800000 */
.L_x_2661:
        /* <DEDUP_REMOVED lines=9> */
.L_x_2664:
[----:B------:R-:W2:Y:S02]  /*0510*/  LDG.E.U16 R2, [R2.64] ;  /* 0x0000002402027981 */ /* 0x000ea4000c1e1500 */
[----:B--2---:R-:W-:-:S05]  /*0520*/  HADD2.F32 R0, -RZ, R2.H0_H0 ;  /* 0x20000002ff007230 */ /* 0x004fca0000004100 */
[----:B------:R-:W-:-:S04]  /*0530*/  F2FP.BF16.PACK_AB R0, RZ, R0 ;  /* 0x00000000ff00723e */ /* 0x000fc800000010ff */
[----:B------:R-:W-:Y:S01]  /*0540*/  PRMT R23, R0, 0x7610, R23 ;  /* 0x0000761000177816 */ /* 0x000fe20000000017 */
[----:B------:R-:W-:Y:S05]  /*0550*/  BRA `(.L_x_2658) ;  /* 0x00000c0000007947 */ /* 0x000fea0003800000 */
.L_x_2663:
[----:B------:R-:W2:Y:S02]  /*0560*/  LDG.E.64 R2, [R2.64] ;  /* 0x0000002402027981 */ /* 0x000ea4000c1e1b00 */
[----:B--2---:R-:W0:Y:S01]  /*0570*/  F2F.F32.F64 R0, R2 ;  /* 0x0000000200007310 */ /* 0x004e220000301000 */
[----:B------:R-:W0:-:S14]  /*0580*/  DSETP.GEU.AND P0, PT, |R2|, c[0x2][0x0], PT ;  /* 0x008000000200762a */ /* 0x000e1c0003f0e200 */
[----:B0-----:R-:W-:-:S05]  /*0590*/  @!P0 FMUL R0, R0, 1.175494350822287508e-38 ;  /* 0x0080000000008820 */ /* 0x001fca0000400000 */
[----:B------:R-:W-:-:S04]  /*05a0*/  F2FP.BF16.PACK_AB R0, RZ, R0 ;  /* 0x00000000ff00723e */ /* 0x000fc800000010ff */
[----:B------:R-:W-:Y:S01]  /*05b0*/  PRMT R23, R0, 0x7610, R23 ;  /* 0x0000761000177816 */ /* 0x000fe20000000017 */
[----:B------:R-:W-:Y:S05]  /*05c0*/  BRA `(.L_x_2658) ;  /* 0x00000b9000007947 */ /* 0x000fea0003800000 */
.L_x_2653:
        /* <DEDUP_REMOVED lines=14> */
.L_x_2667:
[----:B------:R-:W2:Y:S02]  /*06b0*/  LDG.E.64 R2, [R2.64] ;  /* 0x0000002402027981 */ /* 0x000ea4000c1e1b00 */
[----:B--2---:R-:W0:Y:S01]  /*06c0*/  F2F.F32.F64 R0, R2 ;  /* 0x0000000200007310 */ /* 0x004e220000301000 */
[----:B------:R-:W0:-:S14]  /*06d0*/  DSETP.GEU.AND P0, PT, |R2|, c[0x2][0x0], PT ;  /* 0x008000000200762a */ /* 0x000e1c0003f0e200 */
[----:B0-----:R-:W-:-:S05]  /*06e0*/  @!P0 FMUL R0, R0, 1.175494350822287508e-38 ;  /* 0x0080000000008820 */ /* 0x001fca0000400000 */
[----:B------:R-:W-:-:S04]  /*06f0*/  F2FP.BF16.PACK_AB R0, RZ, R0 ;  /* 0x00000000ff00723e */ /* 0x000fc800000010ff */
[----:B------:R-:W-:Y:S01]  /*0700*/  PRMT R23, R0, 0x7610, R23 ;  /* 0x0000761000177816 */ /* 0x000fe20000000017 */
[----:B------:R-:W-:Y:S05]  /*0710*/  BRA `(.L_x_2658) ;  /* 0x00000a4000007947 */ /* 0x000fea0003800000 */
.L_x_2666:
        /* <DEDUP_REMOVED lines=28> */
.L_x_2669:
        /* <DEDUP_REMOVED lines=16> */
.L_x_2668:
[----:B------:R0:W5:Y:S01]  /*09e0*/  LDG.E.U16 R23, [R2.64] ;  /* 0x0000002402177981 */ /* 0x000162000c1e1500 */
[----:B------:R-:W-:Y:S05]  /*09f0*/  BRA `(.L_x_2658) ;  /* 0x0000076000007947 */ /* 0x000fea0003800000 */
.L_x_2665:
        /* <DEDUP_REMOVED lines=12> */
.L_x_2672:
        /* <DEDUP_REMOVED lines=21> */
.L_x_2676:
[----:B------:R-:W-:Y:S05]  /*0c10*/  BSYNC B1 ;  /* 0x0000000000017941 */ /* 0x000fea0003800000 */
.L_x_2675:
[----:B------:R-:W-:Y:S01]  /*0c20*/  LEA R3, R0, 0x3b800000, 0x17 ;  /* 0x3b80000000037811 */ /* 0x000fe200078eb8ff */
[----:B------:R-:W-:-:S05]  /*0c30*/  IMAD.SHL.U32 R0, R2, 0x100000, RZ ;  /* 0x0010000002007824 */ /* 0x000fca00078e00ff */
[----:B------:R-:W-:Y:S02]  /*0c40*/  LOP3.LUT R0, R3, R0, R4, 0xfe, !PT ;  /* 0x0000000003007212 */ /* 0x000fe400078efe04 */
.L_x_2674:
[----:B------:R-:W-:Y:S05]  /*0c50*/  BSYNC B0 ;  /* 0x0000000000007941 */ /* 0x000fea0003800000 */
.L_x_2673:
[----:B------:R-:W-:-:S04]  /*0c60*/  F2FP.BF16.PACK_AB R0, RZ, R0 ;  /* 0x00000000ff00723e */ /* 0x000fc800000010ff */
[----:B------:R-:W-:Y:S01]  /*0c70*/  PRMT R23, R0, 0x7610, R23 ;  /* 0x0000761000177816 */ /* 0x000fe20000000017 */
[----:B------:R-:W-:Y:S05]  /*0c80*/  BRA `(.L_x_2658) ;  /* 0x000004d000007947 */ /* 0x000fea0003800000 */
.L_x_2671:
        /* <DEDUP_REMOVED lines=21> */
.L_x_2680:
[----:B------:R-:W-:Y:S05]  /*0de0*/  BSYNC B1 ;  /* 0x0000000000017941 */ /* 0x000fea0003800000 */
.L_x_2679:
[----:B------:R-:W-:Y:S01]  /*0df0*/  LEA R3, R0, 0x37800000, 0x17 ;  /* 0x3780000000037811 */ /* 0x000fe200078eb8ff */
[----:B------:R-:W-:-:S05]  /*0e00*/  IMAD.SHL.U32 R0, R2, 0x200000, RZ ;  /* 0x0020000002007824 */ /* 0x000fca00078e00ff */
[----:B------:R-:W-:Y:S02]  /*0e10*/  LOP3.LUT R0, R3, R0, R4, 0xfe, !PT ;  /* 0x0000000003007212 */ /* 0x000fe400078efe04 */
.L_x_2678:
[----:B------:R-:W-:Y:S05]  /*0e20*/  BSYNC B0 ;  /* 0x0000000000007941 */ /* 0x000fea0003800000 */
.L_x_2677:
[----:B------:R-:W-:-:S04]  /*0e30*/  F2FP.BF16.PACK_AB R0, RZ, R0 ;  /* 0x00000000ff00723e */ /* 0x000fc800000010ff */
[----:B------:R-:W-:Y:S01]  /*0e40*/  PRMT R23, R0, 0x7610, R23 ;  /* 0x0000761000177816 */ /* 0x000fe20000000017 */
[----:B------:R-:W-:Y:S05]  /*0e50*/  BRA `(.L_x_2658) ;  /* 0x0000030000007947 */ /* 0x000fea0003800000 */
.L_x_2670:
        /* <DEDUP_REMOVED lines=14> */
.L_x_2684:
[----:B------:R-:W-:Y:S05]  /*0f40*/  BSYNC B0 ;  /* 0x0000000000007941 */ /* 0x000fea0003800000 */
.L_x_2683:
[----:B------:R-:W-:-:S04]  /*0f50*/  F2FP.BF16.PACK_AB R0, RZ, R0 ;  /* 0x00000000ff00723e */ /* 0x000fc800000010ff */
[----:B------:R-:W-:Y:S01]  /*0f60*/  PRMT R23, R0, 0x7610, R23 ;  /* 0x0000761000177816 */ /* 0x000fe20000000017 */
[----:B------:R-:W-:Y:S05]  /*0f70*/  BRA `(.L_x_2658) ;  /* 0x000001e000007947 */ /* 0x000fea0003800000 */
.L_x_2657:
        /* <DEDUP_REMOVED lines=21> */
.L_x_2682:
[----:B------:R-:W2:Y:S02]  /*10d0*/  LDG.E.64 R2, [R2.64] ;  /* 0x0000002402027981 */ /* 0x000ea4000c1e1b00 */
[----:B--2---:R-:W0:Y:S02]  /*10e0*/  I2F.U64 R0, R2 ;  /* 0x0000000200007312 */ /* 0x004e240000301000 */
[----:B0-----:R-:W-:-:S04]  /*10f0*/  F2FP.BF16.PACK_AB R0, RZ, R0 ;  /* 0x00000000ff00723e */ /* 0x001fc800000010ff */
[----:B------:R-:W-:Y:S01]  /*1100*/  PRMT R23, R0, 0x7610, R23 ;  /* 0x0000761000177816 */ /* 0x000fe20000000017 */
[----:B------:R-:W-:Y:S05]  /*1110*/  BRA `(.L_x_2658) ;  /* 0x0000004000007947 */ /* 0x000fea0003800000 */
.L_x_2681:
[----:B------:R-:W2:Y:S02]  /*1120*/  LDG.E R2, [R2.64] ;  /* 0x0000002402027981 */ /* 0x000ea4000c1e1900 */
[----:B--2---:R-:W0:Y:S02]  /*1130*/  I2F.U32 R0, R2 ;  /* 0x0000000200007306 */ /* 0x004e240000201000 */
[----:B0-----:R-:W-:-:S04]  /*1140*/  F2FP.BF16.PACK_AB R0, RZ, R0 ;  /* 0x00000000ff00723e */ /* 0x001fc800000010ff */
[----:B------:R-:W-:Y:S02]  /*1150*/  PRMT R23, R0, 0x7610, R23 ;  /* 0x0000761000177816 */ /* 0x000fe40000000017 */
.L_x_2658:
[----:B------:R-:W1:Y:S02]  /*1160*/  S2R R24, SR_TID.X ;  /* 0x0000000000187919 */ /* 0x000e640000002100 */
[----:B-1----:R-:W-:-:S03]  /*1170*/  IADD3 R24, R24, 0x80, RZ ;  /* 0x0000008018187810 */ /* 0x002fc60007ffe0ff */
.L_x_2652:
[----:B-1----:R-:W-:Y:S05]  /*1180*/  BSYNC B6 ;  /* 0x0000000000067941 */ /* 0x002fea0003800000 */
.L_x_2651:
        /* <DEDUP_REMOVED lines=24> */
.L_x_2690:
[----:B------:R-:W2:Y:S02]  /*1310*/  LDG.E.U8 R2, [R2.64] ;  /* 0x0000002402027981 */ /* 0x000ea4000c1e1100 */
[----:B--2---:R-:W0:Y:S02]  /*1320*/  I2F.U16 R0, R2 ;  /* 0x0000000200007306 */ /* 0x004e240000101000 */
[----:B0-----:R-:W-:-:S04]  /*1330*/  F2FP.BF16.PACK_AB R0, RZ, R0 ;  /* 0x00000000ff00723e */ /* 0x001fc800000010ff */
[----:B------:R-:W-:Y:S01]  /*1340*/  PRMT R22, R0, 0x7610, R22 ;  /* 0x0000761000167816 */ /* 0x000fe20000000016 */
[----:B------:R-:W-:Y:S05]  /*1350*/  BRA `(.L_x_2692) ;  /* 0x00000f0000007947 */ /* 0x000fea0003800000 */
.L_x_2689:
        /* <DEDUP_REMOVED lines=11> */
.L_x_2694:
[----:B------:R-:W2:Y:S02]  /*1410*/  LDG.E R2, [R2.64] ;  /* 0x0000002402027981 */ /* 0x000ea4000c1e1900 */
[----:B--2---:R-:W0:Y:S02]  /*1420*/  I2F R0, R2 ;  /* 0x0000000200007306 */ /* 0x004e240000201400 */
[----:B0-----:R-:W-:-:S04]  /*1430*/  F2FP.BF16.PACK_AB R0, RZ, R0 ;  /* 0x00000000ff00723e */ /* 0x001fc800000010ff */
[----:B------:R-:W-:Y:S01]  /*1440*/  PRMT R22, R0, 0x7610, R22 ;  /* 0x0000761000167816 */ /* 0x000fe20000000016 */
[----:B------:R-:W-:Y:S05]  /*1450*/  BRA `(.L_x_2692) ;  /* 0x00000e0000007947 */ /* 0x000fea0003800000 */
.L_x_2693:
[----:B------:R-:W2:Y:S02]  /*1460*/  LDG.E.U16 R2, [R2.64] ;  /* 0x0000002402027981 */ /* 0x000ea4000c1e1500 */
[----:B--2---:R-:W0:Y:S02]  /*1470*/  I2F.S16 R0, R2 ;  /* 0x0000000200007306 */ /* 0x004e240000101400 */
[----:B0-----:R-:W-:-:S04]  /*1480*/  F2FP.BF16.PACK_AB R0, RZ, R0 ;  /* 0x00000000ff00723e */ /* 0x001fc800000010ff */
[----:B------:R-:W-:Y:S01]  /*1490*/  PRMT R22, R0, 0x7610, R22 ;  /* 0x0000761000167816 */ /* 0x000fe20000000016 */
[----:B------:R-:W-:Y:S05]  /*14a0*/  BRA `(.L_x_2692) ;  /* 0x00000db000007947 */ /* 0x000fea0003800000 */
.L_x_2688:
        /* <DEDUP_REMOVED lines=9> */
.L_x_2696:
[----:B------:R-:W2:Y:S02]  /*1540*/  LDG.E.U16 R0, [R2.64] ;  /* 0x0000002402007981 */ /* 0x000ea4000c1e1500 */
[----:B--2---:R-:W-:-:S05]  /*1550*/  HADD2.F32 R0, -RZ, R0.H0_H0 ;  /* 0x20000000ff007230 */ /* 0x004fca0000004100 */
[----:B------:R-:W-:-:S04]  /*1560*/  F2FP.BF16.PACK_AB R0, RZ, R0 ;  /* 0x00000000ff00723e */ /* 0x000fc800000010ff */
[----:B------:R-:W-:Y:S01]  /*1570*/  PRMT R22, R0, 0x7610, R22 ;  /* 0x0000761000167816 */ /* 0x000fe20000000016 */
[----:B------:R-:W-:Y:S05]  /*1580*/  BRA `(.L_x_2692) ;  /* 0x00000cd000007947 */ /* 0x000fea0003800000 */
.L_x_2695:
        /* <DEDUP_REMOVED lines=9> */
.L_x_2698:
[----:B------:R-:W2:Y:S02]  /*1620*/  LDG.E.U16 R2, [R2.64] ;  /* 0x0000002402027981 */ /* 0x000ea4000c1e1500 */
[----:B--2---:R-:W-:-:S05]  /*1630*/  HADD2.F32 R0, -RZ, R2.H0_H0 ;  /* 0x20000002ff007230 */ /* 0x004fca0000004100 */
[----:B------:R-:W-:-:S04]  /*1640*/  F2FP.BF16.PACK_AB R0, RZ, R0 ;  /* 0x00000000ff00723e */ /* 0x000fc800000010ff */
[----:B------:R-:W-:Y:S01]  /*1650*/  PRMT R22, R0, 0x7610, R22 ;  /* 0x0000761000167816 */ /* 0x000fe20000000016 */
[----:B------:R-:W-:Y:S05]  /*1660*/  BRA `(.L_x_2692) ;  /* 0x00000bf000007947 */ /* 0x000fea0003800000 */
.L_x_2697:
[----:B------:R-:W2:Y:S02]  /*1670*/  LDG.E.64 R2, [R2.64] ;  /* 0x0000002402027981 */ /* 0x000ea4000c1e1b00 */
[----:B--2---:R-:W0:Y:S01]  /*1680*/  F2F.F32.F64 R0, R2 ;  /* 0x0000000200007310 */ /* 0x004e220000301000 */
[----:B------:R-:W0:-:S14]  /*1690*/  DSETP.GEU.AND P0, PT, |R2|, c[0x2][0x0], PT ;  /* 0x008000000200762a */ /* 0x000e1c0003f0e200 */
[----:B0-----:R-:W-:-:S05]  /*16a0*/  @!P0 FMUL R0, R0, 1.175494350822287508e-38 ;  /* 0x0080000000008820 */ /* 0x001fca0000400000 */
[----:B------:R-:W-:-:S04]  /*16b0*/  F2FP.BF16.PACK_AB R0, RZ, R0 ;  /* 0x00000000ff00723e */ /* 0x000fc800000010ff */
[----:B------:R-:W-:Y:S01]  /*16c0*/  PRMT R22, R0, 0x7610, R22 ;  /* 0x0000761000167816 */ /* 0x000fe20000000016 */
[----:B------:R-:W-:Y:S05]  /*16d0*/  BRA `(.L_x_2692) ;  /* 0x00000b8000007947 */ /* 0x000fea0003800000 */
.L_x_2687:
        /* <DEDUP_REMOVED lines=14> */
.L_x_2701:
[----:B------:R-:W2:Y:S02]  /*17c0*/  LDG.E.64 R2, [R2.64] ;  /* 0x0000002402027981 */ /* 0x000ea4000c1e1b00 */
[----:B--2---:R-:W0:Y:S01]  /*17d0*/  F2F.F32.F64 R0, R2 ;  /* 0x0000000200007310 */ /* 0x004e220000301000 */
[----:B------:R-:W0:-:S14]  /*17e0*/  DSETP.GEU.AND P0, PT, |R2|, c[0x2][0x0], PT ;  /* 0x008000000200762a */ /* 0x000e1c0003f0e200 */
[----:B0-----:R-:W-:-:S05]  /*17f0*/  @!P0 FMUL R0, R0, 1.175494350822287508e-38 ;  /* 0x0080000000008820 */ /* 0x001fca0000400000 */
[----:B------:R-:W-:-:S04]  /*1800*/  F2FP.BF16.PACK_AB R0, RZ, R0 ;  /* 0x00000000ff00723e */ /* 0x000fc800000010ff */
[----:B------:R-:W-:Y:S01]  /*1810*/  PRMT R22, R0, 0x7610, R22 ;  /* 0x0000761000167816 */ /* 0x000fe20000000016 */
[----:B------:R-:W-:Y:S05]  /*1820*/  BRA `(.L_x_2692) ;  /* 0x00000a3000007947 */ /* 0x000fea0003800000 */
.L_x_2700:
        /* <DEDUP_REMOVED lines=28> */
.L_x_2703:
        /* <DEDUP_REMOVED lines=15> */
.L_x_2702:
[----:B------:R0:W5:Y:S01]  /*1ae0*/  LDG.E.U16 R22, [R2.64] ;  /* 0x0000002402167981 */ /* 0x000162000c1e1500 */
[----:B------:R-:W-:Y:S05]  /*1af0*/  BRA `(.L_x_2692) ;  /* 0x0000076000007947 */ /* 0x000fea0003800000 */
.L_x_2699:
        /* <DEDUP_REMOVED lines=12> */
.L_x_2706:
        /* <DEDUP_REMOVED lines=21> */
.L_x_2710:
[----:B------:R-:W-:Y:S05]  /*1d10*/  BSYNC B1 ;  /* 0x0000000000017941 */ /* 0x000fea0003800000 */
.L_x_2709:
[----:B------:R-:W-:Y:S01]  /*1d20*/  LEA R3, R0, 0x3b800000, 0x17 ;  /* 0x3b80000000037811 */ /* 0x000fe200078eb8ff */
[----:B------:R-:W-:-:S05]  /*1d30*/  IMAD.SHL.U32 R0, R2, 0x100000, RZ ;  /* 0x0010000002007824 */ /* 0x000fca00078e00ff */
[----:B------:R-:W-:Y:S02]  /*1d40*/  LOP3.LUT R0, R3, R0, R4, 0xfe, !PT ;  /* 0x0000000003007212 */ /* 0x000fe400078efe04 */
.L_x_2708:
[----:B------:R-:W-:Y:S05]  /*1d50*/  BSYNC B0 ;  /* 0x0000000000007941 */ /* 0x000fea0003800000 */
.L_x_2707:
[----:B------:R-:W-:-:S04]  /*1d60*/  F2FP.BF16.PACK_AB R0, RZ, R0 ;  /* 0x00000000ff00723e */ /* 0x000fc800000010ff */
[----:B------:R-:W-:Y:S01]  /*1d70*/  PRMT R22, R0, 0x7610, R22 ;  /* 0x0000761000167816 */ /* 0x000fe20000000016 */
[----:B------:R-:W-:Y:S05]  /*1d80*/  BRA `(.L_x_2692) ;  /* 0x000004d000007947 */ /* 0x000fea0003800000 */
.L_x_2705:
        /* <DEDUP_REMOVED lines=21> */
.L_x_2714:
[----:B------:R-:W-:Y:S05]  /*1ee0*/  BSYNC B1 ;  /* 0x0000000000017941 */ /* 0x000fea0003800000 */
.L_x_2713:
[----:B------:R-:W-:Y:S01]  /*1ef0*/  LEA R3, R0, 0x37800000, 0x17 ;  /* 0x3780000000037811 */ /* 0x000fe200078eb8ff */
[----:B------:R-:W-:-:S05]  /*1f00*/  IMAD.SHL.U32 R0, R2, 0x200000, RZ ;  /* 0x0020000002007824 */ /* 0x000fca00078e00ff */
[----:B------:R-:W-:Y:S02]  /*1f10*/  LOP3.LUT R0, R3, R0, R4, 0xfe, !PT ;  /* 0x0000000003007212 */ /* 0x000fe400078efe04 */
.L_x_2712:
[----:B------:R-:W-:Y:S05]  /*1f20*/  BSYNC B0 ;  /* 0x0000000000007941 */ /* 0x000fea0003800000 */
.L_x_2711:
[----:B------:R-:W-:-:S04]  /*1f30*/  F2FP.BF16.PACK_AB R0, RZ, R0 ;  /* 0x00000000ff00723e */ /* 0x000fc800000010ff */
[----:B------:R-:W-:Y:S01]  /*1f40*/  PRMT R22, R0, 0x7610, R22 ;  /* 0x0000761000167816 */ /* 0x000fe20000000016 */
[----:B------:R-:W-:Y:S05]  /*1f50*/  BRA `(.L_x_2692) ;  /* 0x0000030000007947 */ /* 0x000fea0003800000 */
.L_x_2704:
        /* <DEDUP_REMOVED lines=14> */
.L_x_2718:
[----:B------:R-:W-:Y:S05]  /*2040*/  BSYNC B0 ;  /* 0x0000000000007941 */ /* 0x000fea0003800000 */
.L_x_2717:
[----:B------:R-:W-:-:S04]  /*2050*/  F2FP.BF16.PACK_AB R0, RZ, R0 ;  /* 0x00000000ff00723e */ /* 0x000fc800000010ff */
[----:B------:R-:W-:Y:S01]  /*2060*/  PRMT R22, R0, 0x7610, R22 ;  /* 0x0000761000167816 */ /* 0x000fe20000000016 */
[----:B------:R-:W-:Y:S05]  /*2070*/  BRA `(.L_x_2692) ;  /* 0x000001e000007947 */ /* 0x000fea0003800000 */
.L_x_2691:
        /* <DEDUP_REMOVED lines=21> */
.L_x_2716:
[----:B------:R-:W2:Y:S02]  /*21d0*/  LDG.E.64 R2, [R2.64] ;  /* 0x0000002402027981 */ /* 0x000ea4000c1e1b00 */
[----:B--2---:R-:W0:Y:S02]  /*21e0*/  I2F.U64 R0, R2 ;  /* 0x0000000200007312 */ /* 0x004e240000301000 */
[----:B0-----:R-:W-:-:S04]  /*21f0*/  F2FP.BF16.PACK_AB R0, RZ, R0 ;  /* 0x00000000ff00723e */ /* 0x001fc800000010ff */
[----:B------:R-:W-:Y:S01]  /*2200*/  PRMT R22, R0, 0x7610, R22 ;  /* 0x0000761000167816 */ /* 0x000fe20000000016 */
[----:B------:R-:W-:Y:S05]  /*2210*/  BRA `(.L_x_2692) ;  /* 0x0000004000007947 */ /* 0x000fea0003800000 */
.L_x_2715:
[----:B------:R-:W2:Y:S02]  /*2220*/  LDG.E R2, [R2.64] ;  /* 0x0000002402027981 */ /* 0x000ea4000c1e1900 */
[----:B--2---:R-:W0:Y:S02]  /*2230*/  I2F.U32 R0, R2 ;  /* 0x0000000200007306 */ /* 0x004e240000201000 */
[----:B0-----:R-:W-:-:S04]  /*2240*/  F2FP.BF16.PACK_AB R0, RZ, R0 ;  /* 0x00000000ff00723e */ /* 0x001fc800000010ff */
[----:B------:R-:W-:Y:S02]  /*2250*/  PRMT R22, R0, 0x7610, R22 ;  /* 0x0000761000167816 */ /* 0x000fe40000000016 */
.L_x_2692:
[----:B------:R-:W-:-:S05]  /*2260*/  IADD3 R24, R24, 0x80, RZ ;  /* 0x0000008018187810 */ /* 0x000fca0007ffe0ff */
.L_x_2686:
[----:B------:R-:W-:Y:S05]  /*2270*/  BSYNC B6 ;  /* 0x0000000000067941 */ /* 0x000fea0003800000 */
.L_x_2685:
        /* <DEDUP_REMOVED lines=26> */
.L_x_2724:
[----:B------:R-:W2:Y:S02]  /*2420*/  LDG.E.U8 R2, [R2.64] ;  /* 0x0000002402027981 */ /* 0x000ea4000c1e1100 */
[----:B--2---:R-:W0:Y:S02]  /*2430*/  I2F.U16 R0, R2 ;  /* 0x0000000200007306 */ /* 0x004e240000101000 */
[----:B0-----:R-:W-:-:S04]  /*2440*/  F2FP.BF16.PACK_AB R0, RZ, R0 ;  /* 0x00000000ff00723e */ /* 0x001fc800000010ff */
[----:B------:R-:W-:Y:S01]  /*2450*/  PRMT R25, R0, 0x7610, R25 ;  /* 0x0000761000197816 */ /* 0x000fe20000000019 */
[----:B------:R-:W-:Y:S05]  /*2460*/  BRA `(.L_x_2726) ;  /* 0x00000f0000007947 */ /* 0x000fea0003800000 */
.L_x_2723:
        /* <DEDUP_REMOVED lines=11> */
.L_x_2728:
[----:B------:R-:W2:Y:S02]  /*2520*/  LDG.E R2, [R2.64] ;  /* 0x0000002402027981 */ /* 0x000ea4000c1e1900 */
[----:B--2---:R-:W0:Y:S02]  /*2530*/  I2F R0, R2 ;  /* 0x0000000200007306 */ /* 0x004e240000201400 */
[----:B0-----:R-:W-:-:S04]  /*2540*/  F2FP.BF16.PACK_AB R0, RZ, R0 ;  /* 0x00000000ff00723e */ /* 0x001fc800000010ff */
[----:B------:R-:W-:Y:S01]  /*2550*/  PRMT R25, R0, 0x7610, R25 ;  /* 0x0000761000197816 */ /* 0x000fe20000000019 */
[----:B------:R-:W-:Y:S05]  /*2560*/  BRA `(.L_x_2726) ;  /* 0x00000e0000007947 */ /* 0x000fea0003800000 */
.L_x_2727:
[----:B------:R-:W2:Y:S02]  /*2570*/  LDG.E.U16 R2, [R2.64] ;  /* 0x0000002402027981 */ /* 0x000ea4000c1e1500 */
[----:B--2---:R-:W0:Y:S02]  /*2580*/  I2F.S16 R0, R2 ;  /* 0x0000000200007306 */ /* 0x004e240000101400 */
[----:B0-----:R-:W-:-:S04]  /*2590*/  F2FP.BF16.PACK_AB R0, RZ, R0 ;  /* 0x00000000ff00723e */ /* 0x001fc800000010ff */
[----:B------:R-:W-:Y:S01]  /*25a0*/  PRMT R25, R0, 0x7610, R25 ;  /* 0x0000761000197816 */ /* 0x000fe20000000019 */
[----:B------:R-:W-:Y:S05]  /*25b0*/  BRA `(.L_x_2726) ;  /* 0x00000db000007947 */ /* 0x000fea0003800000 */
.L_x_2722:
        /* <DEDUP_REMOVED lines=9> */
.L_x_2730:
[----:B------:R-:W2:Y:S02]  /*2650*/  LDG.E.U16 R0, [R2.64] ;  /* 0x0000002402007981 */ /* 0x000ea4000c1e1500 */
[----:B--2---:R-:W-:-:S05]  /*2660*/  HADD2.F32 R0, -RZ, R0.H0_H0 ;  /* 0x20000000ff007230 */ /* 0x004fca0000004100 */
[----:B------:R-:W-:-:S04]  /*2670*/  F2FP.BF16.PACK_AB R0, RZ, R0 ;  /* 0x00000000ff00723e */ /* 0x000fc800000010ff */
[----:B------:R-:W-:Y:S01]  /*2680*/  PRMT R25, R0, 0x7610, R25 ;  /* 0x0000761000197816 */ /* 0x000fe20000000019 */
[----:B------:R-:W-:Y:S05]  /*2690*/  BRA `(.L_x_2726) ;  /* 0x00000cd000007947 */ /* 0x000fea0003800000 */
.L_x_2729:
        /* <DEDUP_REMOVED lines=9> */
.L_x_2732:
[----:B------:R-:W2:Y:S02]  /*2730*/  LDG.E.U16 R2, [R2.64] ;  /* 0x0000002402027981 */ /* 0x000ea4000c1e1500 */
[----:B--2---:R-:W-:-:S05]  /*2740*/  HADD2.F32 R0, -RZ, R2.H0_H0 ;  /* 0x20000002ff007230 */ /* 0x004fca0000004100 */
[----:B------:R-:W-:-:S04]  /*2750*/  F2FP.BF16.PACK_AB R0, RZ, R0 ;  /* 0x00000000ff00723e */ /* 0x000fc800000010ff */
[----:B------:R-:W-:Y:S01]  /*2760*/  PRMT R25, R0, 0x7610, R25 ;  /* 0x0000761000197816 */ /* 0x000fe20000000019 */
[----:B------:R-:W-:Y:S05]  /*2770*/  BRA `(.L_x_2726) ;  /* 0x00000bf000007947 */ /* 0x000fea0003800000 */
.L_x_2731:
[----:B------:R-:W2:Y:S02]  /*2780*/  LDG.E.64 R2, [R2.64] ;  /* 0x0000002402027981 */ /* 0x000ea4000c1e1b00 */
[----:B--2---:R-:W0:Y:S01]  /*2790*/  F2F.F32.F64 R0, R2 ;  /* 0x0000000200007310 */ /* 0x004e220000301000 */
[----:B------:R-:W0:-:S14]  /*27a0*/  DSETP.GEU.AND P0, PT, |R2|, c[0x2][0x0], PT ;  /* 0x008000000200762a */ /* 0x000e1c0003f0e200 */
[----:B0-----:R-:W-:-:S05]  /*27b0*/  @!P0 FMUL R0, R0, 1.175494350822287508e-38 ;  /* 0x0080000000008820 */ /* 0x001fca0000400000 */
[----:B------:R-:W-:-:S04]  /*27c0*/  F2FP.BF16.PACK_AB R0, RZ, R0 ;  /* 0x00000000ff00723e */ /* 0x000fc800000010ff */
[----:B------:R-:W-:Y:S01]  /*27d0*/  PRMT R25, R0, 0x7610, R25 ;  /* 0x0000761000197816 */ /* 0x000fe20000000019 */
[----:B------:R-:W-:Y:S05]  /*27e0*/  BRA `(.L_x_2726) ;  /* 0x00000b8000007947 */ /* 0x000fea0003800000 */
.L_x_2721:
        /* <DEDUP_REMOVED lines=14> */
.L_x_2735:
[----:B------:R-:W2:Y:S02]  /*28d0*/  LDG.E.64 R2, [R2.64] ;  /* 0x0000002402027981 */ /* 0x000ea4000c1e1b00 */
[----:B--2---:R-:W0:Y:S01]  /*28e0*/  F2F.F32.F64 R0, R2 ;  /* 0x0000000200007310 */ /* 0x004e220000301000 */
[----:B------:R-:W0:-:S14]  /*28f0*/  DSETP.GEU.AND P0, PT, |R2|, c[0x2][0x0], PT ;  /* 0x008000000200762a */ /* 0x000e1c0003f0e200 */
[----:B0-----:R-:W-:-:S05]  /*2900*/  @!P0 FMUL R0, R0, 1.175494350822287508e-38 ;  /* 0x0080000000008820 */ /* 0x001fca0000400000 */
[----:B------:R-:W-:-:S04]  /*2910*/  F2FP.BF16.PACK_AB R0, RZ, R0 ;  /* 0x00000000ff00723e */ /* 0x000fc800000010ff */
[----:B------:R-:W-:Y:S01]  /*2920*/  PRMT R25, R0, 0x7610, R25 ;  /* 0x0000761000197816 */ /* 0x000fe20000000019 */
[----:B------:R-:W-:Y:S05]  /*2930*/  BRA `(.L_x_2726) ;  /* 0x00000a3000007947 */ /* 0x000fea0003800000 */
.L_x_2734:
        /* <DEDUP_REMOVED lines=28> */
.L_x_2737:
        /* <DEDUP_REMOVED lines=15> */
.L_x_2736:
[----:B------:R0:W5:Y:S01]  /*2bf0*/  LDG.E.U16 R25, [R2.64] ;  /* 0x0000002402197981 */ /* 0x000162000c1e1500 */
[----:B------:R-:W-:Y:S05]  /*2c00*/  BRA `(.L_x_2726) ;  /* 0x0000076000007947 */ /* 0x000fea0003800000 */
.L_x_2733:
        /* <DEDUP_REMOVED lines=12> */
.L_x_2740:
        /* <DEDUP_REMOVED lines=21> */
.L_x_2744:
[----:B------:R-:W-:Y:S05]  /*2e20*/  BSYNC B1 ;  /* 0x0000000000017941 */ /* 0x000fea0003800000 */
.L_x_2743:
[----:B------:R-:W-:Y:S01]  /*2e30*/  LEA R3, R0, 0x3b800000, 0x17 ;  /* 0x3b80000000037811 */ /* 0x000fe200078eb8ff */
[----:B------:R-:W-:-:S05]  /*2e40*/  IMAD.SHL.U32 R0, R2, 0x100000, RZ ;  /* 0x0010000002007824 */ /* 0x000fca00078e00ff */
[----:B------:R-:W-:Y:S02]  /*2e50*/  LOP3.LUT R0, R3, R0, R4, 0xfe, !PT ;  /* 0x0000000003007212 */ /* 0x000fe400078efe04 */
.L_x_2742:
[----:B------:R-:W-:Y:S05]  /*2e60*/  BSYNC B0 ;  /* 0x0000000000007941 */ /* 0x000fea0003800000 */
.L_x_2741:
[----:B------:R-:W-:-:S04]  /*2e70*/  F2FP.BF16.PACK_AB R0, RZ, R0 ;  /* 0x00000000ff00723e */ /* 0x000fc800000010ff */
[----:B------:R-:W-:Y:S01]  /*2e80*/  PRMT R25, R0, 0x7610, R25 ;  /* 0x0000761000197816 */ /* 0x000fe20000000019 */
[----:B------:R-:W-:Y:S05]  /*2e90*/  BRA `(.L_x_2726) ;  /* 0x000004d000007947 */ /* 0x000fea0003800000 */
.L_x_2739:
        /* <DEDUP_REMOVED lines=21> */
.L_x_2748:
[----:B------:R-:W-:Y:S05]  /*2ff0*/  BSYNC B1 ;  /* 0x0000000000017941 */ /* 0x000fea0003800000 */
.L_x_2747:
[----:B------:R-:W-:Y:S01]  /*3000*/  LEA R3, R0, 0x37800000, 0x17 ;  /* 0x3780000000037811 */ /* 0x000fe200078eb8ff */
[----:B------:R-:W-:-:S05]  /*3010*/  IMAD.SHL.U32 R0, R2, 0x200000, RZ ;  /* 0x0020000002007824 */ /* 0x000fca00078e00ff */
[----:B------:R-:W-:Y:S02]  /*3020*/  LOP3.LUT R0, R3, R0, R4, 0xfe, !PT ;  /* 0x0000000003007212 */ /* 0x000fe400078efe04 */
.L_x_2746:
[----:B------:R-:W-:Y:S05]  /*3030*/  BSYNC B0 ;  /* 0x0000000000007941 */ /* 0x000fea0003800000 */
.L_x_2745:
[----:B------:R-:W-:-:S04]  /*3040*/  F2FP.BF16.PACK_AB R0, RZ, R0 ;  /* 0x00000000ff00723e */ /* 0x000fc800000010ff */
[----:B------:R-:W-:Y:S01]  /*3050*/  PRMT R25, R0, 0x7610, R25 ;  /* 0x0000761000197816 */ /* 0x000fe20000000019 */
[----:B------:R-:W-:Y:S05]  /*3060*/  BRA `(.L_x_2726) ;  /* 0x0000030000007947 */ /* 0x000fea0003800000 */
.L_x_2738:
        /* <DEDUP_REMOVED lines=14> */
.L_x_2752:
[----:B------:R-:W-:Y:S05]  /*3150*/  BSYNC B0 ;  /* 0x0000000000007941 */ /* 0x000fea0003800000 */
.L_x_2751:
[----:B------:R-:W-:-:S04]  /*3160*/  F2FP.BF16.PACK_AB R0, RZ, R0 ;  /* 0x00000000ff00723e */ /* 0x000fc800000010ff */
[----:B------:R-:W-:Y:S01]  /*3170*/  PRMT R25, R0, 0x7610, R25 ;  /* 0x0000761000197816 */ /* 0x000fe20000000019 */
[----:B------:R-:W-:Y:S05]  /*3180*/  BRA `(.L_x_2726) ;  /* 0x000001e000007947 */ /* 0x000fea0003800000 */
.L_x_2725:
        /* <DEDUP_REMOVED lines=21> */
.L_x_2750:
[----:B------:R-:W2:Y:S02]  /*32e0*/  LDG.E.64 R2, [R2.64] ;  /* 0x0000002402027981 */ /* 0x000ea4000c1e1b00 */
[----:B--2---:R-:W0:Y:S02]  /*32f0*/  I2F.U64 R0, R2 ;  /* 0x0000000200007312 */ /* 0x004e240000301000 */
[----:B0-----:R-:W-:-:S04]  /*3300*/  F2FP.BF16.PACK_AB R0, RZ, R0 ;  /* 0x00000000ff00723e */ /* 0x001fc800000010ff */
[----:B------:R-:W-:Y:S01]  /*3310*/  PRMT R25, R0, 0x7610, R25 ;  /* 0x0000761000197816 */ /* 0x000fe20000000019 */
[----:B------:R-:W-:Y:S05]  /*3320*/  BRA `(.L_x_2726) ;  /* 0x0000004000007947 */ /* 0x000fea0003800000 */
.L_x_2749:
[----:B------:R-:W2:Y:S02]  /*3330*/  LDG.E R2, [R2.64] ;  /* 0x0000002402027981 */ /* 0x000ea4000c1e1900 */
[----:B--2---:R-:W0:Y:S02]  /*3340*/  I2F.U32 R0, R2 ;  /* 0x0000000200007306 */ /* 0x004e240000201000 */
[----:B0-----:R-:W-:-:S04]  /*3350*/  F2FP.BF16.PACK_AB R0, RZ, R0 ;  /* 0x00000000ff00723e */ /* 0x001fc800000010ff */
[----:B------:R-:W-:Y:S02]  /*3360*/  PRMT R25, R0, 0x7610, R25 ;  /* 0x0000761000197816 */ /* 0x000fe40000000019 */
.L_x_2726:
[----:B------:R-:W-:-:S05]  /*3370*/  IADD3 R24, R24, 0x80, RZ ;  /* 0x0000008018187810 */ /* 0x000fca0007ffe0ff */
.L_x_2720:
[----:B------:R-:W-:Y:S05]  /*3380*/  BSYNC B6 ;  /* 0x0000000000067941 */ /* 0x000fea0003800000 */
.L_x_2719:
        /* <DEDUP_REMOVED lines=23> */
.L_x_2758:
[----:B------:R-:W2:Y:S02]  /*3500*/  LDG.E.U8 R2, [R2.64] ;  /* 0x0000002402027981 */ /* 0x000ea4000c1e1100 */
[----:B--2---:R-:W0:Y:S02]  /*3510*/  I2F.U16 R0, R2 ;  /* 0x0000000200007306 */ /* 0x004e240000101000 */
[----:B0-----:R-:W-:-:S04]  /*3520*/  F2FP.BF16.PACK_AB R0, RZ, R0 ;  /* 0x00000000ff00723e */ /* 0x001fc800000010ff */
[----:B------:R-:W-:Y:S01]  /*3530*/  PRMT R18, R0, 0x7610, R18 ;  /* 0x0000761000127816 */ /* 0x000fe20000000012 */
[----:B------:R-:W-:Y:S05]  /*3540*/  BRA `(.L_x_2754) ;  /* 0x00000f0000007947 */ /* 0x000fea0003800000 */
.L_x_2757:
        /* <DEDUP_REMOVED lines=11> */
.L_x_2761:
[----:B------:R-:W2:Y:S02]  /*3600*/  LDG.E R2, [R2.64] ;  /* 0x0000002402027981 */ /* 0x000ea4000c1e1900 */
[----:B--2---:R-:W0:Y:S02]  /*3610*/  I2F R0, R2 ;  /* 0x0000000200007306 */ /* 0x004e240000201400 */
[----:B0-----:R-:W-:-:S04]  /*3620*/  F2FP.BF16.PACK_AB R0, RZ, R0 ;  /* 0x00000000ff00723e */ /* 0x001fc800000010ff */
[----:B------:R-:W-:Y:S01]  /*3630*/  PRMT R18, R0, 0x7610, R18 ;  /* 0x0000761000127816 */ /* 0x000fe20000000012 */
[----:B------:R-:W-:Y:S05]  /*3640*/  BRA `(.L_x_2754) ;  /* 0x00000e0000007947 */ /* 0x000fea0003800000 */
.L_x_2760:
[----:B------:R-:W2:Y:S02]  /*3650*/  LDG.E.U16 R2, [R2.64] ;  /* 0x0000002402027981 */ /* 0x000ea4000c1e1500 */
[----:B--2---:R-:W0:Y:S02]  /*3660*/  I2F.S16 R0, R2 ;  /* 0x0000000200007306 */ /* 0x004e240000101400 */
[----:B0-----:R-:W-:-:S04]  /*3670*/  F2FP.BF16.PACK_AB R0, RZ, R0 ;  /* 0x00000000ff00723e */ /* 0x001fc800000010ff */
[----:B------:R-:W-:Y:S01]  /*3680*/  PRMT R18, R0, 0x7610, R18 ;  /* 0x0000761000127816 */ /* 0x000fe20000000012 */
[----:B------:R-:W-:Y:S05]  /*3690*/  BRA `(.L_x_2754) ;  /* 0x00000db000007947 */ /* 0x000fea0003800000 */
.L_x_2756:
        /* <DEDUP_REMOVED lines=9> */
.L_x_2763:
[----:B------:R-:W2:Y:S02]  /*3730*/  LDG.E.U16 R0, [R2.64] ;  /* 0x0000002402007981 */ /* 0x000ea4000c1e1500 */
[----:B--2---:R-:W-:-:S05]  /*3740*/  HADD2.F32 R0, -RZ, R0.H0_H0 ;  /* 0x20000000ff007230 */ /* 0x004fca0000004100 */
[----:B------:R-:W-:-:S04]  /*3750*/  F2FP.BF16.PACK_AB R0, RZ, R0 ;  /* 0x00000000ff00723e */ /* 0x000fc800000010ff */
[----:B------:R-:W-:Y:S01]  /*3760*/  PRMT R18, R0, 0x7610, R18 ;  /* 0x0000761000127816 */ /* 0x000fe20000000012 */
[----:B------:R-:W-:Y:S05]  /*3770*/  BRA `(.L_x_2754) ;  /* 0x00000cd000007947 */ /* 0x000fea0003800000 */
.L_x_2762:
        /* <DEDUP_REMOVED lines=9> */
.L_x_2765:
[----:B------:R-:W2:Y:S02]  /*3810*/  LDG.E.U16 R2, [R2.64] ;  /* 0x0000002402027981 */ /* 0x000ea4000c1e1500 */
[----:B--2---:R-:W-:-:S05]  /*3820*/  HADD2.F32 R0, -RZ, R2.H0_H0 ;  /* 0x20000002ff007230 */ /* 0x004fca0000004100 */
[----:B------:R-:W-:-:S04]  /*3830*/  F2FP.BF16.PACK_AB R0, RZ, R0 ;  /* 0x00000000ff00723e */ /* 0x000fc800000010ff */
[----:B------:R-:W-:Y:S01]  /*3840*/  PRMT R18, R0, 0x7610, R18 ;  /* 0x0000761000127816 */ /* 0x000fe20000000012 */
[----:B------:R-:W-:Y:S05]  /*3850*/  BRA `(.L_x_2754) ;  /* 0x00000bf000007947 */ /* 0x000fea0003800000 */
.L_x_2764:
[----:B------:R-:W2:Y:S02]  /*3860*/  LDG.E.64 R2, [R2.64] ;  /* 0x0000002402027981 */ /* 0x000ea4000c1e1b00 */
[----:B--2---:R-:W0:Y:S01]  /*3870*/  F2F.F32.F64 R0, R2 ;  /* 0x0000000200007310 */ /* 0x004e220000301000 */
[----:B------:R-:W0:-:S14]  /*3880*/  DSETP.GEU.AND P0, PT, |R2|, c[0x2][0x0], PT ;  /* 0x008000000200762a */ /* 0x000e1c0003f0e200 */
[----:B0-----:R-:W-:-:S05]  /*3890*/  @!P0 FMUL R0, R0, 1.175494350822287508e-38 ;  /* 0x0080000000008820 */ /* 0x001fca0000400000 */
[----:B------:R-:W-:-:S04]  /*38a0*/  F2FP.BF16.PACK_AB R0, RZ, R0 ;  /* 0x00000000ff00723e */ /* 0x000fc800000010ff */
[----:B------:R-:W-:Y:S01]  /*38b0*/  PRMT R18, R0, 0x7610, R18 ;  /* 0x0000761000127816 */ /* 0x000fe20000000012 */
[----:B------:R-:W-:Y:S05]  /*38c0*/  BRA `(.L_x_2754) ;  /* 0x00000b8000007947 */ /* 0x000fea0003800000 */
.L_x_2755:
        /* <DEDUP_REMOVED lines=14> */
.L_x_2768:
[----:B------:R-:W2:Y:S02]  /*39b0*/  LDG.E.64 R2, [R2.64] ;  /* 0x0000002402027981 */ /* 0x000ea4000c1e1b00 */
[----:B--2---:R-:W0:Y:S01]  /*39c0*/  F2F.F32.F64 R0, R2 ;  /* 0x0000000200007310 */ /* 0x004e220000301000 */
[----:B------:R-:W0:-:S14]  /*39d0*/  DSETP.GEU.AND P0, PT, |R2|, c[0x2][0x0], PT ;  /* 0x008000000200762a */ /* 0x000e1c0003f0e200 */
[----:B0-----:R-:W-:-:S05]  /*39e0*/  @!P0 FMUL R0, R0, 1.175494350822287508e-38 ;  /* 0x0080000000008820 */ /* 0x001fca0000400000 */
[----:B------:R-:W-:-:S04]  /*39f0*/  F2FP.BF16.PACK_AB R0, RZ, R0 ;  /* 0x00000000ff00723e */ /* 0x000fc800000010ff */
[----:B------:R-:W-:Y:S01]  /*3a00*/  PRMT R18, R0, 0x7610, R18 ;  /* 0x0000761000127816 */ /* 0x000fe20000000012 */
[----:B------:R-:W-:Y:S05]  /*3a10*/  BRA `(.L_x_2754) ;  /* 0x00000a3000007947 */ /* 0x000fea0003800000 */
.L_x_2767:
        /* <DEDUP_REMOVED lines=28> */
.L_x_2770:
        /* <DEDUP_REMOVED lines=15> */
.L_x_2769:
[----:B------:R0:W5:Y:S01]  /*3cd0*/  LDG.E.U16 R18, [R2.64] ;  /* 0x0000002402127981 */ /* 0x000162000c1e1500 */
[----:B------:R-:W-:Y:S05]  /*3ce0*/  BRA `(.L_x_2754) ;  /* 0x0000076000007947 */ /* 0x000fea0003800000 */
.L_x_2766:
        /* <DEDUP_REMOVED lines=12> */
.L_x_2773:
        /* <DEDUP_REMOVED lines=21> */
.L_x_2777:
[----:B------:R-:W-:Y:S05]  /*3f00*/  BSYNC B1 ;  /* 0x0000000000017941 */ /* 0x000fea0003800000 */
.L_x_2776:
[----:B------:R-:W-:Y:S01]  /*3f10*/  LEA R3, R0, 0x3b800000, 0x17 ;  /* 0x3b80000000037811 */ /* 0x000fe200078eb8ff */
[----:B------:R-:W-:-:S05]  /*3f20*/  IMAD.SHL.U32 R0, R2, 0x100000, RZ ;  /* 0x0010000002007824 */ /* 0x000fca00078e00ff */
[----:B------:R-:W-:Y:S02]  /*3f30*/  LOP3.LUT R0, R3, R0, R4, 0xfe, !PT ;  /* 0x0000000003007212 */ /* 0x000fe400078efe04 */
.L_x_2775:
[----:B------:R-:W-:Y:S05]  /*3f40*/  BSYNC B0 ;  /* 0x0000000000007941 */ /* 0x000fea0003800000 */
.L_x_2774:
[----:B------:R-:W-:-:S04]  /*3f50*/  F2FP.BF16.PACK_AB R0, RZ, R0 ;  /* 0x00000000ff00723e */ /* 0x000fc800000010ff */
[----:B------:R-:W-:Y:S01]  /*3f60*/  PRMT R18, R0, 0x7610, R18 ;  /* 0x0000761000127816 */ /* 0x000fe20000000012 */
[----:B------:R-:W-:Y:S05]  /*3f70*/  BRA `(.L_x_2754) ;  /* 0x000004d000007947 */ /* 0x000fea0003800000 */
.L_x_2772:
        /* <DEDUP_REMOVED lines=21> */
.L_x_2781:
[----:B------:R-:W-:Y:S05]  /*40d0*/  BSYNC B1 ;  /* 0x0000000000017941 */ /* 0x000fea0003800000 */
.L_x_2780:
[----:B------:R-:W-:Y:S01]  /*40e0*/  LEA R3, R0, 0x37800000, 0x17 ;  /* 0x3780000000037811 */ /* 0x000fe200078eb8ff */
[----:B------:R-:W-:-:S05]  /*40f0*/  IMAD.SHL.U32 R0, R2, 0x200000, RZ ;  /* 0x0020000002007824 */ /* 0x000fca00078e00ff */
[----:B------:R-:W-:Y:S02]  /*4100*/  LOP3.LUT R0, R3, R0, R4, 0xfe, !PT ;  /* 0x0000000003007212 */ /* 0x000fe400078efe04 */
.L_x_2779:
[----:B------:R-:W-:Y:S05]  /*4110*/  BSYNC B0 ;  /* 0x0000000000007941 */ /* 0x000fea0003800000 */
.L_x_2778:
[----:B------:R-:W-:-:S04]  /*4120*/  F2FP.BF16.PACK_AB R0, RZ, R0 ;  /* 0x00000000ff00723e */ /* 0x000fc800000010ff */
[----:B------:R-:W-:Y:S01]  /*4130*/  PRMT R18, R0, 0x7610, R18 ;  /* 0x0000761000127816 */ /* 0x000fe20000000012 */
[----:B------:R-:W-:Y:S05]  /*4140*/  BRA `(.L_x_2754) ;  /* 0x0000030000007947 */ /* 0x000fea0003800000 */
.L_x_2771:
        /* <DEDUP_REMOVED lines=14> */
.L_x_2785:
[----:B------:R-:W-:Y:S05]  /*4230*/  BSYNC B0 ;  /* 0x0000000000007941 */ /* 0x000fea0003800000 */
.L_x_2784:
[----:B------:R-:W-:-:S04]  /*4240*/  F2FP.BF16.PACK_AB R0, RZ, R0 ;  /* 0x00000000ff00723e */ /* 0x000fc800000010ff */
[----:B------:R-:W-:Y:S01]  /*4250*/  PRMT R18, R0, 0x7610, R18 ;  /* 0x0000761000127816 */ /* 0x000fe20000000012 */
[----:B------:R-:W-:Y:S05]  /*4260*/  BRA `(.L_x_2754) ;  /* 0x000001e000007947 */ /* 0x000fea0003800000 */
.L_x_2759:
        /* <DEDUP_REMOVED lines=21> */
.L_x_2783:
[----:B------:R-:W2:Y:S02]  /*43c0*/  LDG.E.64 R2, [R2.64] ;  /* 0x0000002402027981 */ /* 0x000ea4000c1e1b00 */
[----:B--2---:R-:W0:Y:S02]  /*43d0*/  I2F.U64 R0, R2 ;  /* 0x0000000200007312 */ /* 0x004e240000301000 */
[----:B0-----:R-:W-:-:S04]  /*43e0*/  F2FP.BF16.PACK_AB R0, RZ, R0 ;  /* 0x00000000ff00723e */ /* 0x001fc800000010ff */
[----:B------:R-:W-:Y:S01]  /*43f0*/  PRMT R18, R0, 0x7610, R18 ;  /* 0x0000761000127816 */ /* 0x000fe20000000012 */
[----:B------:R-:W-:Y:S05]  /*4400*/  BRA `(.L_x_2754) ;  /* 0x0000004000007947 */ /* 0x000fea0003800000 */
.L_x_2782:
[----:B------:R-:W2:Y:S02]  /*4410*/  LDG.E R2, [R2.64] ;  /* 0x0000002402027981 */ /* 0x000ea4000c1e1900 */
[----:B--2---:R-:W0:Y:S02]  /*4420*/  I2F.U32 R0, R2 ;  /* 0x0000000200007306 */ /* 0x004e240000201000 */
[----:B0-----:R-:W-:-:S04]  /*4430*/  F2FP.BF16.PACK_AB R0, RZ, R0 ;  /* 0x00000000ff00723e */ /* 0x001fc800000010ff */
[----:B------:R-:W-:Y:S02]  /*4440*/  PRMT R18, R0, 0x7610, R18 ;  /* 0x0000761000127816 */ /* 0x000fe40000000012 */
.L_x_2754:
[----:B------:R-:W-:Y:S05]  /*4450*/  BSYNC B6 ;  /* 0x0000000000067941 */ /* 0x000fea0003800000 */
.L_x_2753:
[----:B------:R-:W1:Y:S01]  /*4460*/  S2R R19, SR_TID.X ;  /* 0x0000000000137919 */ /* 0x000e620000002100 */
[----:B------:R-:W-:Y:S01]  /*4470*/  BSSY B0, `(.L_x_2786) ;  /* 0x0000024000007945 */ /* 0x000fe20003800000 */
[----:B-1----:R-:W-:-:S13]  /*4480*/  ISETP.GE.AND P0, PT, R19, R17, PT ;  /* 0x000000111300720c */ /* 0x002fda0003f06270 */
[----:B------:R-:W-:Y:S05]  /*4490*/  @P0 BRA `(.L_x_2787) ;  /* 0x0000021000000947 */ /* 0x000fea0003800000 */
[----:B-----5:R-:W-:Y:S01]  /*44a0*/  PRMT R23, RZ, 0x5410, R23 ;  /* 0x00005410ff177816 */ /* 0x020fe20000000017 */
[----:B------:R-:W-:Y:S01]  /*44b0*/  IMAD.MOV.U32 R4, RZ, RZ, 0x3e800000 ;  /* 0x3e800000ff047424 */ /* 0x000fe200078e00ff */
[----:B------:R-:W-:Y:S01]  /*44c0*/  BSSY B1, `(.L_x_2788) ;  /* 0x000001d000017945 */ /* 0x000fe20003800000 */
[----:B------:R-:W-:Y:S01]  /*44d0*/  IMAD.MOV.U32 R5, RZ, RZ, 0x3d39bf78 ;  /* 0x3d39bf78ff057424 */ /* 0x000fe200078e00ff */
[C---:B------:R-:W-:Y:S01]  /*44e0*/  ISETP.GE.U32.AND P1, PT, R23.reuse, 0x7f800000, PT ;  /* 0x7f8000001700780c */ /* 0x040fe20003f26070 */
[----:B------:R-:W-:-:S05]  /*44f0*/  FADD.FTZ.RZ R0, R23, 1 ;  /* 0x3f80000017007421 */ /* 0x000fca000001c000 */
[----:B------:R-:W-:-:S04]  /*4500*/  IADD3 R0, R0, -0x3f400000, RZ ;  /* 0xc0c0000000007810 */ /* 0x000fc80007ffe0ff */
[----:B------:R-:W-:-:S04]  /*4510*/  LOP3.LUT R0, R0, 0xff800000, RZ, 0xc0, !PT ;  /* 0xff80000000007812 */ /* 0x000fc800078ec0ff */
[----:B0-----:R-:W-:Y:S01]  /*4520*/  IADD3 R3, -R0, 0x40800000, RZ ;  /* 0x4080000000037810 */ /* 0x001fe20007ffe1ff */
[----:B------:R-:W-:Y:S02]  /*4530*/  IMAD.IADD R2, R23, 0x1, -R0 ;  /* 0x0000000117027824 */ /* 0x000fe400078e0a00 */
[----:B------:R-:W0:Y:S02]  /*4540*/  I2F R0, R0 ;  /* 0x0000000000007306 */ /* 0x000e240000201400 */
[----:B------:R-:W-:-:S04]  /*4550*/  FFMA.FTZ R3, R3, R4, -1 ;  /* 0xbf80000003037423 */ /* 0x000fc80000010004 */
[----:B------:R-:W-:-:S04]  /*4560*/  FADD.FTZ R2, R2, R3 ;  /* 0x0000000302027221 */ /* 0x000fc80000010000 */
        /* <DEDUP_REMOVED lines=8> */
[----:B------:R-:W-:Y:S02]  /*45f0*/  FMUL.FTZ R5, R2, R3 ;  /* 0x0000000302057220 */ /* 0x000fe40000410000 */
[----:B0-----:R-:W-:Y:S02]  /*4600*/  FMUL.FTZ R3, R0, 1.1920928955078125e-07 ;  /* 0x3400000000037820 */ /* 0x001fe40000410000 */
[----:B------:R-:W-:-:S04]  /*4610*/  FFMA.FTZ R2, R2, R5, R2 ;  /* 0x0000000502027223 */ /* 0x000fc80000010002 */
[----:B------:R-:W-:Y:S01]  /*4620*/  FFMA.FTZ R2, R3, 0.69314718246459960938, R2 ;  /* 0x3f31721803027823 */ /* 0x000fe20000010002 */
[----:B------:R-:W-:Y:S05]  /*4630*/  @!P1 BRA `(.L_x_2789) ;  /* 0x0000005000009947 */ /* 0x000fea0003800000 */
[C---:B------:R-:W-:Y:S02]  /*4640*/  ISETP.GE.AND P1, PT, R23.reuse, -0x407fffff, PT ;  /* 0xbf8000011700780c */ /* 0x040fe40003f26270 */
[----:B------:R-:W-:-:S11]  /*4650*/  FSETP.NEU.FTZ.AND P2, PT, R23, RZ, PT ;  /* 0x000000ff1700720b */ /* 0x000fd60003f5d000 */
[----:B------:R-:W-:-:S04]  /*4660*/  @P1 IMAD.MOV.U32 R0, RZ, RZ, 0x7f800000 ;  /* 0x7f800000ff001424 */ /* 0x000fc800078e00ff */
[----:B------:R-:W-:-:S05]  /*4670*/  @P1 FFMA.FTZ R2, R23, R0, +INF ;  /* 0x7f80000017021423 */ /* 0x000fca0000010000 */
[----:B------:R-:W-:Y:S02]  /*4680*/  FSEL R2, R2, -RZ, P2 ;  /* 0x800000ff02027208 */ /* 0x000fe40001000000 */
.L_x_2789:
[----:B------:R-:W-:Y:S05]  /*4690*/  BSYNC B1 ;  /* 0x0000000000017941 */ /* 0x000fea0003800000 */
.L_x_2788:
[----:B------:R-:W-:Y:S02]  /*46a0*/  F2FP.BF16.PACK_AB R0, RZ, R2 ;  /* 0x00000002ff00723e */ /* 0x000fe400000010ff */
.L_x_2787:
[----:B------:R-:W-:Y:S05]  /*46b0*/  BSYNC B0 ;  /* 0x0000000000007941 */ /* 0x000fea0003800000 */
.L_x_2786:
[----:B------:R-:W-:Y:S01]  /*46c0*/  IADD3 R24, R19, 0x80, RZ ;  /* 0x0000008013187810 */ /* 0x000fe20007ffe0ff */
[----:B------:R-:W-:Y:S03]  /*46d0*/  BSSY B0, `(.L_x_2790) ;  /* 0x0000024000007945 */ /* 0x000fe60003800000 */
[----:B------:R-:W-:-:S13]  /*46e0*/  ISETP.GE.AND P1, PT, R24, R17, PT ;  /* 0x000000111800720c */ /* 0x000fda0003f26270 */
[----:B------:R-:W-:Y:S05]  /*46f0*/  @P1 BRA `(.L_x_2791) ;  /* 0x0000021000001947 */ /* 0x000fea0003800000 */
[----:B-----5:R-:W-:Y:S01]  /*4700*/  PRMT R22, RZ, 0x5410, R22 ;  /* 0x00005410ff167816 */ /* 0x020fe20000000016 */
[----:B------:R-:W-:Y:S01]  /*4710*/  IMAD.MOV.U32 R5, RZ, RZ, 0x3e800000 ;  /* 0x3e800000ff057424 */ /* 0x000fe200078e00ff */
[----:B------:R-:W-:Y:S01]  /*4720*/  BSSY B1, `(.L_x_2792) ;  /* 0x000001d000017945 */ /* 0x000fe20003800000 */
[----:B------:R-:W-:Y:S01]  /*4730*/  IMAD.MOV.U32 R7, RZ, RZ, 0x3d39bf78 ;  /* 0x3d39bf78ff077424 */ /* 0x000fe200078e00ff */
[C---:B------:R-:W-:Y:S01]  /*4740*/  ISETP.GE.U32.AND P1, PT, R22.reuse, 0x7f800000, PT ;  /* 0x7f8000001600780c */ /* 0x040fe20003f26070 */
[----:B0-----:R-:W-:-:S05]  /*4750*/  FADD.FTZ.RZ R2, R22, 1 ;  /* 0x3f80000016027421 */ /* 0x001fca000001c000 */
[----:B------:R-:W-:-:S04]  /*4760*/  IADD3 R2, R2, -0x3f400000, RZ ;  /* 0xc0c0000002027810 */ /* 0x000fc80007ffe0ff */
[----:B------:R-:W-:-:S04]  /*4770*/  LOP3.LUT R3, R2, 0xff800000, RZ, 0xc0, !PT ;  /* 0xff80000002037812 */ /* 0x000fc800078ec0ff */
[----:B------:R-:W-:Y:S01]  /*4780*/  IADD3 R4, -R3, 0x40800000, RZ ;  /* 0x4080000003047810 */ /* 0x000fe20007ffe1ff */
[----:B------:R-:W-:Y:S02]  /*4790*/  IMAD.IADD R2, R22, 0x1, -R3 ;  /* 0x0000000116027824 */ /* 0x000fe400078e0a03 */
[----:B------:R-:W0:Y:S02]  /*47a0*/  I2F R3, R3 ;  /* 0x0000000300037306 */ /* 0x000e240000201400 */
[----:B------:R-:W-:-:S04]  /*47b0*/  FFMA.FTZ R5, R4, R5, -1 ;  /* 0xbf80000004057423 */ /* 0x000fc80000010005 */
[----:B------:R-:W-:-:S04]  /*47c0*/  FADD.FTZ R2, R2, R5 ;  /* 0x0000000502027221 */ /* 0x000fc80000010000 */
[----:B------:R-:W-:-:S04]  /*47d0*/  FFMA.FTZ R5, R2, -R7, 0.10546888411045074463 ;  /* 0x3dd8001202057423 */ /* 0x000fc80000010807 */
[C---:B------:R-:W-:Y:S02]  /*47e0*/  FFMA.FTZ R5, R2.reuse, R5, -0.13229703903198242188 ;  /* 0xbe0778e002057423 */ /* 0x040fe40000010005 */
[----:B0-----:R-:W-:Y:S02]  /*47f0*/  FMUL.FTZ R4, R3, 1.1920928955078125e-07 ;  /* 0x3400000003047820 */ /* 0x001fe40000410000 */
[----:B------:R-:W-:-:S04]  /*4800*/  FFMA.FTZ R5, R2, R5, 0.14491446316242218018 ;  /* 0x3e14647502057423 */ /* 0x000fc80000010005 */
[----:B------:R-:W-:-:S04]  /*4810*/  FFMA.FTZ R5, R2, R5, -0.16641564667224884033 ;  /* 0xbe2a68dd02057423 */ /* 0x000fc80000010005 */
[----:B------:R-:W-:-:S04]  /*4820*/  FFMA.FTZ R5, R2, R5, 0.19988867640495300293 ;  /* 0x3e4caf9e02057423 */ /* 0x000fc80000010005 */
[----:B------:R-:W-:-:S04]  /*4830*/  FFMA.FTZ R5, R2, R5, -0.25000196695327758789 ;  /* 0xbe80004202057423 */ /* 0x000fc80000010005 */
[----:B------:R-:W-:-:S04]  /*4840*/  FFMA.FTZ R5, R2, R5, 0.33333510160446166992 ;  /* 0x3eaaaae602057423 */ /* 0x000fc80000010005 */
[----:B------:R-:W-:-:S04]  /*4850*/  FFMA.FTZ R5, R2, R5, -0.5 ;  /* 0xbf00000002057423 */ /* 0x000fc80000010005 */
[----:B------:R-:W-:-:S04]  /*4860*/  FMUL.FTZ R5, R2, R5 ;  /* 0x0000000502057220 */ /* 0x000fc80000410000 */
        /* <DEDUP_REMOVED lines=8> */
.L_x_2793:
[----:B------:R-:W-:Y:S05]  /*48f0*/  BSYNC B1 ;  /* 0x0000000000017941 */ /* 0x000fea0003800000 */
.L_x_2792:
[----:B------:R-:W-:Y:S02]  /*4900*/  F2FP.BF16.PACK_AB R26, RZ, R26 ;  /* 0x0000001aff1a723e */ /* 0x000fe400000010ff */
.L_x_2791:
[----:B------:R-:W-:Y:S05]  /*4910*/  BSYNC B0 ;  /* 0x0000000000007941 */ /* 0x000fea0003800000 */
.L_x_2790:
[----:B0-----:R-:W-:Y:S01]  /*4920*/  IADD3 R2, R19, 0x100, RZ ;  /* 0x0000010013027810 */ /* 0x001fe20007ffe0ff */
        /* <DEDUP_REMOVED lines=24> */
[C---:B------:R-:W-:Y:S02]  /*4ab0*/  FMUL.FTZ R6, R3.reuse, R4 ;  /* 0x0000000403067220 */ /* 0x040fe40000410000 */
        /* <DEDUP_REMOVED lines=9> */
.L_x_2797:
[----:B------:R-:W-:Y:S05]  /*4b50*/  BSYNC B1 ;  /* 0x0000000000017941 */ /* 0x000fea0003800000 */
.L_x_2796:
[----:B------:R-:W-:Y:S02]  /*4b60*/  F2FP.BF16.PACK_AB R22, RZ, R22 ;  /* 0x00000016ff16723e */ /* 0x000fe400000010ff */
.L_x_2795:
[----:B------:R-:W-:Y:S05]  /*4b70*/  BSYNC B0 ;  /* 0x0000000000007941 */ /* 0x000fea0003800000 */
.L_x_2794:
        /* <DEDUP_REMOVED lines=35> */
.L_x_2801:
[----:B------:R-:W-:Y:S05]  /*4db0*/  BSYNC B1 ;  /* 0x0000000000017941 */ /* 0x000fea0003800000 */
.L_x_2800:
[----:B------:R-:W-:Y:S02]  /*4dc0*/  F2FP.BF16.PACK_AB R23, RZ, R23 ;  /* 0x00000017ff17723e */ /* 0x000fe400000010ff */
.L_x_2799:
[----:B------:R-:W-:Y:S05]  /*4dd0*/  BSYNC B0 ;  /* 0x0000000000007941 */ /* 0x000fea0003800000 */
.L_x_2798:
[----:B-----5:R-:W0:Y:S01]  /*4de0*/  LDC.U8 R18, c[0x0][0x184] ;  /* 0x00006100ff127b82 */ /* 0x020e220000000000 */
        /* <DEDUP_REMOVED lines=22> */
.L_x_2807:
[----:B------:R-:W-:Y:S01]  /*4f50*/  PRMT R5, RZ, 0x5410, R0 ;  /* 0x00005410ff057816 */ /* 0x000fe20000000000 */
[----:B------:R-:W-:-:S05]  /*4f60*/  IMAD.MOV.U32 R19, RZ, RZ, R24 ;  /* 0x000000ffff137224 */ /* 0x000fca00078e0018 */
[----:B------:R-:W0:Y:S02]  /*4f70*/  F2I.S64.TRUNC R4, R5 ;  /* 0x0000000500047311 */ /* 0x000e24000020d900 */
[----:B0-----:R0:W-:Y:S01]  /*4f80*/  STG.E.U8 [R2.64], R4 ;  /* 0x0000000402007986 */ /* 0x0011e2000c101124 */
[----:B------:R-:W-:Y:S05]  /*4f90*/  BRA `(.L_x_2803) ;  /* 0x00000f8000007947 */ /* 0x000fea0003800000 */
.L_x_2806:
        /* <DEDUP_REMOVED lines=11> */
.L_x_2810:
[----:B------:R-:W-:Y:S01]  /*5050*/  PRMT R0, RZ, 0x5410, R0 ;  /* 0x00005410ff007816 */ /* 0x000fe20000000000 */
[----:B------:R-:W-:-:S03]  /*5060*/  IMAD.MOV.U32 R19, RZ, RZ, R24 ;  /* 0x000000ffff137224 */ /* 0x000fc600078e0018 */
[----:B------:R-:W0:Y:S02]  /*5070*/  F2I.FTZ.TRUNC.NTZ R5, R0 ;  /* 0x0000000000057305 */ /* 0x000e24000021f100 */
[----:B0-----:R0:W-:Y:S01]  /*5080*/  STG.E [R2.64], R5 ;  /* 0x0000000502007986 */ /* 0x0011e2000c101924 */
[----:B------:R-:W-:Y:S05]  /*5090*/  BRA `(.L_x_2803) ;  /* 0x00000e8000007947 */ /* 0x000fea0003800000 */
.L_x_2809:
[----:B------:R-:W-:Y:S01]  /*50a0*/  PRMT R0, RZ, 0x5410, R0 ;  /* 0x00005410ff007816 */ /* 0x000fe20000000000 */
[----:B------:R-:W-:-:S03]  /*50b0*/  IMAD.MOV.U32 R19, RZ, RZ, R24 ;  /* 0x000000ffff137224 */ /* 0x000fc600078e0018 */
[----:B------:R-:W0:Y:S02]  /*50c0*/  F2I.FTZ.TRUNC.NTZ R5, R0 ;  /* 0x0000000000057305 */ /* 0x000e24000021f100 */
[----:B0-----:R0:W-:Y:S01]  /*50d0*/  STG.E.U16 [R2.64], R5 ;  /* 0x0000000502007986 */ /* 0x0011e2000c101524 */
[----:B------:R-:W-:Y:S05]  /*50e0*/  BRA `(.L_x_2803) ;  /* 0x00000e3000007947 */ /* 0x000fea0003800000 */
.L_x_2805:
        /* <DEDUP_REMOVED lines=10> */
.L_x_2812:
[----:B------:R-:W-:Y:S01]  /*5190*/  PRMT R0, RZ, 0x5410, R0 ;  /* 0x00005410ff007816 */ /* 0x000fe20000000000 */
[----:B------:R-:W-:-:S03]  /*51a0*/  IMAD.MOV.U32 R19, RZ, RZ, R24 ;  /* 0x000000ffff137224 */ /* 0x000fc600078e0018 */
[----:B------:R-:W-:-:S05]  /*51b0*/  F2FP.PACK_AB R0, RZ, R0 ;  /* 0x00000000ff00723e */ /* 0x000fca00000000ff */
[----:B------:R0:W-:Y:S01]  /*51c0*/  STG.E.U16 [R2.64], R0 ;  /* 0x0000000002007986 */ /* 0x0001e2000c101524 */
[----:B------:R-:W-:Y:S05]  /*51d0*/  BRA `(.L_x_2803) ;  /* 0x00000d4000007947 */ /* 0x000fea0003800000 */
.L_x_2811:
        /* <DEDUP_REMOVED lines=11> */
.L_x_2814:
[----:B------:R-:W-:Y:S01]  /*5290*/  PRMT R0, RZ, 0x5410, R0 ;  /* 0x00005410ff007816 */ /* 0x000fe20000000000 */
[----:B------:R-:W-:-:S03]  /*52a0*/  IMAD.MOV.U32 R19, RZ, RZ, R24 ;  /* 0x000000ffff137224 */ /* 0x000fc600078e0018 */
[----:B------:R-:W-:-:S04]  /*52b0*/  F2FP.PACK_AB R5, RZ, R0 ;  /* 0x00000000ff05723e */ /* 0x000fc800000000ff */
[----:B------:R-:W-:-:S05]  /*52c0*/  PRMT R5, R5, 0x5410, RZ ;  /* 0x0000541005057816 */ /* 0x000fca00000000ff */
[----:B------:R0:W-:Y:S01]  /*52d0*/  STG.E [R2.64], R5 ;  /* 0x0000000502007986 */ /* 0x0001e2000c101924 */
[----:B------:R-:W-:Y:S05]  /*52e0*/  BRA `(.L_x_2803) ;  /* 0x00000c3000007947 */ /* 0x000fea0003800000 */
.L_x_2813:
[----:B------:R-:W-:Y:S01]  /*52f0*/  PRMT R4, RZ, 0x5410, R0 ;  /* 0x00005410ff047816 */ /* 0x000fe20000000000 */
[----:B------:R-:W-:-:S04]  /*5300*/  IMAD.MOV.U32 R19, RZ, RZ, R24 ;  /* 0x000000ffff137224 */ /* 0x000fc800078e0018 */
[----:B------:R-:W-:-:S06]  /*5310*/  FMUL.FTZ R4, R4, 1 ;  /* 0x3f80000004047820 */ /* 0x000fcc0000410000 */
[----:B------:R-:W0:Y:S02]  /*5320*/  F2F.F64.F32 R4, R4 ;  /* 0x0000000400047310 */ /* 0x000e240000201800 */
[----:B0-----:R0:W-:Y:S01]  /*5330*/  STG.E.64 [R2.64], R4 ;  /* 0x0000000402007986 */ /* 0x0011e2000c101b24 */
[----:B------:R-:W-:Y:S05]  /*5340*/  BRA `(.L_x_2803) ;  /* 0x00000bd000007947 */ /* 0x000fea0003800000 */
.L_x_2804:
        /* <DEDUP_REMOVED lines=14> */
.L_x_2817:
[----:B------:R-:W-:Y:S01]  /*5430*/  PRMT R0, RZ, 0x5410, R0 ;  /* 0x00005410ff007816 */ /* 0x000fe20000000000 */
[----:B------:R-:W-:Y:S01]  /*5440*/  CS2R R6, SRZ ;  /* 0x0000000000067805 */ /* 0x000fe2000001ff00 */
[----:B------:R-:W-:-:S03]  /*5450*/  IMAD.MOV.U32 R19, RZ, RZ, R24 ;  /* 0x000000ffff137224 */ /* 0x000fc600078e0018 */
[----:B------:R-:W-:-:S04]  /*5460*/  FMUL.FTZ R0, R0, 1 ;  /* 0x3f80000000007820 */ /* 0x000fc80000410000 */
[----:B------:R-:W0:Y:S02]  /*5470*/  F2F.F64.F32 R4, R0 ;  /* 0x0000000000047310 */ /* 0x000e240000201800 */
[----:B0-----:R0:W-:Y:S01]  /*5480*/  STG.E.128 [R2.64], R4 ;  /* 0x0000000402007986 */ /* 0x0011e2000c101d24 */
[----:B------:R-:W-:Y:S05]  /*5490*/  BRA `(.L_x_2803) ;  /* 0x00000a8000007947 */ /* 0x000fea0003800000 */
.L_x_2816:
        /* <DEDUP_REMOVED lines=21> */
.L_x_2821:
[----:B------:R-:W-:Y:S05]  /*55f0*/  BSYNC B0 ;  /* 0x0000000000007941 */ /* 0x000fea0003800000 */
.L_x_2820:
[----:B------:R-:W-:Y:S01]  /*5600*/  LOP3.LUT R5, R0, R5, RZ, 0xfc, !PT ;  /* 0x0000000500057212 */ /* 0x000fe200078efcff */
[----:B------:R-:W-:-:S04]  /*5610*/  IMAD.MOV.U32 R19, RZ, RZ, R24 ;  /* 0x000000ffff137224 */ /* 0x000fc800078e0018 */
[----:B------:R0:W-:Y:S01]  /*5620*/  STG.E.U8 [R2.64], R5 ;  /* 0x0000000502007986 */ /* 0x0001e2000c101124 */
[----:B------:R-:W-:Y:S05]  /*5630*/  BRA `(.L_x_2803) ;  /* 0x000008e000007947 */ /* 0x000fea0003800000 */
.L_x_2819:
        /* <DEDUP_REMOVED lines=13> */
.L_x_2823:
[----:B------:R-:W-:Y:S01]  /*5710*/  IMAD.MOV.U32 R0, RZ, RZ, 0x7f ;  /* 0x0000007fff007424 */ /* 0x000fe200078e00ff */
[----:B------:R-:W-:-:S04]  /*5720*/  ISETP.GT.U32.AND P0, PT, R4, 0x7f800000, PT ;  /* 0x7f8000000400780c */ /* 0x000fc80003f04070 */
[----:B------:R-:W-:-:S04]  /*5730*/  SEL R0, R0, 0x7c, P0 ;  /* 0x0000007c00007807 */ /* 0x000fc80000000000 */
.L_x_2824:
[----:B------:R-:W-:Y:S05]  /*5740*/  BSYNC B0 ;  /* 0x0000000000007941 */ /* 0x000fea0003800000 */
.L_x_2822:
[----:B------:R-:W-:Y:S01]  /*5750*/  LOP3.LUT R4, R5, 0x80000000, RZ, 0xc0, !PT ;  /* 0x8000000005047812 */ /* 0x000fe200078ec0ff */
[----:B------:R-:W-:-:S03]  /*5760*/  IMAD.MOV.U32 R19, RZ, RZ, R24 ;  /* 0x000000ffff137224 */ /* 0x000fc600078e0018 */
[----:B------:R-:W-:-:S04]  /*5770*/  SHF.R.U32.HI R5, RZ, 0x18, R4 ;  /* 0x00000018ff057819 */ /* 0x000fc80000011604 */
[----:B------:R-:W-:-:S05]  /*5780*/  LOP3.LUT R5, R0, R5, RZ, 0xfc, !PT ;  /* 0x0000000500057212 */ /* 0x000fca00078efcff */
[----:B------:R0:W-:Y:S01]  /*5790*/  STG.E.U8 [R2.64], R5 ;  /* 0x0000000502007986 */ /* 0x0001e2000c101124 */
[----:B------:R-:W-:Y:S05]  /*57a0*/  BRA `(.L_x_2803) ;  /* 0x0000077000007947 */ /* 0x000fea0003800000 */
.L_x_2818:
[----:B------:R0:W-:Y:S01]  /*57b0*/  STG.E.U16 [R2.64], R0 ;  /* 0x0000000002007986 */ /* 0x0001e2000c101524 */
[----:B------:R-:W-:Y:S01]  /*57c0*/  IMAD.MOV.U32 R19, RZ, RZ, R24 ;  /* 0x000000ffff137224 */ /* 0x000fe200078e0018 */
[----:B------:R-:W-:Y:S05]  /*57d0*/  BRA `(.L_x_2803) ;  /* 0x0000074000007947 */ /* 0x000fea0003800000 */
.L_x_2815:
        /* <DEDUP_REMOVED lines=13> */
.L_x_2827:
        /* <DEDUP_REMOVED lines=17> */
.L_x_2830:
[----:B------:R-:W-:-:S04]  /*59c0*/  LOP3.LUT R0, R7, 0x80000000, RZ, 0xc0, !PT ;  /* 0x8000000007007812 */ /* 0x000fc800078ec0ff */
[----:B------:R-:W-:-:S04]  /*59d0*/  SHF.R.U32.HI R5, RZ, 0x18, R0 ;  /* 0x00000018ff057819 */ /* 0x000fc80000011600 */
[----:B------:R-:W-:-:S04]  /*59e0*/  LOP3.LUT R4, R4, R5, RZ, 0xfc, !PT ;  /* 0x0000000504047212 */ /* 0x000fc800078efcff */
[----:B------:R-:W-:Y:S02]  /*59f0*/  PRMT R0, R4, 0x7610, R0 ;  /* 0x0000761004007816 */ /* 0x000fe40000000000 */
.L_x_2829:
[----:B------:R-:W-:Y:S05]  /*5a00*/  BSYNC B0 ;  /* 0x0000000000007941 */ /* 0x000fea0003800000 */
.L_x_2828:
[----:B------:R0:W-:Y:S01]  /*5a10*/  STG.E.U8 [R2.64], R0 ;  /* 0x0000000002007986 */ /* 0x0001e2000c101124 */
[----:B------:R-:W-:Y:S01]  /*5a20*/  IMAD.MOV.U32 R19, RZ, RZ, R24 ;  /* 0x000000ffff137224 */ /* 0x000fe200078e0018 */
[----:B------:R-:W-:Y:S05]  /*5a30*/  BRA `(.L_x_2803) ;  /* 0x000004e000007947 */ /* 0x000fea0003800000 */
.L_x_2826:
        /* <DEDUP_REMOVED lines=17> */
.L_x_2833:
[----:B------:R-:W-:-:S04]  /*5b50*/  LOP3.LUT R0, R7, 0x80000000, RZ, 0xc0, !PT ;  /* 0x8000000007007812 */ /* 0x000fc800078ec0ff */
[----:B------:R-:W-:-:S04]  /*5b60*/  SHF.R.U32.HI R5, RZ, 0x18, R0 ;  /* 0x00000018ff057819 */ /* 0x000fc80000011600 */
[----:B------:R-:W-:-:S04]  /*5b70*/  LOP3.LUT R4, R4, R5, RZ, 0xfc, !PT ;  /* 0x0000000504047212 */ /* 0x000fc800078efcff */
[----:B------:R-:W-:Y:S02]  /*5b80*/  PRMT R0, R4, 0x7610, R0 ;  /* 0x0000761004007816 */ /* 0x000fe40000000000 */
.L_x_2832:
[----:B------:R-:W-:Y:S05]  /*5b90*/  BSYNC B0 ;  /* 0x0000000000007941 */ /* 0x000fea0003800000 */
.L_x_2831:
[----:B------:R0:W-:Y:S01]  /*5ba0*/  STG.E.U8 [R2.64], R0 ;  /* 0x0000000002007986 */ /* 0x0001e2000c101124 */
[----:B------:R-:W-:Y:S01]  /*5bb0*/  IMAD.MOV.U32 R19, RZ, RZ, R24 ;  /* 0x000000ffff137224 */ /* 0x000fe200078e0018 */
[----:B------:R-:W-:Y:S05]  /*5bc0*/  BRA `(.L_x_2803) ;  /* 0x0000035000007947 */ /* 0x000fea0003800000 */
.L_x_2825:
        /* <DEDUP_REMOVED lines=23> */
.L_x_2808:
        /* <DEDUP_REMOVED lines=21> */
.L_x_2835:
[----:B------:R-:W-:Y:S01]  /*5e90*/  PRMT R4, RZ, 0x5410, R0 ;  /* 0x00005410ff047816 */ /* 0x000fe20000000000 */
[----:B------:R-:W-:-:S05]  /*5ea0*/  IMAD.MOV.U32 R19, RZ, RZ, R24 ;  /* 0x000000ffff137224 */ /* 0x000fca00078e0018 */
[----:B------:R-:W0:Y:S02]  /*5eb0*/  F2I.U64.TRUNC R4, R4 ;  /* 0x0000000400047311 */ /* 0x000e24000020d800 */
[----:B0-----:R0:W-:Y:S01]  /*5ec0*/  STG.E.64 [R2.64], R4 ;  /* 0x0000000402007986 */ /* 0x0011e2000c101b24 */
[----:B------:R-:W-:Y:S05]  /*5ed0*/  BRA `(.L_x_2803) ;  /* 0x0000004000007947 */ /* 0x000fea0003800000 */
.L_x_2834:
[----:B------:R-:W-:Y:S01]  /*5ee0*/  PRMT R0, RZ, 0x5410, R0 ;  /* 0x00005410ff007816 */ /* 0x000fe20000000000 */
[----:B------:R-:W-:-:S03]  /*5ef0*/  IMAD.MOV.U32 R19, RZ, RZ, R24 ;  /* 0x000000ffff137224 */ /* 0x000fc600078e0018 */
[----:B------:R-:W0:Y:S02]  /*5f00*/  F2I.FTZ.U32.TRUNC.NTZ R5, R0 ;  /* 0x0000000000057305 */ /* 0x000e24000021f000 */
[----:B0-----:R0:W-:Y:S02]  /*5f10*/  STG.E [R2.64], R5 ;  /* 0x0000000502007986 */ /* 0x0011e4000c101924 */
.L_x_2803:
[----:B------:R-:W-:Y:S05]  /*5f20*/  BSYNC B6 ;  /* 0x0000000000067941 */ /* 0x000fea0003800000 */
.L_x_2802:
        /* <DEDUP_REMOVED lines=23> */
.L_x_2841:
[----:B------:R-:W-:-:S06]  /*60a0*/  PRMT R5, RZ, 0x5410, R26 ;  /* 0x00005410ff057816 */ /* 0x000fcc000000001a */
[----:B------:R-:W0:Y:S02]  /*60b0*/  F2I.S64.TRUNC R4, R5 ;  /* 0x0000000500047311 */ /* 0x000e24000020d900 */
[----:B0-----:R0:W-:Y:S01]  /*60c0*/  STG.E.U8 [R2.64], R4 ;  /* 0x0000000402007986 */ /* 0x0011e2000c101124 */
[----:B------:R-:W-:Y:S05]  /*60d0*/  BRA `(.L_x_2843) ;  /* 0x00000e4000007947 */ /* 0x000fea0003800000 */
.L_x_2840:
        /* <DEDUP_REMOVED lines=10> */
.L_x_2845:
[----:B------:R-:W-:-:S04]  /*6180*/  PRMT R26, RZ, 0x5410, R26 ;  /* 0x00005410ff1a7816 */ /* 0x000fc8000000001a */
[----:B------:R-:W0:Y:S02]  /*6190*/  F2I.FTZ.TRUNC.NTZ R5, R26 ;  /* 0x0000001a00057305 */ /* 0x000e24000021f100 */
[----:B0-----:R0:W-:Y:S01]  /*61a0*/  STG.E [R2.64], R5 ;  /* 0x0000000502007986 */ /* 0x0011e2000c101924 */
[----:B------:R-:W-:Y:S05]  /*61b0*/  BRA `(.L_x_2843) ;  /* 0x00000d6000007947 */ /* 0x000fea0003800000 */
.L_x_2844:
[----:B------:R-:W-:-:S04]  /*61c0*/  PRMT R26, RZ, 0x5410, R26 ;  /* 0x00005410ff1a7816 */ /* 0x000fc8000000001a */
[----:B------:R-:W0:Y:S02]  /*61d0*/  F2I.FTZ.TRUNC.NTZ R5, R26 ;  /* 0x0000001a00057305 */ /* 0x000e24000021f100 */
[----:B0-----:R0:W-:Y:S01]  /*61e0*/  STG.E.U16 [R2.64], R5 ;  /* 0x0000000502007986 */ /* 0x0011e2000c101524 */
[----:B------:R-:W-:Y:S05]  /*61f0*/  BRA `(.L_x_2843) ;  /* 0x00000d2000007947 */ /* 0x000fea0003800000 */
.L_x_2839:
        /* <DEDUP_REMOVED lines=9> */
.L_x_2847:
[----:B------:R-:W-:-:S04]  /*6290*/  PRMT R0, RZ, 0x5410, R26 ;  /* 0x00005410ff007816 */ /* 0x000fc8000000001a */
[----:B------:R-:W-:-:S05]  /*62a0*/  F2FP.PACK_AB R0, RZ, R0 ;  /* 0x00000000ff00723e */ /* 0x000fca00000000ff */
[----:B------:R0:W-:Y:S01]  /*62b0*/  STG.E.U16 [R2.64], R0 ;  /* 0x0000000002007986 */ /* 0x0001e2000c101524 */
[----:B------:R-:W-:Y:S05]  /*62c0*/  BRA `(.L_x_2843) ;  /* 0x00000c5000007947 */ /* 0x000fea0003800000 */
.L_x_2846:
        /* <DEDUP_REMOVED lines=10> */
.L_x_2849:
[----:B------:R-:W-:-:S04]  /*6370*/  PRMT R26, RZ, 0x5410, R26 ;  /* 0x00005410ff1a7816 */ /* 0x000fc8000000001a */
[----:B------:R-:W-:-:S04]  /*6380*/  F2FP.PACK_AB R5, RZ, R26 ;  /* 0x0000001aff05723e */ /* 0x000fc800000000ff */
[----:B------:R-:W-:-:S05]  /*6390*/  PRMT R5, R5, 0x5410, RZ ;  /* 0x0000541005057816 */ /* 0x000fca00000000ff */
[----:B------:R0:W-:Y:S01]  /*63a0*/  STG.E [R2.64], R5 ;  /* 0x0000000502007986 */ /* 0x0001e2000c101924 */
[----:B------:R-:W-:Y:S05]  /*63b0*/  BRA `(.L_x_2843) ;  /* 0x00000b6000007947 */ /* 0x000fea0003800000 */
.L_x_2848:
[----:B------:R-:W-:-:S05]  /*63c0*/  PRMT R4, RZ, 0x5410, R26 ;  /* 0x00005410ff047816 */ /* 0x000fca000000001a */
[----:B------:R-:W-:-:S06]  /*63d0*/  FMUL.FTZ R4, R4, 1 ;  /* 0x3f80000004047820 */ /* 0x000fcc0000410000 */
[----:B------:R-:W0:Y:S02]  /*63e0*/  F2F.F64.F32 R4, R4 ;  /* 0x0000000400047310 */ /* 0x000e240000201800 */
[----:B0-----:R0:W-:Y:S01]  /*63f0*/  STG.E.64 [R2.64], R4 ;  /* 0x0000000402007986 */ /* 0x0011e2000c101b24 */
[----:B------:R-:W-:Y:S05]  /*6400*/  BRA `(.L_x_2843) ;  /* 0x00000b1000007947 */ /* 0x000fea0003800000 */
.L_x_2838:
        /* <DEDUP_REMOVED lines=13> */
.L_x_2852:
[----:B------:R-:W-:Y:S01]  /*64e0*/  PRMT R26, RZ, 0x5410, R26 ;  /* 0x00005410ff1a7816 */ /* 0x000fe2000000001a */
[----:B------:R-:W-:-:S04]  /*64f0*/  CS2R R6, SRZ ;  /* 0x0000000000067805 */ /* 0x000fc8000001ff00 */
[----:B------:R-:W-:-:S06]  /*6500*/  FMUL.FTZ R4, R26, 1 ;  /* 0x3f8000001a047820 */ /* 0x000fcc0000410000 */
[----:B------:R-:W0:Y:S02]  /*6510*/  F2F.F64.F32 R4, R4 ;  /* 0x0000000400047310 */ /* 0x000e240000201800 */
[----:B0-----:R0:W-:Y:S01]  /*6520*/  STG.E.128 [R2.64], R4 ;  /* 0x0000000402007986 */ /* 0x0011e2000c101d24 */
[----:B------:R-:W-:Y:S05]  /*6530*/  BRA `(.L_x_2843) ;  /* 0x000009e000007947 */ /* 0x000fea0003800000 */
.L_x_2851:
        /* <DEDUP_REMOVED lines=21> */
.L_x_2856:
[----:B------:R-:W-:Y:S05]  /*6690*/  BSYNC B0 ;  /* 0x0000000000007941 */ /* 0x000fea0003800000 */
.L_x_2855:
[----:B------:R-:W-:-:S05]  /*66a0*/  LOP3.LUT R5, R0, R5, RZ, 0xfc, !PT ;  /* 0x0000000500057212 */ /* 0x000fca00078efcff */
[----:B------:R0:W-:Y:S01]  /*66b0*/  STG.E.U8 [R2.64], R5 ;  /* 0x0000000502007986 */ /* 0x0001e2000c101124 */
[----:B------:R-:W-:Y:S05]  /*66c0*/  BRA `(.L_x_2843) ;  /* 0x0000085000007947 */ /* 0x000fea0003800000 */
.L_x_2854:
        /* <DEDUP_REMOVED lines=13> */
.L_x_2858:
[----:B------:R-:W-:Y:S01]  /*67a0*/  IMAD.MOV.U32 R0, RZ, RZ, 0x7f ;  /* 0x0000007fff007424 */ /* 0x000fe200078e00ff */
[----:B------:R-:W-:-:S04]  /*67b0*/  ISETP.GT.U32.AND P0, PT, R4, 0x7f800000, PT ;  /* 0x7f8000000400780c */ /* 0x000fc80003f04070 */
[----:B------:R-:W-:-:S04]  /*67c0*/  SEL R0, R0, 0x7c, P0 ;  /* 0x0000007c00007807 */ /* 0x000fc80000000000 */
.L_x_2859:
[----:B------:R-:W-:Y:S05]  /*67d0*/  BSYNC B0 ;  /* 0x0000000000007941 */ /* 0x000fea0003800000 */
.L_x_2857:
[----:B------:R-:W-:-:S04]  /*67e0*/  LOP3.LUT R4, R5, 0x80000000, RZ, 0xc0, !PT ;  /* 0x8000000005047812 */ /* 0x000fc800078ec0ff */
[----:B------:R-:W-:-:S04]  /*67f0*/  SHF.R.U32.HI R5, RZ, 0x18, R4 ;  /* 0x00000018ff057819 */ /* 0x000fc80000011604 */
[----:B------:R-:W-:-:S05]  /*6800*/  LOP3.LUT R5, R0, R5, RZ, 0xfc, !PT ;  /* 0x0000000500057212 */ /* 0x000fca00078efcff */
[----:B------:R0:W-:Y:S01]  /*6810*/  STG.E.U8 [R2.64], R5 ;  /* 0x0000000502007986 */ /* 0x0001e2000c101124 */
[----:B------:R-:W-:Y:S05]  /*6820*/  BRA `(.L_x_2843) ;  /* 0x000006f000007947 */ /* 0x000fea0003800000 */
.L_x_2853:
[----:B------:R0:W-:Y:S01]  /*6830*/  STG.E.U16 [R2.64], R26 ;  /* 0x0000001a02007986 */ /* 0x0001e2000c101524 */
[----:B------:R-:W-:Y:S05]  /*6840*/  BRA `(.L_x_2843) ;  /* 0x000006d000007947 */ /* 0x000fea0003800000 */
.L_x_2850:
        /* <DEDUP_REMOVED lines=12> */
.L_x_2862:
        /* <DEDUP_REMOVED lines=17> */
.L_x_2865:
[----:B------:R-:W-:-:S04]  /*6a20*/  LOP3.LUT R0, R7, 0x80000000, RZ, 0xc0, !PT ;  /* 0x8000000007007812 */ /* 0x000fc800078ec0ff */
[----:B------:R-:W-:-:S04]  /*6a30*/  SHF.R.U32.HI R5, RZ, 0x18, R0 ;  /* 0x00000018ff057819 */ /* 0x000fc80000011600 */
[----:B------:R-:W-:-:S04]  /*6a40*/  LOP3.LUT R4, R4, R5, RZ, 0xfc, !PT ;  /* 0x0000000504047212 */ /* 0x000fc800078efcff */
[----:B------:R-:W-:Y:S02]  /*6a50*/  PRMT R0, R4, 0x7610, R0 ;  /* 0x0000761004007816 */ /* 0x000fe40000000000 */
.L_x_2864:
[----:B------:R-:W-:Y:S05]  /*6a60*/  BSYNC B0 ;  /* 0x0000000000007941 */ /* 0x000fea0003800000 */
.L_x_2863:
[----:B------:R0:W-:Y:S01]  /*6a70*/  STG.E.U8 [R2.64], R0 ;  /* 0x0000000002007986 */ /* 0x0001e2000c101124 */
[----:B------:R-:W-:Y:S05]  /*6a80*/  BRA `(.L_x_2843) ;  /* 0x0000049000007947 */ /* 0x000fea0003800000 */
.L_x_2861:
        /* <DEDUP_REMOVED lines=17> */
.L_x_2868:
[----:B------:R-:W-:-:S04]  /*6ba0*/  LOP3.LUT R0, R7, 0x80000000, RZ, 0xc0, !PT ;  /* 0x8000000007007812 */ /* 0x000fc800078ec0ff */
[----:B------:R-:W-:-:S04]  /*6bb0*/  SHF.R.U32.HI R5, RZ, 0x18, R0 ;  /* 0x00000018ff057819 */ /* 0x000fc80000011600 */
[----:B------:R-:W-:-:S04]  /*6bc0*/  LOP3.LUT R4, R4, R5, RZ, 0xfc, !PT ;  /* 0x0000000504047212 */ /* 0x000fc800078efcff */
[----:B------:R-:W-:Y:S02]  /*6bd0*/  PRMT R0, R4, 0x7610, R0 ;  /* 0x0000761004007816 */ /* 0x000fe40000000000 */
.L_x_2867:
[----:B------:R-:W-:Y:S05]  /*6be0*/  BSYNC B0 ;  /* 0x0000000000007941 */ /* 0x000fea0003800000 */
.L_x_2866:
[----:B------:R0:W-:Y:S01]  /*6bf0*/  STG.E.U8 [R2.64], R0 ;  /* 0x0000000002007986 */ /* 0x0001e2000c101124 */
[----:B------:R-:W-:Y:S05]  /*6c00*/  BRA `(.L_x_2843) ;  /* 0x0000031000007947 */ /* 0x000fea0003800000 */
.L_x_2860:
        /* <DEDUP_REMOVED lines=22> */
.L_x_2842:
        /* <DEDUP_REMOVED lines=20> */
.L_x_2870:
[----:B------:R-:W-:-:S06]  /*6eb0*/  PRMT R4, RZ, 0x5410, R26 ;  /* 0x00005410ff047816 */ /* 0x000fcc000000001a */
[----:B------:R-:W0:Y:S02]  /*6ec0*/  F2I.U64.TRUNC R4, R4 ;  /* 0x0000000400047311 */ /* 0x000e24000020d800 */
[----:B0-----:R0:W-:Y:S01]  /*6ed0*/  STG.E.64 [R2.64], R4 ;  /* 0x0000000402007986 */ /* 0x0011e2000c101b24 */
[----:B------:R-:W-:Y:S05]  /*6ee0*/  BRA `(.L_x_2843) ;  /* 0x0000003000007947 */ /* 0x000fea0003800000 */
.L_x_2869:
[----:B------:R-:W-:-:S04]  /*6ef0*/  PRMT R26, RZ, 0x5410, R26 ;  /* 0x00005410ff1a7816 */ /* 0x000fc8000000001a */
[----:B------:R-:W0:Y:S02]  /*6f00*/  F2I.FTZ.U32.TRUNC.NTZ R5, R26 ;  /* 0x0000001a00057305 */ /* 0x000e24000021f000 */
[----:B0-----:R0:W-:Y:S02]  /*6f10*/  STG.E [R2.64], R5 ;  /* 0x0000000502007986 */ /* 0x0011e4000c101924 */
.L_x_2843:
        /* <DEDUP_REMOVED lines=23> */
.L_x_2874:
[----:B------:R-:W-:-:S06]  /*7090*/  PRMT R5, RZ, 0x5410, R22 ;  /* 0x00005410ff057816 */ /* 0x000fcc0000000016 */
[----:B------:R-:W0:Y:S02]  /*70a0*/  F2I.S64.TRUNC R4, R5 ;  /* 0x0000000500047311 */ /* 0x000e24000020d900 */
[----:B0-----:R0:W-:Y:S01]  /*70b0*/  STG.E.U8 [R2.64], R4 ;  /* 0x0000000402007986 */ /* 0x0011e2000c101124 */
[----:B------:R-:W-:Y:S05]  /*70c0*/  BRA `(.L_x_2876) ;  /* 0x00000e4000007947 */ /* 0x000fea0003800000 */
.L_x_2873:
        /* <DEDUP_REMOVED lines=10> */
.L_x_2878:
[----:B------:R-:W-:-:S04]  /*7170*/  PRMT R22, RZ, 0x5410, R22 ;  /* 0x00005410ff167816 */ /* 0x000fc80000000016 */
[----:B------:R-:W0:Y:S02]  /*7180*/  F2I.FTZ.TRUNC.NTZ R5, R22 ;  /* 0x0000001600057305 */ /* 0x000e24000021f100 */
[----:B0-----:R0:W-:Y:S01]  /*7190*/  STG.E [R2.64], R5 ;  /* 0x0000000502007986 */ /* 0x0011e2000c101924 */
[----:B------:R-:W-:Y:S05]  /*71a0*/  BRA `(.L_x_2876) ;  /* 0x00000d6000007947 */ /* 0x000fea0003800000 */
.L_x_2877:
[----:B------:R-:W-:-:S04]  /*71b0*/  PRMT R22, RZ, 0x5410, R22 ;  /* 0x00005410ff167816 */ /* 0x000fc80000000016 */
[----:B------:R-:W0:Y:S02]  /*71c0*/  F2I.FTZ.TRUNC.NTZ R5, R22 ;  /* 0x0000001600057305 */ /* 0x000e24000021f100 */
[----:B0-----:R0:W-:Y:S01]  /*71d0*/  STG.E.U16 [R2.64], R5 ;  /* 0x0000000502007986 */ /* 0x0011e2000c101524 */
[----:B------:R-:W-:Y:S05]  /*71e0*/  BRA `(.L_x_2876) ;  /* 0x00000d2000007947 */ /* 0x000fea0003800000 */
.L_x_2872:
        /* <DEDUP_REMOVED lines=9> */
.L_x_2880:
[----:B------:R-:W-:-:S04]  /*7280*/  PRMT R0, RZ, 0x5410, R22 ;  /* 0x00005410ff007816 */ /* 0x000fc80000000016 */
[----:B------:R-:W-:-:S05]  /*7290*/  F2FP.PACK_AB R0, RZ, R0 ;  /* 0x00000000ff00723e */ /* 0x000fca00000000ff */
[----:B------:R0:W-:Y:S01]  /*72a0*/  STG.E.U16 [R2.64], R0 ;  /* 0x0000000002007986 */ /* 0x0001e2000c101524 */
[----:B------:R-:W-:Y:S05]  /*72b0*/  BRA `(.L_x_2876) ;  /* 0x00000c5000007947 */ /* 0x000fea0003800000 */
.L_x_2879:
        /* <DEDUP_REMOVED lines=10> */
.L_x_2882:
[----:B------:R-:W-:-:S04]  /*7360*/  PRMT R22, RZ, 0x5410, R22 ;  /* 0x00005410ff167816 */ /* 0x000fc80000000016 */
[----:B------:R-:W-:-:S04]  /*7370*/  F2FP.PACK_AB R5, RZ, R22 ;  /* 0x00000016ff05723e */ /* 0x000fc800000000ff */
[----:B------:R-:W-:-:S05]  /*7380*/  PRMT R5, R5, 0x5410, RZ ;  /* 0x0000541005057816 */ /* 0x000fca00000000ff */
[----:B------:R0:W-:Y:S01]  /*7390*/  STG.E [R2.64], R5 ;  /* 0x0000000502007986 */ /* 0x0001e2000c101924 */
[----:B------:R-:W-:Y:S05]  /*73a0*/  BRA `(.L_x_2876) ;  /* 0x00000b6000007947 */ /* 0x000fea0003800000 */
.L_x_2881:
[----:B------:R-:W-:-:S05]  /*73b0*/  PRMT R4, RZ, 0x5410, R22 ;  /* 0x00005410ff047816 */ /* 0x000fca0000000016 */
[----:B------:R-:W-:-:S06]  /*73c0*/  FMUL.FTZ R4, R4, 1 ;  /* 0x3f80000004047820 */ /* 0x000fcc0000410000 */
[----:B------:R-:W0:Y:S02]  /*73d0*/  F2F.F64.F32 R4, R4 ;  /* 0x0000000400047310 */ /* 0x000e240000201800 */
[----:B0-----:R0:W-:Y:S01]  /*73e0*/  STG.E.64 [R2.64], R4 ;  /* 0x0000000402007986 */ /* 0x0011e2000c101b24 */
[----:B------:R-:W-:Y:S05]  /*73f0*/  BRA `(.L_x_2876) ;  /* 0x00000b1000007947 */ /* 0x000fea0003800000 */
.L_x_2871:
        /* <DEDUP_REMOVED lines=13> */
.L_x_2885:
[----:B------:R-:W-:Y:S01]  /*74d0*/  PRMT R22, RZ, 0x5410, R22 ;  /* 0x00005410ff167816 */ /* 0x000fe20000000016 */
[----:B------:R-:W-:-:S04]  /*74e0*/  CS2R R6, SRZ ;  /* 0x0000000000067805 */ /* 0x000fc8000001ff00 */
[----:B------:R-:W-:-:S06]  /*74f0*/  FMUL.FTZ R4, R22, 1 ;  /* 0x3f80000016047820 */ /* 0x000fcc0000410000 */
[----:B------:R-:W0:Y:S02]  /*7500*/  F2F.F64.F32 R4, R4 ;  /* 0x0000000400047310 */ /* 0x000e240000201800 */
[----:B0-----:R0:W-:Y:S01]  /*7510*/  STG.E.128 [R2.64], R4 ;  /* 0x0000000402007986 */ /* 0x0011e2000c101d24 */
[----:B------:R-:W-:Y:S05]  /*7520*/  BRA `(.L_x_2876) ;  /* 0x000009e000007947 */ /* 0x000fea0003800000 */
.L_x_2884:
        /* <DEDUP_REMOVED lines=21> */
.L_x_2889:
[----:B------:R-:W-:Y:S05]  /*7680*/  BSYNC B0 ;  /* 0x0000000000007941 */ /* 0x000fea0003800000 */
.L_x_2888:
[----:B------:R-:W-:-:S05]  /*7690*/  LOP3.LUT R5, R0, R5, RZ, 0xfc, !PT ;  /* 0x0000000500057212 */ /* 0x000fca00078efcff */
[----:B------:R0:W-:Y:S01]  /*76a0*/  STG.E.U8 [R2.64], R5 ;  /* 0x0000000502007986 */ /* 0x0001e2000c101124 */
[----:B------:R-:W-:Y:S05]  /*76b0*/  BRA `(.L_x_2876) ;  /* 0x0000085000007947 */ /* 0x000fea0003800000 */
.L_x_2887:
        /* <DEDUP_REMOVED lines=13> */
.L_x_2891:
[----:B------:R-:W-:Y:S01]  /*7790*/  IMAD.MOV.U32 R0, RZ, RZ, 0x7f ;  /* 0x0000007fff007424 */ /* 0x000fe200078e00ff */
[----:B------:R-:W-:-:S04]  /*77a0*/  ISETP.GT.U32.AND P0, PT, R4, 0x7f800000, PT ;  /* 0x7f8000000400780c */ /* 0x000fc80003f04070 */
[----:B------:R-:W-:-:S04]  /*77b0*/  SEL R0, R0, 0x7c, P0 ;  /* 0x0000007c00007807 */ /* 0x000fc80000000000 */
.L_x_2892:
[----:B------:R-:W-:Y:S05]  /*77c0*/  BSYNC B0 ;  /* 0x0000000000007941 */ /* 0x000fea0003800000 */
.L_x_2890:
[----:B------:R-:W-:-:S04]  /*77d0*/  LOP3.LUT R4, R5, 0x80000000, RZ, 0xc0, !PT ;  /* 0x8000000005047812 */ /* 0x000fc800078ec0ff */
[----:B------:R-:W-:-:S04]  /*77e0*/  SHF.R.U32.HI R5, RZ, 0x18, R4 ;  /* 0x00000018ff057819 */ /* 0x000fc80000011604 */
[----:B------:R-:W-:-:S05]  /*77f0*/  LOP3.LUT R5, R0, R5, RZ, 0xfc, !PT ;  /* 0x0000000500057212 */ /* 0x000fca00078efcff */
[----:B------:R0:W-:Y:S01]  /*7800*/  STG.E.U8 [R2.64], R5 ;  /* 0x0000000502007986 */ /* 0x0001e2000c101124 */
[----:B------:R-:W-:Y:S05]  /*7810*/  BRA `(.L_x_2876) ;  /* 0x000006f000007947 */ /* 0x000fea0003800000 */
.L_x_2886:
[----:B------:R0:W-:Y:S01]  /*7820*/  STG.E.U16 [R2.64], R22 ;  /* 0x0000001602007986 */ /* 0x0001e2000c101524 */
[----:B------:R-:W-:Y:S05]  /*7830*/  BRA `(.L_x_2876) ;  /* 0x000006d000007947 */ /* 0x000fea0003800000 */
.L_x_2883:
        /* <DEDUP_REMOVED lines=12> */
.L_x_2895:
        /* <DEDUP_REMOVED lines=17> */
.L_x_2898:
[----:B------:R-:W-:-:S04]  /*7a10*/  LOP3.LUT R0, R7, 0x80000000, RZ, 0xc0, !PT ;  /* 0x8000000007007812 */ /* 0x000fc800078ec0ff */
[----:B------:R-:W-:-:S04]  /*7a20*/  SHF.R.U32.HI R5, RZ, 0x18, R0 ;  /* 0x00000018ff057819 */ /* 0x000fc80000011600 */
[----:B------:R-:W-:-:S04]  /*7a30*/  LOP3.LUT R4, R4, R5, RZ, 0xfc, !PT ;  /* 0x0000000504047212 */ /* 0x000fc800078efcff */
[----:B------:R-:W-:Y:S02]  /*7a40*/  PRMT R0, R4, 0x7610, R0 ;  /* 0x0000761004007816 */ /* 0x000fe40000000000 */
.L_x_2897:
[----:B------:R-:W-:Y:S05]  /*7a50*/  BSYNC B0 ;  /* 0x0000000000007941 */ /* 0x000fea0003800000 */
.L_x_2896:
[----:B------:R0:W-:Y:S01]  /*7a60*/  STG.E.U8 [R2.64], R0 ;  /* 0x0000000002007986 */ /* 0x0001e2000c101124 */
[----:B------:R-:W-:Y:S05]  /*7a70*/  BRA `(.L_x_2876) ;  /* 0x0000049000007947 */ /* 0x000fea0003800000 */
.L_x_2894:
        /* <DEDUP_REMOVED lines=17> */
.L_x_2901:
[----:B------:R-:W-:-:S04]  /*7b90*/  LOP3.LUT R0, R7, 0x80000000, RZ, 0xc0, !PT ;  /* 0x8000000007007812 */ /* 0x000fc800078ec0ff */
[----:B------:R-:W-:-:S04]  /*7ba0*/  SHF.R.U32.HI R5, RZ, 0x18, R0 ;  /* 0x00000018ff057819 */ /* 0x000fc80000011600 */
[----:B------:R-:W-:-:S04]  /*7bb0*/  LOP3.LUT R4, R4, R5, RZ, 0xfc, !PT ;  /* 0x0000000504047212 */ /* 0x000fc800078efcff */
[----:B------:R-:W-:Y:S02]  /*7bc0*/  PRMT R0, R4, 0x7610, R0 ;  /* 0x0000761004007816 */ /* 0x000fe40000000000 */
.L_x_2900:
[----:B------:R-:W-:Y:S05]  /*7bd0*/  BSYNC B0 ;  /* 0x0000000000007941 */ /* 0x000fea0003800000 */
.L_x_2899:
[----:B------:R0:W-:Y:S01]  /*7be0*/  STG.E.U8 [R2.64], R0 ;  /* 0x0000000002007986 */ /* 0x0001e2000c101124 */
[----:B------:R-:W-:Y:S05]  /*7bf0*/  BRA `(.L_x_2876) ;  /* 0x0000031000007947 */ /* 0x000fea0003800000 */
.L_x_2893:
        /* <DEDUP_REMOVED lines=22> */
.L_x_2875:
        /* <DEDUP_REMOVED lines=20> */
.L_x_2903:
[----:B------:R-:W-:-:S06]  /*7ea0*/  PRMT R4, RZ, 0x5410, R22 ;  /* 0x00005410ff047816 */ /* 0x000fcc0000000016 */
[----:B------:R-:W0:Y:S02]  /*7eb0*/  F2I.U64.TRUNC R4, R4 ;  /* 0x0000000400047311 */ /* 0x000e24000020d800 */
[----:B0-----:R0:W-:Y:S01]  /*7ec0*/  STG.E.64 [R2.64], R4 ;  /* 0x0000000402007986 */ /* 0x0011e2000c101b24 */
[----:B------:R-:W-:Y:S05]  /*7ed0*/  BRA `(.L_x_2876) ;  /* 0x0000003000007947 */ /* 0x000fea0003800000 */
.L_x_2902:
[----:B------:R-:W-:-:S04]  /*7ee0*/  PRMT R22, RZ, 0x5410, R22 ;  /* 0x00005410ff167816 */ /* 0x000fc80000000016 */
[----:B------:R-:W0:Y:S02]  /*7ef0*/  F2I.FTZ.U32.TRUNC.NTZ R5, R22 ;  /* 0x0000001600057305 */ /* 0x000e24000021f000 */
[----:B0-----:R0:W-:Y:S02]  /*7f00*/  STG.E [R2.64], R5 ;  /* 0x0000000502007986 */ /* 0x0011e4000c101924 */
.L_x_2876:
[----:B------:R-:W-:Y:S02]  /*7f10*/  IADD3 R19, R19, 0x80, RZ ;  /* 0x0000008013137810 */ /* 0x000fe40007ffe0ff */
.L_x_2837:
[----:B------:R-:W-:Y:S05]  /*7f20*/  BSYNC B6 ;  /* 0x0000000000067941 */ /* 0x000fea0003800000 */
.L_x_2836:
        /* <DEDUP_REMOVED lines=21> */
.L_x_2907:
[----:B------:R-:W-:-:S06]  /*8080*/  PRMT R5, RZ, 0x5410, R23 ;  /* 0x00005410ff057816 */ /* 0x000fcc0000000017 */
[----:B------:R-:W0:Y:S02]  /*8090*/  F2I.S64.TRUNC R4, R5 ;  /* 0x0000000500047311 */ /* 0x000e24000020d900 */
[----:B0-----:R-:W-:Y:S01]  /*80a0*/  STG.E.U8 [R2.64], R4 ;  /* 0x0000000402007986 */ /* 0x001fe2000c101124 */
[----:B------:R-:W-:Y:S05]  /*80b0*/  EXIT ;  /* 0x000000000000794d */ /* 0x000fea0003800000 */
.L_x_2906:
        /* <DEDUP_REMOVED lines=10> */
.L_x_2910:
[----:B------:R-:W-:-:S06]  /*8160*/  PRMT R23, RZ, 0x5410, R23 ;  /* 0x00005410ff177816 */ /* 0x000fcc0000000017 */
[----:B------:R-:W0:Y:S02]  /*8170*/  F2I.FTZ.TRUNC.NTZ R23, R23 ;  /* 0x0000001700177305 */ /* 0x000e24000021f100 */
[----:B0-----:R-:W-:Y:S01]  /*8180*/  STG.E [R2.64], R23 ;  /* 0x0000001702007986 */ /* 0x001fe2000c101924 */
[----:B------:R-:W-:Y:S05]  /*8190*/  EXIT ;  /* 0x000000000000794d */ /* 0x000fea0003800000 */
.L_x_2909:
[----:B------:R-:W-:-:S06]  /*81a0*/  PRMT R23, RZ, 0x5410, R23 ;  /* 0x00005410ff177816 */ /* 0x000fcc0000000017 */
[----:B------:R-:W0:Y:S02]  /*81b0*/  F2I.FTZ.TRUNC.NTZ R23, R23 ;  /* 0x0000001700177305 */ /* 0x000e24000021f100 */
[----:B0-----:R-:W-:Y:S01]  /*81c0*/  STG.E.U16 [R2.64], R23 ;  /* 0x0000001702007986 */ /* 0x001fe2000c101524 */
[----:B------:R-:W-:Y:S05]  /*81d0*/  EXIT ;  /* 0x000000000000794d */ /* 0x000fea0003800000 */
.L_x_2905:
        /* <DEDUP_REMOVED lines=9> */
.L_x_2912:
[----:B------:R-:W-:-:S04]  /*8270*/  PRMT R0, RZ, 0x5410, R23 ;  /* 0x00005410ff007816 */ /* 0x000fc80000000017 */
[----:B------:R-:W-:-:S05]  /*8280*/  F2FP.PACK_AB R0, RZ, R0 ;  /* 0x00000000ff00723e */ /* 0x000fca00000000ff */
[----:B------:R-:W-:Y:S01]  /*8290*/  STG.E.U16 [R2.64], R0 ;  /* 0x0000000002007986 */ /* 0x000fe2000c101524 */
[----:B------:R-:W-:Y:S05]  /*82a0*/  EXIT ;  /* 0x000000000000794d */ /* 0x000fea0003800000 */
.L_x_2911:
        /* <DEDUP_REMOVED lines=10> */
.L_x_2914:
[----:B------:R-:W-:-:S04]  /*8350*/  PRMT R23, RZ, 0x5410, R23 ;  /* 0x00005410ff177816 */ /* 0x000fc80000000017 */
[----:B------:R-:W-:-:S04]  /*8360*/  F2FP.PACK_AB R5, RZ, R23 ;  /* 0x00000017ff05723e */ /* 0x000fc800000000ff */
[----:B------:R-:W-:-:S05]  /*8370*/  PRMT R5, R5, 0x5410, RZ ;  /* 0x0000541005057816 */ /* 0x000fca00000000ff */
[----:B------:R-:W-:Y:S01]  /*8380*/  STG.E [R2.64], R5 ;  /* 0x0000000502007986 */ /* 0x000fe2000c101924 */
[----:B------:R-:W-:Y:S05]  /*8390*/  EXIT ;  /* 0x000000000000794d */ /* 0x000fea0003800000 */
.L_x_2913:
[----:B------:R-:W-:-:S05]  /*83a0*/  PRMT R4, RZ, 0x5410, R23 ;  /* 0x00005410ff047816 */ /* 0x000fca0000000017 */
[----:B------:R-:W-:-:S06]  /*83b0*/  FMUL.FTZ R4, R4, 1 ;  /* 0x3f80000004047820 */ /* 0x000fcc0000410000 */
[----:B------:R-:W0:Y:S02]  /*83c0*/  F2F.F64.F32 R4, R4 ;  /* 0x0000000400047310 */ /* 0x000e240000201800 */
[----:B0-----:R-:W-:Y:S01]  /*83d0*/  STG.E.64 [R2.64], R4 ;  /* 0x0000000402007986 */ /* 0x001fe2000c101b24 */
[----:B------:R-:W-:Y:S05]  /*83e0*/  EXIT ;  /* 0x000000000000794d */ /* 0x000fea0003800000 */
.L_x_2904:
        /* <DEDUP_REMOVED lines=13> */
.L_x_2917:
[----:B------:R-:W-:Y:S01]  /*84c0*/  PRMT R23, RZ, 0x5410, R23 ;  /* 0x00005410ff177816 */ /* 0x000fe20000000017 */
[----:B------:R-:W-:-:S04]  /*84d0*/  CS2R R6, SRZ ;  /* 0x0000000000067805 */ /* 0x000fc8000001ff00 */
[----:B------:R-:W-:-:S06]  /*84e0*/  FMUL.FTZ R4, R23, 1 ;  /* 0x3f80000017047820 */ /* 0x000fcc0000410000 */
[----:B------:R-:W0:Y:S02]  /*84f0*/  F2F.F64.F32 R4, R4 ;  /* 0x0000000400047310 */ /* 0x000e240000201800 */
[----:B0-----:R-:W-:Y:S01]  /*8500*/  STG.E.128 [R2.64], R4 ;  /* 0x0000000402007986 */ /* 0x001fe2000c101d24 */
[----:B------:R-:W-:Y:S05]  /*8510*/  EXIT ;  /* 0x000000000000794d */ /* 0x000fea0003800000 */
.L_x_2916:
        /* <DEDUP_REMOVED lines=21> */
.L_x_2921:
[----:B------:R-:W-:Y:S05]  /*8670*/  BSYNC B0 ;  /* 0x0000000000007941 */ /* 0x000fea0003800000 */
.L_x_2920:
[----:B------:R-:W-:-:S05]  /*8680*/  LOP3.LUT R5, R0, R5, RZ, 0xfc, !PT ;  /* 0x0000000500057212 */ /* 0x000fca00078efcff */
[----:B------:R-:W-:Y:S01]  /*8690*/  STG.E.U8 [R2.64], R5 ;  /* 0x0000000502007986 */ /* 0x000fe2000c101124 */
[----:B------:R-:W-:Y:S05]  /*86a0*/  EXIT ;  /* 0x000000000000794d */ /* 0x000fea0003800000 */
.L_x_2919:
        /* <DEDUP_REMOVED lines=13> */
.L_x_2923:
[----:B------:R-:W-:Y:S01]  /*8780*/  IMAD.MOV.U32 R0, RZ, RZ, 0x7f ;  /* 0x0000007fff007424 */ /* 0x000fe200078e00ff */
[----:B------:R-:W-:-:S04]  /*8790*/  ISETP.GT.U32.AND P0, PT, R4, 0x7f800000, PT ;  /* 0x7f8000000400780c */ /* 0x000fc80003f04070 */
[----:B------:R-:W-:-:S04]  /*87a0*/  SEL R0, R0, 0x7c, P0 ;  /* 0x0000007c00007807 */ /* 0x000fc80000000000 */
.L_x_2924:
[----:B------:R-:W-:Y:S05]  /*87b0*/  BSYNC B0 ;  /* 0x0000000000007941 */ /* 0x000fea0003800000 */
.L_x_2922:
[----:B------:R-:W-:-:S04]  /*87c0*/  LOP3.LUT R4, R23, 0x80000000, RZ, 0xc0, !PT ;  /* 0x8000000017047812 */ /* 0x000fc800078ec0ff */
[----:B------:R-:W-:-:S04]  /*87d0*/  SHF.R.U32.HI R5, RZ, 0x18, R4 ;  /* 0x00000018ff057819 */ /* 0x000fc80000011604 */
[----:B------:R-:W-:-:S05]  /*87e0*/  LOP3.LUT R5, R0, R5, RZ, 0xfc, !PT ;  /* 0x0000000500057212 */ /* 0x000fca00078efcff */
[----:B------:R-:W-:Y:S01]  /*87f0*/  STG.E.U8 [R2.64], R5 ;  /* 0x0000000502007986 */ /* 0x000fe2000c101124 */
[----:B------:R-:W-:Y:S05]  /*8800*/  EXIT ;  /* 0x000000000000794d */ /* 0x000fea0003800000 */
.L_x_2918:
[----:B------:R-:W-:Y:S01]  /*8810*/  STG.E.U16 [R2.64], R23 ;  /* 0x0000001702007986 */ /* 0x000fe2000c101524 */
[----:B------:R-:W-:Y:S05]  /*8820*/  EXIT ;  /* 0x000000000000794d */ /* 0x000fea0003800000 */
.L_x_2915:
        /* <DEDUP_REMOVED lines=12> */
.L_x_2927:
        /* <DEDUP_REMOVED lines=17> */
.L_x_2930:
[----:B------:R-:W-:-:S04]  /*8a00*/  LOP3.LUT R0, R23, 0x80000000, RZ, 0xc0, !PT ;  /* 0x8000000017007812 */ /* 0x000fc800078ec0ff */
[----:B------:R-:W-:-:S04]  /*8a10*/  SHF.R.U32.HI R5, RZ, 0x18, R0 ;  /* 0x00000018ff057819 */ /* 0x000fc80000011600 */
[----:B------:R-:W-:-:S04]  /*8a20*/  LOP3.LUT R4, R4, R5, RZ, 0xfc, !PT ;  /* 0x0000000504047212 */ /* 0x000fc800078efcff */
[----:B------:R-:W-:Y:S02]  /*8a30*/  PRMT R0, R4, 0x7610, R0 ;  /* 0x0000761004007816 */ /* 0x000fe40000000000 */
.L_x_2929:
[----:B------:R-:W-:Y:S05]  /*8a40*/  BSYNC B0 ;  /* 0x0000000000007941 */ /* 0x000fea0003800000 */
.L_x_2928:
[----:B------:R-:W-:Y:S01]  /*8a50*/  STG.E.U8 [R2.64], R0 ;  /* 0x0000000002007986 */ /* 0x000fe2000c101124 */
[----:B------:R-:W-:Y:S05]  /*8a60*/  EXIT ;  /* 0x000000000000794d */ /* 0x000fea0003800000 */
.L_x_2926:
        /* <DEDUP_REMOVED lines=17> */
.L_x_2933:
[----:B------:R-:W-:-:S04]  /*8b80*/  LOP3.LUT R0, R23, 0x80000000, RZ, 0xc0, !PT ;  /* 0x8000000017007812 */ /* 0x000fc800078ec0ff */
[----:B------:R-:W-:-:S04]  /*8b90*/  SHF.R.U32.HI R5, RZ, 0x18, R0 ;  /* 0x00000018ff057819 */ /* 0x000fc80000011600 */
[----:B------:R-:W-:-:S04]  /*8ba0*/  LOP3.LUT R4, R4, R5, RZ, 0xfc, !PT ;  /* 0x0000000504047212 */ /* 0x000fc800078efcff */
[----:B------:R-:W-:Y:S02]  /*8bb0*/  PRMT R0, R4, 0x7610, R0 ;  /* 0x0000761004007816 */ /* 0x000fe40000000000 */
.L_x_2932:
[----:B------:R-:W-:Y:S05]  /*8bc0*/  BSYNC B0 ;  /* 0x0000000000007941 */ /* 0x000fea0003800000 */
.L_x_2931:
[----:B------:R-:W-:Y:S01]  /*8bd0*/  STG.E.U8 [R2.64], R0 ;  /* 0x0000000002007986 */ /* 0x000fe2000c101124 */
[----:B------:R-:W-:Y:S05]  /*8be0*/  EXIT ;  /* 0x000000000000794d */ /* 0x000fea0003800000 */
.L_x_2925:
        /* <DEDUP_REMOVED lines=22> */
.L_x_2908:
        /* <DEDUP_REMOVED lines=20> */
.L_x_2935:
[----:B------:R-:W-:-:S06]  /*8e90*/  PRMT R4, RZ, 0x5410, R23 ;  /* 0x00005410ff047816 */ /* 0x000fcc0000000017 */
[----:B------:R-:W0:Y:S02]  /*8ea0*/  F2I.U64.TRUNC R4, R4 ;  /* 0x0000000400047311 */ /* 0x000e24000020d800 */
[----:B0-----:R-:W-:Y:S01]  /*8eb0*/  STG.E.64 [R2.64], R4 ;  /* 0x0000000402007986 */ /* 0x001fe2000c101b24 */
[----:B------:R-:W-:Y:S05]  /*8ec0*/  EXIT ;  /* 0x000000000000794d */ /* 0x000fea0003800000 */
.L_x_2934:
[----:B------:R-:W-:-:S06]  /*8ed0*/  PRMT R23, RZ, 0x5410, R23 ;  /* 0x00005410ff177816 */ /* 0x000fcc0000000017 */
[----:B------:R-:W0:Y:S02]  /*8ee0*/  F2I.FTZ.U32.TRUNC.NTZ R23, R23 ;  /* 0x0000001700177305 */ /* 0x000e24000021f000 */
[----:B0-----:R-:W-:Y:S01]  /*8ef0*/  STG.E [R2.64], R23 ;  /* 0x0000001702007986 */ /* 0x001fe2000c101924 */
[----:B------:R-:W-:Y:S05]  /*8f00*/  EXIT ;  /* 0x000000000000794d */ /* 0x000fea0003800000 */
.L_x_2936:
        /* <DEDUP_REMOVED lines=15> */
.L_x_12119:


//--------------------- .text._ZN2at6native18elementwise_kernelILi128ELi4EZNS0_22gpu_kernel_impl_nocastIZZZNS0_17log1p_kernel_cudaERNS_18TensorIteratorBaseEENKUlvE_clEvENKUlvE4_clEvEUlN3c108BFloat16EE_EEvS4_RKT_EUliE_EEviT1_ --------------------------
	.section	.text._ZN2at6native18elementwise_kernelILi128ELi4EZNS0_22gpu_kernel_impl_nocastIZZZNS0_17log1p_kernel_cudaERNS_18TensorIteratorBaseEENKUlvE_clEvENKUlvE4_clEvEUlN3c108BFloat16EE_EEvS4_RKT_EUliE_EEviT1_,"ax",@progbits
	.sectioninfo	@"SHI_REGISTERS=13"
	.align	128
        .global         _ZN2at6native18elementwise_kernelILi128ELi4EZNS0_22gpu_kernel_impl_nocastIZZZNS0_17log1p_kernel_cudaERNS_18TensorIteratorBaseEENKUlvE_clEvENKUlvE4_clEvEUlN3c108BFloat16EE_EEvS4_RKT_EUliE_EEviT1_
        .type           _ZN2at6native18elementwise_kernelILi128ELi4EZNS0_22gpu_kernel_impl_nocastIZZZNS0_17log1p_kernel_cudaERNS_18TensorIteratorBaseEENKUlvE_clEvENKUlvE4_clEvEUlN3c108BFloat16EE_EEvS4_RKT_EUliE_EEviT1_,@function
        .size           _ZN2at6native18elementwise_kernelILi128ELi4EZNS0_22gpu_kernel_impl_nocastIZZZNS0_17log1p_kernel_cudaERNS_18TensorIteratorBaseEENKUlvE_clEvENKUlvE4_clEvEUlN3c108BFloat16EE_EEvS4_RKT_EUliE_EEviT1_,(.L_x_12120 - _ZN2at6native18elementwise_kernelILi128ELi4EZNS0_22gpu_kernel_impl_nocastIZZZNS0_17log1p_kernel_cudaERNS_18TensorIteratorBaseEENKUlvE_clEvENKUlvE4_clEvEUlN3c108BFloat16EE_EEvS4_RKT_EUliE_EEviT1_)
        .other          _ZN2at6native18elementwise_kernelILi128ELi4EZNS0_22gpu_kernel_impl_nocastIZZZNS0_17log1p_kernel_cudaERNS_18TensorIteratorBaseEENKUlvE_clEvENKUlvE4_clEvEUlN3c108BFloat16EE_EEvS4_RKT_EUliE_EEviT1_,@"STO_CUDA_ENTRY STV_DEFAULT"
_ZN2at6native18elementwise_kernelILi128ELi4EZNS0_22gpu_kernel_impl_nocastIZZZNS0_17log1p_kernel_cudaERNS_18TensorIteratorBaseEENKUlvE_clEvENKUlvE4_clEvEUlN3c108BFloat16EE_EEvS4_RKT_EUliE_EEviT1_:
.text._ZN2at6native18elementwise_kernelILi128ELi4EZNS0_22gpu_kernel_impl_nocastIZZZNS0_17log1p_kernel_cudaERNS_18TensorIteratorBaseEENKUlvE_clEvENKUlvE4_clEvEUlN3c108BFloat16EE_EEvS4_RKT_EUliE_EEviT1_:
        /* <DEDUP_REMOVED lines=235> */
.L_x_2939:
[----:B------:R-:W-:-:S04]  /*0eb0*/  IADD3 R4, P0, R3, c[0x0][0x368], RZ ;  /* 0x0000da0003047a10 */ /* 0x000fc80007f1e0ff */
[----:B------:R-:W-:-:S05]  /*0ec0*/  IADD3.X R5, RZ, c[0x0][0x36c], RZ, P0, !PT ;  /* 0x0000db00ff057a10 */ /* 0x000fca00007fe4ff */
[----:B------:R-:W2:Y:S01]  /*0ed0*/  LDG.E.U16 R4, [R4.64] ;  /* 0x0000000404047981 */ /* 0x000ea2000c1e1500 */
[----:B------:R-:W-:Y:S01]  /*0ee0*/  MOV R8, 0x3e800000 ;  /* 0x3e80000000087802 */ /* 0x000fe20000000f00 */
[----:B------:R-:W-:Y:S01]  /*0ef0*/  BSSY B1, `(.L_x_2940) ;  /* 0x000001f000017945 */ /* 0x000fe20003800000 */
[----:B------:R-:W-:Y:S02]  /*0f00*/  MOV R10, 0x3d39bf78 ;  /* 0x3d39bf78000a7802 */ /* 0x000fe40000000f00 */
[----:B------:R-:W-:Y:S02]  /*0f10*/  IADD3 R2, P0, R2, c[0x0][0x360], RZ ;  /* 0x0000d80002027a10 */ /* 0x000fe40007f1e0ff */
[----:B--2---:R-:W-:-:S04]  /*0f20*/  PRMT R9, RZ, 0x5410, R4 ;  /* 0x00005410ff097816 */ /* 0x004fc80000000004 */
[C---:B------:R-:W-:Y:S01]  /*0f30*/  ISETP.GE.U32.AND P1, PT, R9.reuse, 0x7f800000, PT ;  /* 0x7f8000000900780c */ /* 0x040fe20003f26070 */
[----:B------:R-:W-:-:S05]  /*0f40*/  FADD.FTZ.RZ R3, R9, 1 ;  /* 0x3f80000009037421 */ /* 0x000fca000001c000 */
[----:B------:R-:W-:-:S04]  /*0f50*/  IADD3 R3, R3, -0x3f400000, RZ ;  /* 0xc0c0000003037810 */ /* 0x000fc80007ffe0ff */
[----:B------:R-:W-:-:S04]  /*0f60*/  LOP3.LUT R6, R3, 0xff800000, RZ, 0xc0, !PT ;  /* 0xff80000003067812 */ /* 0x000fc800078ec0ff */
[----:B------:R-:W-:Y:S02]  /*0f70*/  IADD3 R7, -R6, 0x40800000, RZ ;  /* 0x4080000006077810 */ /* 0x000fe40007ffe1ff */
[----:B------:R-:W-:Y:S02]  /*0f80*/  IADD3 R3, R9, -R6, RZ ;  /* 0x8000000609037210 */ /* 0x000fe40007ffe0ff */
[----:B------:R-:W0:Y:S01]  /*0f90*/  I2F R6, R6 ;  /* 0x0000000600067306 */ /* 0x000e220000201400 */
        /* <DEDUP_REMOVED lines=17> */
[----:B------:R-:W-:-:S05]  /*10b0*/  @P1 MOV R5, 0x7f800000 ;  /* 0x7f80000000051802 */ /* 0x000fca0000000f00 */
[----:B------:R-:W-:-:S05]  /*10c0*/  @P1 FFMA.FTZ R4, R9, R5, +INF ;  /* 0x7f80000009041423 */ /* 0x000fca0000010005 */
[----:B------:R-:W-:Y:S02]  /*10d0*/  FSEL R4, R4, -RZ, P2 ;  /* 0x800000ff04047208 */ /* 0x000fe40001000000 */
.L_x_2941:
[----:B------:R-:W-:Y:S05]  /*10e0*/  BSYNC B1 ;  /* 0x0000000000017941 */ /* 0x000fea0003800000 */
.L_x_2940:
[----:B------:R-:W-:Y:S02]  /*10f0*/  F2FP.BF16.PACK_AB R4, RZ, R4 ;  /* 0x00000004ff04723e */ /* 0x000fe400000010ff */
[----:B------:R-:W-:Y:S02]  /*1100*/  IADD3.X R3, RZ, c[0x0][0x364], RZ, P0, !PT ;  /* 0x0000d900ff037a10 */ /* 0x000fe400007fe4ff */
[----:B------:R-:W-:-:S03]  /*1110*/  IADD3 R0, R0, 0x80, RZ ;  /* 0x0000008000007810 */ /* 0x000fc60007ffe0ff */
[----:B------:R0:W-:Y:S04]  /*1120*/  STG.E.U16 [R2.64], R4 ;  /* 0x0000000402007986 */ /* 0x0001e8000c101504 */
.L_x_2938:
[----:B------:R-:W-:Y:S05]  /*1130*/  BSYNC B0 ;  /* 0x0000000000007941 */ /* 0x000fea0003800000 */
.L_x_2937:
        /* <DEDUP_REMOVED lines=230> */
.L_x_2944:
        /* <DEDUP_REMOVED lines=35> */
.L_x_2946:
[----:B------:R-:W-:Y:S05]  /*21d0*/  BSYNC B1 ;  /* 0x0000000000017941 */ /* 0x000fea0003800000 */
.L_x_2945:
[----:B------:R-:W-:Y:S02]  /*21e0*/  F2FP.BF16.PACK_AB R4, RZ, R4 ;  /* 0x00000004ff04723e */ /* 0x000fe400000010ff */
[----:B------:R-:W-:Y:S02]  /*21f0*/  IADD3.X R3, RZ, c[0x0][0x364], RZ, P0, !PT ;  /* 0x0000d900ff037a10 */ /* 0x000fe400007fe4ff */
[----:B------:R-:W-:-:S03]  /*2200*/  IADD3 R0, R0, 0x80, RZ ;  /* 0x0000008000007810 */ /* 0x000fc60007ffe0ff */
[----:B------:R0:W-:Y:S01]  /*2210*/  STG.E.U16 [R2.64], R4 ;  /* 0x0000000402007986 */ /* 0x0001e2000c101504 */
[----:B------:R-:W-:-:S13]  /*2220*/  ISETP.GE.AND P0, PT, R0, c[0x0][0x160], PT ;  /* 0x0000580000007a0c */ /* 0x000fda0003f06270 */
[----:B------:R-:W-:Y:S05]  /*2230*/  @P0 BRA `(.L_x_2943) ;  /* 0x000010b000000947 */ /* 0x000fea0003800000 */
[----:B0-----:R-:W-:Y:S01]  /*2240*/  ISETP.NE.AND P0, PT, RZ, c[0x0][0x168], PT ;  /* 0x00005a00ff007a0c */ /* 0x001fe20003f05270 */
        /* <DEDUP_REMOVED lines=219> */
[----:B------:R-:W-:-:S04]  /*3000*/  IMAD R4, R9, c[0x0][0x280], R5 ;  /* 0x0000a00009047a24 */ /* 0x000fc800078e0205 */
[----:B------:R-:W-:Y:S02]  /*3010*/  @P0 IMAD.MOV R6, RZ, RZ, -R6 ;  /* 0x000000ffff060224 */ /* 0x000fe400078e0a06 */
[----:B------:R-:W-:Y:S02]  /*3020*/  IMAD R2, R4, c[0x0][0x350], R2 ;  /* 0x0000d40004027a24 */ /* 0x000fe400078e0202 */
[----:B------:R-:W-:Y:S02]  /*3030*/  @P0 IMAD R6, R6, c[0x0][0x28c], R7 ;  /* 0x0000a30006060a24 */ /* 0x000fe400078e0207 */
[----:B------:R-:W-:Y:S02]  /*3040*/  IMAD R3, R4, c[0x0][0x354], R3 ;  /* 0x0000d50004037a24 */ /* 0x000fe400078e0203 */
[C---:B------:R-:W-:Y:S02]  /*3050*/  @P0 IMAD R2, R6.reuse, c[0x0][0x358], R2 ;  /* 0x0000d60006020a24 */ /* 0x040fe400078e0202 */
[----:B------:R-:W-:-:S05]  /*3060*/  @P0 IMAD R3, R6, c[0x0][0x35c], R3 ;  /* 0x0000d70006030a24 */ /* 0x000fca00078e0203 */
.L_x_2947:
        /* <DEDUP_REMOVED lines=35> */
.L_x_2949:
[----:B------:R-:W-:Y:S05]  /*32a0*/  BSYNC B1 ;  /* 0x0000000000017941 */ /* 0x000fea0003800000 */
.L_x_2948:
[----:B------:R-:W-:Y:S02]  /*32b0*/  F2FP.BF16.PACK_AB R4, RZ, R4 ;  /* 0x00000004ff04723e */ /* 0x000fe400000010ff */
[----:B------:R-:W-:Y:S02]  /*32c0*/  IADD3.X R3, RZ, c[0x0][0x364], RZ, P0, !PT ;  /* 0x0000d900ff037a10 */ /* 0x000fe400007fe4ff */
[----:B------:R-:W-:-:S03]  /*32d0*/  IADD3 R0, R0, 0x80, RZ ;  /* 0x0000008000007810 */ /* 0x000fc60007ffe0ff */
[----:B------:R0:W-:Y:S04]  /*32e0*/  STG.E.U16 [R2.64], R4 ;  /* 0x0000000402007986 */ /* 0x0001e8000c101504 */
.L_x_2943:
[----:B0-----:R-:W-:Y:S05]  /*32f0*/  BSYNC B0 ;  /* 0x0000000000007941 */ /* 0x001fea0003800000 */
.L_x_2942:
[----:B------:R-:W-:-:S13]  /*3300*/  ISETP.GE.AND P0, PT, R0, c[0x0][0x160], PT ;  /* 0x0000580000007a0c */ /* 0x000fda0003f06270 */
[----:B------:R-:W-:Y:S05]  /*3310*/  @P0 EXIT ;  /* 0x000000000000094d */ /* 0x000fea0003800000 */
        /* <DEDUP_REMOVED lines=227> */
.L_x_2950:
        /* <DEDUP_REMOVED lines=35> */
.L_x_2952:
[----:B------:R-:W-:Y:S05]  /*4380*/  BSYNC B0 ;  /* 0x0000000000007941 */ /* 0x000fea0003800000 */
.L_x_2951:
[----:B------:R-:W-:Y:S02]  /*4390*/  F2FP.BF16.PACK_AB R4, RZ, R4 ;  /* 0x00000004ff04723e */ /* 0x000fe400000010ff */
[----:B------:R-:W-:-:S05]  /*43a0*/  IADD3.X R3, RZ, c[0x0][0x364], RZ, P0, !PT ;  /* 0x0000d900ff037a10 */ /* 0x000fca00007fe4ff */
[----:B------:R-:W-:Y:S01]  /*43b0*/  STG.E.U16 [R2.64], R4 ;  /* 0x0000000402007986 */ /* 0x000fe2000c101504 */
[----:B------:R-:W-:Y:S05]  /*43c0*/  EXIT ;  /* 0x000000000000794d */ /* 0x000fea0003800000 */
.L_x_2953:
        /* <DEDUP_REMOVED lines=11> */
.L_x_12120:


//--------------------- .text._ZN2at6native27unrolled_elementwise_kernelIZZZNS0_17log1p_kernel_cudaERNS_18TensorIteratorBaseEENKUlvE_clEvENKUlvE4_clEvEUlN3c108BFloat16EE_St5arrayIPcLm2EELi4E23TrivialOffsetCalculatorILi1EjESD_NS0_6memory15LoadWithoutCastENSE_16StoreWithoutCastEEEviT_T0_T2_T3_T4_T5_ --------------------------
	.section	.text._ZN2at6native27unrolled_elementwise_kernelIZZZNS0_17log1p_kernel_cudaERNS_18TensorIteratorBaseEENKUlvE_clEvENKUlvE4_clEvEUlN3c108BFloat16EE_St5arrayIPcLm2EELi4E23TrivialOffsetCalculatorILi1EjESD_NS0_6memory15LoadWithoutCastENSE_16StoreWithoutCastEEEviT_T0_T2_T3_T4_T5_,"ax",@progbits
	.sectioninfo	@"SHI_REGISTERS=19"
	.align	128
        .global         _ZN2at6native27unrolled_elementwise_kernelIZZZNS0_17log1p_kernel_cudaERNS_18TensorIteratorBaseEENKUlvE_clEvENKUlvE4_clEvEUlN3c108BFloat16EE_St5arrayIPcLm2EELi4E23TrivialOffsetCalculatorILi1EjESD_NS0_6memory15LoadWithoutCastENSE_16StoreWithoutCastEEEviT_T0_T2_T3_T4_T5_
        .type           _ZN2at6native27unrolled_elementwise_kernelIZZZNS0_17log1p_kernel_cudaERNS_18TensorIteratorBaseEENKUlvE_clEvENKUlvE4_clEvEUlN3c108BFloat16EE_St5arrayIPcLm2EELi4E23TrivialOffsetCalculatorILi1EjESD_NS0_6memory15LoadWithoutCastENSE_16StoreWithoutCastEEEviT_T0_T2_T3_T4_T5_,@function
        .size           _ZN2at6native27unrolled_elementwise_kernelIZZZNS0_17log1p_kernel_cudaERNS_18TensorIteratorBaseEENKUlvE_clEvENKUlvE4_clEvEUlN3c108BFloat16EE_St5arrayIPcLm2EELi4E23TrivialOffsetCalculatorILi1EjESD_NS0_6memory15LoadWithoutCastENSE_16StoreWithoutCastEEEviT_T0_T2_T3_T4_T5_,(.L_x_12121 - _ZN2at6native27unrolled_elementwise_kernelIZZZNS0_17log1p_kernel_cudaERNS_18TensorIteratorBaseEENKUlvE_clEvENKUlvE4_clEvEUlN3c108BFloat16EE_St5arrayIPcLm2EELi4E23TrivialOffsetCalculatorILi1EjESD_NS0_6memory15LoadWithoutCastENSE_16StoreWithoutCastEEEviT_T0_T2_T3_T4_T5_)
        .other          _ZN2at6native27unrolled_elementwise_kernelIZZZNS0_17log1p_kernel_cudaERNS_18TensorIteratorBaseEENKUlvE_clEvENKUlvE4_clEvEUlN3c108BFloat16EE_St5arrayIPcLm2EELi4E23TrivialOffsetCalculatorILi1EjESD_NS0_6memory15LoadWithoutCastENSE_16StoreWithoutCastEEEviT_T0_T2_T3_T4_T5_,@"STO_CUDA_ENTRY STV_DEFAULT"
_ZN2at6native27unrolled_elementwise_kernelIZZZNS0_17log1p_kernel_cudaERNS_18TensorIteratorBaseEENKUlvE_clEvENKUlvE4_clEvEUlN3c108BFloat16EE_St5arrayIPcLm2EELi4E23TrivialOffsetCalculatorILi1EjESD_NS0_6memory15LoadWithoutCastENSE_16StoreWithoutCastEEEviT_T0_T2_T3_T4_T5_:
.text._ZN2at6native27unrolled_elementwise_kernelIZZZNS0_17log1p_kernel_cudaERNS_18TensorIteratorBaseEENKUlvE_clEvENKUlvE4_clEvEUlN3c108BFloat16EE_St5arrayIPcLm2EELi4E23TrivialOffsetCalculatorILi1EjESD_NS0_6memory15LoadWithoutCastENSE_16StoreWithoutCastEEEviT_T0_T2_T3_T4_T5_:
[----:B------:R-:W-:Y:S02]  /*0000*/  MOV R1, c[0x0][0x28] ;  /* 0x00000a0000017a02 */ /* 0x000fe40000000f00 */
[----:B------:R-:W0:Y:S01]  /*0010*/  S2R R2, SR_CTAID.X ;  /* 0x0000000000027919 */ /* 0x000e220000002500 */
[----:B------:R-:W-:Y:S01]  /*0020*/  MOV R5, 0xfffffe00 ;  /* 0xfffffe0000057802 */ /* 0x000fe20000000f00 */
[----:B------:R-:W-:Y:S01]  /*0030*/  ULDC.64 UR4, c[0x0][0x118] ;  /* 0x0000460000047ab9 */ /* 0x000fe20000000a00 */
[----:B------:R-:W-:Y:S01]  /*0040*/  PRMT R16, RZ, 0x7610, R16 ;  /* 0x00007610ff107816 */ /* 0x000fe20000000010 */
[----:B------:R-:W1:Y:S01]  /*0050*/  S2R R3, SR_TID.X ;  /* 0x0000000000037919 */ /* 0x000e620000002100 */
[----:B------:R-:W-:Y:S02]  /*0060*/  PRMT R6, RZ, 0x7610, R6 ;  /* 0x00007610ff067816 */ /* 0x000fe40000000006 */
[----:B------:R-:W-:Y:S01]  /*0070*/  PRMT R4, RZ, 0x7610, R4 ;  /* 0x00007610ff047816 */ /* 0x000fe20000000004 */
[----:B0-----:R-:W-:Y:S01]  /*0080*/  IMAD R0, R2, R5, c[0x0][0x160] ;  /* 0x0000580002007624 */ /* 0x001fe200078e0205 */
[----:B------:R-:W-:Y:S01]  /*0090*/  PRMT R5, RZ, 0x7610, R5 ;  /* 0x00007610ff057816 */ /* 0x000fe20000000005 */
[----:B-1----:R-:W-:-:S03]  /*00a0*/  IMAD.MOV.U32 R7, RZ, RZ, R3 ;  /* 0x000000ffff077224 */ /* 0x002fc600078e0003 */
[----:B------:R-:W-:-:S13]  /*00b0*/  ISETP.GE.AND P0, PT, R3, R0, PT ;  /* 0x000000000300720c */ /* 0x000fda0003f06270 */
[----:B------:R-:W-:Y:S02]  /*00c0*/  @!P0 LEA R8, R2, R7, 0x9 ;  /* 0x0000000702088211 */ /* 0x000fe400078e48ff */
[----:B------:R-:W-:Y:S02]  /*00d0*/  @!P0 IADD3 R7, R7, 0x80, RZ ;  /* 0x0000008007078810 */ /* 0x000fe40007ffe0ff */
[----:B------:R-:W-:Y:S02]  /*00e0*/  @!P0 MOV R9, 0x2 ;  /* 0x0000000200098802 */ /* 0x000fe40000000f00 */
[----:B------:R-:W-:-:S03]  /*00f0*/  ISETP.GE.AND P1, PT, R7, R0, PT ;  /* 0x000000000700720c */ /* 0x000fc60003f26270 */
[----:B------:R-:W-:-:S05]  /*0100*/  @!P0 IMAD.WIDE.U32 R8, R8, R9, c[0x0][0x170] ;  /* 0x00005c0008088625 */ /* 0x000fca00078e0009 */
[----:B------:R0:W5:Y:S05]  /*0110*/  @!P0 LDG.E.U16 R16, [R8.64] ;  /* 0x0000000408108981 */ /* 0x00016a000c1e1500 */
[----:B------:R-:W-:Y:S02]  /*0120*/  @!P1 LEA R10, R2, R7, 0x9 ;  /* 0x00000007020a9211 */ /* 0x000fe400078e48ff */
[----:B------:R-:W-:Y:S02]  /*0130*/  @!P1 IADD3 R7, R7, 0x80, RZ ;  /* 0x0000008007079810 */ /* 0x000fe40007ffe0ff */
[----:B------:R-:W-:Y:S02]  /*0140*/  @!P1 MOV R11, 0x2 ;  /* 0x00000002000b9802 */ /* 0x000fe40000000f00 */
[----:B------:R-:W-:-:S03]  /*0150*/  ISETP.GE.AND P3, PT, R7, R0, PT ;  /* 0x000000000700720c */ /* 0x000fc60003f66270 */
[----:B------:R-:W-:-:S05]  /*0160*/  @!P1 IMAD.WIDE.U32 R10, R10, R11, c[0x0][0x170] ;  /* 0x00005c000a0a9625 */ /* 0x000fca00078e000b */
[----:B------:R0:W5:Y:S05]  /*0170*/  @!P1 LDG.E.U16 R6, [R10.64] ;  /* 0x000000040a069981 */ /* 0x00016a000c1e1500 */
[----:B------:R-:W-:Y:S01]  /*0180*/  @!P3 IMAD R14, R2, 0x200, R7 ;  /* 0x00000200020eb824 */ /* 0x000fe200078e0207 */
[----:B------:R-:W-:Y:S01]  /*0190*/  @!P3 IADD3 R7, R7, 0x80, RZ ;  /* 0x000000800707b810 */ /* 0x000fe20007ffe0ff */
[----:B------:R-:W-:-:S03]  /*01a0*/  @!P3 IMAD.MOV.U32 R15, RZ, RZ, 0x2 ;  /* 0x00000002ff0fb424 */ /* 0x000fc600078e00ff */
[----:B------:R-:W-:Y:S01]  /*01b0*/  ISETP.GE.AND P2, PT, R7, R0, PT ;  /* 0x000000000700720c */ /* 0x000fe20003f46270 */
[----:B------:R-:W-:-:S05]  /*01c0*/  @!P3 IMAD.WIDE.U32 R14, R14, R15, c[0x0][0x170] ;  /* 0x00005c000e0eb625 */ /* 0x000fca00078e000f */
[----:B------:R0:W5:Y:S07]  /*01d0*/  @!P3 LDG.E.U16 R5, [R14.64] ;  /* 0x000000040e05b981 */ /* 0x00016e000c1e1500 */
[----:B------:R-:W-:Y:S02]  /*01e0*/  @!P2 LEA R12, R2, R7, 0x9 ;  /* 0x00000007020ca211 */ /* 0x000fe400078e48ff */
[----:B------:R-:W-:-:S05]  /*01f0*/  @!P2 MOV R13, 0x2 ;  /* 0x00000002000da802 */ /* 0x000fca0000000f00 */
[----:B------:R-:W-:-:S05]  /*0200*/  @!P2 IMAD.WIDE.U32 R12, R12, R13, c[0x0][0x170] ;  /* 0x00005c000c0ca625 */ /* 0x000fca00078e000d */
[----:B------:R0:W5:Y:S01]  /*0210*/  @!P2 LDG.E.U16 R4, [R12.64] ;  /* 0x000000040c04a981 */ /* 0x000162000c1e1500 */
[----:B------:R-:W-:Y:S01]  /*0220*/  BSSY B0, `(.L_x_2954) ;  /* 0x0000024000007945 */ /* 0x000fe20003800000 */
[----:B------:R-:W-:Y:S01]  /*0230*/  IMAD.MOV.U32 R7, RZ, RZ, R3 ;  /* 0x000000ffff077224 */ /* 0x000fe200078e0003 */
[----:B------:R-:W-:Y:S05]  /*0240*/  @P0 BRA `(.L_x_2955) ;  /* 0x0000021000000947 */ /* 0x000fea0003800000 */
[----:B0----5:R-:W-:Y:S01]  /*0250*/  PRMT R8, RZ, 0x5410, R16 ;  /* 0x00005410ff087816 */ /* 0x021fe20000000010 */
[----:B------:R-:W-:Y:S01]  /*0260*/  HFMA2.MMA R12, -RZ, RZ, 1.625, 0 ;  /* 0x3e800000ff0c7435 */ /* 0x000fe200000001ff */
[----:B------:R-:W-:Y:S01]  /*0270*/  IMAD.MOV.U32 R13, RZ, RZ, 0x3d39bf78 ;  /* 0x3d39bf78ff0d7424 */ /* 0x000fe200078e00ff */
[----:B------:R-:W-:Y:S01]  /*0280*/  BSSY B1, `(.L_x_2956) ;  /* 0x000001c000017945 */ /* 0x000fe20003800000 */
        /* <DEDUP_REMOVED lines=24> */
[----:B------:R-:W-:-:S05]  /*0410*/  @P1 MOV R9, 0x7f800000 ;  /* 0x7f80000000091802 */ /* 0x000fca0000000f00 */
[----:B------:R-:W-:-:S05]  /*0420*/  @P1 FFMA.FTZ R10, R8, R9, +INF ;  /* 0x7f800000080a1423 */ /* 0x000fca0000010009 */
[----:B------:R-:W-:Y:S02]  /*0430*/  FSEL R10, R10, -RZ, P2 ;  /* 0x800000ff0a0a7208 */ /* 0x000fe40001000000 */
.L_x_2957:
[----:B------:R-:W-:Y:S05]  /*0440*/  BSYNC B1 ;  /* 0x0000000000017941 */ /* 0x000fea0003800000 */
.L_x_2956:
[----:B------:R-:W-:Y:S02]  /*0450*/  F2FP.BF16.PACK_AB R8, RZ, R10 ;  /* 0x0000000aff08723e */ /* 0x000fe400000010ff */
.L_x_2955:
[----:B------:R-:W-:Y:S05]  /*0460*/  BSYNC B0 ;  /* 0x0000000000007941 */ /* 0x000fea0003800000 */
.L_x_2954:
[----:B0-----:R-:W-:Y:S01]  /*0470*/  IADD3 R9, R7, 0x80, RZ ;  /* 0x0000008007097810 */ /* 0x001fe20007ffe0ff */
[----:B------:R-:W-:Y:S03]  /*0480*/  BSSY B0, `(.L_x_2958) ;  /* 0x0000024000007945 */ /* 0x000fe60003800000 */
[----:B------:R-:W-:-:S13]  /*0490*/  ISETP.GE.AND P1, PT, R9, R0, PT ;  /* 0x000000000900720c */ /* 0x000fda0003f26270 */
[----:B------:R-:W-:Y:S05]  /*04a0*/  @P1 BRA `(.L_x_2959) ;  /* 0x0000021000001947 */ /* 0x000fea0003800000 */
[----:B-----5:R-:W-:Y:S01]  /*04b0*/  PRMT R6, RZ, 0x5410, R6 ;  /* 0x00005410ff067816 */ /* 0x020fe20000000006 */
[----:B------:R-:W-:Y:S01]  /*04c0*/  HFMA2.MMA R13, -RZ, RZ, 1.3056640625, -1.8671875 ;  /* 0x3d39bf78ff0d7435 */ /* 0x000fe200000001ff */
[----:B------:R-:W-:Y:S01]  /*04d0*/  MOV R12, 0x3e800000 ;  /* 0x3e800000000c7802 */ /* 0x000fe20000000f00 */
[----:B------:R-:W-:Y:S01]  /*04e0*/  BSSY B1, `(.L_x_2960) ;  /* 0x000001c000017945 */ /* 0x000fe20003800000 */
        /* <DEDUP_REMOVED lines=27> */
.L_x_2961:
[----:B------:R-:W-:Y:S05]  /*06a0*/  BSYNC B1 ;  /* 0x0000000000017941 */ /* 0x000fea0003800000 */
.L_x_2960:
[----:B------:R-:W-:Y:S02]  /*06b0*/  F2FP.BF16.PACK_AB R6, RZ, R10 ;  /* 0x0000000aff06723e */ /* 0x000fe400000010ff */
.L_x_2959:
[----:B------:R-:W-:Y:S05]  /*06c0*/  BSYNC B0 ;  /* 0x0000000000007941 */ /* 0x000fea0003800000 */
.L_x_2958:
[----:B------:R-:W-:Y:S01]  /*06d0*/  IADD3 R9, R7, 0x100, RZ ;  /* 0x0000010007097810 */ /* 0x000fe20007ffe0ff */
[----:B------:R-:W-:Y:S03]  /*06e0*/  BSSY B0, `(.L_x_2962) ;  /* 0x0000024000007945 */ /* 0x000fe60003800000 */
[----:B------:R-:W-:-:S13]  /*06f0*/  ISETP.GE.AND P1, PT, R9, R0, PT ;  /* 0x000000000900720c */ /* 0x000fda0003f26270 */
[----:B------:R-:W-:Y:S05]  /*0700*/  @P1 BRA `(.L_x_2963) ;  /* 0x0000021000001947 */ /* 0x000fea0003800000 */
[----:B-----5:R-:W-:Y:S01]  /*0710*/  PRMT R5, RZ, 0x5410, R5 ;  /* 0x00005410ff057816 */ /* 0x020fe20000000005 */
[----:B------:R-:W-:Y:S01]  /*0720*/  IMAD.MOV.U32 R12, RZ, RZ, 0x3e800000 ;  /* 0x3e800000ff0c7424 */ /* 0x000fe200078e00ff */
[----:B------:R-:W-:Y:S01]  /*0730*/  MOV R14, 0x3d39bf78 ;  /* 0x3d39bf78000e7802 */ /* 0x000fe20000000f00 */
        /* <DEDUP_REMOVED lines=28> */
.L_x_2965:
[----:B------:R-:W-:Y:S05]  /*0900*/  BSYNC B1 ;  /* 0x0000000000017941 */ /* 0x000fea0003800000 */
.L_x_2964:
[----:B------:R-:W-:Y:S02]  /*0910*/  F2FP.BF16.PACK_AB R5, RZ, R11 ;  /* 0x0000000bff05723e */ /* 0x000fe400000010ff */
.L_x_2963:
[----:B------:R-:W-:Y:S05]  /*0920*/  BSYNC B0 ;  /* 0x0000000000007941 */ /* 0x000fea0003800000 */
.L_x_2962:
[----:B------:R-:W-:Y:S01]  /*0930*/  IADD3 R9, R7, 0x180, RZ ;  /* 0x0000018007097810 */ /* 0x000fe20007ffe0ff */
[----:B------:R-:W-:Y:S03]  /*0940*/  BSSY B0, `(.L_x_2966) ;  /* 0x0000024000007945 */ /* 0x000fe60003800000 */
[----:B------:R-:W-:-:S13]  /*0950*/  ISETP.GE.AND P1, PT, R9, R0, PT ;  /* 0x000000000900720c */ /* 0x000fda0003f26270 */
[----:B------:R-:W-:Y:S05]  /*0960*/  @P1 BRA `(.L_x_2967) ;  /* 0x0000021000001947 */ /* 0x000fea0003800000 */
[----:B-----5:R-:W-:Y:S01]  /*0970*/  PRMT R4, RZ, 0x5410, R4 ;  /* 0x00005410ff047816 */ /* 0x020fe20000000004 */
        /* <DEDUP_REMOVED lines=30> */
.L_x_2969:
[----:B------:R-:W-:Y:S05]  /*0b60*/  BSYNC B1 ;  /* 0x0000000000017941 */ /* 0x000fea0003800000 */
.L_x_2968:
[----:B------:R-:W-:Y:S02]  /*0b70*/  F2FP.BF16.PACK_AB R10, RZ, R10 ;  /* 0x0000000aff0a723e */ /* 0x000fe400000010ff */
.L_x_2967:
[----:B------:R-:W-:Y:S05]  /*0b80*/  BSYNC B0 ;  /* 0x0000000000007941 */ /* 0x000fea0003800000 */
.L_x_2966:
[----:B------:R-:W-:Y:S01]  /*0b90*/  @!P0 LEA R9, R2, R3, 0x9 ;  /* 0x0000000302098211 */ /* 0x000fe200078e48ff */
[----:B-----5:R-:W-:Y:S01]  /*0ba0*/  @!P0 IMAD.MOV.U32 R4, RZ, RZ, 0x2 ;  /* 0x00000002ff048424 */ /* 0x020fe200078e00ff */
[----:B------:R-:W-:Y:S01]  /*0bb0*/  @!P0 IADD3 R7, R3, 0x80, RZ ;  /* 0x0000008003078810 */ /* 0x000fe20007ffe0ff */
[----:B------:R-:W-:Y:S01]  /*0bc0*/  BSSY B0, `(.L_x_2970) ;  /* 0x0000011000007945 */ /* 0x000fe20003800000 */
[----:B------:R-:W-:Y:S01]  /*0bd0*/  PRMT R3, R8, 0x7610, R3 ;  /* 0x0000761008037816 */ /* 0x000fe20000000003 */
[----:B------:R-:W-:Y:S01]  /*0be0*/  @!P0 IMAD.WIDE.U32 R8, R9, R4, c[0x0][0x168] ;  /* 0x00005a0009088625 */ /* 0x000fe200078e0004 */
[----:B------:R-:W-:-:S04]  /*0bf0*/  ISETP.GE.AND P1, PT, R7, R0, PT ;  /* 0x000000000700720c */ /* 0x000fc80003f26270 */
[----:B------:R0:W-:Y:S09]  /*0c00*/  @!P0 STG.E.U16 [R8.64], R3 ;  /* 0x0000000308008986 */ /* 0x0001f2000c101504 */
[----:B------:R-:W-:Y:S05]  /*0c10*/  @P1 BRA `(.L_x_2971) ;  /* 0x000000b000001947 */ /* 0x000fea0003800000 */
[----:B------:R-:W-:Y:S02]  /*0c20*/  LEA R4, R2, R7, 0x9 ;  /* 0x0000000702047211 */ /* 0x000fe400078e48ff */
[----:B------:R-:W-:-:S02]  /*0c30*/  IADD3 R7, R7, 0x80, RZ ;  /* 0x0000008007077810 */ /* 0x000fc40007ffe0ff */
[----:B0-----:R-:W-:Y:S02]  /*0c40*/  MOV R9, 0x2 ;  /* 0x0000000200097802 */ /* 0x001fe40000000f00 */
[----:B------:R-:W-:Y:S02]  /*0c50*/  ISETP.GE.AND P0, PT, R7, R0, PT ;  /* 0x000000000700720c */ /* 0x000fe40003f06270 */
[----:B------:R-:W-:Y:S01]  /*0c60*/  PRMT R3, R5, 0x7610, R3 ;  /* 0x0000761005037816 */ /* 0x000fe20000000003 */
[----:B------:R-:W-:-:S05]  /*0c70*/  IMAD.WIDE.U32 R4, R4, R9, c[0x0][0x168] ;  /* 0x00005a0004047625 */ /* 0x000fca00078e0009 */
[----:B------:R0:W-:Y:S05]  /*0c80*/  STG.E.U16 [R4.64], R6 ;  /* 0x0000000604007986 */ /* 0x0001ea000c101504 */
[----:B------:R-:W-:Y:S01]  /*0c90*/  @!P0 IMAD R8, R2, 0x200, R7 ;  /* 0x0000020002088824 */ /* 0x000fe200078e0207 */
[----:B------:R-:W-:-:S03]  /*0ca0*/  @!P0 IADD3 R7, R7, 0x80, RZ ;  /* 0x0000008007078810 */ /* 0x000fc60007ffe0ff */
[----:B------:R-:W-:-:S05]  /*0cb0*/  @!P0 IMAD.WIDE.U32 R8, R8, R9, c[0x0][0x168] ;  /* 0x00005a0008088625 */ /* 0x000fca00078e0009 */
[----:B------:R0:W-:Y:S02]  /*0cc0*/  @!P0 STG.E.U16 [R8.64], R3 ;  /* 0x0000000308008986 */ /* 0x0001e4000c101504 */
.L_x_2971:
[----:B------:R-:W-:Y:S05]  /*0cd0*/  BSYNC B0 ;  /* 0x0000000000007941 */ /* 0x000fea0003800000 */
.L_x_2970:
[----:B------:R-:W-:-:S13]  /*0ce0*/  ISETP.GE.AND P0, PT, R7, R0, PT ;  /* 0x000000000700720c */ /* 0x000fda0003f06270 */
[----:B------:R-:W-:Y:S05]  /*0cf0*/  @P0 EXIT ;  /* 0x000000000000094d */ /* 0x000fea0003800000 */
[----:B0-----:R-:W-:Y:S01]  /*0d00*/  HFMA2.MMA R3, -RZ, RZ, 0, 1.1920928955078125e-07 ;  /* 0x00000002ff037435 */ /* 0x001fe200000001ff */
[----:B------:R-:W-:-:S09]  /*0d10*/  LEA R2, R2, R7, 0x9 ;  /* 0x0000000702027211 */ /* 0x000fd200078e48ff */
[----:B------:R-:W-:-:S05]  /*0d20*/  IMAD.WIDE.U32 R2, R2, R3, c[0x0][0x168] ;  /* 0x00005a0002027625 */ /* 0x000fca00078e0003 */
[----:B------:R-:W-:Y:S01]  /*0d30*/  STG.E.U16 [R2.64], R10 ;  /* 0x0000000a02007986 */ /* 0x000fe2000c101504 */
[----:B------:R-:W-:Y:S05]  /*0d40*/  EXIT ;  /* 0x000000000000794d */ /* 0x000fea0003800000 */
.L_x_2972:
        /* <DEDUP_REMOVED lines=11> */
.L_x_12121:


//--------------------- .text._ZN2at6native29vectorized_elementwise_kernelILi2EZZZNS0_17log1p_kernel_cudaERNS_18TensorIteratorBaseEENKUlvE_clEvENKUlvE4_clEvEUlN3c108BFloat16EE_St5arrayIPcLm2EEEEviT0_T1_ --------------------------
	.section	.text._ZN2at6native29vectorized_elementwise_kernelILi2EZZZNS0_17log1p_kernel_cudaERNS_18TensorIteratorBaseEENKUlvE_clEvENKUlvE4_clEvEUlN3c108BFloat16EE_St5arrayIPcLm2EEEEviT0_T1_,"ax",@progbits
	.sectioninfo	@"SHI_REGISTERS=30"
	.align	128
        .global         _ZN2at6native29vectorized_elementwise_kernelILi2EZZZNS0_17log1p_kernel_cudaERNS_18TensorIteratorBaseEENKUlvE_clEvENKUlvE4_clEvEUlN3c108BFloat16EE_St5arrayIPcLm2EEEEviT0_T1_
        .type           _ZN2at6native29vectorized_elementwise_kernelILi2EZZZNS0_17log1p_kernel_cudaERNS_18TensorIteratorBaseEENKUlvE_clEvENKUlvE4_clEvEUlN3c108BFloat16EE_St5arrayIPcLm2EEEEviT0_T1_,@function
        .size           _ZN2at6native29vectorized_elementwise_kernelILi2EZZZNS0_17log1p_kernel_cudaERNS_18TensorIteratorBaseEENKUlvE_clEvENKUlvE4_clEvEUlN3c108BFloat16EE_St5arrayIPcLm2EEEEviT0_T1_,(.L_x_12122 - _ZN2at6native29vectorized_elementwise_kernelILi2EZZZNS0_17log1p_kernel_cudaERNS_18TensorIteratorBaseEENKUlvE_clEvENKUlvE4_clEvEUlN3c108BFloat16EE_St5arrayIPcLm2EEEEviT0_T1_)
        .other          _ZN2at6native29vectorized_elementwise_kernelILi2EZZZNS0_17log1p_kernel_cudaERNS_18TensorIteratorBaseEENKUlvE_clEvENKUlvE4_clEvEUlN3c108BFloat16EE_St5arrayIPcLm2EEEEviT0_T1_,@"STO_CUDA_ENTRY STV_DEFAULT"
_ZN2at6native29vectorized_elementwise_kernelILi2EZZZNS0_17log1p_kernel_cudaERNS_18TensorIteratorBaseEENKUlvE_clEvENKUlvE4_clEvEUlN3c108BFloat16EE_St5arrayIPcLm2EEEEviT0_T1_:
.text._ZN2at6native29vectorized_elementwise_kernelILi2EZZZNS0_17log1p_kernel_cudaERNS_18TensorIteratorBaseEENKUlvE_clEvENKUlvE4_clEvEUlN3c108BFloat16EE_St5arrayIPcLm2EEEEviT0_T1_:
[----:B------:R-:W-:Y:S02]  /*0000*/  MOV R1, c[0x0][0x28] ;  /* 0x00000a0000017a02 */ /* 0x000fe40000000f00 */
[----:B------:R-:W0:Y:S01]  /*0010*/  S2R R0, SR_CTAID.X ;  /* 0x0000000000007919 */ /* 0x000e220000002500 */
[----:B------:R-:W-:Y:S01]  /*0020*/  ULDC.64 UR4, c[0x0][0x118] ;  /* 0x0000460000047ab9 */ /* 0x000fe20000000a00 */
[----:B0-----:R-:W-:-:S04]  /*0030*/  SHF.L.U32 R0, R0, 0xa, RZ ;  /* 0x0000000a00007819 */ /* 0x001fc800000006ff */
[----:B------:R-:W-:-:S04]  /*0040*/  IADD3 R12, -R0, c[0x0][0x160], RZ ;  /* 0x00005800000c7a10 */ /* 0x000fc80007ffe1ff */
[----:B------:R-:W-:-:S13]  /*0050*/  ISETP.GE.U32.AND P0, PT, R12, 0x400, PT ;  /* 0x000004000c00780c */ /* 0x000fda0003f06070 */
[----:B------:R-:W-:Y:S05]  /*0060*/  @!P0 BRA `(.L_x_2973) ;  /* 0x0000105000008947 */ /* 0x000fea0003800000 */
[----:B------:R-:W0:Y:S01]  /*0070*/  S2R R15, SR_TID.X ;  /* 0x00000000000f7919 */ /* 0x000e220000002100 */
[----:B------:R-:W-:-:S10]  /*0080*/  HFMA2.MMA R11, -RZ, RZ, 0, 1.1920928955078125e-07 ;  /* 0x00000002ff0b7435 */ /* 0x000fd400000001ff */
[----:B------:R-:W-:-:S06]  /*0090*/  IMAD.WIDE R2, R0, R11, c[0x0][0x170] ;  /* 0x00005c0000027625 */ /* 0x000fcc00078e020b */
[----:B0-----:R-:W-:-:S05]  /*00a0*/  IMAD.WIDE.U32 R4, R15, 0x4, R2 ;  /* 0x000000040f047825 */ /* 0x001fca00078e0002 */
[----:B------:R-:W2:Y:S04]  /*00b0*/  LDG.E R8, [R4.64] ;  /* 0x0000000404087981 */ /* 0x000ea8000c1e1900 */
[----:B------:R0:W3:Y:S04]  /*00c0*/  LDG.E R13, [R4.64+0x200] ;  /* 0x00020004040d7981 */ /* 0x0000e8000c1e1900 */
[----:B------:R0:W5:Y:S04]  /*00d0*/  LDG.E R9, [R4.64+0x400] ;  /* 0x0004000404097981 */ /* 0x000168000c1e1900 */
[----:B------:R0:W5:Y:S01]  /*00e0*/  LDG.E R10, [R4.64+0x600] ;  /* 0x00060004040a7981 */ /* 0x000162000c1e1900 */
[----:B------:R-:W-:Y:S01]  /*00f0*/  BSSY B0, `(.L_x_2974) ;  /* 0x000005b000007945 */ /* 0x000fe20003800000 */
[----:B--2---:R-:W-:-:S02]  /*0100*/  PRMT R7, RZ, 0x5410, R8 ;  /* 0x00005410ff077816 */ /* 0x004fc40000000008 */
[----:B------:R-:W-:Y:S02]  /*0110*/  PRMT R8, RZ, 0x7610, R8 ;  /* 0x00007610ff087816 */ /* 0x000fe40000000008 */
[C---:B------:R-:W-:Y:S01]  /*0120*/  ISETP.GE.U32.AND P0, PT, R7.reuse, 0x7f800000, PT ;  /* 0x7f8000000700780c */ /* 0x040fe20003f06070 */
[----:B------:R-:W-:Y:S01]  /*0130*/  FADD.FTZ.RZ R2, R7, 1 ;  /* 0x3f80000007027421 */ /* 0x000fe2000001c000 */
[C---:B------:R-:W-:Y:S01]  /*0140*/  ISETP.GE.U32.AND P2, PT, R8.reuse, 0x7f800000, PT ;  /* 0x7f8000000800780c */ /* 0x040fe20003f46070 */
[----:B------:R-:W-:-:S03]  /*0150*/  FADD.FTZ.RZ R12, R8, 1 ;  /* 0x3f800000080c7421 */ /* 0x000fc6000001c000 */
[----:B------:R-:W-:Y:S01]  /*0160*/  IADD3 R6, R2, -0x3f400000, RZ ;  /* 0xc0c0000002067810 */ /* 0x000fe20007ffe0ff */
[----:B------:R-:W-:Y:S01]  /*0170*/  IMAD.WIDE.U32 R2, R0, R11, c[0x0][0x168] ;  /* 0x00005a0000027625 */ /* 0x000fe200078e000b */
[----:B------:R-:W-:Y:S02]  /*0180*/  MOV R0, 0x3e800000 ;  /* 0x3e80000000007802 */ /* 0x000fe40000000f00 */
[----:B------:R-:W-:Y:S02]  /*0190*/  LOP3.LUT R6, R6, 0xff800000, RZ, 0xc0, !PT ;  /* 0xff80000006067812 */ /* 0x000fe400078ec0ff */
[----:B------:R-:W-:Y:S01]  /*01a0*/  IADD3 R12, R12, -0x3f400000, RZ ;  /* 0xc0c000000c0c7810 */ /* 0x000fe20007ffe0ff */
[----:B------:R-:W-:Y:S01]  /*01b0*/  IMAD.WIDE R2, R15, 0x4, R2 ;  /* 0x000000040f027825 */ /* 0x000fe200078e0202 */
[----:B------:R-:W-:Y:S02]  /*01c0*/  IADD3 R11, -R6, 0x40800000, RZ ;  /* 0x40800000060b7810 */ /* 0x000fe40007ffe1ff */
[----:B------:R-:W-:-:S02]  /*01d0*/  IADD3 R17, R7, -R6, RZ ;  /* 0x8000000607117210 */ /* 0x000fc40007ffe0ff */
[----:B0-----:R-:W-:Y:S01]  /*01e0*/  LOP3.LUT R5, R12, 0xff800000, RZ, 0xc0, !PT ;  /* 0xff8000000c057812 */ /* 0x001fe200078ec0ff */
[-C--:B------:R-:W-:Y:S01]  /*01f0*/  FFMA.FTZ R4, R11, R0.reuse, -1 ;  /* 0xbf8000000b047423 */ /* 0x080fe20000010000 */
[--C-:B---3--:R-:W-:Y:S01]  /*0200*/  PRMT R11, RZ, 0x5410, R13.reuse ;  /* 0x00005410ff0b7816 */ /* 0x108fe2000000000d */
[----:B------:R-:W0:Y:S01]  /*0210*/  I2F R6, R6 ;  /* 0x0000000600067306 */ /* 0x000e220000201400 */
[----:B------:R-:W-:Y:S01]  /*0220*/  PRMT R12, RZ, 0x7610, R13 ;  /* 0x00007610ff0c7816 */ /* 0x000fe2000000000d */
[----:B------:R-:W-:Y:S01]  /*0230*/  FADD.FTZ R17, R17, R4 ;  /* 0x0000000411117221 */ /* 0x000fe20000010000 */
[----:B------:R-:W-:Y:S01]  /*0240*/  IADD3 R13, -R5, 0x40800000, RZ ;  /* 0x40800000050d7810 */ /* 0x000fe20007ffe1ff */
[----:B------:R-:W-:Y:S01]  /*0250*/  FADD.FTZ.RZ R14, R11, 1 ;  /* 0x3f8000000b0e7421 */ /* 0x000fe2000001c000 */
[----:B------:R-:W-:Y:S01]  /*0260*/  IADD3 R19, R8, -R5, RZ ;  /* 0x8000000508137210 */ /* 0x000fe20007ffe0ff */
[----:B------:R-:W-:Y:S02]  /*0270*/  FADD.FTZ.RZ R4, R12, 1 ;  /* 0x3f8000000c047421 */ /* 0x000fe4000001c000 */
[----:B------:R-:W-:Y:S01]  /*0280*/  FFMA.FTZ R16, R13, R0, -1 ;  /* 0xbf8000000d107423 */ /* 0x000fe20000010000 */
[----:B------:R-:W-:Y:S01]  /*0290*/  IADD3 R14, R14, -0x3f400000, RZ ;  /* 0xc0c000000e0e7810 */ /* 0x000fe20007ffe0ff */
[----:B------:R-:W1:Y:S01]  /*02a0*/  I2F R5, R5 ;  /* 0x0000000500057306 */ /* 0x000e620000201400 */
[----:B------:R-:W-:Y:S01]  /*02b0*/  IADD3 R21, R4, -0x3f400000, RZ ;  /* 0xc0c0000004157810 */ /* 0x000fe20007ffe0ff */
[----:B------:R-:W-:Y:S01]  /*02c0*/  HFMA2.MMA R4, -RZ, RZ, 1.3056640625, -1.8671875 ;  /* 0x3d39bf78ff047435 */ /* 0x000fe200000001ff */
[----:B------:R-:W-:Y:S01]  /*02d0*/  LOP3.LUT R14, R14, 0xff800000, RZ, 0xc0, !PT ;  /* 0xff8000000e0e7812 */ /* 0x000fe200078ec0ff */
[----:B------:R-:W-:Y:S01]  /*02e0*/  FADD.FTZ R19, R19, R16 ;  /* 0x0000001013137221 */ /* 0x000fe20000010000 */
[----:B------:R-:W-:Y:S01]  /*02f0*/  LOP3.LUT R21, R21, 0xff800000, RZ, 0xc0, !PT ;  /* 0xff80000015157812 */ /* 0x000fe200078ec0ff */
[----:B0-----:R-:W-:Y:S01]  /*0300*/  FMUL.FTZ R6, R6, 1.1920928955078125e-07 ;  /* 0x3400000006067820 */ /* 0x001fe20000410000 */
[----:B------:R-:W-:-:S02]  /*0310*/  IADD3 R15, -R14, 0x40800000, RZ ;  /* 0x408000000e0f7810 */ /* 0x000fc40007ffe1ff */
[----:B------:R-:W-:Y:S02]  /*0320*/  IADD3 R23, -R21, 0x40800000, RZ ;  /* 0x4080000015177810 */ /* 0x000fe40007ffe1ff */
[----:B------:R-:W-:Y:S01]  /*0330*/  IADD3 R13, R11, -R14, RZ ;  /* 0x8000000e0b0d7210 */ /* 0x000fe20007ffe0ff */
[----:B------:R-:W-:Y:S01]  /*0340*/  FFMA.FTZ R20, R15, R0, -1 ;  /* 0xbf8000000f147423 */ /* 0x000fe20000010000 */
[----:B------:R-:W-:Y:S01]  /*0350*/  IADD3 R22, R12, -R21, RZ ;  /* 0x800000150c167210 */ /* 0x000fe20007ffe0ff */
[-C--:B------:R-:W-:Y:S01]  /*0360*/  FFMA.FTZ R16, R17, -R4.reuse, 0.10546888411045074463 ;  /* 0x3dd8001211107423 */ /* 0x080fe20000010804 */
[----:B------:R-:W0:Y:S01]  /*0370*/  I2F R14, R14 ;  /* 0x0000000e000e7306 */ /* 0x000e220000201400 */
[----:B------:R-:W-:Y:S02]  /*0380*/  FFMA.FTZ R18, R19, -R4, 0.10546888411045074463 ;  /* 0x3dd8001213127423 */ /* 0x000fe40000010804 */
[----:B------:R-:W-:Y:S02]  /*0390*/  FFMA.FTZ R15, R23, R0, -1 ;  /* 0xbf800000170f7423 */ /* 0x000fe40000010000 */
[----:B------:R-:W-:-:S02]  /*03a0*/  FFMA.FTZ R16, R17, R16, -0.13229703903198242188 ;  /* 0xbe0778e011107423 */ /* 0x000fc40000010010 */
[----:B------:R-:W-:Y:S01]  /*03b0*/  FFMA.FTZ R18, R19, R18, -0.13229703903198242188 ;  /* 0xbe0778e013127423 */ /* 0x000fe20000010012 */
[----:B------:R-:W2:Y:S01]  /*03c0*/  I2F R21, R21 ;  /* 0x0000001500157306 */ /* 0x000ea20000201400 */
[----:B------:R-:W-:Y:S02]  /*03d0*/  FADD.FTZ R13, R13, R20 ;  /* 0x000000140d0d7221 */ /* 0x000fe40000010000 */
[----:B------:R-:W-:Y:S02]  /*03e0*/  FADD.FTZ R15, R22, R15 ;  /* 0x0000000f160f7221 */ /* 0x000fe40000010000 */
[----:B------:R-:W-:Y:S02]  /*03f0*/  FFMA.FTZ R16, R17, R16, 0.14491446316242218018 ;  /* 0x3e14647511107423 */ /* 0x000fe40000010010 */
[----:B------:R-:W-:Y:S02]  /*0400*/  FFMA.FTZ R18, R19, R18, 0.14491446316242218018 ;  /* 0x3e14647513127423 */ /* 0x000fe40000010012 */
[----:B------:R-:W-:-:S02]  /*0410*/  FFMA.FTZ R20, R13, -R4, 0.10546888411045074463 ;  /* 0x3dd800120d147423 */ /* 0x000fc40000010804 */
[----:B------:R-:W-:Y:S02]  /*0420*/  FFMA.FTZ R22, R15, -R4, 0.10546888411045074463 ;  /* 0x3dd800120f167423 */ /* 0x000fe40000010804 */
[----:B------:R-:W-:Y:S02]  /*0430*/  FFMA.FTZ R16, R17, R16, -0.16641564667224884033 ;  /* 0xbe2a68dd11107423 */ /* 0x000fe40000010010 */
[----:B------:R-:W-:Y:S02]  /*0440*/  FFMA.FTZ R18, R19, R18, -0.16641564667224884033 ;  /* 0xbe2a68dd13127423 */ /* 0x000fe40000010012 */
[----:B------:R-:W-:Y:S02]  /*0450*/  FFMA.FTZ R20, R13, R20, -0.13229703903198242188 ;  /* 0xbe0778e00d147423 */ /* 0x000fe40000010014 */
[----:B------:R-:W-:Y:S02]  /*0460*/  FFMA.FTZ R22, R15, R22, -0.13229703903198242188 ;  /* 0xbe0778e00f167423 */ /* 0x000fe40000010016 */
[----:B------:R-:W-:-:S02]  /*0470*/  FFMA.FTZ R16, R17, R16, 0.19988867640495300293 ;  /* 0x3e4caf9e11107423 */ /* 0x000fc40000010010 */
[----:B------:R-:W-:Y:S02]  /*0480*/  FFMA.FTZ R18, R19, R18, 0.19988867640495300293 ;  /* 0x3e4caf9e13127423 */ /* 0x000fe40000010012 */
[----:B------:R-:W-:Y:S02]  /*0490*/  FFMA.FTZ R20, R13, R20, 0.14491446316242218018 ;  /* 0x3e1464750d147423 */ /* 0x000fe40000010014 */
[----:B------:R-:W-:Y:S02]  /*04a0*/  FFMA.FTZ R22, R15, R22, 0.14491446316242218018 ;  /* 0x3e1464750f167423 */ /* 0x000fe40000010016 */
[----:B------:R-:W-:Y:S02]  /*04b0*/  FFMA.FTZ R16, R17, R16, -0.25000196695327758789 ;  /* 0xbe80004211107423 */ /* 0x000fe40000010010 */
[----:B------:R-:W-:Y:S02]  /*04c0*/  FFMA.FTZ R18, R19, R18, -0.25000196695327758789 ;  /* 0xbe80004213127423 */ /* 0x000fe40000010012 */
[----:B------:R-:W-:-:S02]  /*04d0*/  FFMA.FTZ R20, R13, R20, -0.16641564667224884033 ;  /* 0xbe2a68dd0d147423 */ /* 0x000fc40000010014 */
[----:B------:R-:W-:Y:S02]  /*04e0*/  FFMA.FTZ R22, R15, R22, -0.16641564667224884033 ;  /* 0xbe2a68dd0f167423 */ /* 0x000fe40000010016 */
[----:B------:R-:W-:Y:S02]  /*04f0*/  FFMA.FTZ R16, R17, R16, 0.33333510160446166992 ;  /* 0x3eaaaae611107423 */ /* 0x000fe40000010010 */
[----:B------:R-:W-:Y:S02]  /*0500*/  FFMA.FTZ R18, R19, R18, 0.33333510160446166992 ;  /* 0x3eaaaae613127423 */ /* 0x000fe40000010012 */
[----:B------:R-:W-:Y:S02]  /*0510*/  FFMA.FTZ R20, R13, R20, 0.19988867640495300293 ;  /* 0x3e4caf9e0d147423 */ /* 0x000fe40000010014 */
[----:B------:R-:W-:Y:S02]  /*0520*/  FFMA.FTZ R22, R15, R22, 0.19988867640495300293 ;  /* 0x3e4caf9e0f167423 */ /* 0x000fe40000010016 */
[----:B------:R-:W-:-:S02]  /*0530*/  FFMA.FTZ R16, R17, R16, -0.5 ;  /* 0xbf00000011107423 */ /* 0x000fc40000010010 */
[----:B------:R-:W-:Y:S02]  /*0540*/  FFMA.FTZ R18, R19, R18, -0.5 ;  /* 0xbf00000013127423 */ /* 0x000fe40000010012 */
[----:B------:R-:W-:Y:S02]  /*0550*/  FFMA.FTZ R20, R13, R20, -0.25000196695327758789 ;  /* 0xbe8000420d147423 */ /* 0x000fe40000010014 */
[----:B------:R-:W-:Y:S02]  /*0560*/  FFMA.FTZ R22, R15, R22, -0.25000196695327758789 ;  /* 0xbe8000420f167423 */ /* 0x000fe40000010016 */
[----:B------:R-:W-:Y:S02]  /*0570*/  FMUL.FTZ R16, R17, R16 ;  /* 0x0000001011107220 */ /* 0x000fe40000410000 */
[----:B------:R-:W-:Y:S02]  /*0580*/  FMUL.FTZ R18, R19, R18 ;  /* 0x0000001213127220 */ /* 0x000fe40000410000 */
[----:B------:R-:W-:-:S02]  /*0590*/  FFMA.FTZ R20, R13, R20, 0.33333510160446166992 ;  /* 0x3eaaaae60d147423 */ /* 0x000fc40000010014 */
[----:B------:R-:W-:Y:S02]  /*05a0*/  FFMA.FTZ R22, R15, R22, 0.33333510160446166992 ;  /* 0x3eaaaae60f167423 */ /* 0x000fe40000010016 */
[----:B------:R-:W-:Y:S02]  /*05b0*/  FFMA.FTZ R17, R17, R16, R17 ;  /* 0x0000001011117223 */ /* 0x000fe40000010011 */
[----:B------:R-:W-:Y:S02]  /*05c0*/  FFMA.FTZ R18, R19, R18, R19 ;  /* 0x0000001213127223 */ /* 0x000fe40000010013 */
[----:B-1----:R-:W-:Y:S02]  /*05d0*/  FMUL.FTZ R5, R5, 1.1920928955078125e-07 ;  /* 0x3400000005057820 */ /* 0x002fe40000410000 */
[----:B------:R-:W-:Y:S02]  /*05e0*/  FFMA.FTZ R20, R13, R20, -0.5 ;  /* 0xbf0000000d147423 */ /* 0x000fe40000010014 */
[----:B------:R-:W-:-:S02]  /*05f0*/  FFMA.FTZ R22, R15, R22, -0.5 ;  /* 0xbf0000000f167423 */ /* 0x000fc40000010016 */
[----:B------:R-:W-:Y:S02]  /*0600*/  FFMA.FTZ R5, R5, 0.69314718246459960938, R18 ;  /* 0x3f31721805057823 */ /* 0x000fe40000010012 */
[----:B------:R-:W-:Y:S02]  /*0610*/  FMUL.FTZ R20, R13, R20 ;  /* 0x000000140d147220 */ /* 0x000fe40000410000 */
[----:B------:R-:W-:Y:S02]  /*0620*/  FMUL.FTZ R22, R15, R22 ;  /* 0x000000160f167220 */ /* 0x000fe40000410000 */
[----:B------:R-:W-:Y:S01]  /*0630*/  FFMA.FTZ R6, R6, 0.69314718246459960938, R17 ;  /* 0x3f31721806067823 */ /* 0x000fe20000010011 */
[----:B------:R-:W-:Y:S05]  /*0640*/  @!P0 BRA `(.L_x_2975) ;  /* 0x0000005000008947 */ /* 0x000fea0003800000 */
[C---:B0-2---:R-:W-:Y:S02]  /*0650*/  ISETP.GE.AND P0, PT, R7.reuse, -0x407fffff, PT ;  /* 0xbf8000010700780c */ /* 0x045fe40003f06270 */
[----:B------:R-:W-:-:S11]  /*0660*/  FSETP.NEU.FTZ.AND P1, PT, R7, RZ, PT ;  /* 0x000000ff0700720b */ /* 0x000fd60003f3d000 */
[----:B------:R-:W-:-:S05]  /*0670*/  @P0 MOV R16, 0x7f800000 ;  /* 0x7f80000000100802 */ /* 0x000fca0000000f00 */
[----:B------:R-:W-:-:S05]  /*0680*/  @P0 FFMA.FTZ R6, R7, R16, +INF ;  /* 0x7f80000007060423 */ /* 0x000fca0000010010 */
[----:B------:R-:W-:Y:S02]  /*0690*/  FSEL R6, R6, -RZ, P1 ;  /* 0x800000ff06067208 */ /* 0x000fe40000800000 */
.L_x_2975:
[----:B0-2---:R-:W-:Y:S05]  /*06a0*/  BSYNC B0 ;  /* 0x0000000000007941 */ /* 0x005fea0003800000 */
.L_x_2974:
[----:B------:R-:W-:Y:S01]  /*06b0*/  BSSY B0, `(.L_x_2976) ;  /* 0x0000007000007945 */ /* 0x000fe20003800000 */
[----:B------:R-:W-:Y:S05]  /*06c0*/  @!P2 BRA `(.L_x_2977) ;  /* 0x000000500000a947 */ /* 0x000fea0003800000 */
[C---:B------:R-:W-:Y:S02]  /*06d0*/  ISETP.GE.AND P0, PT, R8.reuse, -0x407fffff, PT ;  /* 0xbf8000010800780c */ /* 0x040fe40003f06270 */
[----:B------:R-:W-:-:S11]  /*06e0*/  FSETP.NEU.FTZ.AND P1, PT, R8, RZ, PT ;  /* 0x000000ff0800720b */ /* 0x000fd60003f3d000 */
[----:B------:R-:W-:-:S05]  /*06f0*/  @P0 MOV R7, 0x7f800000 ;  /* 0x7f80000000070802 */ /* 0x000fca0000000f00 */
[----:B------:R-:W-:-:S05]  /*0700*/  @P0 FFMA.FTZ R5, R8, R7, +INF ;  /* 0x7f80000008050423 */ /* 0x000fca0000010007 */
[----:B------:R-:W-:Y:S02]  /*0710*/  FSEL R5, R5, -RZ, P1 ;  /* 0x800000ff05057208 */ /* 0x000fe40000800000 */
.L_x_2977:
[----:B------:R-:W-:Y:S05]  /*0720*/  BSYNC B0 ;  /* 0x0000000000007941 */ /* 0x000fea0003800000 */
.L_x_2976:
[----:B------:R-:W-:Y:S01]  /*0730*/  ISETP.GE.U32.AND P0, PT, R11, 0x7f800000, PT ;  /* 0x7f8000000b00780c */ /* 0x000fe20003f06070 */
[----:B------:R-:W-:Y:S01]  /*0740*/  FFMA.FTZ R22, R15, R22, R15 ;  /* 0x000000160f167223 */ /* 0x000fe2000001000f */
[--C-:B-----5:R-:W-:Y:S01]  /*0750*/  PRMT R8, RZ, 0x5410, R9.reuse ;  /* 0x00005410ff087816 */ /* 0x120fe20000000009 */
[----:B------:R-:W-:Y:S01]  /*0760*/  FMUL.FTZ R21, R21, 1.1920928955078125e-07 ;  /* 0x3400000015157820 */ /* 0x000fe20000410000 */
[----:B------:R-:W-:Y:S01]  /*0770*/  PRMT R9, RZ, 0x7610, R9 ;  /* 0x00007610ff097816 */ /* 0x000fe20000000009 */
[----:B------:R-:W-:Y:S01]  /*0780*/  FFMA.FTZ R13, R13, R20, R13 ;  /* 0x000000140d0d7223 */ /* 0x000fe2000001000d */
[----:B------:R-:W-:Y:S01]  /*0790*/  BSSY B0, `(.L_x_2978) ;  /* 0x000000d000007945 */ /* 0x000fe20003800000 */
[----:B------:R-:W-:Y:S01]  /*07a0*/  FMUL.FTZ R14, R14, 1.1920928955078125e-07 ;  /* 0x340000000e0e7820 */ /* 0x000fe20000410000 */
[----:B------:R-:W-:Y:S01]  /*07b0*/  ISETP.GE.U32.AND P2, PT, R12, 0x7f800000, PT ;  /* 0x7f8000000c00780c */ /* 0x000fe20003f46070 */
[----:B------:R-:W-:Y:S02]  /*07c0*/  FFMA.FTZ R7, R21, 0.69314718246459960938, R22 ;  /* 0x3f31721815077823 */ /* 0x000fe40000010016 */
[----:B------:R-:W-:-:S02]  /*07d0*/  FADD.FTZ.RZ R15, R8, 1 ;  /* 0x3f800000080f7421 */ /* 0x000fc4000001c000 */
[----:B------:R-:W-:Y:S02]  /*07e0*/  FADD.FTZ.RZ R16, R9, 1 ;  /* 0x3f80000009107421 */ /* 0x000fe4000001c000 */
[----:B------:R-:W-:Y:S01]  /*07f0*/  FFMA.FTZ R14, R14, 0.69314718246459960938, R13 ;  /* 0x3f3172180e0e7823 */ /* 0x000fe2000001000d */
[----:B------:R-:W-:Y:S05]  /*0800*/  @!P0 BRA `(.L_x_2979) ;  /* 0x0000005000008947 */ /* 0x000fea0003800000 */
[C---:B------:R-:W-:Y:S02]  /*0810*/  ISETP.GE.AND P0, PT, R11.reuse, -0x407fffff, PT ;  /* 0xbf8000010b00780c */ /* 0x040fe40003f06270 */
[----:B------:R-:W-:-:S11]  /*0820*/  FSETP.NEU.FTZ.AND P1, PT, R11, RZ, PT ;  /* 0x000000ff0b00720b */ /* 0x000fd60003f3d000 */
[----:B------:R-:W-:-:S05]  /*0830*/  @P0 MOV R18, 0x7f800000 ;  /* 0x7f80000000120802 */ /* 0x000fca0000000f00 */
[----:B------:R-:W-:-:S05]  /*0840*/  @P0 FFMA.FTZ R14, R11, R18, +INF ;  /* 0x7f8000000b0e0423 */ /* 0x000fca0000010012 */
[----:B------:R-:W-:Y:S02]  /*0850*/  FSEL R14, R14, -RZ, P1 ;  /* 0x800000ff0e0e7208 */ /* 0x000fe40000800000 */
.L_x_2979:
[----:B------:R-:W-:Y:S05]  /*0860*/  BSYNC B0 ;  /* 0x0000000000007941 */ /* 0x000fea0003800000 */
.L_x_2978:
[----:B------:R-:W-:Y:S01]  /*0870*/  BSSY B0, `(.L_x_2980) ;  /* 0x0000007000007945 */ /* 0x000fe20003800000 */
[----:B------:R-:W-:Y:S05]  /*0880*/  @!P2 BRA `(.L_x_2981) ;  /* 0x000000500000a947 */ /* 0x000fea0003800000 */
[C---:B------:R-:W-:Y:S02]  /*0890*/  ISETP.GE.AND P0, PT, R12.reuse, -0x407fffff, PT ;  /* 0xbf8000010c00780c */ /* 0x040fe40003f06270 */
[----:B------:R-:W-:-:S11]  /*08a0*/  FSETP.NEU.FTZ.AND P1, PT, R12, RZ, PT ;  /* 0x000000ff0c00720b */ /* 0x000fd60003f3d000 */
[----:B------:R-:W-:-:S05]  /*08b0*/  @P0 MOV R11, 0x7f800000 ;  /* 0x7f800000000b0802 */ /* 0x000fca0000000f00 */
[----:B------:R-:W-:-:S05]  /*08c0*/  @P0 FFMA.FTZ R7, R12, R11, +INF ;  /* 0x7f8000000c070423 */ /* 0x000fca000001000b */
[----:B------:R-:W-:Y:S02]  /*08d0*/  FSEL R7, R7, -RZ, P1 ;  /* 0x800000ff07077208 */ /* 0x000fe40000800000 */
.L_x_2981:
[----:B------:R-:W-:Y:S05]  /*08e0*/  BSYNC B0 ;  /* 0x0000000000007941 */ /* 0x000fea0003800000 */
.L_x_2980:
[----:B------:R-:W-:Y:S01]  /*08f0*/  IADD3 R15, R15, -0x3f400000, RZ ;  /* 0xc0c000000f0f7810 */ /* 0x000fe20007ffe0ff */
[----:B------:R-:W-:Y:S01]  /*0900*/  BSSY B0, `(.L_x_2982) ;  /* 0x0000058000007945 */ /* 0x000fe20003800000 */
[----:B------:R-:W-:Y:S02]  /*0910*/  IADD3 R16, R16, -0x3f400000, RZ ;  /* 0xc0c0000010107810 */ /* 0x000fe40007ffe0ff */
[--C-:B------:R-:W-:Y:S02]  /*0920*/  PRMT R11, RZ, 0x5410, R10.reuse ;  /* 0x00005410ff0b7816 */ /* 0x100fe4000000000a */
[----:B------:R-:W-:Y:S02]  /*0930*/  LOP3.LUT R21, R15, 0xff800000, RZ, 0xc0, !PT ;  /* 0xff8000000f157812 */ /* 0x000fe400078ec0ff */
[----:B------:R-:W-:Y:S01]  /*0940*/  PRMT R10, RZ, 0x7610, R10 ;  /* 0x00007610ff0a7816 */ /* 0x000fe2000000000a */
[----:B------:R-:W-:Y:S01]  /*0950*/  FADD.FTZ.RZ R12, R11, 1 ;  /* 0x3f8000000b0c7421 */ /* 0x000fe2000001c000 */
[----:B------:R-:W-:-:S02]  /*0960*/  LOP3.LUT R20, R16, 0xff800000, RZ, 0xc0, !PT ;  /* 0xff80000010147812 */ /* 0x000fc400078ec0ff */
[----:B------:R-:W-:Y:S01]  /*0970*/  IADD3 R13, -R21, 0x40800000, RZ ;  /* 0x40800000150d7810 */ /* 0x000fe20007ffe1ff */
[----:B------:R-:W-:Y:S01]  /*0980*/  FADD.FTZ.RZ R23, R10, 1 ;  /* 0x3f8000000a177421 */ /* 0x000fe2000001c000 */
[----:B------:R-:W-:Y:S02]  /*0990*/  IADD3 R15, -R20, 0x40800000, RZ ;  /* 0x40800000140f7810 */ /* 0x000fe40007ffe1ff */
[----:B------:R-:W-:Y:S01]  /*09a0*/  IADD3 R19, R8, -R21, RZ ;  /* 0x8000001508137210 */ /* 0x000fe20007ffe0ff */
[-C--:B------:R-:W-:Y:S01]  /*09b0*/  FFMA.FTZ R16, R13, R0.reuse, -1 ;  /* 0xbf8000000d107423 */ /* 0x080fe20000010000 */
[----:B------:R-:W-:Y:S01]  /*09c0*/  IADD3 R22, R12, -0x3f400000, RZ ;  /* 0xc0c000000c167810 */ /* 0x000fe20007ffe0ff */
[----:B------:R-:W-:Y:S01]  /*09d0*/  FFMA.FTZ R18, R15, R0, -1 ;  /* 0xbf8000000f127423 */ /* 0x000fe20000010000 */
[----:B------:R-:W-:Y:S01]  /*09e0*/  IADD3 R15, R23, -0x3f400000, RZ ;  /* 0xc0c00000170f7810 */ /* 0x000fe20007ffe0ff */
[----:B------:R-:W-:Y:S01]  /*09f0*/  FADD.FTZ R19, R19, R16 ;  /* 0x0000001013137221 */ /* 0x000fe20000010000 */
[----:B------:R-:W-:Y:S01]  /*0a00*/  LOP3.LUT R16, R22, 0xff800000, RZ, 0xc0, !PT ;  /* 0xff80000016107812 */ /* 0x000fe200078ec0ff */
[----:B------:R0:W-:Y:S01]  /*0a10*/  I2F R12, R21 ;  /* 0x00000015000c7306 */ /* 0x0001e20000201400 */
[----:B------:R-:W-:-:S02]  /*0a20*/  LOP3.LUT R15, R15, 0xff800000, RZ, 0xc0, !PT ;  /* 0xff8000000f0f7812 */ /* 0x000fc400078ec0ff */
[----:B------:R-:W-:Y:S02]  /*0a30*/  IADD3 R25, -R16, 0x40800000, RZ ;  /* 0x4080000010197810 */ /* 0x000fe40007ffe1ff */
[----:B------:R-:W-:Y:S02]  /*0a40*/  IADD3 R17, R9, -R20, RZ ;  /* 0x8000001409117210 */ /* 0x000fe40007ffe0ff */
[----:B------:R-:W-:Y:S01]  /*0a50*/  IADD3 R27, -R15, 0x40800000, RZ ;  /* 0x408000000f1b7810 */ /* 0x000fe20007ffe1ff */
[----:B------:R-:W-:Y:S01]  /*0a60*/  FFMA.FTZ R24, R25, R0, -1 ;  /* 0xbf80000019187423 */ /* 0x000fe20000010000 */
[----:B0-----:R-:W-:Y:S01]  /*0a70*/  IADD3 R21, R11, -R16, RZ ;  /* 0x800000100b157210 */ /* 0x001fe20007ffe0ff */
[----:B------:R-:W-:Y:S01]  /*0a80*/  FADD.FTZ R17, R17, R18 ;  /* 0x0000001211117221 */ /* 0x000fe20000010000 */
[----:B------:R-:W-:Y:S01]  /*0a90*/  IADD3 R23, R10, -R15, RZ ;  /* 0x8000000f0a177210 */ /* 0x000fe20007ffe0ff */
[----:B------:R-:W-:Y:S01]  /*0aa0*/  FFMA.FTZ R0, R27, R0, -1 ;  /* 0xbf8000001b007423 */ /* 0x000fe20000010000 */
[----:B------:R0:W1:Y:S01]  /*0ab0*/  I2F R13, R20 ;  /* 0x00000014000d7306 */ /* 0x0000620000201400 */
[----:B------:R-:W-:Y:S01]  /*0ac0*/  FADD.FTZ R21, R21, R24 ;  /* 0x0000001815157221 */ /* 0x000fe20000010000 */
[----:B------:R-:W-:Y:S01]  /*0ad0*/  ISETP.GE.U32.AND P2, PT, R8, 0x7f800000, PT ;  /* 0x7f8000000800780c */ /* 0x000fe20003f46070 */
[-C--:B------:R-:W-:Y:S01]  /*0ae0*/  FFMA.FTZ R18, R19, -R4.reuse, 0.10546888411045074463 ;  /* 0x3dd8001213127423 */ /* 0x080fe20000010804 */
[----:B------:R-:W-:Y:S01]  /*0af0*/  ISETP.GE.U32.AND P4, PT, R9, 0x7f800000, PT ;  /* 0x7f8000000900780c */ /* 0x000fe20003f86070 */
[-C--:B------:R-:W-:Y:S01]  /*0b00*/  FFMA.FTZ R22, R17, -R4.reuse, 0.10546888411045074463 ;  /* 0x3dd8001211167423 */ /* 0x080fe20000010804 */
[----:B------:R-:W-:Y:S01]  /*0b10*/  ISETP.GE.U32.AND P0, PT, R11, 0x7f800000, PT ;  /* 0x7f8000000b00780c */ /* 0x000fe20003f06070 */
[----:B------:R-:W-:Y:S01]  /*0b20*/  FADD.FTZ R23, R23, R0 ;  /* 0x0000000017177221 */ /* 0x000fe20000010000 */
[----:B------:R-:W-:Y:S01]  /*0b30*/  I2F R15, R15 ;  /* 0x0000000f000f7306 */ /* 0x000fe20000201400 */
[----:B0-----:R-:W-:Y:S01]  /*0b40*/  FFMA.FTZ R20, R21, -R4, 0.10546888411045074463 ;  /* 0x3dd8001215147423 */ /* 0x001fe20000010804 */
[----:B------:R-:W-:Y:S01]  /*0b50*/  ISETP.GE.U32.AND P1, PT, R10, 0x7f800000, PT ;  /* 0x7f8000000a00780c */ /* 0x000fe20003f26070 */
[----:B------:R-:W-:-:S02]  /*0b60*/  FFMA.FTZ R18, R19, R18, -0.13229703903198242188 ;  /* 0xbe0778e013127423 */ /* 0x000fc40000010012 */
[----:B------:R-:W-:Y:S02]  /*0b70*/  FFMA.FTZ R22, R17, R22, -0.13229703903198242188 ;  /* 0xbe0778e011167423 */ /* 0x000fe40000010016 */
[----:B------:R-:W-:Y:S01]  /*0b80*/  FFMA.FTZ R4, R23, -R4, 0.10546888411045074463 ;  /* 0x3dd8001217047423 */ /* 0x000fe20000010804 */
[----:B------:R0:W2:Y:S01]  /*0b90*/  I2F R0, R16 ;  /* 0x0000001000007306 */ /* 0x0000a20000201400 */
[----:B------:R-:W-:Y:S02]  /*0ba0*/  FFMA.FTZ R18, R19, R18, 0.14491446316242218018 ;  /* 0x3e14647513127423 */ /* 0x000fe40000010012 */
[----:B------:R-:W-:Y:S02]  /*0bb0*/  FFMA.FTZ R22, R17, R22, 0.14491446316242218018 ;  /* 0x3e14647511167423 */ /* 0x000fe40000010016 */
[----:B------:R-:W-:Y:S02]  /*0bc0*/  FFMA.FTZ R20, R21, R20, -0.13229703903198242188 ;  /* 0xbe0778e015147423 */ /* 0x000fe40000010014 */
[----:B------:R-:W-:-:S02]  /*0bd0*/  FFMA.FTZ R4, R23, R4, -0.13229703903198242188 ;  /* 0xbe0778e017047423 */ /* 0x000fc40000010004 */
[----:B------:R-:W-:Y:S02]  /*0be0*/  FFMA.FTZ R18, R19, R18, -0.16641564667224884033 ;  /* 0xbe2a68dd13127423 */ /* 0x000fe40000010012 */
[----:B------:R-:W-:Y:S02]  /*0bf0*/  FFMA.FTZ R22, R17, R22, -0.16641564667224884033 ;  /* 0xbe2a68dd11167423 */ /* 0x000fe40000010016 */
[----:B------:R-:W-:Y:S02]  /*0c00*/  FFMA.FTZ R20, R21, R20, 0.14491446316242218018 ;  /* 0x3e14647515147423 */ /* 0x000fe40000010014 */
[----:B------:R-:W-:Y:S02]  /*0c10*/  FFMA.FTZ R4, R23, R4, 0.14491446316242218018 ;  /* 0x3e14647517047423 */ /* 0x000fe40000010004 */
[----:B------:R-:W-:Y:S02]  /*0c20*/  FFMA.FTZ R18, R19, R18, 0.19988867640495300293 ;  /* 0x3e4caf9e13127423 */ /* 0x000fe40000010012 */
[----:B------:R-:W-:-:S02]  /*0c30*/  FFMA.FTZ R22, R17, R22, 0.19988867640495300293 ;  /* 0x3e4caf9e11167423 */ /* 0x000fc40000010016 */
[----:B------:R-:W-:Y:S02]  /*0c40*/  FFMA.FTZ R20, R21, R20, -0.16641564667224884033 ;  /* 0xbe2a68dd15147423 */ /* 0x000fe40000010014 */
[----:B------:R-:W-:Y:S02]  /*0c50*/  FFMA.FTZ R4, R23, R4, -0.16641564667224884033 ;  /* 0xbe2a68dd17047423 */ /* 0x000fe40000010004 */
[----:B------:R-:W-:Y:S02]  /*0c60*/  FFMA.FTZ R18, R19, R18, -0.25000196695327758789 ;  /* 0xbe80004213127423 */ /* 0x000fe40000010012 */
[----:B------:R-:W-:Y:S02]  /*0c70*/  FFMA.FTZ R22, R17, R22, -0.25000196695327758789 ;  /* 0xbe80004211167423 */ /* 0x000fe40000010016 */
[----:B------:R-:W-:Y:S02]  /*0c80*/  FFMA.FTZ R20, R21, R20, 0.19988867640495300293 ;  /* 0x3e4caf9e15147423 */ /* 0x000fe40000010014 */
[----:B------:R-:W-:-:S02]  /*0c90*/  FFMA.FTZ R4, R23, R4, 0.19988867640495300293 ;  /* 0x3e4caf9e17047423 */ /* 0x000fc40000010004 */
[----:B------:R-:W-:Y:S02]  /*0ca0*/  FFMA.FTZ R18, R19, R18, 0.33333510160446166992 ;  /* 0x3eaaaae613127423 */ /* 0x000fe40000010012 */
[----:B------:R-:W-:Y:S02]  /*0cb0*/  FFMA.FTZ R22, R17, R22, 0.33333510160446166992 ;  /* 0x3eaaaae611167423 */ /* 0x000fe40000010016 */
[----:B------:R-:W-:Y:S02]  /*0cc0*/  FFMA.FTZ R20, R21, R20, -0.25000196695327758789 ;  /* 0xbe80004215147423 */ /* 0x000fe40000010014 */
[----:B------:R-:W-:Y:S02]  /*0cd0*/  FFMA.FTZ R4, R23, R4, -0.25000196695327758789 ;  /* 0xbe80004217047423 */ /* 0x000fe40000010004 */
[----:B------:R-:W-:Y:S02]  /*0ce0*/  FFMA.FTZ R18, R19, R18, -0.5 ;  /* 0xbf00000013127423 */ /* 0x000fe40000010012 */
[----:B------:R-:W-:-:S02]  /*0cf0*/  FFMA.FTZ R22, R17, R22, -0.5 ;  /* 0xbf00000011167423 */ /* 0x000fc40000010016 */
[----:B------:R-:W-:Y:S02]  /*0d00*/  FFMA.FTZ R20, R21, R20, 0.33333510160446166992 ;  /* 0x3eaaaae615147423 */ /* 0x000fe40000010014 */
[----:B------:R-:W-:Y:S02]  /*0d10*/  FFMA.FTZ R4, R23, R4, 0.33333510160446166992 ;  /* 0x3eaaaae617047423 */ /* 0x000fe40000010004 */
[----:B------:R-:W-:Y:S02]  /*0d20*/  FMUL.FTZ R18, R19, R18 ;  /* 0x0000001213127220 */ /* 0x000fe40000410000 */
[----:B------:R-:W-:Y:S02]  /*0d30*/  FMUL.FTZ R22, R17, R22 ;  /* 0x0000001611167220 */ /* 0x000fe40000410000 */
[----:B------:R-:W-:Y:S02]  /*0d40*/  FFMA.FTZ R20, R21, R20, -0.5 ;  /* 0xbf00000015147423 */ /* 0x000fe40000010014 */
[----:B------:R-:W-:-:S02]  /*0d50*/  FFMA.FTZ R4, R23, R4, -0.5 ;  /* 0xbf00000017047423 */ /* 0x000fc40000010004 */
[----:B------:R-:W-:Y:S02]  /*0d60*/  FFMA.FTZ R19, R19, R18, R19 ;  /* 0x0000001213137223 */ /* 0x000fe40000010013 */
[----:B------:R-:W-:Y:S02]  /*0d70*/  FFMA.FTZ R22, R17, R22, R17 ;  /* 0x0000001611167223 */ /* 0x000fe40000010011 */
[----:B-1----:R-:W-:Y:S02]  /*0d80*/  FMUL.FTZ R13, R13, 1.1920928955078125e-07 ;  /* 0x340000000d0d7820 */ /* 0x002fe40000410000 */
[----:B------:R-:W-:Y:S02]  /*0d90*/  FMUL.FTZ R20, R21, R20 ;  /* 0x0000001415147220 */ /* 0x000fe40000410000 */
[----:B0-----:R-:W-:Y:S02]  /*0da0*/  FMUL.FTZ R16, R23, R4 ;  /* 0x0000000417107220 */ /* 0x001fe40000410000 */
[----:B------:R-:W-:-:S02]  /*0db0*/  FMUL.FTZ R12, R12, 1.1920928955078125e-07 ;  /* 0x340000000c0c7820 */ /* 0x000fc40000410000 */
[----:B------:R-:W-:Y:S02]  /*0dc0*/  FFMA.FTZ R4, R13, 0.69314718246459960938, R22 ;  /* 0x3f3172180d047823 */ /* 0x000fe40000010016 */
[----:B------:R-:W-:Y:S02]  /*0dd0*/  FFMA.FTZ R21, R21, R20, R21 ;  /* 0x0000001415157223 */ /* 0x000fe40000010015 */
[----:B------:R-:W-:Y:S02]  /*0de0*/  FFMA.FTZ R16, R23, R16, R23 ;  /* 0x0000001017107223 */ /* 0x000fe40000010017 */
[----:B--2---:R-:W-:Y:S02]  /*0df0*/  FMUL.FTZ R0, R0, 1.1920928955078125e-07 ;  /* 0x3400000000007820 */ /* 0x004fe40000410000 */
[----:B------:R-:W-:Y:S02]  /*0e00*/  FMUL.FTZ R15, R15, 1.1920928955078125e-07 ;  /* 0x340000000f0f7820 */ /* 0x000fe40000410000 */
[----:B------:R-:W-:Y:S01]  /*0e10*/  FFMA.FTZ R19, R12, 0.69314718246459960938, R19 ;  /* 0x3f3172180c137823 */ /* 0x000fe20000010013 */
[----:B------:R-:W-:Y:S05]  /*0e20*/  @!P2 BRA `(.L_x_2983) ;  /* 0x000000500000a947 */ /* 0x000fea0003800000 */
[C---:B------:R-:W-:Y:S02]  /*0e30*/  ISETP.GE.AND P2, PT, R8.reuse, -0x407fffff, PT ;  /* 0xbf8000010800780c */ /* 0x040fe40003f46270 */
[----:B------:R-:W-:-:S11]  /*0e40*/  FSETP.NEU.FTZ.AND P3, PT, R8, RZ, PT ;  /* 0x000000ff0800720b */ /* 0x000fd60003f7d000 */
[----:B------:R-:W-:-:S05]  /*0e50*/  @P2 MOV R13, 0x7f800000 ;  /* 0x7f800000000d2802 */ /* 0x000fca0000000f00 */
[----:B------:R-:W-:-:S05]  /*0e60*/  @P2 FFMA.FTZ R19, R8, R13, +INF ;  /* 0x7f80000008132423 */ /* 0x000fca000001000d */
[----:B------:R-:W-:Y:S02]  /*0e70*/  FSEL R19, R19, -RZ, P3 ;  /* 0x800000ff13137208 */ /* 0x000fe40001800000 */
.L_x_2983:
[----:B------:R-:W-:Y:S05]  /*0e80*/  BSYNC B0 ;  /* 0x0000000000007941 */ /* 0x000fea0003800000 */
.L_x_2982:
[----:B------:R-:W-:Y:S01]  /*0e90*/  BSSY B0, `(.L_x_2984) ;  /* 0x0000007000007945 */ /* 0x000fe20003800000 */
[----:B------:R-:W-:Y:S05]  /*0ea0*/  @!P4 BRA `(.L_x_2985) ;  /* 0x000000500000c947 */ /* 0x000fea0003800000 */
[C---:B------:R-:W-:Y:S02]  /*0eb0*/  ISETP.GE.AND P2, PT, R9.reuse, -0x407fffff, PT ;  /* 0xbf8000010900780c */ /* 0x040fe40003f46270 */
[----:B------:R-:W-:-:S11]  /*0ec0*/  FSETP.NEU.FTZ.AND P3, PT, R9, RZ, PT ;  /* 0x000000ff0900720b */ /* 0x000fd60003f7d000 */
[----:B------:R-:W-:-:S05]  /*0ed0*/  @P2 MOV R8, 0x7f800000 ;  /* 0x7f80000000082802 */ /* 0x000fca0000000f00 */
[----:B------:R-:W-:-:S05]  /*0ee0*/  @P2 FFMA.FTZ R4, R9, R8, +INF ;  /* 0x7f80000009042423 */ /* 0x000fca0000010008 */
[----:B------:R-:W-:Y:S02]  /*0ef0*/  FSEL R4, R4, -RZ, P3 ;  /* 0x800000ff04047208 */ /* 0x000fe40001800000 */
.L_x_2985:
[----:B------:R-:W-:Y:S05]  /*0f00*/  BSYNC B0 ;  /* 0x0000000000007941 */ /* 0x000fea0003800000 */
.L_x_2984:
[----:B------:R-:W-:Y:S01]  /*0f10*/  BSSY B0, `(.L_x_2986) ;  /* 0x0000009000007945 */ /* 0x000fe20003800000 */
[----:B------:R-:W-:Y:S02]  /*0f20*/  FFMA.FTZ R15, R15, 0.69314718246459960938, R16 ;  /* 0x3f3172180f0f7823 */ /* 0x000fe40000010010 */
[----:B------:R-:W-:Y:S01]  /*0f30*/  FFMA.FTZ R0, R0, 0.69314718246459960938, R21 ;  /* 0x3f31721800007823 */ /* 0x000fe20000010015 */
[----:B------:R-:W-:Y:S05]  /*0f40*/  @!P0 BRA `(.L_x_2987) ;  /* 0x0000005000008947 */ /* 0x000fea0003800000 */
[C---:B------:R-:W-:Y:S02]  /*0f50*/  ISETP.GE.AND P0, PT, R11.reuse, -0x407fffff, PT ;  /* 0xbf8000010b00780c */ /* 0x040fe40003f06270 */
[----:B------:R-:W-:-:S11]  /*0f60*/  FSETP.NEU.FTZ.AND P2, PT, R11, RZ, PT ;  /* 0x000000ff0b00720b */ /* 0x000fd60003f5d000 */
[----:B------:R-:W-:-:S05]  /*0f70*/  @P0 MOV R8, 0x7f800000 ;  /* 0x7f80000000080802 */ /* 0x000fca0000000f00 */
[----:B------:R-:W-:-:S05]  /*0f80*/  @P0 FFMA.FTZ R0, R11, R8, +INF ;  /* 0x7f8000000b000423 */ /* 0x000fca0000010008 */
[----:B------:R-:W-:Y:S02]  /*0f90*/  FSEL R0, R0, -RZ, P2 ;  /* 0x800000ff00007208 */ /* 0x000fe40001000000 */
.L_x_2987:
[----:B------:R-:W-:Y:S05]  /*0fa0*/  BSYNC B0 ;  /* 0x0000000000007941 */ /* 0x000fea0003800000 */
.L_x_2986:
[----:B------:R-:W-:Y:S01]  /*0fb0*/  BSSY B0, `(.L_x_2988) ;  /* 0x0000007000007945 */ /* 0x000fe20003800000 */
[----:B------:R-:W-:Y:S05]  /*0fc0*/  @!P1 BRA `(.L_x_2989) ;  /* 0x0000005000009947 */ /* 0x000fea0003800000 */
[C---:B------:R-:W-:Y:S02]  /*0fd0*/  ISETP.GE.AND P0, PT, R10.reuse, -0x407fffff, PT ;  /* 0xbf8000010a00780c */ /* 0x040fe40003f06270 */
[----:B------:R-:W-:-:S11]  /*0fe0*/  FSETP.NEU.FTZ.AND P1, PT, R10, RZ, PT ;  /* 0x000000ff0a00720b */ /* 0x000fd60003f3d000 */
[----:B------:R-:W-:-:S05]  /*0ff0*/  @P0 MOV R9, 0x7f800000 ;  /* 0x7f80000000090802 */ /* 0x000fca0000000f00 */
[----:B------:R-:W-:-:S05]  /*1000*/  @P0 FFMA.FTZ R15, R10, R9, +INF ;  /* 0x7f8000000a0f0423 */ /* 0x000fca0000010009 */
[----:B------:R-:W-:Y:S02]  /*1010*/  FSEL R15, R15, -RZ, P1 ;  /* 0x800000ff0f0f7208 */ /* 0x000fe40000800000 */
.L_x_2989:
[----:B------:R-:W-:Y:S05]  /*1020*/  BSYNC B0 ;  /* 0x0000000000007941 */ /* 0x000fea0003800000 */
.L_x_2988:
[----:B------:R-:W-:Y:S02]  /*1030*/  F2FP.BF16.PACK_AB R5, R5, R6 ;  /* 0x000000060505723e */ /* 0x000fe400000010ff */
[----:B------:R-:W-:Y:S02]  /*1040*/  F2FP.BF16.PACK_AB R7, R7, R14 ;  /* 0x0000000e0707723e */ /* 0x000fe400000010ff */
[----:B------:R-:W-:Y:S01]  /*1050*/  F2FP.BF16.PACK_AB R19, R4, R19 ;  /* 0x000000130413723e */ /* 0x000fe200000010ff */
[----:B------:R-:W-:Y:S01]  /*1060*/  STG.E [R2.64], R5 ;  /* 0x0000000502007986 */ /* 0x000fe2000c101904 */
[----:B------:R-:W-:-:S03]  /*1070*/  F2FP.BF16.PACK_AB R15, R15, R0 ;  /* 0x000000000f0f723e */ /* 0x000fc600000010ff */
[----:B------:R-:W-:Y:S04]  /*1080*/  STG.E [R2.64+0x200], R7 ;  /* 0x0002000702007986 */ /* 0x000fe8000c101904 */
[----:B------:R-:W-:Y:S04]  /*1090*/  STG.E [R2.64+0x400], R19 ;  /* 0x0004001302007986 */ /* 0x000fe8000c101904 */
[----:B------:R-:W-:Y:S01]  /*10a0*/  STG.E [R2.64+0x600], R15 ;  /* 0x0006000f02007986 */ /* 0x000fe2000c101904 */
[----:B------:R-:W-:Y:S05]  /*10b0*/  EXIT ;  /* 0x000000000000794d */ /* 0x000fea0003800000 */
.L_x_2973:
[----:B------:R-:W0:Y:S01]  /*10c0*/  S2R R13, SR_TID.X ;  /* 0x00000000000d7919 */ /* 0x000e220000002100 */
[----:B------:R-:W-:-:S02]  /*10d0*/  PRMT R20, RZ, 0x7610, R20 ;  /* 0x00007610ff147816 */ /* 0x000fc40000000014 */
[----:B------:R-:W-:Y:S02]  /*10e0*/  PRMT R21, RZ, 0x7610, R21 ;  /* 0x00007610ff157816 */ /* 0x000fe40000000015 */
[----:B------:R-:W-:Y:S02]  /*10f0*/  PRMT R19, RZ, 0x7610, R19 ;  /* 0x00007610ff137816 */ /* 0x000fe40000000013 */
[----:B0-----:R-:W-:Y:S02]  /*1100*/  ISETP.GE.AND P0, PT, R13, R12, PT ;  /* 0x0000000c0d00720c */ /* 0x001fe40003f06270 */
[----:B------:R-:W-:-:S11]  /*1110*/  MOV R7, R13 ;  /* 0x0000000d00077202 */ /* 0x000fd60000000f00 */
[----:B------:R-:W-:Y:S02]  /*1120*/  @!P0 IADD3 R10, R0, R7, RZ ;  /* 0x00000007000a8210 */ /* 0x000fe40007ffe0ff */
[----:B------:R-:W-:Y:S02]  /*1130*/  @!P0 IADD3 R7, R7, 0x80, RZ ;  /* 0x0000008007078810 */ /* 0x000fe40007ffe0ff */
[----:B------:R-:W-:Y:S02]  /*1140*/  @!P0 MOV R11, 0x2 ;  /* 0x00000002000b8802 */ /* 0x000fe40000000f00 */
[----:B------:R-:W-:-:S03]  /*1150*/  ISETP.GE.AND P6, PT, R7, R12, PT ;  /* 0x0000000c0700720c */ /* 0x000fc60003fc6270 */
[----:B------:R-:W-:-:S05]  /*1160*/  @!P0 IMAD.WIDE.U32 R10, R10, R11, c[0x0][0x170] ;  /* 0x00005c000a0a8625 */ /* 0x000fca00078e000b */
[----:B------:R0:W5:Y:S05]  /*1170*/  @!P0 LDG.E.U16 R21, [R10.64] ;  /* 0x000000040a158981 */ /* 0x00016a000c1e1500 */
        /* <DEDUP_REMOVED lines=9> */
[----:B------:R-:W-:-:S02]  /*1210*/  ISETP.GE.AND P4, PT, R7, R12, PT ;  /* 0x0000000c0700720c */ /* 0x000fc40003f86270 */
[----:B------:R-:W-:Y:S01]  /*1220*/  PRMT R18, RZ, 0x7610, R18 ;  /* 0x00007610ff127816 */ /* 0x000fe20000000012 */
[----:B------:R-:W-:Y:S01]  /*1230*/  @!P5 IMAD.WIDE.U32 R22, R22, R23, c[0x0][0x170] ;  /* 0x00005c001616d625 */ /* 0x000fe200078e0017 */
[----:B------:R-:W-:Y:S02]  /*1240*/  PRMT R17, RZ, 0x7610, R17 ;  /* 0x00007610ff117816 */ /* 0x000fe40000000011 */
[----:B------:R-:W-:Y:S02]  /*1250*/  PRMT R16, RZ, 0x7610, R16 ;  /* 0x00007610ff107816 */ /* 0x000fe40000000010 */
[----:B------:R-:W-:Y:S01]  /*1260*/  PRMT R15, RZ, 0x7610, R15 ;  /* 0x00007610ff0f7816 */ /* 0x000fe2000000000f */
[----:B------:R2:W5:Y:S04]  /*1270*/  @!P5 LDG.E.U16 R19, [R22.64] ;  /* 0x000000041613d981 */ /* 0x000568000c1e1500 */
[----:B------:R-:W-:-:S02]  /*1280*/  @!P4 IADD3 R5, R0, R7, RZ ;  /* 0x000000070005c210 */ /* 0x000fc40007ffe0ff */
[----:B------:R-:W-:-:S04]  /*1290*/  @!P4 IADD3 R7, R7, 0x80, RZ ;  /* 0x000000800707c810 */ /* 0x000fc80007ffe0ff */
[----:B------:R-:W-:-:S13]  /*12a0*/  ISETP.GE.AND P3, PT, R7, R12, PT ;  /* 0x0000000c0700720c */ /* 0x000fda0003f66270 */
[----:B------:R-:W-:Y:S02]  /*12b0*/  @!P3 IADD3 R4, R0, R7, RZ ;  /* 0x000000070004b210 */ /* 0x000fe40007ffe0ff */
[----:B------:R-:W-:-:S04]  /*12c0*/  @!P3 IADD3 R7, R7, 0x80, RZ ;  /* 0x000000800707b810 */ /* 0x000fc80007ffe0ff */
[----:B------:R-:W-:-:S13]  /*12d0*/  ISETP.GE.AND P2, PT, R7, R12, PT ;  /* 0x0000000c0700720c */ /* 0x000fda0003f46270 */
[----:B------:R-:W-:Y:S02]  /*12e0*/  @!P2 IADD3 R6, R0, R7, RZ ;  /* 0x000000070006a210 */ /* 0x000fe40007ffe0ff */
[----:B------:R-:W-:-:S04]  /*12f0*/  @!P2 IADD3 R7, R7, 0x80, RZ ;  /* 0x000000800707a810 */ /* 0x000fc80007ffe0ff */
[----:B------:R-:W-:-:S13]  /*1300*/  ISETP.GE.AND P1, PT, R7, R12, PT ;  /* 0x0000000c0700720c */ /* 0x000fda0003f26270 */
[----:B------:R-:W-:Y:S02]  /*1310*/  @!P1 IADD3 R8, R0, R7, RZ ;  /* 0x0000000700089210 */ /* 0x000fe40007ffe0ff */
[----:B------:R-:W-:-:S04]  /*1320*/  @!P1 IADD3 R7, R7, 0x80, RZ ;  /* 0x0000008007079810 */ /* 0x000fc80007ffe0ff */
[----:B------:R-:W-:Y:S02]  /*1330*/  ISETP.GE.AND P6, PT, R7, R12, PT ;  /* 0x0000000c0700720c */ /* 0x000fe40003fc6270 */
[----:B------:R-:W-:Y:S02]  /*1340*/  @!P4 MOV R24, 0x2 ;  /* 0x000000020018c802 */ /* 0x000fe40000000f00 */
[----:B------:R-:W-:Y:S02]  /*1350*/  @!P3 MOV R9, 0x2 ;  /* 0x000000020009b802 */ /* 0x000fe40000000f00 */
[----:B------:R-:W-:Y:S02]  /*1360*/  @!P2 MOV R25, 0x2 ;  /* 0x000000020019a802 */ /* 0x000fe40000000f00 */
[----:B------:R-:W-:Y:S01]  /*1370*/  @!P1 MOV R27, 0x2 ;  /* 0x00000002001b9802 */ /* 0x000fe20000000f00 */
[----:B-1----:R-:W-:-:S04]  /*1380*/  @!P4 IMAD.WIDE.U32 R2, R5, R24, c[0x0][0x170] ;  /* 0x00005c000502c625 */ /* 0x002fc800078e0018 */
[----:B0-----:R-:W-:Y:S02]  /*1390*/  @!P6 IADD3 R10, R0, R7, RZ ;  /* 0x00000007000ae210 */ /* 0x001fe40007ffe0ff */
[----:B------:R-:W-:Y:S01]  /*13a0*/  @!P6 MOV R11, 0x2 ;  /* 0x00000002000be802 */ /* 0x000fe20000000f00 */
[----:B------:R-:W-:Y:S01]  /*13b0*/  @!P3 IMAD.WIDE.U32 R4, R4, R9, c[0x0][0x170] ;  /* 0x00005c000404b625 */ /* 0x000fe200078e0009 */
[----:B------:R-:W-:Y:S01]  /*13c0*/  PRMT R14, RZ, 0x7610, R14 ;  /* 0x00007610ff0e7816 */ /* 0x000fe2000000000e */
[----:B------:R2:W5:Y:S02]  /*13d0*/  @!P4 LDG.E.U16 R18, [R2.64] ;  /* 0x000000040212c981 */ /* 0x000564000c1e1500 */
[----:B------:R-:W-:Y:S02]  /*13e0*/  @!P2 IMAD.WIDE.U32 R6, R6, R25, c[0x0][0x170] ;  /* 0x00005c000606a625 */ /* 0x000fe400078e0019 */
[----:B------:R2:W5:Y:S02]  /*13f0*/  @!P3 LDG.E.U16 R17, [R4.64] ;  /* 0x000000040411b981 */ /* 0x000564000c1e1500 */
[----:B------:R-:W-:-:S02]  /*1400*/  @!P1 IMAD.WIDE.U32 R8, R8, R27, c[0x0][0x170] ;  /* 0x00005c0008089625 */ /* 0x000fc400078e001b */
[----:B------:R2:W5:Y:S02]  /*1410*/  @!P2 LDG.E.U16 R16, [R6.64] ;  /* 0x000000040610a981 */ /* 0x000564000c1e1500 */
[----:B------:R-:W-:Y:S02]  /*1420*/  @!P6 IMAD.WIDE.U32 R10, R10, R11, c[0x0][0x170] ;  /* 0x00005c000a0ae625 */ /* 0x000fe400078e000b */
[----:B------:R2:W5:Y:S04]  /*1430*/  @!P1 LDG.E.U16 R15, [R8.64] ;  /* 0x00000004080f9981 */ /* 0x000568000c1e1500 */
[----:B------:R2:W5:Y:S01]  /*1440*/  @!P6 LDG.E.U16 R14, [R10.64] ;  /* 0x000000040a0ee981 */ /* 0x000562000c1e1500 */
[----:B------:R-:W-:Y:S01]  /*1450*/  BSSY B0, `(.L_x_2990) ;  /* 0x0000023000007945 */ /* 0x000fe20003800000 */
[----:B------:R-:W-:Y:S05]  /*1460*/  @P0 BRA `(.L_x_2991) ;  /* 0x0000021000000947 */ /* 0x000fea0003800000 */
[----:B-----5:R-:W-:Y:S01]  /*1470*/  PRMT R21, RZ, 0x5410, R21 ;  /* 0x00005410ff157816 */ /* 0x020fe20000000015 */
[----:B--2---:R-:W-:Y:S01]  /*1480*/  HFMA2.MMA R5, -RZ, RZ, 1.625, 0 ;  /* 0x3e800000ff057435 */ /* 0x004fe200000001ff */
        /* <DEDUP_REMOVED lines=29> */
.L_x_2993:
[----:B------:R-:W-:Y:S05]  /*1660*/  BSYNC B1 ;  /* 0x0000000000017941 */ /* 0x000fea0003800000 */
.L_x_2992:
[----:B------:R-:W-:Y:S02]  /*1670*/  F2FP.BF16.PACK_AB R2, RZ, R3 ;  /* 0x00000003ff02723e */ /* 0x000fe400000010ff */
.L_x_2991:
[----:B------:R-:W-:Y:S05]  /*1680*/  BSYNC B0 ;  /* 0x0000000000007941 */ /* 0x000fea0003800000 */
.L_x_2990:
[----:B--2---:R-:W-:Y:S01]  /*1690*/  IADD3 R3, R13, 0x80, RZ ;  /* 0x000000800d037810 */ /* 0x004fe20007ffe0ff */
[----:B------:R-:W-:Y:S03]  /*16a0*/  BSSY B0, `(.L_x_2994) ;  /* 0x0000024000007945 */ /* 0x000fe60003800000 */
[----:B------:R-:W-:-:S13]  /*16b0*/  ISETP.GE.AND P1, PT, R3, R12, PT ;  /* 0x0000000c0300720c */ /* 0x000fda0003f26270 */
[----:B------:R-:W-:Y:S05]  /*16c0*/  @P1 BRA `(.L_x_2995) ;  /* 0x0000021000001947 */ /* 0x000fea0003800000 */
[----:B-----5:R-:W-:Y:S01]  /*16d0*/  PRMT R20, RZ, 0x5410, R20 ;  /* 0x00005410ff147816 */ /* 0x020fe20000000014 */
[----:B------:R-:W-:Y:S01]  /*16e0*/  IMAD.MOV.U32 R6, RZ, RZ, 0x3e800000 ;  /* 0x3e800000ff067424 */ /* 0x000fe200078e00ff */
[----:B------:R-:W-:Y:S01]  /*16f0*/  HFMA2.MMA R7, -RZ, RZ, 1.3056640625, -1.8671875 ;  /* 0x3d39bf78ff077435 */ /* 0x000fe200000001ff */
        /* <DEDUP_REMOVED lines=28> */
.L_x_2997:
[----:B------:R-:W-:Y:S05]  /*18c0*/  BSYNC B1 ;  /* 0x0000000000017941 */ /* 0x000fea0003800000 */
.L_x_2996:
[----:B------:R-:W-:Y:S02]  /*18d0*/  F2FP.BF16.PACK_AB R3, RZ, R4 ;  /* 0x00000004ff03723e */ /* 0x000fe400000010ff */
.L_x_2995:
[----:B------:R-:W-:Y:S05]  /*18e0*/  BSYNC B0 ;  /* 0x0000000000007941 */ /* 0x000fea0003800000 */
.L_x_2994:
[----:B------:R-:W-:Y:S01]  /*18f0*/  IADD3 R5, R13, 0x100, RZ ;  /* 0x000001000d057810 */ /* 0x000fe20007ffe0ff */
        /* <DEDUP_REMOVED lines=34> */
.L_x_3001:
[----:B------:R-:W-:Y:S05]  /*1b20*/  BSYNC B1 ;  /* 0x0000000000017941 */ /* 0x000fea0003800000 */
.L_x_3000:
[----:B------:R-:W-:Y:S02]  /*1b30*/  F2FP.BF16.PACK_AB R4, RZ, R5 ;  /* 0x00000005ff04723e */ /* 0x000fe400000010ff */
.L_x_2999:
[----:B------:R-:W-:Y:S05]  /*1b40*/  BSYNC B0 ;  /* 0x0000000000007941 */ /* 0x000fea0003800000 */
.L_x_2998:
        /* <DEDUP_REMOVED lines=35> */
.L_x_3005:
[----:B------:R-:W-:Y:S05]  /*1d80*/  BSYNC B1 ;  /* 0x0000000000017941 */ /* 0x000fea0003800000 */
.L_x_3004:
[----:B------:R-:W-:Y:S02]  /*1d90*/  F2FP.BF16.PACK_AB R5, RZ, R6 ;  /* 0x00000006ff05723e */ /* 0x000fe400000010ff */
.L_x_3003:
[----:B------:R-:W-:Y:S05]  /*1da0*/  BSYNC B0 ;  /* 0x0000000000007941 */ /* 0x000fea0003800000 */
.L_x_3002:
        /* <DEDUP_REMOVED lines=35> */
.L_x_3009:
[----:B------:R-:W-:Y:S05]  /*1fe0*/  BSYNC B1 ;  /* 0x0000000000017941 */ /* 0x000fea0003800000 */
.L_x_3008:
[----:B------:R-:W-:Y:S02]  /*1ff0*/  F2FP.BF16.PACK_AB R6, RZ, R7 ;  /* 0x00000007ff06723e */ /* 0x000fe400000010ff */
.L_x_3007:
[----:B------:R-:W-:Y:S05]  /*2000*/  BSYNC B0 ;  /* 0x0000000000007941 */ /* 0x000fea0003800000 */
.L_x_3006:
        /* <DEDUP_REMOVED lines=35> */
.L_x_3013:
[----:B------:R-:W-:Y:S05]  /*2240*/  BSYNC B1 ;  /* 0x0000000000017941 */ /* 0x000fea0003800000 */
.L_x_3012:
[----:B------:R-:W-:Y:S02]  /*2250*/  F2FP.BF16.PACK_AB R7, RZ, R8 ;  /* 0x00000008ff07723e */ /* 0x000fe400000010ff */
.L_x_3011:
[----:B------:R-:W-:Y:S05]  /*2260*/  BSYNC B0 ;  /* 0x0000000000007941 */ /* 0x000fea0003800000 */
.L_x_3010:
        /* <DEDUP_REMOVED lines=35> */
.L_x_3017:
[----:B------:R-:W-:Y:S05]  /*24a0*/  BSYNC B1 ;  /* 0x0000000000017941 */ /* 0x000fea0003800000 */
.L_x_3016:
[----:B------:R-:W-:Y:S02]  /*24b0*/  F2FP.BF16.PACK_AB R8, RZ, R9 ;  /* 0x00000009ff08723e */ /* 0x000fe400000010ff */
.L_x_3015:
[----:B------:R-:W-:Y:S05]  /*24c0*/  BSYNC B0 ;  /* 0x0000000000007941 */ /* 0x000fea0003800000 */
.L_x_3014:
[----:B------:R-:W-:Y:S01]  /*24d0*/  IADD3 R9, R13, 0x380, RZ ;  /* 0x000003800d097810 */ /* 0x000fe20007ffe0ff */
[----:B------:R-:W-:Y:S03]  /*24e0*/  BSSY B0, `(.L_x_3018) ;  /* 0x0000024000007945 */ /* 0x000fe60003800000 */
[----:B------:R-:W-:-:S13]  /*24f0*/  ISETP.GE.AND P1, PT, R9, R12, PT ;  /* 0x0000000c0900720c */ /* 0x000fda0003f26270 */
[----:B------:R-:W-:Y:S05]  /*2500*/  @P1 BRA `(.L_x_3019) ;  /* 0x0000021000001947 */ /* 0x000fea0003800000 */
[----:B-----5:R-:W-:Y:S01]  /*2510*/  PRMT R14, RZ, 0x5410, R14 ;  /* 0x00005410ff0e7816 */ /* 0x020fe2000000000e */
[----:B------:R-:W-:Y:S01]  /*2520*/  HFMA2.MMA R16, -RZ, RZ, 1.625, 0 ;  /* 0x3e800000ff107435 */ /* 0x000fe200000001ff */
        /* <DEDUP_REMOVED lines=29> */
.L_x_3021:
[----:B------:R-:W-:Y:S05]  /*2700*/  BSYNC B1 ;  /* 0x0000000000017941 */ /* 0x000fea0003800000 */
.L_x_3020:
[----:B------:R-:W-:Y:S02]  /*2710*/  F2FP.BF16.PACK_AB R9, RZ, R10 ;  /* 0x0000000aff09723e */ /* 0x000fe400000010ff */
.L_x_3019:
[----:B------:R-:W-:Y:S05]  /*2720*/  BSYNC B0 ;  /* 0x0000000000007941 */ /* 0x000fea0003800000 */
.L_x_3018:
[----:B------:R-:W-:Y:S01]  /*2730*/  @!P0 IADD3 R10, R0, R13, RZ ;  /* 0x0000000d000a8210 */ /* 0x000fe20007ffe0ff */
[----:B------:R-:W-:Y:S01]  /*2740*/  BSSY B0, `(.L_x_3022) ;  /* 0x0000032000007945 */ /* 0x000fe20003800000 */
[----:B------:R-:W-:Y:S01]  /*2750*/  @!P0 MOV R11, 0x2 ;  /* 0x00000002000b8802 */ /* 0x000fe20000000f00 */
[----:B------:R-:W-:Y:S01]  /*2760*/  BSSY B1, `(.L_x_3023) ;  /* 0x0000029000017945 */ /* 0x000fe20003800000 */
[----:B------:R-:W-:-:S03]  /*2770*/  @!P0 IADD3 R13, R13, 0x80, RZ ;  /* 0x000000800d0d8810 */ /* 0x000fc60007ffe0ff */
[----:B------:R-:W-:-:S05]  /*2780*/  @!P0 IMAD.WIDE.U32 R10, R10, R11, c[0x0][0x168] ;  /* 0x00005a000a0a8625 */ /* 0x000fca00078e000b */
[----:B------:R0:W-:Y:S01]  /*2790*/  @!P0 STG.E.U16 [R10.64], R2 ;  /* 0x000000020a008986 */ /* 0x0001e2000c101504 */
[----:B------:R-:W-:-:S13]  /*27a0*/  ISETP.GE.AND P0, PT, R13, R12, PT ;  /* 0x0000000c0d00720c */ /* 0x000fda0003f06270 */
[----:B------:R-:W-:Y:S05]  /*27b0*/  @P0 BRA `(.L_x_3024) ;  /* 0x000000d000000947 */ /* 0x000fea0003800000 */
[----:B0-----:R-:W-:Y:S01]  /*27c0*/  HFMA2.MMA R11, -RZ, RZ, 0, 1.1920928955078125e-07 ;  /* 0x00000002ff0b7435 */ /* 0x001fe200000001ff */
[----:B------:R-:W-:Y:S02]  /*27d0*/  IADD3 R2, R0, R13, RZ ;  /* 0x0000000d00027210 */ /* 0x000fe40007ffe0ff */
[----:B------:R-:W-:Y:S02]  /*27e0*/  PRMT R10, R3, 0x7610, R10 ;  /* 0x00007610030a7816 */ /* 0x000fe4000000000a */
[----:B------:R-:W-:-:S04]  /*27f0*/  IADD3 R13, R13, 0x80, RZ ;  /* 0x000000800d0d7810 */ /* 0x000fc80007ffe0ff */
[----:B------:R-:W-:Y:S01]  /*2800*/  ISETP.GE.AND P0, PT, R13, R12, PT ;  /* 0x0000000c0d00720c */ /* 0x000fe20003f06270 */
[----:B------:R-:W-:-:S05]  /*2810*/  IMAD.WIDE.U32 R2, R2, R11, c[0x0][0x168] ;  /* 0x00005a0002027625 */ /* 0x000fca00078e000b */
[----:B------:R0:W-:Y:S07]  /*2820*/  STG.E.U16 [R2.64], R10 ;  /* 0x0000000a02007986 */ /* 0x0001ee000c101504 */
[----:B------:R-:W-:Y:S05]  /*2830*/  @P0 BRA `(.L_x_3025) ;  /* 0x000000c000000947 */ /* 0x000fea0003800000 */
[----:B0-----:R-:W-:Y:S02]  /*2840*/  IADD3 R2, R0, R13, RZ ;  /* 0x0000000d00027210 */ /* 0x001fe40007ffe0ff */
[----:B------:R-:W-:Y:S02]  /*2850*/  MOV R3, 0x2 ;  /* 0x0000000200037802 */ /* 0x000fe40000000f00 */
[----:B------:R-:W-:-:S03]  /*2860*/  IADD3 R13, R13, 0x80, RZ ;  /* 0x000000800d0d7810 */ /* 0x000fc60007ffe0ff */
[----:B------:R-:W-:-:S05]  /*2870*/  IMAD.WIDE.U32 R2, R2, R3, c[0x0][0x168] ;  /* 0x00005a0002027625 */ /* 0x000fca00078e0003 */
[----:B------:R0:W-:Y:S02]  /*2880*/  STG.E.U16 [R2.64], R4 ;  /* 0x0000000402007986 */ /* 0x0001e4000c101504 */
.L_x_3024:
[----:B0-----:R-:W-:-:S13]  /*2890*/  ISETP.GE.AND P0, PT, R13, R12, PT ;  /* 0x0000000c0d00720c */ /* 0x001fda0003f06270 */
[----:B------:R-:W-:Y:S05]  /*28a0*/  @P0 BRA `(.L_x_3026) ;  /* 0x000000c000000947 */ /* 0x000fea0003800000 */
[----:B------:R-:W-:Y:S02]  /*28b0*/  IADD3 R2, R0, R13, RZ ;  /* 0x0000000d00027210 */ /* 0x000fe40007ffe0ff */
[----:B------:R-:W-:Y:S02]  /*28c0*/  MOV R3, 0x2 ;  /* 0x0000000200037802 */ /* 0x000fe40000000f00 */
[----:B------:R-:W-:-:S03]  /*28d0*/  IADD3 R13, R13, 0x80, RZ ;  /* 0x000000800d0d7810 */ /* 0x000fc60007ffe0ff */
[----:B------:R-:W-:-:S05]  /*28e0*/  IMAD.WIDE.U32 R2, R2, R3, c[0x0][0x168] ;  /* 0x00005a0002027625 */ /* 0x000fca00078e0003 */
[----:B------:R0:W-:Y:S02]  /*28f0*/  STG.E.U16 [R2.64], R5 ;  /* 0x0000000502007986 */ /* 0x0001e4000c101504 */
.L_x_3025:
[----:B------:R-:W-:-:S13]  /*2900*/  ISETP.GE.AND P0, PT, R13, R12, PT ;  /* 0x0000000c0d00720c */ /* 0x000fda0003f06270 */
[----:B------:R-:W-:Y:S05]  /*2910*/  @P0 BRA `(.L_x_3027) ;  /* 0x000000d000000947 */ /* 0x000fea0003800000 */
[----:B0-----:R-:W-:Y:S01]  /*2920*/  HFMA2.MMA R3, -RZ, RZ, 0, 1.1920928955078125e-07 ;  /* 0x00000002ff037435 */ /* 0x001fe200000001ff */
[----:B------:R-:W-:Y:S02]  /*2930*/  IADD3 R2, R0, R13, RZ ;  /* 0x0000000d00027210 */ /* 0x000fe40007ffe0ff */
[----:B------:R-:W-:-:S07]  /*2940*/  IADD3 R13, R13, 0x80, RZ ;  /* 0x000000800d0d7810 */ /* 0x000fce0007ffe0ff */
[----:B------:R-:W-:-:S05]  /*2950*/  IMAD.WIDE.U32 R2, R2, R3, c[0x0][0x168] ;  /* 0x00005a0002027625 */ /* 0x000fca00078e0003 */
[----:B------:R0:W-:Y:S02]  /*2960*/  STG.E.U16 [R2.64], R6 ;  /* 0x0000000602007986 */ /* 0x0001e4000c101504 */
.L_x_3026:
[----:B------:R-:W-:-:S13]  /*2970*/  ISETP.GE.AND P0, PT, R13, R12, PT ;  /* 0x0000000c0d00720c */ /* 0x000fda0003f06270 */
[----:B------:R-:W-:Y:S01]  /*2980*/  @P0 BREAK B1 ;  /* 0x0000000000010942 */ /* 0x000fe20003800000 */
[----:B------:R-:W-:Y:S05]  /*2990*/  @P0 BRA `(.L_x_3028) ;  /* 0x000000c000000947 */ /* 0x000fea0003800000 */
[----:B0-----:R-:W-:Y:S02]  /*29a0*/  IADD3 R2, R0, R13, RZ ;  /* 0x0000000d00027210 */ /* 0x001fe40007ffe0ff */
[----:B------:R-:W-:Y:S02]  /*29b0*/  MOV R3, 0x2 ;  /* 0x0000000200037802 */ /* 0x000fe40000000f00 */
[----:B------:R-:W-:-:S03]  /*29c0*/  IADD3 R13, R13, 0x80, RZ ;  /* 0x000000800d0d7810 */ /* 0x000fc60007ffe0ff */
[----:B------:R-:W-:-:S05]  /*29d0*/  IMAD.WIDE.U32 R2, R2, R3, c[0x0][0x168] ;  /* 0x00005a0002027625 */ /* 0x000fca00078e0003 */
[----:B------:R0:W-:Y:S02]  /*29e0*/  STG.E.U16 [R2.64], R7 ;  /* 0x0000000702007986 */ /* 0x0001e4000c101504 */
.L_x_3027:
[----:B------:R-:W-:Y:S05]  /*29f0*/  BSYNC B1 ;  /* 0x0000000000017941 */ /* 0x000fea0003800000 */
.L_x_3023:
[----:B------:R-:W-:-:S13]  /*2a00*/  ISETP.GE.AND P0, PT, R13, R12, PT ;  /* 0x0000000c0d00720c */ /* 0x000fda0003f06270 */
[----:B0-----:R-:W-:Y:S02]  /*2a10*/  @!P0 IADD3 R2, R0, R13, RZ ;  /* 0x0000000d00028210 */ /* 0x001fe40007ffe0ff */
[----:B------:R-:W-:Y:S02]  /*2a20*/  @!P0 MOV R3, 0x2 ;  /* 0x0000000200038802 */ /* 0x000fe40000000f00 */
[----:B------:R-:W-:-:S03]  /*2a30*/  @!P0 IADD3 R13, R13, 0x80, RZ ;  /* 0x000000800d0d8810 */ /* 0x000fc60007ffe0ff */
[----:B------:R-:W-:-:S05]  /*2a40*/  @!P0 IMAD.WIDE.U32 R2, R2, R3, c[0x0][0x168] ;  /* 0x00005a0002028625 */ /* 0x000fca00078e0003 */
[----:B------:R0:W-:Y:S02]  /*2a50*/  @!P0 STG.E.U16 [R2.64], R8 ;  /* 0x0000000802008986 */ /* 0x0001e4000c101504 */
.L_x_3028:
[----:B------:R-:W-:Y:S05]  /*2a60*/  BSYNC B0 ;  /* 0x0000000000007941 */ /* 0x000fea0003800000 */
.L_x_3022:
[----:B------:R-:W-:Y:S01]  /*2a70*/  WARPSYNC 0xffffffff ;  /* 0xffffffff00007948 */ /* 0x000fe20003800000 */
[----:B------:R-:W-:-:S13]  /*2a80*/  ISETP.GE.AND P0, PT, R13, R12, PT ;  /* 0x0000000c0d00720c */ /* 0x000fda0003f06270 */
[----:B------:R-:W-:Y:S05]  /*2a90*/  @P0 EXIT ;  /* 0x000000000000094d */ /* 0x000fea0003800000 */
[----:B0-----:R-:W-:Y:S01]  /*2aa0*/  HFMA2.MMA R3, -RZ, RZ, 0, 1.1920928955078125e-07 ;  /* 0x00000002ff037435 */ /* 0x001fe200000001ff */
[----:B------:R-:W-:-:S09]  /*2ab0*/  IADD3 R2, R0, R13, RZ ;  /* 0x0000000d00027210 */ /* 0x000fd20007ffe0ff */
[----:B------:R-:W-:-:S05]  /*2ac0*/  IMAD.WIDE.U32 R2, R2, R3, c[0x0][0x168] ;  /* 0x00005a0002027625 */ /* 0x000fca00078e0003 */
[----:B------:R-:W-:Y:S01]  /*2ad0*/  STG.E.U16 [R2.64], R9 ;  /* 0x0000000902007986 */ /* 0x000fe2000c101504 */
[----:B------:R-:W-:Y:S05]  /*2ae0*/  EXIT ;  /* 0x000000000000794d */ /* 0x000fea0003800000 */
.L_x_3029:
        /* <DEDUP_REMOVED lines=9> */
.L_x_12122:


//--------------------- .text._ZN2at6native29vectorized_elementwise_kernelILi4EZZZNS0_17log1p_kernel_cudaERNS_18TensorIteratorBaseEENKUlvE_clEvENKUlvE4_clEvEUlN3c108BFloat16EE_St5arrayIPcLm2EEEEviT0_T1_ --------------------------
	.section	.text._ZN2at6native29vectorized_elementwise_kernelILi4EZZZNS0_17log1p_kernel_cudaERNS_18TensorIteratorBaseEENKUlvE_clEvENKUlvE4_clEvEUlN3c108BFloat16EE_St5arrayIPcLm2EEEEviT0_T1_,"ax",@progbits
	.sectioninfo	@"SHI_REGISTERS=30"
	.align	128
        .global         _ZN2at6native29vectorized_elementwise_kernelILi4EZZZNS0_17log1p_kernel_cudaERNS_18TensorIteratorBaseEENKUlvE_clEvENKUlvE4_clEvEUlN3c108BFloat16EE_St5arrayIPcLm2EEEEviT0_T1_
        .type           _ZN2at6native29vectorized_elementwise_kernelILi4EZZZNS0_17log1p_kernel_cudaERNS_18TensorIteratorBaseEENKUlvE_clEvENKUlvE4_clEvEUlN3c108BFloat16EE_St5arrayIPcLm2EEEEviT0_T1_,@function
        .size           _ZN2at6native29vectorized_elementwise_kernelILi4EZZZNS0_17log1p_kernel_cudaERNS_18TensorIteratorBaseEENKUlvE_clEvENKUlvE4_clEvEUlN3c108BFloat16EE_St5arrayIPcLm2EEEEviT0_T1_,(.L_x_12123 - _ZN2at6native29vectorized_elementwise_kernelILi4EZZZNS0_17log1p_kernel_cudaERNS_18TensorIteratorBaseEENKUlvE_clEvENKUlvE4_clEvEUlN3c108BFloat16EE_St5arrayIPcLm2EEEEviT0_T1_)
        .other          _ZN2at6native29vectorized_elementwise_kernelILi4EZZZNS0_17log1p_kernel_cudaERNS_18TensorIteratorBaseEENKUlvE_clEvENKUlvE4_clEvEUlN3c108BFloat16EE_St5arrayIPcLm2EEEEviT0_T1_,@"STO_CUDA_ENTRY STV_DEFAULT"
_ZN2at6native29vectorized_elementwise_kernelILi4EZZZNS0_17log1p_kernel_cudaERNS_18TensorIteratorBaseEENKUlvE_clEvENKUlvE4_clEvEUlN3c108BFloat16EE_St5arrayIPcLm2EEEEviT0_T1_:
.text._ZN2at6native29vectorized_elementwise_kernelILi4EZZZNS0_17log1p_kernel_cudaERNS_18TensorIteratorBaseEENKUlvE_clEvENKUlvE4_clEvEUlN3c108BFloat16EE_St5arrayIPcLm2EEEEviT0_T1_:
        /* <DEDUP_REMOVED lines=11> */
[----:B------:R-:W2:Y:S04]  /*00b0*/  LDG.E.64 R10, [R6.64] ;  /* 0x00000004060a7981 */ /* 0x000ea8000c1e1b00 */
[----:B------:R0:W3:Y:S01]  /*00c0*/  LDG.E.64 R4, [R6.64+0x400] ;  /* 0x0004000406047981 */ /* 0x0000e2000c1e1b00 */
[----:B------:R-:W-:Y:S01]  /*00d0*/  IMAD.WIDE.U32 R2, R0, R13, c[0x0][0x168] ;  /* 0x00005a0000027625 */ /* 0x000fe200078e000d */
[----:B------:R-:W-:Y:S05]  /*00e0*/  BSSY B0, `(.L_x_3031) ;  /* 0x0000071000007945 */ /* 0x000fea0003800000 */
[----:B------:R-:W-:Y:S01]  /*00f0*/  IMAD.WIDE R2, R9, 0x8, R2 ;  /* 0x0000000809027825 */ /* 0x000fe200078e0202 */
[----:B------:R-:W-:-:S02]  /*0100*/  MOV R9, 0x3e800000 ;  /* 0x3e80000000097802 */ /* 0x000fc40000000f00 */
[--C-:B--2---:R-:W-:Y:S02]  /*0110*/  PRMT R0, RZ, 0x5410, R10.reuse ;  /* 0x00005410ff007816 */ /* 0x104fe4000000000a */
[----:B0-----:R-:W-:Y:S02]  /*0120*/  PRMT R6, RZ, 0x7610, R10 ;  /* 0x00007610ff067816 */ /* 0x001fe4000000000a */
[----:B------:R-:W-:Y:S01]  /*0130*/  PRMT R7, RZ, 0x5410, R11 ;  /* 0x00005410ff077816 */ /* 0x000fe2000000000b */
[C---:B------:R-:W-:Y:S01]  /*0140*/  FADD.FTZ.RZ R8, R0.reuse, 1 ;  /* 0x3f80000000087421 */ /* 0x040fe2000001c000 */
[----:B------:R-:W-:Y:S02]  /*0150*/  ISETP.GE.U32.AND P2, PT, R0, 0x7f800000, PT ;  /* 0x7f8000000000780c */ /* 0x000fe40003f46070 */
[----:B------:R-:W-:Y:S01]  /*0160*/  ISETP.GE.U32.AND P4, PT, R6, 0x7f800000, PT ;  /* 0x7f8000000600780c */ /* 0x000fe20003f86070 */
[----:B------:R-:W-:Y:S01]  /*0170*/  FADD.FTZ.RZ R12, R7, 1 ;  /* 0x3f800000070c7421 */ /* 0x000fe2000001c000 */
[----:B------:R-:W-:-:S02]  /*0180*/  IADD3 R8, R8, -0x3f400000, RZ ;  /* 0xc0c0000008087810 */ /* 0x000fc40007ffe0ff */
[----:B------:R-:W-:Y:S02]  /*0190*/  ISETP.GE.U32.AND P0, PT, R7, 0x7f800000, PT ;  /* 0x7f8000000700780c */ /* 0x000fe40003f06070 */
[----:B------:R-:W-:Y:S02]  /*01a0*/  LOP3.LUT R19, R8, 0xff800000, RZ, 0xc0, !PT ;  /* 0xff80000008137812 */ /* 0x000fe400078ec0ff */
[----:B------:R-:W-:Y:S01]  /*01b0*/  PRMT R8, RZ, 0x7610, R11 ;  /* 0x00007610ff087816 */ /* 0x000fe2000000000b */
[----:B------:R-:W-:Y:S01]  /*01c0*/  FADD.FTZ.RZ R11, R6, 1 ;  /* 0x3f800000060b7421 */ /* 0x000fe2000001c000 */
[----:B------:R-:W-:Y:S02]  /*01d0*/  IADD3 R10, -R19, 0x40800000, RZ ;  /* 0x40800000130a7810 */ /* 0x000fe40007ffe1ff */
[----:B------:R-:W-:Y:S01]  /*01e0*/  IADD3 R17, R0, -R19, RZ ;  /* 0x8000001300117210 */ /* 0x000fe20007ffe0ff */
[----:B------:R-:W-:Y:S01]  /*01f0*/  FADD.FTZ.RZ R13, R8, 1 ;  /* 0x3f800000080d7421 */ /* 0x000fe2000001c000 */
[----:B------:R-:W-:Y:S01]  /*0200*/  IADD3 R11, R11, -0x3f400000, RZ ;  /* 0xc0c000000b0b7810 */ /* 0x000fe20007ffe0ff */
[----:B------:R-:W-:Y:S01]  /*0210*/  FFMA.FTZ R10, R10, R9, -1 ;  /* 0xbf8000000a0a7423 */ /* 0x000fe20000010009 */
[----:B------:R-:W-:Y:S01]  /*0220*/  IADD3 R12, R12, -0x3f400000, RZ ;  /* 0xc0c000000c0c7810 */ /* 0x000fe20007ffe0ff */
[----:B------:R-:W-:Y:S01]  /*0230*/  I2F R19, R19 ;  /* 0x0000001300137306 */ /* 0x000fe20000201400 */
[----:B------:R-:W-:Y:S01]  /*0240*/  LOP3.LUT R11, R11, 0xff800000, RZ, 0xc0, !PT ;  /* 0xff8000000b0b7812 */ /* 0x000fe200078ec0ff */
[----:B------:R-:W-:Y:S01]  /*0250*/  FADD.FTZ R17, R17, R10 ;  /* 0x0000000a11117221 */ /* 0x000fe20000010000 */
[----:B------:R-:W-:-:S02]  /*0260*/  IADD3 R13, R13, -0x3f400000, RZ ;  /* 0xc0c000000d0d7810 */ /* 0x000fc40007ffe0ff */
[----:B------:R-:W-:Y:S02]  /*0270*/  LOP3.LUT R18, R12, 0xff800000, RZ, 0xc0, !PT ;  /* 0xff8000000c127812 */ /* 0x000fe400078ec0ff */
[----:B------:R-:W-:Y:S01]  /*0280*/  IADD3 R10, -R11, 0x40800000, RZ ;  /* 0x408000000b0a7810 */ /* 0x000fe20007ffe1ff */
[----:B------:R-:W-:Y:S01]  /*0290*/  I2F R12, R11 ;  /* 0x0000000b000c7306 */ /* 0x000fe20000201400 */
[----:B------:R-:W-:Y:S02]  /*02a0*/  LOP3.LUT R13, R13, 0xff800000, RZ, 0xc0, !PT ;  /* 0xff8000000d0d7812 */ /* 0x000fe400078ec0ff */
[----:B------:R-:W-:Y:S01]  /*02b0*/  IADD3 R16, -R18, 0x40800000, RZ ;  /* 0x4080000012107810 */ /* 0x000fe20007ffe1ff */
[-C--:B------:R-:W-:Y:S01]  /*02c0*/  FFMA.FTZ R14, R10, R9.reuse, -1 ;  /* 0xbf8000000a0e7423 */ /* 0x080fe20000010009 */
[----:B------:R-:W-:Y:S01]  /*02d0*/  HFMA2.MMA R10, -RZ, RZ, 1.3056640625, -1.8671875 ;  /* 0x3d39bf78ff0a7435 */ /* 0x000fe200000001ff */
[----:B------:R-:W-:Y:S02]  /*02e0*/  IADD3 R20, -R13, 0x40800000, RZ ;  /* 0x408000000d147810 */ /* 0x000fe40007ffe1ff */
[----:B------:R-:W-:Y:S01]  /*02f0*/  IADD3 R21, R7, -R18, RZ ;  /* 0x8000001207157210 */ /* 0x000fe20007ffe0ff */
[----:B------:R-:W-:Y:S01]  /*0300*/  FFMA.FTZ R16, R16, R9, -1 ;  /* 0xbf80000010107423 */ /* 0x000fe20000010009 */
[----:B------:R-:W-:Y:S01]  /*0310*/  IADD3 R23, R6, -R11, RZ ;  /* 0x8000000b06177210 */ /* 0x000fe20007ffe0ff */
[----:B------:R-:W-:Y:S01]  /*0320*/  FFMA.FTZ R20, R20, R9, -1 ;  /* 0xbf80000014147423 */ /* 0x000fe20000010009 */
[C---:B------:R-:W-:Y:S01]  /*0330*/  IADD3 R15, R8.reuse, -R13, RZ ;  /* 0x8000000d080f7210 */ /* 0x040fe20007ffe0ff */
[----:B------:R-:W-:Y:S01]  /*0340*/  FADD.FTZ R21, R21, R16 ;  /* 0x0000001015157221 */ /* 0x000fe20000010000 */
[----:B------:R-:W0:Y:S01]  /*0350*/  I2F R11, R18 ;  /* 0x00000012000b7306 */ /* 0x000e220000201400 */
[----:B------:R-:W-:Y:S01]  /*0360*/  FADD.FTZ R23, R23, R14 ;  /* 0x0000000e17177221 */ /* 0x000fe20000010000 */
[----:B------:R-:W-:Y:S01]  /*0370*/  ISETP.GE.U32.AND P1, PT, R8, 0x7f800000, PT ;  /* 0x7f8000000800780c */ /* 0x000fe20003f26070 */
[----:B------:R-:W-:-:S02]  /*0380*/  FADD.FTZ R15, R15, R20 ;  /* 0x000000140f0f7221 */ /* 0x000fc40000010000 */
[-C--:B------:R-:W-:Y:S02]  /*0390*/  FFMA.FTZ R14, R17, -R10.reuse, 0.10546888411045074463 ;  /* 0x3dd80012110e7423 */ /* 0x080fe4000001080a */
[----:B------:R-:W-:Y:S01]  /*03a0*/  FFMA.FTZ R20, R21, -R10, 0.10546888411045074463 ;  /* 0x3dd8001215147423 */ /* 0x000fe2000001080a */
[----:B------:R3:W1:Y:S01]  /*03b0*/  I2F R18, R13 ;  /* 0x0000000d00127306 */ /* 0x0006620000201400 */
[----:B------:R-:W-:Y:S02]  /*03c0*/  FFMA.FTZ R14, R17, R14, -0.13229703903198242188 ;  /* 0xbe0778e0110e7423 */ /* 0x000fe4000001000e */
[----:B------:R-:W-:Y:S02]  /*03d0*/  FFMA.FTZ R20, R21, R20, -0.13229703903198242188 ;  /* 0xbe0778e015147423 */ /* 0x000fe40000010014 */
[----:B------:R-:W-:Y:S02]  /*03e0*/  FFMA.FTZ R14, R17, R14, 0.14491446316242218018 ;  /* 0x3e146475110e7423 */ /* 0x000fe4000001000e */
[----:B------:R-:W-:-:S02]  /*03f0*/  FFMA.FTZ R20, R21, R20, 0.14491446316242218018 ;  /* 0x3e14647515147423 */ /* 0x000fc40000010014 */
[----:B------:R-:W-:Y:S01]  /*0400*/  FFMA.FTZ R16, R23, -R10, 0.10546888411045074463 ;  /* 0x3dd8001217107423 */ /* 0x000fe2000001080a */
[--C-:B---3--:R-:W-:Y:S01]  /*0410*/  PRMT R13, RZ, 0x5410, R4.reuse ;  /* 0x00005410ff0d7816 */ /* 0x108fe20000000004 */
[----:B------:R-:W-:Y:S01]  /*0420*/  FFMA.FTZ R14, R17, R14, -0.16641564667224884033 ;  /* 0xbe2a68dd110e7423 */ /* 0x000fe2000001000e */
[----:B------:R-:W-:Y:S01]  /*0430*/  PRMT R4, RZ, 0x7610, R4 ;  /* 0x00007610ff047816 */ /* 0x000fe20000000004 */
[----:B------:R-:W-:Y:S02]  /*0440*/  FFMA.FTZ R22, R15, -R10, 0.10546888411045074463 ;  /* 0x3dd800120f167423 */ /* 0x000fe4000001080a */
[----:B------:R-:W-:Y:S02]  /*0450*/  FFMA.FTZ R20, R21, R20, -0.16641564667224884033 ;  /* 0xbe2a68dd15147423 */ /* 0x000fe40000010014 */
[----:B------:R-:W-:Y:S02]  /*0460*/  FFMA.FTZ R16, R23, R16, -0.13229703903198242188 ;  /* 0xbe0778e017107423 */ /* 0x000fe40000010010 */
[----:B------:R-:W-:-:S02]  /*0470*/  FFMA.FTZ R14, R17, R14, 0.19988867640495300293 ;  /* 0x3e4caf9e110e7423 */ /* 0x000fc4000001000e */
[----:B------:R-:W-:Y:S02]  /*0480*/  FFMA.FTZ R22, R15, R22, -0.13229703903198242188 ;  /* 0xbe0778e00f167423 */ /* 0x000fe40000010016 */
[----:B------:R-:W-:Y:S02]  /*0490*/  FFMA.FTZ R20, R21, R20, 0.19988867640495300293 ;  /* 0x3e4caf9e15147423 */ /* 0x000fe40000010014 */
[----:B------:R-:W-:Y:S02]  /*04a0*/  FFMA.FTZ R16, R23, R16, 0.14491446316242218018 ;  /* 0x3e14647517107423 */ /* 0x000fe40000010010 */
[----:B------:R-:W-:Y:S02]  /*04b0*/  FFMA.FTZ R14, R17, R14, -0.25000196695327758789 ;  /* 0xbe800042110e7423 */ /* 0x000fe4000001000e */
[----:B------:R-:W-:Y:S02]  /*04c0*/  FFMA.FTZ R22, R15, R22, 0.14491446316242218018 ;  /* 0x3e1464750f167423 */ /* 0x000fe40000010016 */
[----:B------:R-:W-:-:S02]  /*04d0*/  FFMA.FTZ R20, R21, R20, -0.25000196695327758789 ;  /* 0xbe80004215147423 */ /* 0x000fc40000010014 */
[----:B------:R-:W-:Y:S02]  /*04e0*/  FFMA.FTZ R16, R23, R16, -0.16641564667224884033 ;  /* 0xbe2a68dd17107423 */ /* 0x000fe40000010010 */
[----:B------:R-:W-:Y:S02]  /*04f0*/  FFMA.FTZ R14, R17, R14, 0.33333510160446166992 ;  /* 0x3eaaaae6110e7423 */ /* 0x000fe4000001000e */
[----:B------:R-:W-:Y:S02]  /*0500*/  FFMA.FTZ R22, R15, R22, -0.16641564667224884033 ;  /* 0xbe2a68dd0f167423 */ /* 0x000fe40000010016 */
[----:B------:R-:W-:Y:S02]  /*0510*/  FFMA.FTZ R20, R21, R20, 0.33333510160446166992 ;  /* 0x3eaaaae615147423 */ /* 0x000fe40000010014 */
[----:B------:R-:W-:Y:S02]  /*0520*/  FFMA.FTZ R16, R23, R16, 0.19988867640495300293 ;  /* 0x3e4caf9e17107423 */ /* 0x000fe40000010010 */
[----:B------:R-:W-:-:S02]  /*0530*/  FFMA.FTZ R14, R17, R14, -0.5 ;  /* 0xbf000000110e7423 */ /* 0x000fc4000001000e */
[----:B------:R-:W-:Y:S02]  /*0540*/  FFMA.FTZ R22, R15, R22, 0.19988867640495300293 ;  /* 0x3e4caf9e0f167423 */ /* 0x000fe40000010016 */
[----:B------:R-:W-:Y:S02]  /*0550*/  FFMA.FTZ R20, R21, R20, -0.5 ;  /* 0xbf00000015147423 */ /* 0x000fe40000010014 */
[----:B------:R-:W-:Y:S02]  /*0560*/  FFMA.FTZ R16, R23, R16, -0.25000196695327758789 ;  /* 0xbe80004217107423 */ /* 0x000fe40000010010 */
[----:B------:R-:W-:Y:S02]  /*0570*/  FMUL.FTZ R14, R17, R14 ;  /* 0x0000000e110e7220 */ /* 0x000fe40000410000 */
[----:B------:R-:W-:Y:S02]  /*0580*/  FFMA.FTZ R22, R15, R22, -0.25000196695327758789 ;  /* 0xbe8000420f167423 */ /* 0x000fe40000010016 */
[----:B------:R-:W-:-:S02]  /*0590*/  FMUL.FTZ R20, R21, R20 ;  /* 0x0000001415147220 */ /* 0x000fc40000410000 */
[----:B------:R-:W-:Y:S02]  /*05a0*/  FFMA.FTZ R16, R23, R16, 0.33333510160446166992 ;  /* 0x3eaaaae617107423 */ /* 0x000fe40000010010 */
[----:B------:R-:W-:Y:S02]  /*05b0*/  FFMA.FTZ R17, R17, R14, R17 ;  /* 0x0000000e11117223 */ /* 0x000fe40000010011 */
[----:B------:R-:W-:Y:S02]  /*05c0*/  FFMA.FTZ R22, R15, R22, 0.33333510160446166992 ;  /* 0x3eaaaae60f167423 */ /* 0x000fe40000010016 */
[----:B------:R-:W-:Y:S02]  /*05d0*/  FFMA.FTZ R20, R21, R20, R21 ;  /* 0x0000001415147223 */ /* 0x000fe40000010015 */
[----:B0-----:R-:W-:Y:S02]  /*05e0*/  FMUL.FTZ R11, R11, 1.1920928955078125e-07 ;  /* 0x340000000b0b7820 */ /* 0x001fe40000410000 */
[----:B------:R-:W-:-:S02]  /*05f0*/  FADD.FTZ.RZ R14, R13, 1 ;  /* 0x3f8000000d0e7421 */ /* 0x000fc4000001c000 */
[----:B------:R-:W-:Y:S02]  /*0600*/  FFMA.FTZ R16, R23, R16, -0.5 ;  /* 0xbf00000017107423 */ /* 0x000fe40000010010 */
[----:B------:R-:W-:Y:S02]  /*0610*/  FFMA.FTZ R22, R15, R22, -0.5 ;  /* 0xbf0000000f167423 */ /* 0x000fe40000010016 */
[----:B------:R-:W-:Y:S01]  /*0620*/  FFMA.FTZ R11, R11, 0.69314718246459960938, R20 ;  /* 0x3f3172180b0b7823 */ /* 0x000fe20000010014 */
[----:B------:R-:W-:Y:S01]  /*0630*/  IADD3 R20, R14, -0x3f400000, RZ ;  /* 0xc0c000000e147810 */ /* 0x000fe20007ffe0ff */
[----:B------:R-:W-:Y:S01]  /*0640*/  FMUL.FTZ R16, R23, R16 ;  /* 0x0000001017107220 */ /* 0x000fe20000410000 */
[----:B------:R-:W-:Y:S01]  /*0650*/  PRMT R14, RZ, 0x5410, R5 ;  /* 0x00005410ff0e7816 */ /* 0x000fe20000000005 */
[----:B------:R-:W-:Y:S01]  /*0660*/  FMUL.FTZ R22, R15, R22 ;  /* 0x000000160f167220 */ /* 0x000fe20000410000 */
[----:B------:R-:W-:Y:S01]  /*0670*/  LOP3.LUT R20, R20, 0xff800000, RZ, 0xc0, !PT ;  /* 0xff80000014147812 */ /* 0x000fe200078ec0ff */
[----:B------:R-:W-:Y:S01]  /*0680*/  FFMA.FTZ R23, R23, R16, R23 ;  /* 0x0000001017177223 */ /* 0x000fe20000010017 */
[----:B------:R-:W-:Y:S01]  /*0690*/  PRMT R5, RZ, 0x7610, R5 ;  /* 0x00007610ff057816 */ /* 0x000fe20000000005 */
[----:B------:R-:W-:-:S02]  /*06a0*/  FFMA.FTZ R16, R15, R22, R15 ;  /* 0x000000160f107223 */ /* 0x000fc4000001000f */
[----:B------:R0:W2:Y:S01]  /*06b0*/  I2F R15, R20 ;  /* 0x00000014000f7306 */ /* 0x0000a20000201400 */
[----:B------:R-:W-:Y:S02]  /*06c0*/  FMUL.FTZ R12, R12, 1.1920928955078125e-07 ;  /* 0x340000000c0c7820 */ /* 0x000fe40000410000 */
[----:B------:R-:W-:Y:S02]  /*06d0*/  FADD.FTZ.RZ R22, R4, 1 ;  /* 0x3f80000004167421 */ /* 0x000fe4000001c000 */
[----:B-1----:R-:W-:Y:S02]  /*06e0*/  FMUL.FTZ R21, R18, 1.1920928955078125e-07 ;  /* 0x3400000012157820 */ /* 0x002fe40000410000 */
[----:B------:R-:W-:Y:S01]  /*06f0*/  FFMA.FTZ R12, R12, 0.69314718246459960938, R23 ;  /* 0x3f3172180c0c7823 */ /* 0x000fe20000010017 */
[----:B------:R-:W-:Y:S01]  /*0700*/  IADD3 R23, R22, -0x3f400000, RZ ;  /* 0xc0c0000016177810 */ /* 0x000fe20007ffe0ff */
[----:B------:R-:W-:Y:S02]  /*0710*/  FADD.FTZ.RZ R18, R14, 1 ;  /* 0x3f8000000e127421 */ /* 0x000fe4000001c000 */
[----:B------:R-:W-:Y:S01]  /*0720*/  FADD.FTZ.RZ R24, R5, 1 ;  /* 0x3f80000005187421 */ /* 0x000fe2000001c000 */
[----:B------:R-:W-:Y:S01]  /*0730*/  LOP3.LUT R23, R23, 0xff800000, RZ, 0xc0, !PT ;  /* 0xff80000017177812 */ /* 0x000fe200078ec0ff */
[----:B------:R-:W-:Y:S01]  /*0740*/  FMUL.FTZ R22, R19, 1.1920928955078125e-07 ;  /* 0x3400000013167820 */ /* 0x000fe20000410000 */
[----:B------:R-:W-:Y:S01]  /*0750*/  IADD3 R19, R18, -0x3f400000, RZ ;  /* 0xc0c0000012137810 */ /* 0x000fe20007ffe0ff */
[----:B------:R-:W-:Y:S01]  /*0760*/  FFMA.FTZ R16, R21, 0.69314718246459960938, R16 ;  /* 0x3f31721815107823 */ /* 0x000fe20000010010 */
[----:B------:R-:W-:Y:S01]  /*0770*/  IADD3 R18, R24, -0x3f400000, RZ ;  /* 0xc0c0000018127810 */ /* 0x000fe20007ffe0ff */
[----:B------:R-:W-:Y:S01]  /*0780*/  FFMA.FTZ R17, R22, 0.69314718246459960938, R17 ;  /* 0x3f31721816117823 */ /* 0x000fe20000010011 */
[----:B------:R-:W-:Y:S05]  /*0790*/  @!P2 BRA `(.L_x_3032) ;  /* 0x000000500000a947 */ /* 0x000fea0003800000 */
[C---:B0-2---:R-:W-:Y:S02]  /*07a0*/  ISETP.GE.AND P2, PT, R0.reuse, -0x407fffff, PT ;  /* 0xbf8000010000780c */ /* 0x045fe40003f46270 */
[----:B------:R-:W-:-:S11]  /*07b0*/  FSETP.NEU.FTZ.AND P3, PT, R0, RZ, PT ;  /* 0x000000ff0000720b */ /* 0x000fd60003f7d000 */
[----:B------:R-:W-:-:S05]  /*07c0*/  @P2 MOV R21, 0x7f800000 ;  /* 0x7f80000000152802 */ /* 0x000fca0000000f00 */
[----:B------:R-:W-:-:S05]  /*07d0*/  @P2 FFMA.FTZ R17, R0, R21, +INF ;  /* 0x7f80000000112423 */ /* 0x000fca0000010015 */
[----:B------:R-:W-:Y:S02]  /*07e0*/  FSEL R17, R17, -RZ, P3 ;  /* 0x800000ff11117208 */ /* 0x000fe40001800000 */
.L_x_3032:
[----:B0-2---:R-:W-:Y:S05]  /*07f0*/  BSYNC B0 ;  /* 0x0000000000007941 */ /* 0x005fea0003800000 */
.L_x_3031:
[----:B------:R-:W-:Y:S01]  /*0800*/  BSSY B0, `(.L_x_3033) ;  /* 0x0000007000007945 */ /* 0x000fe20003800000 */
[----:B------:R-:W-:Y:S05]  /*0810*/  @!P4 BRA `(.L_x_3034) ;  /* 0x000000500000c947 */ /* 0x000fea0003800000 */
[C---:B------:R-:W-:Y:S02]  /*0820*/  ISETP.GE.AND P2, PT, R6.reuse, -0x407fffff, PT ;  /* 0xbf8000010600780c */ /* 0x040fe40003f46270 */
[----:B------:R-:W-:-:S11]  /*0830*/  FSETP.NEU.FTZ.AND P3, PT, R6, RZ, PT ;  /* 0x000000ff0600720b */ /* 0x000fd60003f7d000 */
[----:B------:R-:W-:-:S05]  /*0840*/  @P2 MOV R21, 0x7f800000 ;  /* 0x7f80000000152802 */ /* 0x000fca0000000f00 */
[----:B------:R-:W-:-:S05]  /*0850*/  @P2 FFMA.FTZ R12, R6, R21, +INF ;  /* 0x7f800000060c2423 */ /* 0x000fca0000010015 */
[----:B------:R-:W-:Y:S02]  /*0860*/  FSEL R12, R12, -RZ, P3 ;  /* 0x800000ff0c0c7208 */ /* 0x000fe40001800000 */
.L_x_3034:
[----:B------:R-:W-:Y:S05]  /*0870*/  BSYNC B0 ;  /* 0x0000000000007941 */ /* 0x000fea0003800000 */
.L_x_3033:
[----:B------:R-:W-:Y:S01]  /*0880*/  BSSY B0, `(.L_x_3035) ;  /* 0x0000007000007945 */ /* 0x000fe20003800000 */
[----:B------:R-:W-:Y:S05]  /*0890*/  @!P0 BRA `(.L_x_3036) ;  /* 0x0000005000008947 */ /* 0x000fea0003800000 */
[C---:B------:R-:W-:Y:S02]  /*08a0*/  ISETP.GE.AND P0, PT, R7.reuse, -0x407fffff, PT ;  /* 0xbf8000010700780c */ /* 0x040fe40003f06270 */
[----:B------:R-:W-:-:S11]  /*08b0*/  FSETP.NEU.FTZ.AND P2, PT, R7, RZ, PT ;  /* 0x000000ff0700720b */ /* 0x000fd60003f5d000 */
[----:B------:R-:W-:-:S05]  /*08c0*/  @P0 MOV R0, 0x7f800000 ;  /* 0x7f80000000000802 */ /* 0x000fca0000000f00 */
[----:B------:R-:W-:-:S05]  /*08d0*/  @P0 FFMA.FTZ R11, R7, R0, +INF ;  /* 0x7f800000070b0423 */ /* 0x000fca0000010000 */
[----:B------:R-:W-:Y:S02]  /*08e0*/  FSEL R11, R11, -RZ, P2 ;  /* 0x800000ff0b0b7208 */ /* 0x000fe40001000000 */
.L_x_3036:
[----:B------:R-:W-:Y:S05]  /*08f0*/  BSYNC B0 ;  /* 0x0000000000007941 */ /* 0x000fea0003800000 */
.L_x_3035:
[----:B------:R-:W-:Y:S01]  /*0900*/  BSSY B0, `(.L_x_3037) ;  /* 0x0000007000007945 */ /* 0x000fe20003800000 */
[----:B------:R-:W-:Y:S05]  /*0910*/  @!P1 BRA `(.L_x_3038) ;  /* 0x0000005000009947 */ /* 0x000fea0003800000 */
[C---:B------:R-:W-:Y:S02]  /*0920*/  ISETP.GE.AND P0, PT, R8.reuse, -0x407fffff, PT ;  /* 0xbf8000010800780c */ /* 0x040fe40003f06270 */
[----:B------:R-:W-:-:S11]  /*0930*/  FSETP.NEU.FTZ.AND P1, PT, R8, RZ, PT ;  /* 0x000000ff0800720b */ /* 0x000fd60003f3d000 */
[----:B------:R-:W-:-:S05]  /*0940*/  @P0 MOV R7, 0x7f800000 ;  /* 0x7f80000000070802 */ /* 0x000fca0000000f00 */
[----:B------:R-:W-:-:S05]  /*0950*/  @P0 FFMA.FTZ R16, R8, R7, +INF ;  /* 0x7f80000008100423 */ /* 0x000fca0000010007 */
[----:B------:R-:W-:Y:S02]  /*0960*/  FSEL R16, R16, -RZ, P1 ;  /* 0x800000ff10107208 */ /* 0x000fe40000800000 */
.L_x_3038:
[----:B------:R-:W-:Y:S05]  /*0970*/  BSYNC B0 ;  /* 0x0000000000007941 */ /* 0x000fea0003800000 */
.L_x_3037:
[----:B------:R-:W-:Y:S01]  /*0980*/  LOP3.LUT R25, R19, 0xff800000, RZ, 0xc0, !PT ;  /* 0xff80000013197812 */ /* 0x000fe200078ec0ff */
[----:B------:R0:W1:Y:S01]  /*0990*/  I2F R0, R23 ;  /* 0x0000001700007306 */ /* 0x0000620000201400 */
[----:B------:R-:W-:Y:S01]  /*09a0*/  LOP3.LUT R8, R18, 0xff800000, RZ, 0xc0, !PT ;  /* 0xff80000012087812 */ /* 0x000fe200078ec0ff */
[----:B------:R-:W-:Y:S01]  /*09b0*/  BSSY B0, `(.L_x_3039) ;  /* 0x000004d000007945 */ /* 0x000fe20003800000 */
[----:B------:R-:W-:Y:S02]  /*09c0*/  IADD3 R22, -R23, 0x40800000, RZ ;  /* 0x4080000017167810 */ /* 0x000fe40007ffe1ff */
[----:B------:R-:W-:Y:S02]  /*09d0*/  IADD3 R18, -R20, 0x40800000, RZ ;  /* 0x4080000014127810 */ /* 0x000fe40007ffe1ff */
[----:B------:R-:W-:Y:S01]  /*09e0*/  IADD3 R24, -R25, 0x40800000, RZ ;  /* 0x4080000019187810 */ /* 0x000fe20007ffe1ff */
[----:B------:R-:W-:Y:S01]  /*09f0*/  FFMA.FTZ R22, R22, R9, -1 ;  /* 0xbf80000016167423 */ /* 0x000fe20000010009 */
[----:B------:R-:W-:Y:S01]  /*0a00*/  IADD3 R26, -R8, 0x40800000, RZ ;  /* 0x40800000081a7810 */ /* 0x000fe20007ffe1ff */
[----:B------:R-:W2:Y:S01]  /*0a10*/  I2F R6, R25 ;  /* 0x0000001900067306 */ /* 0x000ea20000201400 */
[----:B------:R-:W-:Y:S01]  /*0a20*/  IADD3 R7, R4, -R23, RZ ;  /* 0x8000001704077210 */ /* 0x000fe20007ffe0ff */
[-C--:B0-----:R-:W-:Y:S01]  /*0a30*/  FFMA.FTZ R23, R18, R9.reuse, -1 ;  /* 0xbf80000012177423 */ /* 0x081fe20000010009 */
[----:B------:R-:W-:Y:S01]  /*0a40*/  IADD3 R20, R13, -R20, RZ ;  /* 0x800000140d147210 */ /* 0x000fe20007ffe0ff */
[----:B------:R-:W-:Y:S01]  /*0a50*/  FFMA.FTZ R24, R24, R9, -1 ;  /* 0xbf80000018187423 */ /* 0x000fe20000010009 */
[----:B------:R-:W-:Y:S01]  /*0a60*/  IADD3 R19, R14, -R25, RZ ;  /* 0x800000190e137210 */ /* 0x000fe20007ffe0ff */
[----:B------:R-:W-:Y:S01]  /*0a70*/  FFMA.FTZ R26, R26, R9, -1 ;  /* 0xbf8000001a1a7423 */ /* 0x000fe20000010009 */
[----:B------:R-:W-:Y:S01]  /*0a80*/  IADD3 R21, R5, -R8, RZ ;  /* 0x8000000805157210 */ /* 0x000fe20007ffe0ff */
[----:B------:R-:W-:Y:S01]  /*0a90*/  FADD.FTZ R7, R7, R22 ;  /* 0x0000001607077221 */ /* 0x000fe20000010000 */
[----:B------:R-:W0:Y:S01]  /*0aa0*/  I2F R8, R8 ;  /* 0x0000000800087306 */ /* 0x000e220000201400 */
[----:B------:R-:W-:Y:S01]  /*0ab0*/  FADD.FTZ R9, R20, R23 ;  /* 0x0000001714097221 */ /* 0x000fe20000010000 */
[----:B------:R-:W-:Y:S01]  /*0ac0*/  ISETP.GE.U32.AND P2, PT, R13, 0x7f800000, PT ;  /* 0x7f8000000d00780c */ /* 0x000fe20003f46070 */
[----:B------:R-:W-:Y:S01]  /*0ad0*/  FADD.FTZ R19, R19, R24 ;  /* 0x0000001813137221 */ /* 0x000fe20000010000 */
[----:B------:R-:W-:Y:S01]  /*0ae0*/  ISETP.GE.U32.AND P4, PT, R4, 0x7f800000, PT ;  /* 0x7f8000000400780c */ /* 0x000fe20003f86070 */
[----:B------:R-:W-:Y:S01]  /*0af0*/  FADD.FTZ R21, R21, R26 ;  /* 0x0000001a15157221 */ /* 0x000fe20000010000 */
[----:B------:R-:W-:Y:S01]  /*0b00*/  ISETP.GE.U32.AND P0, PT, R14, 0x7f800000, PT ;  /* 0x7f8000000e00780c */ /* 0x000fe20003f06070 */
[-C--:B------:R-:W-:Y:S01]  /*0b10*/  FFMA.FTZ R20, R7, -R10.reuse, 0.10546888411045074463 ;  /* 0x3dd8001207147423 */ /* 0x080fe2000001080a */
[----:B------:R-:W-:Y:S01]  /*0b20*/  ISETP.GE.U32.AND P1, PT, R5, 0x7f800000, PT ;  /* 0x7f8000000500780c */ /* 0x000fe20003f26070 */
[----:B------:R-:W-:-:S02]  /*0b30*/  FFMA.FTZ R18, R9, -R10, 0.10546888411045074463 ;  /* 0x3dd8001209127423 */ /* 0x000fc4000001080a */
[-C--:B------:R-:W-:Y:S02]  /*0b40*/  FFMA.FTZ R22, R19, -R10.reuse, 0.10546888411045074463 ;  /* 0x3dd8001213167423 */ /* 0x080fe4000001080a */
[----:B------:R-:W-:Y:S02]  /*0b50*/  FFMA.FTZ R10, R21, -R10, 0.10546888411045074463 ;  /* 0x3dd80012150a7423 */ /* 0x000fe4000001080a */
[----:B------:R-:W-:Y:S02]  /*0b60*/  FFMA.FTZ R20, R7, R20, -0.13229703903198242188 ;  /* 0xbe0778e007147423 */ /* 0x000fe40000010014 */
[----:B------:R-:W-:Y:S02]  /*0b70*/  FFMA.FTZ R18, R9, R18, -0.13229703903198242188 ;  /* 0xbe0778e009127423 */ /* 0x000fe40000010012 */
[----:B------:R-:W-:Y:S02]  /*0b80*/  FFMA.FTZ R22, R19, R22, -0.13229703903198242188 ;  /* 0xbe0778e013167423 */ /* 0x000fe40000010016 */
[----:B------:R-:W-:-:S02]  /*0b90*/  FFMA.FTZ R10, R21, R10, -0.13229703903198242188 ;  /* 0xbe0778e0150a7423 */ /* 0x000fc4000001000a */
[----:B------:R-:W-:Y:S02]  /*0ba0*/  FFMA.FTZ R20, R7, R20, 0.14491446316242218018 ;  /* 0x3e14647507147423 */ /* 0x000fe40000010014 */
[----:B------:R-:W-:Y:S02]  /*0bb0*/  FFMA.FTZ R18, R9, R18, 0.14491446316242218018 ;  /* 0x3e14647509127423 */ /* 0x000fe40000010012 */
[----:B------:R-:W-:Y:S02]  /*0bc0*/  FFMA.FTZ R22, R19, R22, 0.14491446316242218018 ;  /* 0x3e14647513167423 */ /* 0x000fe40000010016 */
[----:B------:R-:W-:Y:S02]  /*0bd0*/  FFMA.FTZ R10, R21, R10, 0.14491446316242218018 ;  /* 0x3e146475150a7423 */ /* 0x000fe4000001000a */
[----:B------:R-:W-:Y:S02]  /*0be0*/  FFMA.FTZ R20, R7, R20, -0.16641564667224884033 ;  /* 0xbe2a68dd07147423 */ /* 0x000fe40000010014 */
[----:B------:R-:W-:-:S02]  /*0bf0*/  FFMA.FTZ R18, R9, R18, -0.16641564667224884033 ;  /* 0xbe2a68dd09127423 */ /* 0x000fc40000010012 */
[----:B------:R-:W-:Y:S02]  /*0c00*/  FFMA.FTZ R22, R19, R22, -0.16641564667224884033 ;  /* 0xbe2a68dd13167423 */ /* 0x000fe40000010016 */
[----:B------:R-:W-:Y:S02]  /*0c10*/  FFMA.FTZ R10, R21, R10, -0.16641564667224884033 ;  /* 0xbe2a68dd150a7423 */ /* 0x000fe4000001000a */
[----:B------:R-:W-:Y:S02]  /*0c20*/  FFMA.FTZ R20, R7, R20, 0.19988867640495300293 ;  /* 0x3e4caf9e07147423 */ /* 0x000fe40000010014 */
[----:B------:R-:W-:Y:S02]  /*0c30*/  FFMA.FTZ R18, R9, R18, 0.19988867640495300293 ;  /* 0x3e4caf9e09127423 */ /* 0x000fe40000010012 */
[----:B------:R-:W-:Y:S02]  /*0c40*/  FFMA.FTZ R22, R19, R22, 0.19988867640495300293 ;  /* 0x3e4caf9e13167423 */ /* 0x000fe40000010016 */
[----:B------:R-:W-:-:S02]  /*0c50*/  FFMA.FTZ R10, R21, R10, 0.19988867640495300293 ;  /* 0x3e4caf9e150a7423 */ /* 0x000fc4000001000a */
[----:B------:R-:W-:Y:S02]  /*0c60*/  FFMA.FTZ R20, R7, R20, -0.25000196695327758789 ;  /* 0xbe80004207147423 */ /* 0x000fe40000010014 */
[----:B------:R-:W-:Y:S02]  /*0c70*/  FFMA.FTZ R18, R9, R18, -0.25000196695327758789 ;  /* 0xbe80004209127423 */ /* 0x000fe40000010012 */
[----:B------:R-:W-:Y:S02]  /*0c80*/  FFMA.FTZ R22, R19, R22, -0.25000196695327758789 ;  /* 0xbe80004213167423 */ /* 0x000fe40000010016 */
[----:B------:R-:W-:Y:S02]  /*0c90*/  FFMA.FTZ R10, R21, R10, -0.25000196695327758789 ;  /* 0xbe800042150a7423 */ /* 0x000fe4000001000a */
[----:B------:R-:W-:Y:S02]  /*0ca0*/  FFMA.FTZ R20, R7, R20, 0.33333510160446166992 ;  /* 0x3eaaaae607147423 */ /* 0x000fe40000010014 */
[----:B------:R-:W-:-:S02]  /*0cb0*/  FFMA.FTZ R18, R9, R18, 0.33333510160446166992 ;  /* 0x3eaaaae609127423 */ /* 0x000fc40000010012 */
[----:B------:R-:W-:Y:S02]  /*0cc0*/  FFMA.FTZ R22, R19, R22, 0.33333510160446166992 ;  /* 0x3eaaaae613167423 */ /* 0x000fe40000010016 */
[----:B------:R-:W-:Y:S02]  /*0cd0*/  FFMA.FTZ R10, R21, R10, 0.33333510160446166992 ;  /* 0x3eaaaae6150a7423 */ /* 0x000fe4000001000a */
[----:B------:R-:W-:Y:S02]  /*0ce0*/  FFMA.FTZ R20, R7, R20, -0.5 ;  /* 0xbf00000007147423 */ /* 0x000fe40000010014 */
[----:B------:R-:W-:Y:S02]  /*0cf0*/  FFMA.FTZ R18, R9, R18, -0.5 ;  /* 0xbf00000009127423 */ /* 0x000fe40000010012 */
[----:B------:R-:W-:Y:S02]  /*0d00*/  FFMA.FTZ R22, R19, R22, -0.5 ;  /* 0xbf00000013167423 */ /* 0x000fe40000010016 */
[----:B------:R-:W-:-:S02]  /*0d10*/  FFMA.FTZ R10, R21, R10, -0.5 ;  /* 0xbf000000150a7423 */ /* 0x000fc4000001000a */
[----:B------:R-:W-:Y:S02]  /*0d20*/  FMUL.FTZ R20, R7, R20 ;  /* 0x0000001407147220 */ /* 0x000fe40000410000 */
[----:B------:R-:W-:Y:S02]  /*0d30*/  FMUL.FTZ R18, R9, R18 ;  /* 0x0000001209127220 */ /* 0x000fe40000410000 */
[----:B------:R-:W-:Y:S02]  /*0d40*/  FMUL.FTZ R22, R19, R22 ;  /* 0x0000001613167220 */ /* 0x000fe40000410000 */
[----:B------:R-:W-:Y:S02]  /*0d50*/  FMUL.FTZ R10, R21, R10 ;  /* 0x0000000a150a7220 */ /* 0x000fe40000410000 */
[----:B------:R-:W-:Y:S02]  /*0d60*/  FFMA.FTZ R20, R7, R20, R7 ;  /* 0x0000001407147223 */ /* 0x000fe40000010007 */
[----:B-1----:R-:W-:-:S02]  /*0d70*/  FMUL.FTZ R7, R0, 1.1920928955078125e-07 ;  /* 0x3400000000077820 */ /* 0x002fc40000410000 */
[----:B------:R-:W-:Y:S02]  /*0d80*/  FFMA.FTZ R9, R9, R18, R9 ;  /* 0x0000001209097223 */ /* 0x000fe40000010009 */
[----:B------:R-:W-:Y:S02]  /*0d90*/  FFMA.FTZ R19, R19, R22, R19 ;  /* 0x0000001613137223 */ /* 0x000fe40000010013 */
[----:B------:R-:W-:Y:S02]  /*0da0*/  FFMA.FTZ R21, R21, R10, R21 ;  /* 0x0000000a15157223 */ /* 0x000fe40000010015 */
[----:B--2---:R-:W-:Y:S02]  /*0db0*/  FMUL.FTZ R6, R6, 1.1920928955078125e-07 ;  /* 0x3400000006067820 */ /* 0x004fe40000410000 */
[----:B0-----:R-:W-:Y:S02]  /*0dc0*/  FMUL.FTZ R8, R8, 1.1920928955078125e-07 ;  /* 0x3400000008087820 */ /* 0x001fe40000410000 */
[----:B------:R-:W-:-:S02]  /*0dd0*/  FMUL.FTZ R0, R15, 1.1920928955078125e-07 ;  /* 0x340000000f007820 */ /* 0x000fc40000410000 */
[----:B------:R-:W-:Y:S02]  /*0de0*/  FFMA.FTZ R7, R7, 0.69314718246459960938, R20 ;  /* 0x3f31721807077823 */ /* 0x000fe40000010014 */
[----:B------:R-:W-:Y:S02]  /*0df0*/  FFMA.FTZ R6, R6, 0.69314718246459960938, R19 ;  /* 0x3f31721806067823 */ /* 0x000fe40000010013 */
        /* <DEDUP_REMOVED lines=8> */
.L_x_3040:
[----:B------:R-:W-:Y:S05]  /*0e80*/  BSYNC B0 ;  /* 0x0000000000007941 */ /* 0x000fea0003800000 */
.L_x_3039:
[----:B------:R-:W-:Y:S01]  /*0e90*/  BSSY B0, `(.L_x_3041) ;  /* 0x0000007000007945 */ /* 0x000fe20003800000 */
[----:B------:R-:W-:Y:S05]  /*0ea0*/  @!P4 BRA `(.L_x_3042) ;  /* 0x000000500000c947 */ /* 0x000fea0003800000 */
[C---:B------:R-:W-:Y:S02]  /*0eb0*/  ISETP.GE.AND P2, PT, R4.reuse, -0x407fffff, PT ;  /* 0xbf8000010400780c */ /* 0x040fe40003f46270 */
[----:B------:R-:W-:-:S11]  /*0ec0*/  FSETP.NEU.FTZ.AND P3, PT, R4, RZ, PT ;  /* 0x000000ff0400720b */ /* 0x000fd60003f7d000 */
[----:B------:R-:W-:-:S05]  /*0ed0*/  @P2 MOV R9, 0x7f800000 ;  /* 0x7f80000000092802 */ /* 0x000fca0000000f00 */
[----:B------:R-:W-:-:S05]  /*0ee0*/  @P2 FFMA.FTZ R7, R4, R9, +INF ;  /* 0x7f80000004072423 */ /* 0x000fca0000010009 */
[----:B------:R-:W-:Y:S02]  /*0ef0*/  FSEL R7, R7, -RZ, P3 ;  /* 0x800000ff07077208 */ /* 0x000fe40001800000 */
.L_x_3042:
[----:B------:R-:W-:Y:S05]  /*0f00*/  BSYNC B0 ;  /* 0x0000000000007941 */ /* 0x000fea0003800000 */
.L_x_3041:
[----:B------:R-:W-:Y:S01]  /*0f10*/  BSSY B0, `(.L_x_3043) ;  /* 0x0000007000007945 */ /* 0x000fe20003800000 */
[----:B------:R-:W-:Y:S05]  /*0f20*/  @!P0 BRA `(.L_x_3044) ;  /* 0x0000005000008947 */ /* 0x000fea0003800000 */
[C---:B------:R-:W-:Y:S02]  /*0f30*/  ISETP.GE.AND P0, PT, R14.reuse, -0x407fffff, PT ;  /* 0xbf8000010e00780c */ /* 0x040fe40003f06270 */
[----:B------:R-:W-:-:S11]  /*0f40*/  FSETP.NEU.FTZ.AND P2, PT, R14, RZ, PT ;  /* 0x000000ff0e00720b */ /* 0x000fd60003f5d000 */
[----:B------:R-:W-:-:S05]  /*0f50*/  @P0 MOV R9, 0x7f800000 ;  /* 0x7f80000000090802 */ /* 0x000fca0000000f00 */
[----:B------:R-:W-:-:S05]  /*0f60*/  @P0 FFMA.FTZ R6, R14, R9, +INF ;  /* 0x7f8000000e060423 */ /* 0x000fca0000010009 */
[----:B------:R-:W-:Y:S02]  /*0f70*/  FSEL R6, R6, -RZ, P2 ;  /* 0x800000ff06067208 */ /* 0x000fe40001000000 */
.L_x_3044:
[----:B------:R-:W-:Y:S05]  /*0f80*/  BSYNC B0 ;  /* 0x0000000000007941 */ /* 0x000fea0003800000 */
.L_x_3043:
[----:B------:R-:W-:Y:S01]  /*0f90*/  BSSY B0, `(.L_x_3045) ;  /* 0x0000007000007945 */ /* 0x000fe20003800000 */
[----:B------:R-:W-:Y:S05]  /*0fa0*/  @!P1 BRA `(.L_x_3046) ;  /* 0x0000005000009947 */ /* 0x000fea0003800000 */
[C---:B------:R-:W-:Y:S02]  /*0fb0*/  ISETP.GE.AND P0, PT, R5.reuse, -0x407fffff, PT ;  /* 0xbf8000010500780c */ /* 0x040fe40003f06270 */
[----:B------:R-:W-:-:S11]  /*0fc0*/  FSETP.NEU.FTZ.AND P1, PT, R5, RZ, PT ;  /* 0x000000ff0500720b */ /* 0x000fd60003f3d000 */
[----:B------:R-:W-:-:S05]  /*0fd0*/  @P0 MOV R4, 0x7f800000 ;  /* 0x7f80000000040802 */ /* 0x000fca0000000f00 */
[----:B------:R-:W-:-:S05]  /*0fe0*/  @P0 FFMA.FTZ R21, R5, R4, +INF ;  /* 0x7f80000005150423 */ /* 0x000fca0000010004 */
[----:B------:R-:W-:Y:S02]  /*0ff0*/  FSEL R21, R21, -RZ, P1 ;  /* 0x800000ff15157208 */ /* 0x000fe40000800000 */
.L_x_3046:
[----:B------:R-:W-:Y:S05]  /*1000*/  BSYNC B0 ;  /* 0x0000000000007941 */ /* 0x000fea0003800000 */
.L_x_3045:
[----:B------:R-:W-:Y:S02]  /*1010*/  F2FP.BF16.PACK_AB R10, R12, R17 ;  /* 0x000000110c0a723e */ /* 0x000fe400000010ff */
[----:B------:R-:W-:Y:S02]  /*1020*/  F2FP.BF16.PACK_AB R11, R16, R11 ;  /* 0x0000000b100b723e */ /* 0x000fe400000010ff */
[----:B------:R-:W-:Y:S02]  /*1030*/  F2FP.BF16.PACK_AB R20, R7, R0 ;  /* 0x000000000714723e */ /* 0x000fe400000010ff */
[----:B------:R-:W-:Y:S01]  /*1040*/  F2FP.BF16.PACK_AB R21, R21, R6 ;  /* 0x000000061515723e */ /* 0x000fe200000010ff */
[----:B------:R-:W-:Y:S04]  /*1050*/  STG.E.64 [R2.64], R10 ;  /* 0x0000000a02007986 */ /* 0x000fe8000c101b04 */
[----:B------:R-:W-:Y:S01]  /*1060*/  STG.E.64 [R2.64+0x400], R20 ;  /* 0x0004001402007986 */ /* 0x000fe2000c101b04 */
[----:B------:R-:W-:Y:S05]  /*1070*/  EXIT ;  /* 0x000000000000794d */ /* 0x000fea0003800000 */
.L_x_3030:
        /* <DEDUP_REMOVED lines=90> */
.L_x_3050:
[----:B------:R-:W-:Y:S05]  /*1620*/  BSYNC B1 ;  /* 0x0000000000017941 */ /* 0x000fea0003800000 */
.L_x_3049:
[----:B------:R-:W-:Y:S02]  /*1630*/  F2FP.BF16.PACK_AB R2, RZ, R3 ;  /* 0x00000003ff02723e */ /* 0x000fe400000010ff */
.L_x_3048:
[----:B------:R-:W-:Y:S05]  /*1640*/  BSYNC B0 ;  /* 0x0000000000007941 */ /* 0x000fea0003800000 */
.L_x_3047:
        /* <DEDUP_REMOVED lines=35> */
.L_x_3054:
[----:B------:R-:W-:Y:S05]  /*1880*/  BSYNC B1 ;  /* 0x0000000000017941 */ /* 0x000fea0003800000 */
.L_x_3053:
[----:B------:R-:W-:Y:S02]  /*1890*/  F2FP.BF16.PACK_AB R3, RZ, R4 ;  /* 0x00000004ff03723e */ /* 0x000fe400000010ff */
.L_x_3052:
[----:B------:R-:W-:Y:S05]  /*18a0*/  BSYNC B0 ;  /* 0x0000000000007941 */ /* 0x000fea0003800000 */
.L_x_3051:
        /* <DEDUP_REMOVED lines=35> */
.L_x_3058:
[----:B------:R-:W-:Y:S05]  /*1ae0*/  BSYNC B1 ;  /* 0x0000000000017941 */ /* 0x000fea0003800000 */
.L_x_3057:
[----:B------:R-:W-:Y:S02]  /*1af0*/  F2FP.BF16.PACK_AB R4, RZ, R5 ;  /* 0x00000005ff04723e */ /* 0x000fe400000010ff */
.L_x_3056:
[----:B------:R-:W-:Y:S05]  /*1b00*/  BSYNC B0 ;  /* 0x0000000000007941 */ /* 0x000fea0003800000 */
.L_x_3055:
        /* <DEDUP_REMOVED lines=35> */
.L_x_3062:
[----:B------:R-:W-:Y:S05]  /*1d40*/  BSYNC B1 ;  /* 0x0000000000017941 */ /* 0x000fea0003800000 */
.L_x_3061:
[----:B------:R-:W-:Y:S02]  /*1d50*/  F2FP.BF16.PACK_AB R5, RZ, R6 ;  /* 0x00000006ff05723e */ /* 0x000fe400000010ff */
.L_x_3060:
[----:B------:R-:W-:Y:S05]  /*1d60*/  BSYNC B0 ;  /* 0x0000000000007941 */ /* 0x000fea0003800000 */
.L_x_3059:
        /* <DEDUP_REMOVED lines=35> */
.L_x_3066:
[----:B------:R-:W-:Y:S05]  /*1fa0*/  BSYNC B1 ;  /* 0x0000000000017941 */ /* 0x000fea0003800000 */
.L_x_3065:
[----:B------:R-:W-:Y:S02]  /*1fb0*/  F2FP.BF16.PACK_AB R6, RZ, R7 ;  /* 0x00000007ff06723e */ /* 0x000fe400000010ff */
.L_x_3064:
[----:B------:R-:W-:Y:S05]  /*1fc0*/  BSYNC B0 ;  /* 0x0000000000007941 */ /* 0x000fea0003800000 */
.L_x_3063:
        /* <DEDUP_REMOVED lines=35> */
.L_x_3070:
[----:B------:R-:W-:Y:S05]  /*2200*/  BSYNC B1 ;  /* 0x0000000000017941 */ /* 0x000fea0003800000 */
.L_x_3069:
[----:B------:R-:W-:Y:S02]  /*2210*/  F2FP.BF16.PACK_AB R7, RZ, R8 ;  /* 0x00000008ff07723e */ /* 0x000fe400000010ff */
.L_x_3068:
[----:B------:R-:W-:Y:S05]  /*2220*/  BSYNC B0 ;  /* 0x0000000000007941 */ /* 0x000fea0003800000 */
.L_x_3067:
        /* <DEDUP_REMOVED lines=35> */
.L_x_3074:
[----:B------:R-:W-:Y:S05]  /*2460*/  BSYNC B1 ;  /* 0x0000000000017941 */ /* 0x000fea0003800000 */
.L_x_3073:
[----:B------:R-:W-:Y:S02]  /*2470*/  F2FP.BF16.PACK_AB R8, RZ, R9 ;  /* 0x00000009ff08723e */ /* 0x000fe400000010ff */
.L_x_3072:
[----:B------:R-:W-:Y:S05]  /*2480*/  BSYNC B0 ;  /* 0x0000000000007941 */ /* 0x000fea0003800000 */
.L_x_3071:
        /* <DEDUP_REMOVED lines=35> */
.L_x_3078:
[----:B------:R-:W-:Y:S05]  /*26c0*/  BSYNC B1 ;  /* 0x0000000000017941 */ /* 0x000fea0003800000 */
.L_x_3077:
[----:B------:R-:W-:Y:S02]  /*26d0*/  F2FP.BF16.PACK_AB R9, RZ, R10 ;  /* 0x0000000aff09723e */ /* 0x000fe400000010ff */
.L_x_3076:
[----:B------:R-:W-:Y:S05]  /*26e0*/  BSYNC B0 ;  /* 0x0000000000007941 */ /* 0x000fea0003800000 */
.L_x_3075:
        /* <DEDUP_REMOVED lines=22> */
.L_x_3081:
[----:B0-----:R-:W-:-:S13]  /*2850*/  ISETP.GE.AND P0, PT, R13, R12, PT ;  /* 0x0000000c0d00720c */ /* 0x001fda0003f06270 */
[----:B------:R-:W-:Y:S05]  /*2860*/  @P0 BRA `(.L_x_3083) ;  /* 0x000000c000000947 */ /* 0x000fea0003800000 */
[----:B------:R-:W-:Y:S02]  /*2870*/  IADD3 R2, R0, R13, RZ ;  /* 0x0000000d00027210 */ /* 0x000fe40007ffe0ff */
[----:B------:R-:W-:Y:S02]  /*2880*/  MOV R3, 0x2 ;  /* 0x0000000200037802 */ /* 0x000fe40000000f00 */
[----:B------:R-:W-:-:S03]  /*2890*/  IADD3 R13, R13, 0x80, RZ ;  /* 0x000000800d0d7810 */ /* 0x000fc60007ffe0ff */
[----:B------:R-:W-:-:S05]  /*28a0*/  IMAD.WIDE.U32 R2, R2, R3, c[0x0][0x168] ;  /* 0x00005a0002027625 */ /* 0x000fca00078e0003 */
[----:B------:R0:W-:Y:S02]  /*28b0*/  STG.E.U16 [R2.64], R5 ;  /* 0x0000000502007986 */ /* 0x0001e4000c101504 */
.L_x_3082:
[----:B------:R-:W-:-:S13]  /*28c0*/  ISETP.GE.AND P0, PT, R13, R12, PT ;  /* 0x0000000c0d00720c */ /* 0x000fda0003f06270 */
[----:B------:R-:W-:Y:S05]  /*28d0*/  @P0 BRA `(.L_x_3084) ;  /* 0x000000d000000947 */ /* 0x000fea0003800000 */
[----:B0-----:R-:W-:Y:S01]  /*28e0*/  HFMA2.MMA R3, -RZ, RZ, 0, 1.1920928955078125e-07 ;  /* 0x00000002ff037435 */ /* 0x001fe200000001ff */
[----:B------:R-:W-:Y:S02]  /*28f0*/  IADD3 R2, R0, R13, RZ ;  /* 0x0000000d00027210 */ /* 0x000fe40007ffe0ff */
[----:B------:R-:W-:-:S07]  /*2900*/  IADD3 R13, R13, 0x80, RZ ;  /* 0x000000800d0d7810 */ /* 0x000fce0007ffe0ff */
[----:B------:R-:W-:-:S05]  /*2910*/  IMAD.WIDE.U32 R2, R2, R3, c[0x0][0x168] ;  /* 0x00005a0002027625 */ /* 0x000fca00078e0003 */
[----:B------:R0:W-:Y:S02]  /*2920*/  STG.E.U16 [R2.64], R6 ;  /* 0x0000000602007986 */ /* 0x0001e4000c101504 */
.L_x_3083:
        /* <DEDUP_REMOVED lines=8> */
.L_x_3084:
[----:B------:R-:W-:Y:S05]  /*29b0*/  BSYNC B1 ;  /* 0x0000000000017941 */ /* 0x000fea0003800000 */
.L_x_3080:
[----:B------:R-:W-:-:S13]  /*29c0*/  ISETP.GE.AND P0, PT, R13, R12, PT ;  /* 0x0000000c0d00720c */ /* 0x000fda0003f06270 */
[----:B0-----:R-:W-:Y:S02]  /*29d0*/  @!P0 IADD3 R2, R0, R13, RZ ;  /* 0x0000000d00028210 */ /* 0x001fe40007ffe0ff */
[----:B------:R-:W-:Y:S02]  /*29e0*/  @!P0 MOV R3, 0x2 ;  /* 0x0000000200038802 */ /* 0x000fe40000000f00 */
[----:B------:R-:W-:-:S03]  /*29f0*/  @!P0 IADD3 R13, R13, 0x80, RZ ;  /* 0x000000800d0d8810 */ /* 0x000fc60007ffe0ff */
[----:B------:R-:W-:-:S05]  /*2a00*/  @!P0 IMAD.WIDE.U32 R2, R2, R3, c[0x0][0x168] ;  /* 0x00005a0002028625 */ /* 0x000fca00078e0003 */
[----:B------:R0:W-:Y:S02]  /*2a10*/  @!P0 STG.E.U16 [R2.64], R8 ;  /* 0x0000000802008986 */ /* 0x0001e4000c101504 */
.L_x_3085:
[----:B------:R-:W-:Y:S05]  /*2a20*/  BSYNC B0 ;  /* 0x0000000000007941 */ /* 0x000fea0003800000 */
.L_x_3079:
        /* <DEDUP_REMOVED lines=8> */
.L_x_3086:
        /* <DEDUP_REMOVED lines=13> */
.L_x_12123:


//--------------------- .text._ZN2at6native29vectorized_elementwise_kernelILi8EZZZNS0_17log1p_kernel_cudaERNS_18TensorIteratorBaseEENKUlvE_clEvENKUlvE4_clEvEUlN3c108BFloat16EE_St5arrayIPcLm2EEEEviT0_T1_ --------------------------
	.section	.text._ZN2at6native29vectorized_elementwise_kernelILi8EZZZNS0_17log1p_kernel_cudaERNS_18TensorIteratorBaseEENKUlvE_clEvENKUlvE4_clEvEUlN3c108BFloat16EE_St5arrayIPcLm2EEEEviT0_T1_,"ax",@progbits
	.sectioninfo	@"SHI_REGISTERS=4"
	.align	128
        .global         _ZN2at6native29vectorized_elementwise_kernelILi8EZZZNS0_17log1p_kernel_cudaERNS_18TensorIteratorBaseEENKUlvE_clEvENKUlvE4_clEvEUlN3c108BFloat16EE_St5arrayIPcLm2EEEEviT0_T1_
        .type           _ZN2at6native29vectorized_elementwise_kernelILi8EZZZNS0_17log1p_kernel_cudaERNS_18TensorIteratorBaseEENKUlvE_clEvENKUlvE4_clEvEUlN3c108BFloat16EE_St5arrayIPcLm2EEEEviT0_T1_,@function
        .size           _ZN2at6native29vectorized_elementwise_kernelILi8EZZZNS0_17log1p_kernel_cudaERNS_18TensorIteratorBaseEENKUlvE_clEvENKUlvE4_clEvEUlN3c108BFloat16EE_St5arrayIPcLm2EEEEviT0_T1_,(.L_x_12124 - _ZN2at6native29vectorized_elementwise_kernelILi8EZZZNS0_17log1p_kernel_cudaERNS_18TensorIteratorBaseEENKUlvE_clEvENKUlvE4_clEvEUlN3c108BFloat16EE_St5arrayIPcLm2EEEEviT0_T1_)
        .other          _ZN2at6native29vectorized_elementwise_kernelILi8EZZZNS0_17log1p_kernel_cudaERNS_18TensorIteratorBaseEENKUlvE_clEvENKUlvE4_clEvEUlN3c108BFloat16EE_St5arrayIPcLm2EEEEviT0_T1_,@"STO_CUDA_ENTRY STV_DEFAULT"
_ZN2at6native29vectorized_elementwise_kernelILi8EZZZNS0_17log1p_kernel_cudaERNS_18TensorIteratorBaseEENKUlvE_clEvENKUlvE4_clEvEUlN3c108BFloat16EE_St5arrayIPcLm2EEEEviT0_T1_:
.text._ZN2at6native29vectorized_elementwise_kernelILi8EZZZNS0_17log1p_kernel_cudaERNS_18TensorIteratorBaseEENKUlvE_clEvENKUlvE4_clEvEUlN3c108BFloat16EE_St5arrayIPcLm2EEEEviT0_T1_:
[----:B------:R-:W-:Y:S02]  /*0000*/  MOV R1, c[0x0][0x28] ;  /* 0x00000a0000017a02 */ /* 0x000fe40000000f00 */
[----:B------:R-:W-:Y:S05]  /*0010*/  EXIT ;  /* 0x000000000000794d */ /* 0x000fea0003800000 */
.L_x_3087:
        /* <DEDUP_REMOVED lines=14> */
.L_x_12124:


//--------------------- .text._ZN2at6native18elementwise_kernelILi128ELi4EZNS0_15gpu_kernel_implIZZZNS0_17log1p_kernel_cudaERNS_18TensorIteratorBaseEENKUlvE_clEvENKUlvE3_clEvEUlN3c104HalfEE_EEvS4_RKT_EUliE_EEviT1_ --------------------------
	.section	.text._ZN2at6native18elementwise_kernelILi128ELi4EZNS0_15gpu_kernel_implIZZZNS0_17log1p_kernel_cudaERNS_18TensorIteratorBaseEENKUlvE_clEvENKUlvE3_clEvEUlN3c104HalfEE_EEvS4_RKT_EUliE_EEviT1_,"ax",@progbits
	.sectioninfo	@"SHI_REGISTERS=26"
	.align	128
        .global         _ZN2at6native18elementwise_kernelILi128ELi4EZNS0_15gpu_kernel_implIZZZNS0_17log1p_kernel_cudaERNS_18TensorIteratorBaseEENKUlvE_clEvENKUlvE3_clEvEUlN3c104HalfEE_EEvS4_RKT_EUliE_EEviT1_
        .type           _ZN2at6native18elementwise_kernelILi128ELi4EZNS0_15gpu_kernel_implIZZZNS0_17log1p_kernel_cudaERNS_18TensorIteratorBaseEENKUlvE_clEvENKUlvE3_clEvEUlN3c104HalfEE_EEvS4_RKT_EUliE_EEviT1_,@function
        .size           _ZN2at6native18elementwise_kernelILi128ELi4EZNS0_15gpu_kernel_implIZZZNS0_17log1p_kernel_cudaERNS_18TensorIteratorBaseEENKUlvE_clEvENKUlvE3_clEvEUlN3c104HalfEE_EEvS4_RKT_EUliE_EEviT1_,(.L_x_12125 - _ZN2at6native18elementwise_kernelILi128ELi4EZNS0_15gpu_kernel_implIZZZNS0_17log1p_kernel_cudaERNS_18TensorIteratorBaseEENKUlvE_clEvENKUlvE3_clEvEUlN3c104HalfEE_EEvS4_RKT_EUliE_EEviT1_)
        .other          _ZN2at6native18elementwise_kernelILi128ELi4EZNS0_15gpu_kernel_implIZZZNS0_17log1p_kernel_cudaERNS_18TensorIteratorBaseEENKUlvE_clEvENKUlvE3_clEvEUlN3c104HalfEE_EEvS4_RKT_EUliE_EEviT1_,@"STO_CUDA_ENTRY STV_DEFAULT"
_ZN2at6native18elementwise_kernelILi128ELi4EZNS0_15gpu_kernel_implIZZZNS0_17log1p_kernel_cudaERNS_18TensorIteratorBaseEENKUlvE_clEvENKUlvE3_clEvEUlN3c104HalfEE_EEvS4_RKT_EUliE_EEviT1_:
.text._ZN2at6native18elementwise_kernelILi128ELi4EZNS0_15gpu_kernel_implIZZZNS0_17log1p_kernel_cudaERNS_18TensorIteratorBaseEENKUlvE_clEvENKUlvE3_clEvEUlN3c104HalfEE_EEvS4_RKT_EUliE_EEviT1_:
        /* <DEDUP_REMOVED lines=238> */
.L_x_3090:
        /* <DEDUP_REMOVED lines=20> */
.L_x_3094:
[----:B------:R-:W2:Y:S02]  /*1020*/  LDG.E.U8 R2, [R2.64] ;  /* 0x0000002402027981 */ /* 0x000ea4000c1e1100 */
[----:B--2---:R-:W0:Y:S02]  /*1030*/  I2F.U16 R0, R2 ;  /* 0x0000000200007306 */ /* 0x004e240000101000 */
[----:B0-----:R-:W-:Y:S01]  /*1040*/  F2FP.PACK_AB R0, RZ, R0 ;  /* 0x00000000ff00723e */ /* 0x001fe200000000ff */
[----:B------:R-:W-:Y:S05]  /*1050*/  BRA `(.L_x_3096) ;  /* 0x00000e1000007947 */ /* 0x000fea0003800000 */
.L_x_3093:
        /* <DEDUP_REMOVED lines=10> */
.L_x_3098:
[----:B------:R-:W2:Y:S02]  /*1100*/  LDG.E R2, [R2.64] ;  /* 0x0000002402027981 */ /* 0x000ea4000c1e1900 */
[----:B--2---:R-:W0:Y:S02]  /*1110*/  I2F R0, R2 ;  /* 0x0000000200007306 */ /* 0x004e240000201400 */
[----:B0-----:R-:W-:Y:S01]  /*1120*/  F2FP.PACK_AB R0, RZ, R0 ;  /* 0x00000000ff00723e */ /* 0x001fe200000000ff */
[----:B------:R-:W-:Y:S05]  /*1130*/  BRA `(.L_x_3096) ;  /* 0x00000d3000007947 */ /* 0x000fea0003800000 */
.L_x_3097:
[----:B------:R-:W2:Y:S02]  /*1140*/  LDG.E.U16 R2, [R2.64] ;  /* 0x0000002402027981 */ /* 0x000ea4000c1e1500 */
[----:B--2---:R-:W0:Y:S02]  /*1150*/  I2F.S16 R0, R2 ;  /* 0x0000000200007306 */ /* 0x004e240000101400 */
[----:B0-----:R-:W-:Y:S01]  /*1160*/  F2FP.PACK_AB R0, RZ, R0 ;  /* 0x00000000ff00723e */ /* 0x001fe200000000ff */
[----:B------:R-:W-:Y:S05]  /*1170*/  BRA `(.L_x_3096) ;  /* 0x00000cf000007947 */ /* 0x000fea0003800000 */
.L_x_3092:
        /* <DEDUP_REMOVED lines=9> */
.L_x_3100:
[----:B------:R0:W5:Y:S01]  /*1210*/  LDG.E.U16 R0, [R2.64] ;  /* 0x0000002402007981 */ /* 0x000162000c1e1500 */
[----:B------:R-:W-:Y:S05]  /*1220*/  BRA `(.L_x_3096) ;  /* 0x00000c4000007947 */ /* 0x000fea0003800000 */
.L_x_3099:
        /* <DEDUP_REMOVED lines=9> */
.L_x_3102:
[----:B------:R0:W5:Y:S01]  /*12c0*/  LDG.E.U16 R0, [R2.64] ;  /* 0x0000002402007981 */ /* 0x000162000c1e1500 */
[----:B------:R-:W-:Y:S05]  /*12d0*/  BRA `(.L_x_3096) ;  /* 0x00000b9000007947 */ /* 0x000fea0003800000 */
.L_x_3101:
[----:B------:R-:W2:Y:S02]  /*12e0*/  LDG.E.64 R2, [R2.64] ;  /* 0x0000002402027981 */ /* 0x000ea4000c1e1b00 */
[----:B--2---:R-:W0:Y:S01]  /*12f0*/  F2F.F32.F64 R0, R2 ;  /* 0x0000000200007310 */ /* 0x004e220000301000 */
[----:B------:R-:W0:-:S14]  /*1300*/  DSETP.GEU.AND P0, PT, |R2|, c[0x2][0x0], PT ;  /* 0x008000000200762a */ /* 0x000e1c0003f0e200 */
[----:B0-----:R-:W-:-:S05]  /*1310*/  @!P0 FMUL R0, R0, 1.175494350822287508e-38 ;  /* 0x0080000000008820 */ /* 0x001fca0000400000 */
[----:B------:R-:W-:Y:S01]  /*1320*/  F2FP.PACK_AB R0, RZ, R0 ;  /* 0x00000000ff00723e */ /* 0x000fe200000000ff */
[----:B------:R-:W-:Y:S05]  /*1330*/  BRA `(.L_x_3096) ;  /* 0x00000b3000007947 */ /* 0x000fea0003800000 */
.L_x_3091:
        /* <DEDUP_REMOVED lines=13> */
.L_x_3105:
[----:B------:R-:W2:Y:S02]  /*1410*/  LDG.E.64 R2, [R2.64] ;  /* 0x0000002402027981 */ /* 0x000ea4000c1e1b00 */
[----:B--2---:R-:W0:Y:S01]  /*1420*/  F2F.F32.F64 R0, R2 ;  /* 0x0000000200007310 */ /* 0x004e220000301000 */
[----:B------:R-:W0:-:S14]  /*1430*/  DSETP.GEU.AND P0, PT, |R2|, c[0x2][0x0], PT ;  /* 0x008000000200762a */ /* 0x000e1c0003f0e200 */
[----:B0-----:R-:W-:-:S05]  /*1440*/  @!P0 FMUL R0, R0, 1.175494350822287508e-38 ;  /* 0x0080000000008820 */ /* 0x001fca0000400000 */
[----:B------:R-:W-:Y:S01]  /*1450*/  F2FP.PACK_AB R0, RZ, R0 ;  /* 0x00000000ff00723e */ /* 0x000fe200000000ff */
[----:B------:R-:W-:Y:S05]  /*1460*/  BRA `(.L_x_3096) ;  /* 0x00000a0000007947 */ /* 0x000fea0003800000 */
.L_x_3104:
        /* <DEDUP_REMOVED lines=28> */
.L_x_3107:
        /* <DEDUP_REMOVED lines=15> */
.L_x_3106:
[----:B------:R-:W2:Y:S02]  /*1720*/  LDG.E.U16 R0, [R2.64] ;  /* 0x0000002402007981 */ /* 0x000ea4000c1e1500 */
[----:B--2---:R-:W-:-:S04]  /*1730*/  PRMT R0, RZ, 0x5410, R0 ;  /* 0x00005410ff007816 */ /* 0x004fc80000000000 */
[----:B------:R-:W-:Y:S01]  /*1740*/  F2FP.PACK_AB R0, RZ, R0 ;  /* 0x00000000ff00723e */ /* 0x000fe200000000ff */
[----:B------:R-:W-:Y:S05]  /*1750*/  BRA `(.L_x_3096) ;  /* 0x0000071000007947 */ /* 0x000fea0003800000 */
.L_x_3103:
        /* <DEDUP_REMOVED lines=12> */
.L_x_3110:
        /* <DEDUP_REMOVED lines=21> */
.L_x_3114:
[----:B------:R-:W-:Y:S05]  /*1970*/  BSYNC B1 ;  /* 0x0000000000017941 */ /* 0x000fea0003800000 */
.L_x_3113:
[----:B------:R-:W-:Y:S01]  /*1980*/  LEA R3, R0, 0x3b800000, 0x17 ;  /* 0x3b80000000037811 */ /* 0x000fe200078eb8ff */
[----:B------:R-:W-:-:S05]  /*1990*/  IMAD.SHL.U32 R0, R2, 0x100000, RZ ;  /* 0x0010000002007824 */ /* 0x000fca00078e00ff */
[----:B------:R-:W-:Y:S02]  /*19a0*/  LOP3.LUT R0, R3, R0, R4, 0xfe, !PT ;  /* 0x0000000003007212 */ /* 0x000fe400078efe04 */
.L_x_3112:
[----:B------:R-:W-:Y:S05]  /*19b0*/  BSYNC B0 ;  /* 0x0000000000007941 */ /* 0x000fea0003800000 */
.L_x_3111:
[----:B------:R-:W-:Y:S01]  /*19c0*/  F2FP.PACK_AB R0, RZ, R0 ;  /* 0x00000000ff00723e */ /* 0x000fe200000000ff */
[----:B------:R-:W-:Y:S05]  /*19d0*/  BRA `(.L_x_3096) ;  /* 0x0000049000007947 */ /* 0x000fea0003800000 */
.L_x_3109:
        /* <DEDUP_REMOVED lines=21> */
.L_x_3118:
[----:B------:R-:W-:Y:S05]  /*1b30*/  BSYNC B1 ;  /* 0x0000000000017941 */ /* 0x000fea0003800000 */
.L_x_3117:
[----:B------:R-:W-:Y:S01]  /*1b40*/  LEA R3, R0, 0x37800000, 0x17 ;  /* 0x3780000000037811 */ /* 0x000fe200078eb8ff */
[----:B------:R-:W-:-:S05]  /*1b50*/  IMAD.SHL.U32 R0, R2, 0x200000, RZ ;  /* 0x0020000002007824 */ /* 0x000fca00078e00ff */
[----:B------:R-:W-:Y:S02]  /*1b60*/  LOP3.LUT R0, R3, R0, R4, 0xfe, !PT ;  /* 0x0000000003007212 */ /* 0x000fe400078efe04 */
.L_x_3116:
[----:B------:R-:W-:Y:S05]  /*1b70*/  BSYNC B0 ;  /* 0x0000000000007941 */ /* 0x000fea0003800000 */
.L_x_3115:
[----:B------:R-:W-:Y:S01]  /*1b80*/  F2FP.PACK_AB R0, RZ, R0 ;  /* 0x00000000ff00723e */ /* 0x000fe200000000ff */
[----:B------:R-:W-:Y:S05]  /*1b90*/  BRA `(.L_x_3096) ;  /* 0x000002d000007947 */ /* 0x000fea0003800000 */
.L_x_3108:
        /* <DEDUP_REMOVED lines=14> */
.L_x_3122:
[----:B------:R-:W-:Y:S05]  /*1c80*/  BSYNC B0 ;  /* 0x0000000000007941 */ /* 0x000fea0003800000 */
.L_x_3121:
[----:B------:R-:W-:Y:S01]  /*1c90*/  F2FP.PACK_AB R0, RZ, R0 ;  /* 0x00000000ff00723e */ /* 0x000fe200000000ff */
[----:B------:R-:W-:Y:S05]  /*1ca0*/  BRA `(.L_x_3096) ;  /* 0x000001c000007947 */ /* 0x000fea0003800000 */
.L_x_3095:
        /* <DEDUP_REMOVED lines=21> */
.L_x_3120:
[----:B------:R-:W2:Y:S02]  /*1e00*/  LDG.E.64 R2, [R2.64] ;  /* 0x0000002402027981 */ /* 0x000ea4000c1e1b00 */
[----:B--2---:R-:W0:Y:S02]  /*1e10*/  I2F.U64 R0, R2 ;  /* 0x0000000200007312 */ /* 0x004e240000301000 */
[----:B0-----:R-:W-:Y:S01]  /*1e20*/  F2FP.PACK_AB R0, RZ, R0 ;  /* 0x00000000ff00723e */ /* 0x001fe200000000ff */
[----:B------:R-:W-:Y:S05]  /*1e30*/  BRA `(.L_x_3096) ;  /* 0x0000003000007947 */ /* 0x000fea0003800000 */
.L_x_3119:
[----:B------:R-:W2:Y:S02]  /*1e40*/  LDG.E R2, [R2.64] ;  /* 0x0000002402027981 */ /* 0x000ea4000c1e1900 */
[----:B--2---:R-:W0:Y:S02]  /*1e50*/  I2F.U32 R0, R2 ;  /* 0x0000000200007306 */ /* 0x004e240000201000 */
[----:B0-----:R-:W-:-:S06]  /*1e60*/  F2FP.PACK_AB R0, RZ, R0 ;  /* 0x00000000ff00723e */ /* 0x001fcc00000000ff */
.L_x_3096:
[----:B-----5:R-:W-:Y:S01]  /*1e70*/  HADD2.F32 R0, -RZ, R0.H0_H0 ;  /* 0x20000000ff007230 */ /* 0x020fe20000004100 */
[----:B------:R-:W-:Y:S01]  /*1e80*/  IMAD.MOV.U32 R5, RZ, RZ, 0x3e800000 ;  /* 0x3e800000ff057424 */ /* 0x000fe200078e00ff */
[----:B------:R-:W1:Y:S01]  /*1e90*/  LDC.U8 R6, c[0x0][0x371] ;  /* 0x0000dc40ff067b82 */ /* 0x000e620000000000 */
[----:B------:R-:W-:Y:S01]  /*1ea0*/  IMAD.MOV.U32 R7, RZ, RZ, 0x3d39bf78 ;  /* 0x3d39bf78ff077424 */ /* 0x000fe200078e00ff */
[----:B------:R-:W-:Y:S01]  /*1eb0*/  BSSY B0, `(.L_x_3123) ;  /* 0x000001e000007945 */ /* 0x000fe20003800000 */
[C---:B0-----:R-:W-:Y:S01]  /*1ec0*/  FADD.FTZ.RZ R2, R0.reuse, 1 ;  /* 0x3f80000000027421 */ /* 0x041fe2000001c000 */
[----:B------:R-:W-:-:S04]  /*1ed0*/  ISETP.GE.U32.AND P1, PT, R0, 0x7f800000, PT ;  /* 0x7f8000000000780c */ /* 0x000fc80003f26070 */
        /* <DEDUP_REMOVED lines=27> */
.L_x_3124:
[----:B------:R-:W-:Y:S05]  /*2090*/  BSYNC B0 ;  /* 0x0000000000007941 */ /* 0x000fea0003800000 */
.L_x_3123:
[----:B------:R-:W-:Y:S01]  /*20a0*/  F2FP.PACK_AB R0, RZ, R2 ;  /* 0x00000002ff00723e */ /* 0x000fe200000000ff */
        /* <DEDUP_REMOVED lines=13> */
.L_x_3128:
[----:B------:R-:W-:-:S06]  /*2180*/  HADD2.F32 R3, -RZ, R0.H0_H0 ;  /* 0x20000000ff037230 */ /* 0x000fcc0000004100 */
[----:B------:R-:W0:Y:S02]  /*2190*/  F2I.S64.TRUNC R2, R3 ;  /* 0x0000000300027311 */ /* 0x000e24000020d900 */
[----:B0-----:R0:W-:Y:S01]  /*21a0*/  STG.E.U8 [R16.64], R2 ;  /* 0x0000000210007986 */ /* 0x0011e2000c101124 */
[----:B------:R-:W-:Y:S05]  /*21b0*/  BRA `(.L_x_3130) ;  /* 0x00000e4000007947 */ /* 0x000fea0003800000 */
.L_x_3127:
        /* <DEDUP_REMOVED lines=10> */
.L_x_3132:
[----:B------:R-:W-:-:S04]  /*2260*/  HADD2.F32 R0, -RZ, R0.H0_H0 ;  /* 0x20000000ff007230 */ /* 0x000fc80000004100 */
[----:B------:R-:W0:Y:S02]  /*2270*/  F2I.FTZ.TRUNC.NTZ R3, R0 ;  /* 0x0000000000037305 */ /* 0x000e24000021f100 */
[----:B0-----:R0:W-:Y:S01]  /*2280*/  STG.E [R16.64], R3 ;  /* 0x0000000310007986 */ /* 0x0011e2000c101924 */
[----:B------:R-:W-:Y:S05]  /*2290*/  BRA `(.L_x_3130) ;  /* 0x00000d6000007947 */ /* 0x000fea0003800000 */
.L_x_3131:
[----:B------:R-:W-:-:S04]  /*22a0*/  HADD2.F32 R0, -RZ, R0.H0_H0 ;  /* 0x20000000ff007230 */ /* 0x000fc80000004100 */
[----:B------:R-:W0:Y:S02]  /*22b0*/  F2I.FTZ.TRUNC.NTZ R3, R0 ;  /* 0x0000000000037305 */ /* 0x000e24000021f100 */
[----:B0-----:R0:W-:Y:S01]  /*22c0*/  STG.E.U16 [R16.64], R3 ;  /* 0x0000000310007986 */ /* 0x0011e2000c101524 */
[----:B------:R-:W-:Y:S05]  /*22d0*/  BRA `(.L_x_3130) ;  /* 0x00000d2000007947 */ /* 0x000fea0003800000 */
.L_x_3126:
        /* <DEDUP_REMOVED lines=9> */
.L_x_3134:
[----:B------:R0:W-:Y:S01]  /*2370*/  STG.E.U16 [R16.64], R0 ;  /* 0x0000000010007986 */ /* 0x0001e2000c101524 */
[----:B------:R-:W-:Y:S05]  /*2380*/  BRA `(.L_x_3130) ;  /* 0x00000c7000007947 */ /* 0x000fea0003800000 */
.L_x_3133:
        /* <DEDUP_REMOVED lines=10> */
.L_x_3136:
[----:B------:R-:W-:-:S05]  /*2430*/  HADD2.F32 R0, -RZ, R0.H0_H0 ;  /* 0x20000000ff007230 */ /* 0x000fca0000004100 */
[----:B------:R-:W-:-:S04]  /*2440*/  F2FP.PACK_AB R0, RZ, R0 ;  /* 0x00000000ff00723e */ /* 0x000fc800000000ff */
[----:B------:R-:W-:-:S05]  /*2450*/  PRMT R0, R0, 0x5410, RZ ;  /* 0x0000541000007816 */ /* 0x000fca00000000ff */
[----:B------:R0:W-:Y:S01]  /*2460*/  STG.E [R16.64], R0 ;  /* 0x0000000010007986 */ /* 0x0001e2000c101924 */
[----:B------:R-:W-:Y:S05]  /*2470*/  BRA `(.L_x_3130) ;  /* 0x00000b8000007947 */ /* 0x000fea0003800000 */
.L_x_3135:
[----:B------:R-:W-:-:S05]  /*2480*/  HADD2.F32 R2, -RZ, R0.H0_H0 ;  /* 0x20000000ff027230 */ /* 0x000fca0000004100 */
[----:B------:R-:W-:-:S06]  /*2490*/  FMUL.FTZ R2, R2, 1 ;  /* 0x3f80000002027820 */ /* 0x000fcc0000410000 */
[----:B------:R-:W0:Y:S02]  /*24a0*/  F2F.F64.F32 R2, R2 ;  /* 0x0000000200027310 */ /* 0x000e240000201800 */
[----:B0-----:R0:W-:Y:S01]  /*24b0*/  STG.E.64 [R16.64], R2 ;  /* 0x0000000210007986 */ /* 0x0011e2000c101b24 */
[----:B------:R-:W-:Y:S05]  /*24c0*/  BRA `(.L_x_3130) ;  /* 0x00000b3000007947 */ /* 0x000fea0003800000 */
.L_x_3125:
        /* <DEDUP_REMOVED lines=13> */
.L_x_3139:
[----:B------:R-:W-:Y:S01]  /*25a0*/  HADD2.F32 R0, -RZ, R0.H0_H0 ;  /* 0x20000000ff007230 */ /* 0x000fe20000004100 */
[----:B------:R-:W-:-:S04]  /*25b0*/  CS2R R6, SRZ ;  /* 0x0000000000067805 */ /* 0x000fc8000001ff00 */
[----:B------:R-:W-:-:S04]  /*25c0*/  FMUL.FTZ R0, R0, 1 ;  /* 0x3f80000000007820 */ /* 0x000fc80000410000 */
[----:B------:R-:W0:Y:S02]  /*25d0*/  F2F.F64.F32 R4, R0 ;  /* 0x0000000000047310 */ /* 0x000e240000201800 */
[----:B0-----:R0:W-:Y:S01]  /*25e0*/  STG.E.128 [R16.64], R4 ;  /* 0x0000000410007986 */ /* 0x0011e2000c101d24 */
[----:B------:R-:W-:Y:S05]  /*25f0*/  BRA `(.L_x_3130) ;  /* 0x00000a0000007947 */ /* 0x000fea0003800000 */
.L_x_3138:
        /* <DEDUP_REMOVED lines=21> */
.L_x_3143:
[----:B------:R-:W-:Y:S05]  /*2750*/  BSYNC B0 ;  /* 0x0000000000007941 */ /* 0x000fea0003800000 */
.L_x_3142:
[----:B------:R-:W-:-:S05]  /*2760*/  LOP3.LUT R3, R0, R3, RZ, 0xfc, !PT ;  /* 0x0000000300037212 */ /* 0x000fca00078efcff */
[----:B------:R0:W-:Y:S01]  /*2770*/  STG.E.U8 [R16.64], R3 ;  /* 0x0000000310007986 */ /* 0x0001e2000c101124 */
[----:B------:R-:W-:Y:S05]  /*2780*/  BRA `(.L_x_3130) ;  /* 0x0000087000007947 */ /* 0x000fea0003800000 */
.L_x_3141:
        /* <DEDUP_REMOVED lines=13> */
.L_x_3145:
[----:B------:R-:W-:Y:S01]  /*2860*/  IMAD.MOV.U32 R0, RZ, RZ, 0x7f ;  /* 0x0000007fff007424 */ /* 0x000fe200078e00ff */
[----:B------:R-:W-:-:S04]  /*2870*/  ISETP.GT.U32.AND P0, PT, R2, 0x7f800000, PT ;  /* 0x7f8000000200780c */ /* 0x000fc80003f04070 */
[----:B------:R-:W-:-:S04]  /*2880*/  SEL R0, R0, 0x7c, P0 ;  /* 0x0000007c00007807 */ /* 0x000fc80000000000 */
.L_x_3146:
[----:B------:R-:W-:Y:S05]  /*2890*/  BSYNC B0 ;  /* 0x0000000000007941 */ /* 0x000fea0003800000 */
.L_x_3144:
[----:B------:R-:W-:-:S04]  /*28a0*/  LOP3.LUT R2, R3, 0x80000000, RZ, 0xc0, !PT ;  /* 0x8000000003027812 */ /* 0x000fc800078ec0ff */
[----:B------:R-:W-:-:S04]  /*28b0*/  SHF.R.U32.HI R3, RZ, 0x18, R2 ;  /* 0x00000018ff037819 */ /* 0x000fc80000011602 */
[----:B------:R-:W-:-:S05]  /*28c0*/  LOP3.LUT R3, R0, R3, RZ, 0xfc, !PT ;  /* 0x0000000300037212 */ /* 0x000fca00078efcff */
[----:B------:R0:W-:Y:S01]  /*28d0*/  STG.E.U8 [R16.64], R3 ;  /* 0x0000000310007986 */ /* 0x0001e2000c101124 */
[----:B------:R-:W-:Y:S05]  /*28e0*/  BRA `(.L_x_3130) ;  /* 0x0000071000007947 */ /* 0x000fea0003800000 */
.L_x_3140:
[----:B------:R-:W-:-:S05]  /*28f0*/  HADD2.F32 R0, -RZ, R0.H0_H0 ;  /* 0x20000000ff007230 */ /* 0x000fca0000004100 */
[----:B------:R-:W-:-:S05]  /*2900*/  F2FP.BF16.PACK_AB R0, RZ, R0 ;  /* 0x00000000ff00723e */ /* 0x000fca00000010ff */
[----:B------:R0:W-:Y:S01]  /*2910*/  STG.E.U16 [R16.64], R0 ;  /* 0x0000000010007986 */ /* 0x0001e2000c101524 */
[----:B------:R-:W-:Y:S05]  /*2920*/  BRA `(.L_x_3130) ;  /* 0x000006d000007947 */ /* 0x000fea0003800000 */
.L_x_3137:
        /* <DEDUP_REMOVED lines=12> */
.L_x_3149:
        /* <DEDUP_REMOVED lines=17> */
.L_x_3152:
[----:B------:R-:W-:-:S04]  /*2b00*/  LOP3.LUT R2, R3, 0x80000000, RZ, 0xc0, !PT ;  /* 0x8000000003027812 */ /* 0x000fc800078ec0ff */
[----:B------:R-:W-:-:S04]  /*2b10*/  SHF.R.U32.HI R3, RZ, 0x18, R2 ;  /* 0x00000018ff037819 */ /* 0x000fc80000011602 */
[----:B------:R-:W-:-:S04]  /*2b20*/  LOP3.LUT R0, R0, R3, RZ, 0xfc, !PT ;  /* 0x0000000300007212 */ /* 0x000fc800078efcff */
[----:B------:R-:W-:Y:S02]  /*2b30*/  PRMT R8, R0, 0x7610, R8 ;  /* 0x0000761000087816 */ /* 0x000fe40000000008 */
.L_x_3151:
[----:B------:R-:W-:Y:S05]  /*2b40*/  BSYNC B0 ;  /* 0x0000000000007941 */ /* 0x000fea0003800000 */
.L_x_3150:
[----:B------:R0:W-:Y:S01]  /*2b50*/  STG.E.U8 [R16.64], R8 ;  /* 0x0000000810007986 */ /* 0x0001e2000c101124 */
[----:B------:R-:W-:Y:S05]  /*2b60*/  BRA `(.L_x_3130) ;  /* 0x0000049000007947 */ /* 0x000fea0003800000 */
.L_x_3148:
        /* <DEDUP_REMOVED lines=17> */
.L_x_3155:
[----:B------:R-:W-:-:S04]  /*2c80*/  LOP3.LUT R2, R3, 0x80000000, RZ, 0xc0, !PT ;  /* 0x8000000003027812 */ /* 0x000fc800078ec0ff */
[----:B------:R-:W-:-:S04]  /*2c90*/  SHF.R.U32.HI R3, RZ, 0x18, R2 ;  /* 0x00000018ff037819 */ /* 0x000fc80000011602 */
[----:B------:R-:W-:-:S04]  /*2ca0*/  LOP3.LUT R0, R0, R3, RZ, 0xfc, !PT ;  /* 0x0000000300007212 */ /* 0x000fc800078efcff */
[----:B------:R-:W-:Y:S02]  /*2cb0*/  PRMT R8, R0, 0x7610, R8 ;  /* 0x0000761000087816 */ /* 0x000fe40000000008 */
.L_x_3154:
[----:B------:R-:W-:Y:S05]  /*2cc0*/  BSYNC B0 ;  /* 0x0000000000007941 */ /* 0x000fea0003800000 */
.L_x_3153:
[----:B------:R0:W-:Y:S01]  /*2cd0*/  STG.E.U8 [R16.64], R8 ;  /* 0x0000000810007986 */ /* 0x0001e2000c101124 */
[----:B------:R-:W-:Y:S05]  /*2ce0*/  BRA `(.L_x_3130) ;  /* 0x0000031000007947 */ /* 0x000fea0003800000 */
.L_x_3147:
        /* <DEDUP_REMOVED lines=22> */
.L_x_3129:
        /* <DEDUP_REMOVED lines=20> */
.L_x_3157:
[----:B------:R-:W-:-:S06]  /*2f90*/  HADD2.F32 R2, -RZ, R0.H0_H0 ;  /* 0x20000000ff027230 */ /* 0x000fcc0000004100 */
[----:B------:R-:W0:Y:S02]  /*2fa0*/  F2I.U64.TRUNC R2, R2 ;  /* 0x0000000200027311 */ /* 0x000e24000020d800 */
[----:B0-----:R0:W-:Y:S01]  /*2fb0*/  STG.E.64 [R16.64], R2 ;  /* 0x0000000210007986 */ /* 0x0011e2000c101b24 */
[----:B------:R-:W-:Y:S05]  /*2fc0*/  BRA `(.L_x_3130) ;  /* 0x0000003000007947 */ /* 0x000fea0003800000 */
.L_x_3156:
[----:B------:R-:W-:-:S04]  /*2fd0*/  HADD2.F32 R0, -RZ, R0.H0_H0 ;  /* 0x20000000ff007230 */ /* 0x000fc80000004100 */
[----:B------:R-:W0:Y:S02]  /*2fe0*/  F2I.FTZ.U32.TRUNC.NTZ R3, R0 ;  /* 0x0000000000037305 */ /* 0x000e24000021f000 */
[----:B0-----:R0:W-:Y:S02]  /*2ff0*/  STG.E [R16.64], R3 ;  /* 0x0000000310007986 */ /* 0x0011e4000c101924 */
.L_x_3130:
[----:B------:R-:W-:-:S05]  /*3000*/  IMAD R18, R18, 0x200, R23 ;  /* 0x0000020012127824 */ /* 0x000fca00078e0217 */
[----:B------:R-:W-:Y:S02]  /*3010*/  IADD3 R19, R18, 0x80, RZ ;  /* 0x0000008012137810 */ /* 0x000fe40007ffe0ff */
.L_x_3089:
[----:B------:R-:W-:Y:S05]  /*3020*/  BSYNC B6 ;  /* 0x0000000000067941 */ /* 0x000fea0003800000 */
.L_x_3088:
        /* <DEDUP_REMOVED lines=231> */
.L_x_3160:
        /* <DEDUP_REMOVED lines=20> */
.L_x_3164:
[----:B------:R-:W2:Y:S02]  /*3fe0*/  LDG.E.U8 R2, [R2.64] ;  /* 0x0000002402027981 */ /* 0x000ea4000c1e1100 */
[----:B--2---:R-:W0:Y:S02]  /*3ff0*/  I2F.U16 R0, R2 ;  /* 0x0000000200007306 */ /* 0x004e240000101000 */
[----:B0-----:R-:W-:Y:S01]  /*4000*/  F2FP.PACK_AB R0, RZ, R0 ;  /* 0x00000000ff00723e */ /* 0x001fe200000000ff */
[----:B------:R-:W-:Y:S05]  /*4010*/  BRA `(.L_x_3166) ;  /* 0x00000e1000007947 */ /* 0x000fea0003800000 */
.L_x_3163:
        /* <DEDUP_REMOVED lines=10> */
.L_x_3168:
[----:B------:R-:W2:Y:S02]  /*40c0*/  LDG.E R2, [R2.64] ;  /* 0x0000002402027981 */ /* 0x000ea4000c1e1900 */
[----:B--2---:R-:W0:Y:S02]  /*40d0*/  I2F R0, R2 ;  /* 0x0000000200007306 */ /* 0x004e240000201400 */
[----:B0-----:R-:W-:Y:S01]  /*40e0*/  F2FP.PACK_AB R0, RZ, R0 ;  /* 0x00000000ff00723e */ /* 0x001fe200000000ff */
[----:B------:R-:W-:Y:S05]  /*40f0*/  BRA `(.L_x_3166) ;  /* 0x00000d3000007947 */ /* 0x000fea0003800000 */
.L_x_3167:
[----:B------:R-:W2:Y:S02]  /*4100*/  LDG.E.U16 R2, [R2.64] ;  /* 0x0000002402027981 */ /* 0x000ea4000c1e1500 */
[----:B--2---:R-:W0:Y:S02]  /*4110*/  I2F.S16 R0, R2 ;  /* 0x0000000200007306 */ /* 0x004e240000101400 */
[----:B0-----:R-:W-:Y:S01]  /*4120*/  F2FP.PACK_AB R0, RZ, R0 ;  /* 0x00000000ff00723e */ /* 0x001fe200000000ff */
[----:B------:R-:W-:Y:S05]  /*4130*/  BRA `(.L_x_3166) ;  /* 0x00000cf000007947 */ /* 0x000fea0003800000 */
.L_x_3162:
        /* <DEDUP_REMOVED lines=9> */
.L_x_3170:
[----:B------:R0:W5:Y:S01]  /*41d0*/  LDG.E.U16 R0, [R2.64] ;  /* 0x0000002402007981 */ /* 0x000162000c1e1500 */
[----:B------:R-:W-:Y:S05]  /*41e0*/  BRA `(.L_x_3166) ;  /* 0x00000c4000007947 */ /* 0x000fea0003800000 */
.L_x_3169:
        /* <DEDUP_REMOVED lines=9> */
.L_x_3172:
[----:B------:R0:W5:Y:S01]  /*4280*/  LDG.E.U16 R0, [R2.64] ;  /* 0x0000002402007981 */ /* 0x000162000c1e1500 */
[----:B------:R-:W-:Y:S05]  /*4290*/  BRA `(.L_x_3166) ;  /* 0x00000b9000007947 */ /* 0x000fea0003800000 */
.L_x_3171:
[----:B------:R-:W2:Y:S02]  /*42a0*/  LDG.E.64 R2, [R2.64] ;  /* 0x0000002402027981 */ /* 0x000ea4000c1e1b00 */
[----:B--2---:R-:W0:Y:S01]  /*42b0*/  F2F.F32.F64 R0, R2 ;  /* 0x0000000200007310 */ /* 0x004e220000301000 */
[----:B------:R-:W0:-:S14]  /*42c0*/  DSETP.GEU.AND P0, PT, |R2|, c[0x2][0x0], PT ;  /* 0x008000000200762a */ /* 0x000e1c0003f0e200 */
[----:B0-----:R-:W-:-:S05]  /*42d0*/  @!P0 FMUL R0, R0, 1.175494350822287508e-38 ;  /* 0x0080000000008820 */ /* 0x001fca0000400000 */
[----:B------:R-:W-:Y:S01]  /*42e0*/  F2FP.PACK_AB R0, RZ, R0 ;  /* 0x00000000ff00723e */ /* 0x000fe200000000ff */
[----:B------:R-:W-:Y:S05]  /*42f0*/  BRA `(.L_x_3166) ;  /* 0x00000b3000007947 */ /* 0x000fea0003800000 */
.L_x_3161:
        /* <DEDUP_REMOVED lines=13> */
.L_x_3175:
[----:B------:R-:W2:Y:S02]  /*43d0*/  LDG.E.64 R2, [R2.64] ;  /* 0x0000002402027981 */ /* 0x000ea4000c1e1b00 */
[----:B--2---:R-:W0:Y:S01]  /*43e0*/  F2F.F32.F64 R0, R2 ;  /* 0x0000000200007310 */ /* 0x004e220000301000 */
[----:B------:R-:W0:-:S14]  /*43f0*/  DSETP.GEU.AND P0, PT, |R2|, c[0x2][0x0], PT ;  /* 0x008000000200762a */ /* 0x000e1c0003f0e200 */
[----:B0-----:R-:W-:-:S05]  /*4400*/  @!P0 FMUL R0, R0, 1.175494350822287508e-38 ;  /* 0x0080000000008820 */ /* 0x001fca0000400000 */
[----:B------:R-:W-:Y:S01]  /*4410*/  F2FP.PACK_AB R0, RZ, R0 ;  /* 0x00000000ff00723e */ /* 0x000fe200000000ff */
[----:B------:R-:W-:Y:S05]  /*4420*/  BRA `(.L_x_3166) ;  /* 0x00000a0000007947 */ /* 0x000fea0003800000 */
.L_x_3174:
        /* <DEDUP_REMOVED lines=28> */
.L_x_3177:
        /* <DEDUP_REMOVED lines=15> */
.L_x_3176:
[----:B------:R-:W2:Y:S02]  /*46e0*/  LDG.E.U16 R0, [R2.64] ;  /* 0x0000002402007981 */ /* 0x000ea4000c1e1500 */
[----:B--2---:R-:W-:-:S04]  /*46f0*/  PRMT R0, RZ, 0x5410, R0 ;  /* 0x00005410ff007816 */ /* 0x004fc80000000000 */
[----:B------:R-:W-:Y:S01]  /*4700*/  F2FP.PACK_AB R0, RZ, R0 ;  /* 0x00000000ff00723e */ /* 0x000fe200000000ff */
[----:B------:R-:W-:Y:S05]  /*4710*/  BRA `(.L_x_3166) ;  /* 0x0000071000007947 */ /* 0x000fea0003800000 */
.L_x_3173:
        /* <DEDUP_REMOVED lines=12> */
.L_x_3180:
        /* <DEDUP_REMOVED lines=21> */
.L_x_3184:
[----:B------:R-:W-:Y:S05]  /*4930*/  BSYNC B1 ;  /* 0x0000000000017941 */ /* 0x000fea0003800000 */
.L_x_3183:
[----:B------:R-:W-:Y:S01]  /*4940*/  LEA R3, R0, 0x3b800000, 0x17 ;  /* 0x3b80000000037811 */ /* 0x000fe200078eb8ff */
[----:B------:R-:W-:-:S05]  /*4950*/  IMAD.SHL.U32 R0, R2, 0x100000, RZ ;  /* 0x0010000002007824 */ /* 0x000fca00078e00ff */
[----:B------:R-:W-:Y:S02]  /*4960*/  LOP3.LUT R0, R3, R0, R4, 0xfe, !PT ;  /* 0x0000000003007212 */ /* 0x000fe400078efe04 */
.L_x_3182:
[----:B------:R-:W-:Y:S05]  /*4970*/  BSYNC B0 ;  /* 0x0000000000007941 */ /* 0x000fea0003800000 */
.L_x_3181:
[----:B------:R-:W-:Y:S01]  /*4980*/  F2FP.PACK_AB R0, RZ, R0 ;  /* 0x00000000ff00723e */ /* 0x000fe200000000ff */
[----:B------:R-:W-:Y:S05]  /*4990*/  BRA `(.L_x_3166) ;  /* 0x0000049000007947 */ /* 0x000fea0003800000 */
.L_x_3179:
        /* <DEDUP_REMOVED lines=21> */
.L_x_3188:
[----:B------:R-:W-:Y:S05]  /*4af0*/  BSYNC B1 ;  /* 0x0000000000017941 */ /* 0x000fea0003800000 */
.L_x_3187:
[----:B------:R-:W-:Y:S01]  /*4b00*/  LEA R3, R0, 0x37800000, 0x17 ;  /* 0x3780000000037811 */ /* 0x000fe200078eb8ff */
[----:B------:R-:W-:-:S05]  /*4b10*/  IMAD.SHL.U32 R0, R2, 0x200000, RZ ;  /* 0x0020000002007824 */ /* 0x000fca00078e00ff */
[----:B------:R-:W-:Y:S02]  /*4b20*/  LOP3.LUT R0, R3, R0, R4, 0xfe, !PT ;  /* 0x0000000003007212 */ /* 0x000fe400078efe04 */
.L_x_3186:
[----:B------:R-:W-:Y:S05]  /*4b30*/  BSYNC B0 ;  /* 0x0000000000007941 */ /* 0x000fea0003800000 */
.L_x_3185:
[----:B------:R-:W-:Y:S01]  /*4b40*/  F2FP.PACK_AB R0, RZ, R0 ;  /* 0x00000000ff00723e */ /* 0x000fe200000000ff */
[----:B------:R-:W-:Y:S05]  /*4b50*/  BRA `(.L_x_3166) ;  /* 0x000002d000007947 */ /* 0x000fea0003800000 */
.L_x_3178:
        /* <DEDUP_REMOVED lines=14> */
.L_x_3192:
[----:B------:R-:W-:Y:S05]  /*4c40*/  BSYNC B0 ;  /* 0x0000000000007941 */ /* 0x000fea0003800000 */
.L_x_3191:
[----:B------:R-:W-:Y:S01]  /*4c50*/  F2FP.PACK_AB R0, RZ, R0 ;  /* 0x00000000ff00723e */ /* 0x000fe200000000ff */
[----:B------:R-:W-:Y:S05]  /*4c60*/  BRA `(.L_x_3166) ;  /* 0x000001c000007947 */ /* 0x000fea0003800000 */
.L_x_3165:
        /* <DEDUP_REMOVED lines=21> */
.L_x_3190:
[----:B------:R-:W2:Y:S02]  /*4dc0*/  LDG.E.64 R2, [R2.64] ;  /* 0x0000002402027981 */ /* 0x000ea4000c1e1b00 */
[----:B--2---:R-:W0:Y:S02]  /*4dd0*/  I2F.U64 R0, R2 ;  /* 0x0000000200007312 */ /* 0x004e240000301000 */
[----:B0-----:R-:W-:Y:S01]  /*4de0*/  F2FP.PACK_AB R0, RZ, R0 ;  /* 0x00000000ff00723e */ /* 0x001fe200000000ff */
[----:B------:R-:W-:Y:S05]  /*4df0*/  BRA `(.L_x_3166) ;  /* 0x0000003000007947 */ /* 0x000fea0003800000 */
.L_x_3189:
[----:B------:R-:W2:Y:S02]  /*4e00*/  LDG.E R2, [R2.64] ;  /* 0x0000002402027981 */ /* 0x000ea4000c1e1900 */
[----:B--2---:R-:W0:Y:S02]  /*4e10*/  I2F.U32 R0, R2 ;  /* 0x0000000200007306 */ /* 0x004e240000201000 */
[----:B0-----:R-:W-:-:S06]  /*4e20*/  F2FP.PACK_AB R0, RZ, R0 ;  /* 0x00000000ff00723e */ /* 0x001fcc00000000ff */
.L_x_3166:
        /* <DEDUP_REMOVED lines=34> */
.L_x_3194:
[----:B------:R-:W-:Y:S05]  /*5050*/  BSYNC B0 ;  /* 0x0000000000007941 */ /* 0x000fea0003800000 */
.L_x_3193:
        /* <DEDUP_REMOVED lines=14> */
.L_x_3198:
[----:B------:R-:W-:-:S06]  /*5140*/  HADD2.F32 R3, -RZ, R0.H0_H0 ;  /* 0x20000000ff037230 */ /* 0x000fcc0000004100 */
[----:B------:R-:W0:Y:S02]  /*5150*/  F2I.S64.TRUNC R2, R3 ;  /* 0x0000000300027311 */ /* 0x000e24000020d900 */
[----:B0-----:R0:W-:Y:S01]  /*5160*/  STG.E.U8 [R16.64], R2 ;  /* 0x0000000210007986 */ /* 0x0011e2000c101124 */
[----:B------:R-:W-:Y:S05]  /*5170*/  BRA `(.L_x_3200) ;  /* 0x00000e4000007947 */ /* 0x000fea0003800000 */
.L_x_3197:
        /* <DEDUP_REMOVED lines=10> */
.L_x_3202:
[----:B------:R-:W-:-:S04]  /*5220*/  HADD2.F32 R0, -RZ, R0.H0_H0 ;  /* 0x20000000ff007230 */ /* 0x000fc80000004100 */
[----:B------:R-:W0:Y:S02]  /*5230*/  F2I.FTZ.TRUNC.NTZ R3, R0 ;  /* 0x0000000000037305 */ /* 0x000e24000021f100 */
[----:B0-----:R0:W-:Y:S01]  /*5240*/  STG.E [R16.64], R3 ;  /* 0x0000000310007986 */ /* 0x0011e2000c101924 */
[----:B------:R-:W-:Y:S05]  /*5250*/  BRA `(.L_x_3200) ;  /* 0x00000d6000007947 */ /* 0x000fea0003800000 */
.L_x_3201:
[----:B------:R-:W-:-:S04]  /*5260*/  HADD2.F32 R0, -RZ, R0.H0_H0 ;  /* 0x20000000ff007230 */ /* 0x000fc80000004100 */
[----:B------:R-:W0:Y:S02]  /*5270*/  F2I.FTZ.TRUNC.NTZ R3, R0 ;  /* 0x0000000000037305 */ /* 0x000e24000021f100 */
[----:B0-----:R0:W-:Y:S01]  /*5280*/  STG.E.U16 [R16.64], R3 ;  /* 0x0000000310007986 */ /* 0x0011e2000c101524 */
[----:B------:R-:W-:Y:S05]  /*5290*/  BRA `(.L_x_3200) ;  /* 0x00000d2000007947 */ /* 0x000fea0003800000 */
.L_x_3196:
        /* <DEDUP_REMOVED lines=9> */
.L_x_3204:
[----:B------:R0:W-:Y:S01]  /*5330*/  STG.E.U16 [R16.64], R0 ;  /* 0x0000000010007986 */ /* 0x0001e2000c101524 */
[----:B------:R-:W-:Y:S05]  /*5340*/  BRA `(.L_x_3200) ;  /* 0x00000c7000007947 */ /* 0x000fea0003800000 */
.L_x_3203:
        /* <DEDUP_REMOVED lines=10> */
.L_x_3206:
[----:B------:R-:W-:-:S05]  /*53f0*/  HADD2.F32 R0, -RZ, R0.H0_H0 ;  /* 0x20000000ff007230 */ /* 0x000fca0000004100 */
[----:B------:R-:W-:-:S04]  /*5400*/  F2FP.PACK_AB R0, RZ, R0 ;  /* 0x00000000ff00723e */ /* 0x000fc800000000ff */
[----:B------:R-:W-:-:S05]  /*5410*/  PRMT R0, R0, 0x5410, RZ ;  /* 0x0000541000007816 */ /* 0x000fca00000000ff */
[----:B------:R0:W-:Y:S01]  /*5420*/  STG.E [R16.64], R0 ;  /* 0x0000000010007986 */ /* 0x0001e2000c101924 */
[----:B------:R-:W-:Y:S05]  /*5430*/  BRA `(.L_x_3200) ;  /* 0x00000b8000007947 */ /* 0x000fea0003800000 */
.L_x_3205:
[----:B------:R-:W-:-:S05]  /*5440*/  HADD2.F32 R2, -RZ, R0.H0_H0 ;  /* 0x20000000ff027230 */ /* 0x000fca0000004100 */
[----:B------:R-:W-:-:S06]  /*5450*/  FMUL.FTZ R2, R2, 1 ;  /* 0x3f80000002027820 */ /* 0x000fcc0000410000 */
[----:B------:R-:W0:Y:S02]  /*5460*/  F2F.F64.F32 R2, R2 ;  /* 0x0000000200027310 */ /* 0x000e240000201800 */
[----:B0-----:R0:W-:Y:S01]  /*5470*/  STG.E.64 [R16.64], R2 ;  /* 0x0000000210007986 */ /* 0x0011e2000c101b24 */
[----:B------:R-:W-:Y:S05]  /*5480*/  BRA `(.L_x_3200) ;  /* 0x00000b3000007947 */ /* 0x000fea0003800000 */
.L_x_3195:
        /* <DEDUP_REMOVED lines=13> */
.L_x_3209:
[----:B------:R-:W-:Y:S01]  /*5560*/  HADD2.F32 R0, -RZ, R0.H0_H0 ;  /* 0x20000000ff007230 */ /* 0x000fe20000004100 */
[----:B------:R-:W-:-:S04]  /*5570*/  CS2R R6, SRZ ;  /* 0x0000000000067805 */ /* 0x000fc8000001ff00 */
[----:B------:R-:W-:-:S04]  /*5580*/  FMUL.FTZ R0, R0, 1 ;  /* 0x3f80000000007820 */ /* 0x000fc80000410000 */
[----:B------:R-:W0:Y:S02]  /*5590*/  F2F.F64.F32 R4, R0 ;  /* 0x0000000000047310 */ /* 0x000e240000201800 */
[----:B0-----:R0:W-:Y:S01]  /*55a0*/  STG.E.128 [R16.64], R4 ;  /* 0x0000000410007986 */ /* 0x0011e2000c101d24 */
[----:B------:R-:W-:Y:S05]  /*55b0*/  BRA `(.L_x_3200) ;  /* 0x00000a0000007947 */ /* 0x000fea0003800000 */
.L_x_3208:
        /* <DEDUP_REMOVED lines=21> */
.L_x_3213:
[----:B------:R-:W-:Y:S05]  /*5710*/  BSYNC B0 ;  /* 0x0000000000007941 */ /* 0x000fea0003800000 */
.L_x_3212:
[----:B------:R-:W-:-:S05]  /*5720*/  LOP3.LUT R3, R0, R3, RZ, 0xfc, !PT ;  /* 0x0000000300037212 */ /* 0x000fca00078efcff */
[----:B------:R0:W-:Y:S01]  /*5730*/  STG.E.U8 [R16.64], R3 ;  /* 0x0000000310007986 */ /* 0x0001e2000c101124 */
[----:B------:R-:W-:Y:S05]  /*5740*/  BRA `(.L_x_3200) ;  /* 0x0000087000007947 */ /* 0x000fea0003800000 */
.L_x_3211:
        /* <DEDUP_REMOVED lines=13> */
.L_x_3215:
[----:B------:R-:W-:Y:S01]  /*5820*/  IMAD.MOV.U32 R0, RZ, RZ, 0x7f ;  /* 0x0000007fff007424 */ /* 0x000fe200078e00ff */
[----:B------:R-:W-:-:S04]  /*5830*/  ISETP.GT.U32.AND P0, PT, R2, 0x7f800000, PT ;  /* 0x7f8000000200780c */ /* 0x000fc80003f04070 */
[----:B------:R-:W-:-:S04]  /*5840*/  SEL R0, R0, 0x7c, P0 ;  /* 0x0000007c00007807 */ /* 0x000fc80000000000 */
.L_x_3216:
[----:B------:R-:W-:Y:S05]  /*5850*/  BSYNC B0 ;  /* 0x0000000000007941 */ /* 0x000fea0003800000 */
.L_x_3214:
[----:B------:R-:W-:-:S04]  /*5860*/  LOP3.LUT R2, R3, 0x80000000, RZ, 0xc0, !PT ;  /* 0x8000000003027812 */ /* 0x000fc800078ec0ff */
[----:B------:R-:W-:-:S04]  /*5870*/  SHF.R.U32.HI R3, RZ, 0x18, R2 ;  /* 0x00000018ff037819 */ /* 0x000fc80000011602 */
[----:B------:R-:W-:-:S05]  /*5880*/  LOP3.LUT R3, R0, R3, RZ, 0xfc, !PT ;  /* 0x0000000300037212 */ /* 0x000fca00078efcff */
[----:B------:R0:W-:Y:S01]  /*5890*/  STG.E.U8 [R16.64], R3 ;  /* 0x0000000310007986 */ /* 0x0001e2000c101124 */
[----:B------:R-:W-:Y:S05]  /*58a0*/  BRA `(.L_x_3200) ;  /* 0x0000071000007947 */ /* 0x000fea0003800000 */
.L_x_3210:
[----:B------:R-:W-:-:S05]  /*58b0*/  HADD2.F32 R0, -RZ, R0.H0_H0 ;  /* 0x20000000ff007230 */ /* 0x000fca0000004100 */
[----:B------:R-:W-:-:S05]  /*58c0*/  F2FP.BF16.PACK_AB R0, RZ, R0 ;  /* 0x00000000ff00723e */ /* 0x000fca00000010ff */
[----:B------:R0:W-:Y:S01]  /*58d0*/  STG.E.U16 [R16.64], R0 ;  /* 0x0000000010007986 */ /* 0x0001e2000c101524 */
[----:B------:R-:W-:Y:S05]  /*58e0*/  BRA `(.L_x_3200) ;  /* 0x000006d000007947 */ /* 0x000fea0003800000 */
.L_x_3207:
        /* <DEDUP_REMOVED lines=12> */
.L_x_3219:
        /* <DEDUP_REMOVED lines=17> */
.L_x_3222:
[----:B------:R-:W-:-:S04]  /*5ac0*/  LOP3.LUT R2, R3, 0x80000000, RZ, 0xc0, !PT ;  /* 0x8000000003027812 */ /* 0x000fc800078ec0ff */
[----:B------:R-:W-:-:S04]  /*5ad0*/  SHF.R.U32.HI R3, RZ, 0x18, R2 ;  /* 0x00000018ff037819 */ /* 0x000fc80000011602 */
[----:B------:R-:W-:-:S04]  /*5ae0*/  LOP3.LUT R0, R0, R3, RZ, 0xfc, !PT ;  /* 0x0000000300007212 */ /* 0x000fc800078efcff */
[----:B------:R-:W-:Y:S02]  /*5af0*/  PRMT R8, R0, 0x7610, R8 ;  /* 0x0000761000087816 */ /* 0x000fe40000000008 */
.L_x_3221:
[----:B------:R-:W-:Y:S05]  /*5b00*/  BSYNC B0 ;  /* 0x0000000000007941 */ /* 0x000fea0003800000 */
.L_x_3220:
[----:B------:R0:W-:Y:S01]  /*5b10*/  STG.E.U8 [R16.64], R8 ;  /* 0x0000000810007986 */ /* 0x0001e2000c101124 */
[----:B------:R-:W-:Y:S05]  /*5b20*/  BRA `(.L_x_3200) ;  /* 0x0000049000007947 */ /* 0x000fea0003800000 */
.L_x_3218:
        /* <DEDUP_REMOVED lines=17> */
.L_x_3225:
[----:B------:R-:W-:-:S04]  /*5c40*/  LOP3.LUT R2, R3, 0x80000000, RZ, 0xc0, !PT ;  /* 0x8000000003027812 */ /* 0x000fc800078ec0ff */
[----:B------:R-:W-:-:S04]  /*5c50*/  SHF.R.U32.HI R3, RZ, 0x18, R2 ;  /* 0x00000018ff037819 */ /* 0x000fc80000011602 */
[----:B------:R-:W-:-:S04]  /*5c60*/  LOP3.LUT R0, R0, R3, RZ, 0xfc, !PT ;  /* 0x0000000300007212 */ /* 0x000fc800078efcff */
[----:B------:R-:W-:Y:S02]  /*5c70*/  PRMT R8, R0, 0x7610, R8 ;  /* 0x0000761000087816 */ /* 0x000fe40000000008 */
.L_x_3224:
[----:B------:R-:W-:Y:S05]  /*5c80*/  BSYNC B0 ;  /* 0x0000000000007941 */ /* 0x000fea0003800000 */
.L_x_3223:
[----:B------:R0:W-:Y:S01]  /*5c90*/  STG.E.U8 [R16.64], R8 ;  /* 0x0000000810007986 */ /* 0x0001e2000c101124 */
[----:B------:R-:W-:Y:S05]  /*5ca0*/  BRA `(.L_x_3200) ;  /* 0x0000031000007947 */ /* 0x000fea0003800000 */
.L_x_3217:
        /* <DEDUP_REMOVED lines=22> */
.L_x_3199:
        /* <DEDUP_REMOVED lines=20> */
.L_x_3227:
[----:B------:R-:W-:-:S06]  /*5f50*/  HADD2.F32 R2, -RZ, R0.H0_H0 ;  /* 0x20000000ff027230 */ /* 0x000fcc0000004100 */
[----:B------:R-:W0:Y:S02]  /*5f60*/  F2I.U64.TRUNC R2, R2 ;  /* 0x0000000200027311 */ /* 0x000e24000020d800 */
[----:B0-----:R0:W-:Y:S01]  /*5f70*/  STG.E.64 [R16.64], R2 ;  /* 0x0000000210007986 */ /* 0x0011e2000c101b24 */
[----:B------:R-:W-:Y:S05]  /*5f80*/  BRA `(.L_x_3200) ;  /* 0x0000003000007947 */ /* 0x000fea0003800000 */
.L_x_3226:
[----:B------:R-:W-:-:S04]  /*5f90*/  HADD2.F32 R0, -RZ, R0.H0_H0 ;  /* 0x20000000ff007230 */ /* 0x000fc80000004100 */
[----:B------:R-:W0:Y:S02]  /*5fa0*/  F2I.FTZ.U32.TRUNC.NTZ R3, R0 ;  /* 0x0000000000037305 */ /* 0x000e24000021f000 */
[----:B0-----:R0:W-:Y:S02]  /*5fb0*/  STG.E [R16.64], R3 ;  /* 0x0000000310007986 */ /* 0x0011e4000c101924 */
.L_x_3200:
        /* <DEDUP_REMOVED lines=231> */
.L_x_3228:
        /* <DEDUP_REMOVED lines=20> */
.L_x_3232:
[----:B------:R-:W2:Y:S02]  /*6f70*/  LDG.E.U8 R2, [R2.64] ;  /* 0x0000002402027981 */ /* 0x000ea4000c1e1100 */
[----:B--2---:R-:W0:Y:S02]  /*6f80*/  I2F.U16 R0, R2 ;  /* 0x0000000200007306 */ /* 0x004e240000101000 */
[----:B0-----:R-:W-:Y:S01]  /*6f90*/  F2FP.PACK_AB R0, RZ, R0 ;  /* 0x00000000ff00723e */ /* 0x001fe200000000ff */
[----:B------:R-:W-:Y:S05]  /*6fa0*/  BRA `(.L_x_3234) ;  /* 0x00000e1000007947 */ /* 0x000fea0003800000 */
.L_x_3231:
        /* <DEDUP_REMOVED lines=10> */
.L_x_3236:
[----:B------:R-:W2:Y:S02]  /*7050*/  LDG.E R2, [R2.64] ;  /* 0x0000002402027981 */ /* 0x000ea4000c1e1900 */
[----:B--2---:R-:W0:Y:S02]  /*7060*/  I2F R0, R2 ;  /* 0x0000000200007306 */ /* 0x004e240000201400 */
[----:B0-----:R-:W-:Y:S01]  /*7070*/  F2FP.PACK_AB R0, RZ, R0 ;  /* 0x00000000ff00723e */ /* 0x001fe200000000ff */
[----:B------:R-:W-:Y:S05]  /*7080*/  BRA `(.L_x_3234) ;  /* 0x00000d3000007947 */ /* 0x000fea0003800000 */
.L_x_3235:
[----:B------:R-:W2:Y:S02]  /*7090*/  LDG.E.U16 R2, [R2.64] ;  /* 0x0000002402027981 */ /* 0x000ea4000c1e1500 */
[----:B--2---:R-:W0:Y:S02]  /*70a0*/  I2F.S16 R0, R2 ;  /* 0x0000000200007306 */ /* 0x004e240000101400 */
[----:B0-----:R-:W-:Y:S01]  /*70b0*/  F2FP.PACK_AB R0, RZ, R0 ;  /* 0x00000000ff00723e */ /* 0x001fe200000000ff */
[----:B------:R-:W-:Y:S05]  /*70c0*/  BRA `(.L_x_3234) ;  /* 0x00000cf000007947 */ /* 0x000fea0003800000 */
.L_x_3230:
        /* <DEDUP_REMOVED lines=9> */
.L_x_3238:
[----:B------:R0:W5:Y:S01]  /*7160*/  LDG.E.U16 R0, [R2.64] ;  /* 0x0000002402007981 */ /* 0x000162000c1e1500 */
[----:B------:R-:W-:Y:S05]  /*7170*/  BRA `(.L_x_3234) ;  /* 0x00000c4000007947 */ /* 0x000fea0003800000 */
.L_x_3237:
        /* <DEDUP_REMOVED lines=9> */
.L_x_3240:
[----:B------:R0:W5:Y:S01]  /*7210*/  LDG.E.U16 R0, [R2.64] ;  /* 0x0000002402007981 */ /* 0x000162000c1e1500 */
[----:B------:R-:W-:Y:S05]  /*7220*/  BRA `(.L_x_3234) ;  /* 0x00000b9000007947 */ /* 0x000fea0003800000 */
.L_x_3239:
[----:B------:R-:W2:Y:S02]  /*7230*/  LDG.E.64 R2, [R2.64] ;  /* 0x0000002402027981 */ /* 0x000ea4000c1e1b00 */
[----:B--2---:R-:W0:Y:S01]  /*7240*/  F2F.F32.F64 R0, R2 ;  /* 0x0000000200007310 */ /* 0x004e220000301000 */
[----:B------:R-:W0:-:S14]  /*7250*/  DSETP.GEU.AND P0, PT, |R2|, c[0x2][0x0], PT ;  /* 0x008000000200762a */ /* 0x000e1c0003f0e200 */
[----:B0-----:R-:W-:-:S05]  /*7260*/  @!P0 FMUL R0, R0, 1.175494350822287508e-38 ;  /* 0x0080000000008820 */ /* 0x001fca0000400000 */
[----:B------:R-:W-:Y:S01]  /*7270*/  F2FP.PACK_AB R0, RZ, R0 ;  /* 0x00000000ff00723e */ /* 0x000fe200000000ff */
[----:B------:R-:W-:Y:S05]  /*7280*/  BRA `(.L_x_3234) ;  /* 0x00000b3000007947 */ /* 0x000fea0003800000 */
.L_x_3229:
        /* <DEDUP_REMOVED lines=13> */
.L_x_3243:
[----:B------:R-:W2:Y:S02]  /*7360*/  LDG.E.64 R2, [R2.64] ;  /* 0x0000002402027981 */ /* 0x000ea4000c1e1b00 */
[----:B--2---:R-:W0:Y:S01]  /*7370*/  F2F.F32.F64 R0, R2 ;  /* 0x0000000200007310 */ /* 0x004e220000301000 */
[----:B------:R-:W0:-:S14]  /*7380*/  DSETP.GEU.AND P0, PT, |R2|, c[0x2][0x0], PT ;  /* 0x008000000200762a */ /* 0x000e1c0003f0e200 */
[----:B0-----:R-:W-:-:S05]  /*7390*/  @!P0 FMUL R0, R0, 1.175494350822287508e-38 ;  /* 0x0080000000008820 */ /* 0x001fca0000400000 */
[----:B------:R-:W-:Y:S01]  /*73a0*/  F2FP.PACK_AB R0, RZ, R0 ;  /* 0x00000000ff00723e */ /* 0x000fe200000000ff */
[----:B------:R-:W-:Y:S05]  /*73b0*/  BRA `(.L_x_3234) ;  /* 0x00000a0000007947 */ /* 0x000fea0003800000 */
.L_x_3242:
        /* <DEDUP_REMOVED lines=28> */
.L_x_3245:
        /* <DEDUP_REMOVED lines=15> */
.L_x_3244:
[----:B------:R-:W2:Y:S02]  /*7670*/  LDG.E.U16 R0, [R2.64] ;  /* 0x0000002402007981 */ /* 0x000ea4000c1e1500 */
[----:B--2---:R-:W-:-:S04]  /*7680*/  PRMT R0, RZ, 0x5410, R0 ;  /* 0x00005410ff007816 */ /* 0x004fc80000000000 */
[----:B------:R-:W-:Y:S01]  /*7690*/  F2FP.PACK_AB R0, RZ, R0 ;  /* 0x00000000ff00723e */ /* 0x000fe200000000ff */
[----:B------:R-:W-:Y:S05]  /*76a0*/  BRA `(.L_x_3234) ;  /* 0x0000071000007947 */ /* 0x000fea0003800000 */
.L_x_3241:
        /* <DEDUP_REMOVED lines=12> */
.L_x_3248:
        /* <DEDUP_REMOVED lines=21> */
.L_x_3252:
[----:B------:R-:W-:Y:S05]  /*78c0*/  BSYNC B1 ;  /* 0x0000000000017941 */ /* 0x000fea0003800000 */
.L_x_3251:
[----:B------:R-:W-:Y:S01]  /*78d0*/  LEA R3, R0, 0x3b800000, 0x17 ;  /* 0x3b80000000037811 */ /* 0x000fe200078eb8ff */
[----:B------:R-:W-:-:S05]  /*78e0*/  IMAD.SHL.U32 R0, R2, 0x100000, RZ ;  /* 0x0010000002007824 */ /* 0x000fca00078e00ff */
[----:B------:R-:W-:Y:S02]  /*78f0*/  LOP3.LUT R0, R3, R0, R4, 0xfe, !PT ;  /* 0x0000000003007212 */ /* 0x000fe400078efe04 */
.L_x_3250:
[----:B------:R-:W-:Y:S05]  /*7900*/  BSYNC B0 ;  /* 0x0000000000007941 */ /* 0x000fea0003800000 */
.L_x_3249:
[----:B------:R-:W-:Y:S01]  /*7910*/  F2FP.PACK_AB R0, RZ, R0 ;  /* 0x00000000ff00723e */ /* 0x000fe200000000ff */
[----:B------:R-:W-:Y:S05]  /*7920*/  BRA `(.L_x_3234) ;  /* 0x0000049000007947 */ /* 0x000fea0003800000 */
.L_x_3247:
        /* <DEDUP_REMOVED lines=21> */
.L_x_3256:
[----:B------:R-:W-:Y:S05]  /*7a80*/  BSYNC B1 ;  /* 0x0000000000017941 */ /* 0x000fea0003800000 */
.L_x_3255:
[----:B------:R-:W-:Y:S01]  /*7a90*/  LEA R3, R0, 0x37800000, 0x17 ;  /* 0x3780000000037811 */ /* 0x000fe200078eb8ff */
[----:B------:R-:W-:-:S05]  /*7aa0*/  IMAD.SHL.U32 R0, R2, 0x200000, RZ ;  /* 0x0020000002007824 */ /* 0x000fca00078e00ff */
[----:B------:R-:W-:Y:S02]  /*7ab0*/  LOP3.LUT R0, R3, R0, R4, 0xfe, !PT ;  /* 0x0000000003007212 */ /* 0x000fe400078efe04 */
.L_x_3254:
[----:B------:R-:W-:Y:S05]  /*7ac0*/  BSYNC B0 ;  /* 0x0000000000007941 */ /* 0x000fea0003800000 */
.L_x_3253:
[----:B------:R-:W-:Y:S01]  /*7ad0*/  F2FP.PACK_AB R0, RZ, R0 ;  /* 0x00000000ff00723e */ /* 0x000fe200000000ff */
[----:B------:R-:W-:Y:S05]  /*7ae0*/  BRA `(.L_x_3234) ;  /* 0x000002d000007947 */ /* 0x000fea0003800000 */
.L_x_3246:
        /* <DEDUP_REMOVED lines=14> */
.L_x_3260:
[----:B------:R-:W-:Y:S05]  /*7bd0*/  BSYNC B0 ;  /* 0x0000000000007941 */ /* 0x000fea0003800000 */
.L_x_3259:
[----:B------:R-:W-:Y:S01]  /*7be0*/  F2FP.PACK_AB R0, RZ, R0 ;  /* 0x00000000ff00723e */ /* 0x000fe200000000ff */
[----:B------:R-:W-:Y:S05]  /*7bf0*/  BRA `(.L_x_3234) ;  /* 0x000001c000007947 */ /* 0x000fea0003800000 */
.L_x_3233:
        /* <DEDUP_REMOVED lines=21> */
.L_x_3258:
[----:B------:R-:W2:Y:S02]  /*7d50*/  LDG.E.64 R2, [R2.64] ;  /* 0x0000002402027981 */ /* 0x000ea4000c1e1b00 */
[----:B--2---:R-:W0:Y:S02]  /*7d60*/  I2F.U64 R0, R2 ;  /* 0x0000000200007312 */ /* 0x004e240000301000 */
[----:B0-----:R-:W-:Y:S01]  /*7d70*/  F2FP.PACK_AB R0, RZ, R0 ;  /* 0x00000000ff00723e */ /* 0x001fe200000000ff */
[----:B------:R-:W-:Y:S05]  /*7d80*/  BRA `(.L_x_3234) ;  /* 0x0000003000007947 */ /* 0x000fea0003800000 */
.L_x_3257:
[----:B------:R-:W2:Y:S02]  /*7d90*/  LDG.E R2, [R2.64] ;  /* 0x0000002402027981 */ /* 0x000ea4000c1e1900 */
[----:B--2---:R-:W0:Y:S02]  /*7da0*/  I2F.U32 R0, R2 ;  /* 0x0000000200007306 */ /* 0x004e240000201000 */
[----:B0-----:R-:W-:-:S06]  /*7db0*/  F2FP.PACK_AB R0, RZ, R0 ;  /* 0x00000000ff00723e */ /* 0x001fcc00000000ff */
.L_x_3234:
        /* <DEDUP_REMOVED lines=34> */
.L_x_3262:
[----:B------:R-:W-:Y:S05]  /*7fe0*/  BSYNC B0 ;  /* 0x0000000000007941 */ /* 0x000fea0003800000 */
.L_x_3261:
        /* <DEDUP_REMOVED lines=14> */
.L_x_3266:
[----:B------:R-:W-:-:S06]  /*80d0*/  HADD2.F32 R3, -RZ, R0.H0_H0 ;  /* 0x20000000ff037230 */ /* 0x000fcc0000004100 */
[----:B------:R-:W0:Y:S02]  /*80e0*/  F2I.S64.TRUNC R2, R3 ;  /* 0x0000000300027311 */ /* 0x000e24000020d900 */
[----:B0-----:R0:W-:Y:S01]  /*80f0*/  STG.E.U8 [R16.64], R2 ;  /* 0x0000000210007986 */ /* 0x0011e2000c101124 */
[----:B------:R-:W-:Y:S05]  /*8100*/  BRA `(.L_x_3268) ;  /* 0x00000e4000007947 */ /* 0x000fea0003800000 */
.L_x_3265:
        /* <DEDUP_REMOVED lines=10> */
.L_x_3270:
[----:B------:R-:W-:-:S04]  /*81b0*/  HADD2.F32 R0, -RZ, R0.H0_H0 ;  /* 0x20000000ff007230 */ /* 0x000fc80000004100 */
[----:B------:R-:W0:Y:S02]  /*81c0*/  F2I.FTZ.TRUNC.NTZ R3, R0 ;  /* 0x0000000000037305 */ /* 0x000e24000021f100 */
[----:B0-----:R0:W-:Y:S01]  /*81d0*/  STG.E [R16.64], R3 ;  /* 0x0000000310007986 */ /* 0x0011e2000c101924 */
[----:B------:R-:W-:Y:S05]  /*81e0*/  BRA `(.L_x_3268) ;  /* 0x00000d6000007947 */ /* 0x000fea0003800000 */
.L_x_3269:
[----:B------:R-:W-:-:S04]  /*81f0*/  HADD2.F32 R0, -RZ, R0.H0_H0 ;  /* 0x20000000ff007230 */ /* 0x000fc80000004100 */
[----:B------:R-:W0:Y:S02]  /*8200*/  F2I.FTZ.TRUNC.NTZ R3, R0 ;  /* 0x0000000000037305 */ /* 0x000e24000021f100 */
[----:B0-----:R0:W-:Y:S01]  /*8210*/  STG.E.U16 [R16.64], R3 ;  /* 0x0000000310007986 */ /* 0x0011e2000c101524 */
[----:B------:R-:W-:Y:S05]  /*8220*/  BRA `(.L_x_3268) ;  /* 0x00000d2000007947 */ /* 0x000fea0003800000 */
.L_x_3264:
        /* <DEDUP_REMOVED lines=9> */
.L_x_3272:
[----:B------:R0:W-:Y:S01]  /*82c0*/  STG.E.U16 [R16.64], R0 ;  /* 0x0000000010007986 */ /* 0x0001e2000c101524 */
[----:B------:R-:W-:Y:S05]  /*82d0*/  BRA `(.L_x_3268) ;  /* 0x00000c7000007947 */ /* 0x000fea0003800000 */
.L_x_3271:
        /* <DEDUP_REMOVED lines=10> */
.L_x_3274:
[----:B------:R-:W-:-:S05]  /*8380*/  HADD2.F32 R0, -RZ, R0.H0_H0 ;  /* 0x20000000ff007230 */ /* 0x000fca0000004100 */
[----:B------:R-:W-:-:S04]  /*8390*/  F2FP.PACK_AB R0, RZ, R0 ;  /* 0x00000000ff00723e */ /* 0x000fc800000000ff */
[----:B------:R-:W-:-:S05]  /*83a0*/  PRMT R0, R0, 0x5410, RZ ;  /* 0x0000541000007816 */ /* 0x000fca00000000ff */
[----:B------:R0:W-:Y:S01]  /*83b0*/  STG.E [R16.64], R0 ;  /* 0x0000000010007986 */ /* 0x0001e2000c101924 */
[----:B------:R-:W-:Y:S05]  /*83c0*/  BRA `(.L_x_3268) ;  /* 0x00000b8000007947 */ /* 0x000fea0003800000 */
.L_x_3273:
[----:B------:R-:W-:-:S05]  /*83d0*/  HADD2.F32 R2, -RZ, R0.H0_H0 ;  /* 0x20000000ff027230 */ /* 0x000fca0000004100 */
[----:B------:R-:W-:-:S06]  /*83e0*/  FMUL.FTZ R2, R2, 1 ;  /* 0x3f80000002027820 */ /* 0x000fcc0000410000 */
[----:B------:R-:W0:Y:S02]  /*83f0*/  F2F.F64.F32 R2, R2 ;  /* 0x0000000200027310 */ /* 0x000e240000201800 */
[----:B0-----:R0:W-:Y:S01]  /*8400*/  STG.E.64 [R16.64], R2 ;  /* 0x0000000210007986 */ /* 0x0011e2000c101b24 */
[----:B------:R-:W-:Y:S05]  /*8410*/  BRA `(.L_x_3268) ;  /* 0x00000b3000007947 */ /* 0x000fea0003800000 */
.L_x_3263:
        /* <DEDUP_REMOVED lines=13> */
.L_x_3277:
[----:B------:R-:W-:Y:S01]  /*84f0*/  HADD2.F32 R0, -RZ, R0.H0_H0 ;  /* 0x20000000ff007230 */ /* 0x000fe20000004100 */
[----:B------:R-:W-:-:S04]  /*8500*/  CS2R R6, SRZ ;  /* 0x0000000000067805 */ /* 0x000fc8000001ff00 */
[----:B------:R-:W-:-:S04]  /*8510*/  FMUL.FTZ R0, R0, 1 ;  /* 0x3f80000000007820 */ /* 0x000fc80000410000 */
[----:B------:R-:W0:Y:S02]  /*8520*/  F2F.F64.F32 R4, R0 ;  /* 0x0000000000047310 */ /* 0x000e240000201800 */
[----:B0-----:R0:W-:Y:S01]  /*8530*/  STG.E.128 [R16.64], R4 ;  /* 0x0000000410007986 */ /* 0x0011e2000c101d24 */
[----:B------:R-:W-:Y:S05]  /*8540*/  BRA `(.L_x_3268) ;  /* 0x00000a0000007947 */ /* 0x000fea0003800000 */
.L_x_3276:
        /* <DEDUP_REMOVED lines=21> */
.L_x_3281:
[----:B------:R-:W-:Y:S05]  /*86a0*/  BSYNC B0 ;  /* 0x0000000000007941 */ /* 0x000fea0003800000 */
.L_x_3280:
[----:B------:R-:W-:-:S05]  /*86b0*/  LOP3.LUT R3, R0, R3, RZ, 0xfc, !PT ;  /* 0x0000000300037212 */ /* 0x000fca00078efcff */
[----:B------:R0:W-:Y:S01]  /*86c0*/  STG.E.U8 [R16.64], R3 ;  /* 0x0000000310007986 */ /* 0x0001e2000c101124 */
[----:B------:R-:W-:Y:S05]  /*86d0*/  BRA `(.L_x_3268) ;  /* 0x0000087000007947 */ /* 0x000fea0003800000 */
.L_x_3279:
        /* <DEDUP_REMOVED lines=13> */
.L_x_3283:
[----:B------:R-:W-:Y:S01]  /*87b0*/  IMAD.MOV.U32 R0, RZ, RZ, 0x7f ;  /* 0x0000007fff007424 */ /* 0x000fe200078e00ff */
[----:B------:R-:W-:-:S04]  /*87c0*/  ISETP.GT.U32.AND P0, PT, R2, 0x7f800000, PT ;  /* 0x7f8000000200780c */ /* 0x000fc80003f04070 */
[----:B------:R-:W-:-:S04]  /*87d0*/  SEL R0, R0, 0x7c, P0 ;  /* 0x0000007c00007807 */ /* 0x000fc80000000000 */
.L_x_3284:
[----:B------:R-:W-:Y:S05]  /*87e0*/  BSYNC B0 ;  /* 0x0000000000007941 */ /* 0x000fea0003800000 */
.L_x_3282:
[----:B------:R-:W-:-:S04]  /*87f0*/  LOP3.LUT R2, R3, 0x80000000, RZ, 0xc0, !PT ;  /* 0x8000000003027812 */ /* 0x000fc800078ec0ff */
[----:B------:R-:W-:-:S04]  /*8800*/  SHF.R.U32.HI R3, RZ, 0x18, R2 ;  /* 0x00000018ff037819 */ /* 0x000fc80000011602 */
[----:B------:R-:W-:-:S05]  /*8810*/  LOP3.LUT R3, R0, R3, RZ, 0xfc, !PT ;  /* 0x0000000300037212 */ /* 0x000fca00078efcff */
[----:B------:R0:W-:Y:S01]  /*8820*/  STG.E.U8 [R16.64], R3 ;  /* 0x0000000310007986 */ /* 0x0001e2000c101124 */
[----:B------:R-:W-:Y:S05]  /*8830*/  BRA `(.L_x_3268) ;  /* 0x0000071000007947 */ /* 0x000fea0003800000 */
.L_x_3278:
[----:B------:R-:W-:-:S05]  /*8840*/  HADD2.F32 R0, -RZ, R0.H0_H0 ;  /* 0x20000000ff007230 */ /* 0x000fca0000004100 */
[----:B------:R-:W-:-:S05]  /*8850*/  F2FP.BF16.PACK_AB R0, RZ, R0 ;  /* 0x00000000ff00723e */ /* 0x000fca00000010ff */
[----:B------:R0:W-:Y:S01]  /*8860*/  STG.E.U16 [R16.64], R0 ;  /* 0x0000000010007986 */ /* 0x0001e2000c101524 */
[----:B------:R-:W-:Y:S05]  /*8870*/  BRA `(.L_x_3268) ;  /* 0x000006d000007947 */ /* 0x000fea0003800000 */
.L_x_3275:
        /* <DEDUP_REMOVED lines=12> */
.L_x_3287:
        /* <DEDUP_REMOVED lines=17> */
.L_x_3290:
[----:B------:R-:W-:-:S04]  /*8a50*/  LOP3.LUT R2, R3, 0x80000000, RZ, 0xc0, !PT ;  /* 0x8000000003027812 */ /* 0x000fc800078ec0ff */
[----:B------:R-:W-:-:S04]  /*8a60*/  SHF.R.U32.HI R3, RZ, 0x18, R2 ;  /* 0x00000018ff037819 */ /* 0x000fc80000011602 */
[----:B------:R-:W-:-:S04]  /*8a70*/  LOP3.LUT R0, R0, R3, RZ, 0xfc, !PT ;  /* 0x0000000300007212 */ /* 0x000fc800078efcff */
[----:B------:R-:W-:Y:S02]  /*8a80*/  PRMT R8, R0, 0x7610, R8 ;  /* 0x0000761000087816 */ /* 0x000fe40000000008 */
.L_x_3289:
[----:B------:R-:W-:Y:S05]  /*8a90*/  BSYNC B0 ;  /* 0x0000000000007941 */ /* 0x000fea0003800000 */
.L_x_3288:
[----:B------:R0:W-:Y:S01]  /*8aa0*/  STG.E.U8 [R16.64], R8 ;  /* 0x0000000810007986 */ /* 0x0001e2000c101124 */
[----:B------:R-:W-:Y:S05]  /*8ab0*/  BRA `(.L_x_3268) ;  /* 0x0000049000007947 */ /* 0x000fea0003800000 */
.L_x_3286:
        /* <DEDUP_REMOVED lines=17> */
.L_x_3293:
[----:B------:R-:W-:-:S04]  /*8bd0*/  LOP3.LUT R2, R3, 0x80000000, RZ, 0xc0, !PT ;  /* 0x8000000003027812 */ /* 0x000fc800078ec0ff */
[----:B------:R-:W-:-:S04]  /*8be0*/  SHF.R.U32.HI R3, RZ, 0x18, R2 ;  /* 0x00000018ff037819 */ /* 0x000fc80000011602 */
[----:B------:R-:W-:-:S04]  /*8bf0*/  LOP3.LUT R0, R0, R3, RZ, 0xfc, !PT ;  /* 0x0000000300007212 */ /* 0x000fc800078efcff */
[----:B------:R-:W-:Y:S02]  /*8c00*/  PRMT R8, R0, 0x7610, R8 ;  /* 0x0000761000087816 */ /* 0x000fe40000000008 */
.L_x_3292:
[----:B------:R-:W-:Y:S05]  /*8c10*/  BSYNC B0 ;  /* 0x0000000000007941 */ /* 0x000fea0003800000 */
.L_x_3291:
[----:B------:R0:W-:Y:S01]  /*8c20*/  STG.E.U8 [R16.64], R8 ;  /* 0x0000000810007986 */ /* 0x0001e2000c101124 */
[----:B------:R-:W-:Y:S05]  /*8c30*/  BRA `(.L_x_3268) ;  /* 0x0000031000007947 */ /* 0x000fea0003800000 */
.L_x_3285:
        /* <DEDUP_REMOVED lines=22> */
.L_x_3267:
        /* <DEDUP_REMOVED lines=20> */
.L_x_3295:
[----:B------:R-:W-:-:S06]  /*8ee0*/  HADD2.F32 R2, -RZ, R0.H0_H0 ;  /* 0x20000000ff027230 */ /* 0x000fcc0000004100 */
[----:B------:R-:W0:Y:S02]  /*8ef0*/  F2I.U64.TRUNC R2, R2 ;  /* 0x0000000200027311 */ /* 0x000e24000020d800 */
[----:B0-----:R0:W-:Y:S01]  /*8f00*/  STG.E.64 [R16.64], R2 ;  /* 0x0000000210007986 */ /* 0x0011e2000c101b24 */
[----:B------:R-:W-:Y:S05]  /*8f10*/  BRA `(.L_x_3268) ;  /* 0x0000003000007947 */ /* 0x000fea0003800000 */
.L_x_3294:
[----:B------:R-:W-:-:S04]  /*8f20*/  HADD2.F32 R0, -RZ, R0.H0_H0 ;  /* 0x20000000ff007230 */ /* 0x000fc80000004100 */
[----:B------:R-:W0:Y:S02]  /*8f30*/  F2I.FTZ.U32.TRUNC.NTZ R3, R0 ;  /* 0x0000000000037305 */ /* 0x000e24000021f000 */
[----:B0-----:R0:W-:Y:S02]  /*8f40*/  STG.E [R16.64], R3 ;  /* 0x0000000310007986 */ /* 0x0011e4000c101924 */
.L_x_3268:
[----:B------:R-:W-:Y:S02]  /*8f50*/  IADD3 R19, R19, 0x80, RZ ;  /* 0x0000008013137810 */ /* 0x000fe40007ffe0ff */
.L_x_3159:
[----:B------:R-:W-:Y:S05]  /*8f60*/  BSYNC B6 ;  /* 0x0000000000067941 */ /* 0x000fea0003800000 */
.L_x_3158:
        /* <DEDUP_REMOVED lines=230> */
.L_x_3296:
        /* <DEDUP_REMOVED lines=20> */
.L_x_3300:
[----:B------:R-:W2:Y:S02]  /*9f10*/  LDG.E.U8 R2, [R2.64] ;  /* 0x0000002402027981 */ /* 0x000ea4000c1e1100 */
[----:B--2---:R-:W0:Y:S02]  /*9f20*/  I2F.U16 R0, R2 ;  /* 0x0000000200007306 */ /* 0x004e240000101000 */
[----:B0-----:R-:W-:Y:S01]  /*9f30*/  F2FP.PACK_AB R0, RZ, R0 ;  /* 0x00000000ff00723e */ /* 0x001fe200000000ff */
[----:B------:R-:W-:Y:S05]  /*9f40*/  BRA `(.L_x_3302) ;  /* 0x00000e1000007947 */ /* 0x000fea0003800000 */
.L_x_3299:
        /* <DEDUP_REMOVED lines=10> */
.L_x_3304:
[----:B------:R-:W2:Y:S02]  /*9ff0*/  LDG.E R2, [R2.64] ;  /* 0x0000002402027981 */ /* 0x000ea4000c1e1900 */
[----:B--2---:R-:W0:Y:S02]  /*a000*/  I2F R0, R2 ;  /* 0x0000000200007306 */ /* 0x004e240000201400 */
[----:B0-----:R-:W-:Y:S01]  /*a010*/  F2FP.PACK_AB R0, RZ, R0 ;  /* 0x00000000ff00723e */ /* 0x001fe200000000ff */
[----:B------:R-:W-:Y:S05]  /*a020*/  BRA `(.L_x_3302) ;  /* 0x00000d3000007947 */ /* 0x000fea0003800000 */
.L_x_3303:
[----:B------:R-:W2:Y:S02]  /*a030*/  LDG.E.U16 R2, [R2.64] ;  /* 0x0000002402027981 */ /* 0x000ea4000c1e1500 */
[----:B--2---:R-:W0:Y:S02]  /*a040*/  I2F.S16 R0, R2 ;  /* 0x0000000200007306 */ /* 0x004e240000101400 */
[----:B0-----:R-:W-:Y:S01]  /*a050*/  F2FP.PACK_AB R0, RZ, R0 ;  /* 0x00000000ff00723e */ /* 0x001fe200000000ff */
[----:B------:R-:W-:Y:S05]  /*a060*/  BRA `(.L_x_3302) ;  /* 0x00000cf000007947 */ /* 0x000fea0003800000 */
.L_x_3298:
        /* <DEDUP_REMOVED lines=9> */
.L_x_3306:
[----:B------:R0:W5:Y:S01]  /*a100*/  LDG.E.U16 R0, [R2.64] ;  /* 0x0000002402007981 */ /* 0x000162000c1e1500 */
[----:B------:R-:W-:Y:S05]  /*a110*/  BRA `(.L_x_3302) ;  /* 0x00000c4000007947 */ /* 0x000fea0003800000 */
.L_x_3305:
        /* <DEDUP_REMOVED lines=9> */
.L_x_3308:
[----:B------:R0:W5:Y:S01]  /*a1b0*/  LDG.E.U16 R0, [R2.64] ;  /* 0x0000002402007981 */ /* 0x000162000c1e1500 */
[----:B------:R-:W-:Y:S05]  /*a1c0*/  BRA `(.L_x_3302) ;  /* 0x00000b9000007947 */ /* 0x000fea0003800000 */
.L_x_3307:
[----:B------:R-:W2:Y:S02]  /*a1d0*/  LDG.E.64 R2, [R2.64] ;  /* 0x0000002402027981 */ /* 0x000ea4000c1e1b00 */
[----:B--2---:R-:W0:Y:S01]  /*a1e0*/  F2F.F32.F64 R0, R2 ;  /* 0x0000000200007310 */ /* 0x004e220000301000 */
[----:B------:R-:W0:-:S14]  /*a1f0*/  DSETP.GEU.AND P0, PT, |R2|, c[0x2][0x0], PT ;  /* 0x008000000200762a */ /* 0x000e1c0003f0e200 */
[----:B0-----:R-:W-:-:S05]  /*a200*/  @!P0 FMUL R0, R0, 1.175494350822287508e-38 ;  /* 0x0080000000008820 */ /* 0x001fca0000400000 */
[----:B------:R-:W-:Y:S01]  /*a210*/  F2FP.PACK_AB R0, RZ, R0 ;  /* 0x00000000ff00723e */ /* 0x000fe200000000ff */
[----:B------:R-:W-:Y:S05]  /*a220*/  BRA `(.L_x_3302) ;  /* 0x00000b3000007947 */ /* 0x000fea0003800000 */
.L_x_3297:
        /* <DEDUP_REMOVED lines=13> */
.L_x_3311:
[----:B------:R-:W2:Y:S02]  /*a300*/  LDG.E.64 R2, [R2.64] ;  /* 0x0000002402027981 */ /* 0x000ea4000c1e1b00 */
[----:B--2---:R-:W0:Y:S01]  /*a310*/  F2F.F32.F64 R0, R2 ;  /* 0x0000000200007310 */ /* 0x004e220000301000 */
[----:B------:R-:W0:-:S14]  /*a320*/  DSETP.GEU.AND P0, PT, |R2|, c[0x2][0x0], PT ;  /* 0x008000000200762a */ /* 0x000e1c0003f0e200 */
[----:B0-----:R-:W-:-:S05]  /*a330*/  @!P0 FMUL R0, R0, 1.175494350822287508e-38 ;  /* 0x0080000000008820 */ /* 0x001fca0000400000 */
[----:B------:R-:W-:Y:S01]  /*a340*/  F2FP.PACK_AB R0, RZ, R0 ;  /* 0x00000000ff00723e */ /* 0x000fe200000000ff */
[----:B------:R-:W-:Y:S05]  /*a350*/  BRA `(.L_x_3302) ;  /* 0x00000a0000007947 */ /* 0x000fea0003800000 */
.L_x_3310:
        /* <DEDUP_REMOVED lines=28> */
.L_x_3313:
        /* <DEDUP_REMOVED lines=15> */
.L_x_3312:
[----:B------:R-:W2:Y:S02]  /*a610*/  LDG.E.U16 R0, [R2.64] ;  /* 0x0000002402007981 */ /* 0x000ea4000c1e1500 */
[----:B--2---:R-:W-:-:S04]  /*a620*/  PRMT R0, RZ, 0x5410, R0 ;  /* 0x00005410ff007816 */ /* 0x004fc80000000000 */
[----:B------:R-:W-:Y:S01]  /*a630*/  F2FP.PACK_AB R0, RZ, R0 ;  /* 0x00000000ff00723e */ /* 0x000fe200000000ff */
[----:B------:R-:W-:Y:S05]  /*a640*/  BRA `(.L_x_3302) ;  /* 0x0000071000007947 */ /* 0x000fea0003800000 */
.L_x_3309:
        /* <DEDUP_REMOVED lines=12> */
.L_x_3316:
        /* <DEDUP_REMOVED lines=21> */
.L_x_3320:
[----:B------:R-:W-:Y:S05]  /*a860*/  BSYNC B1 ;  /* 0x0000000000017941 */ /* 0x000fea0003800000 */
.L_x_3319:
[----:B------:R-:W-:Y:S01]  /*a870*/  LEA R3, R0, 0x3b800000, 0x17 ;  /* 0x3b80000000037811 */ /* 0x000fe200078eb8ff */
[----:B------:R-:W-:-:S05]  /*a880*/  IMAD.SHL.U32 R0, R2, 0x100000, RZ ;  /* 0x0010000002007824 */ /* 0x000fca00078e00ff */
[----:B------:R-:W-:Y:S02]  /*a890*/  LOP3.LUT R0, R3, R0, R4, 0xfe, !PT ;  /* 0x0000000003007212 */ /* 0x000fe400078efe04 */
.L_x_3318:
[----:B------:R-:W-:Y:S05]  /*a8a0*/  BSYNC B0 ;  /* 0x0000000000007941 */ /* 0x000fea0003800000 */
.L_x_3317:
[----:B------:R-:W-:Y:S01]  /*a8b0*/  F2FP.PACK_AB R0, RZ, R0 ;  /* 0x00000000ff00723e */ /* 0x000fe200000000ff */
[----:B------:R-:W-:Y:S05]  /*a8c0*/  BRA `(.L_x_3302) ;  /* 0x0000049000007947 */ /* 0x000fea0003800000 */
.L_x_3315:
        /* <DEDUP_REMOVED lines=21> */
.L_x_3324:
[----:B------:R-:W-:Y:S05]  /*aa20*/  BSYNC B1 ;  /* 0x0000000000017941 */ /* 0x000fea0003800000 */
.L_x_3323:
[----:B------:R-:W-:Y:S01]  /*aa30*/  LEA R3, R0, 0x37800000, 0x17 ;  /* 0x3780000000037811 */ /* 0x000fe200078eb8ff */
[----:B------:R-:W-:-:S05]  /*aa40*/  IMAD.SHL.U32 R0, R2, 0x200000, RZ ;  /* 0x0020000002007824 */ /* 0x000fca00078e00ff */
[----:B------:R-:W-:Y:S02]  /*aa50*/  LOP3.LUT R0, R3, R0, R4, 0xfe, !PT ;  /* 0x0000000003007212 */ /* 0x000fe400078efe04 */
.L_x_3322:
[----:B------:R-:W-:Y:S05]  /*aa60*/  BSYNC B0 ;  /* 0x0000000000007941 */ /* 0x000fea0003800000 */
.L_x_3321:
[----:B------:R-:W-:Y:S01]  /*aa70*/  F2FP.PACK_AB R0, RZ, R0 ;  /* 0x00000000ff00723e */ /* 0x000fe200000000ff */
[----:B------:R-:W-:Y:S05]  /*aa80*/  BRA `(.L_x_3302) ;  /* 0x000002d000007947 */ /* 0x000fea0003800000 */
.L_x_3314:
        /* <DEDUP_REMOVED lines=14> */
.L_x_3328:
[----:B------:R-:W-:Y:S05]  /*ab70*/  BSYNC B0 ;  /* 0x0000000000007941 */ /* 0x000fea0003800000 */
.L_x_3327:
[----:B------:R-:W-:Y:S01]  /*ab80*/  F2FP.PACK_AB R0, RZ, R0 ;  /* 0x00000000ff00723e */ /* 0x000fe200000000ff */
[----:B------:R-:W-:Y:S05]  /*ab90*/  BRA `(.L_x_3302) ;  /* 0x000001c000007947 */ /* 0x000fea0003800000 */
.L_x_3301:
        /* <DEDUP_REMOVED lines=21> */
.L_x_3326:
[----:B------:R-:W2:Y:S02]  /*acf0*/  LDG.E.64 R2, [R2.64] ;  /* 0x0000002402027981 */ /* 0x000ea4000c1e1b00 */
[----:B--2---:R-:W0:Y:S02]  /*ad00*/  I2F.U64 R0, R2 ;  /* 0x0000000200007312 */ /* 0x004e240000301000 */
[----:B0-----:R-:W-:Y:S01]  /*ad10*/  F2FP.PACK_AB R0, RZ, R0 ;  /* 0x00000000ff00723e */ /* 0x001fe200000000ff */
[----:B------:R-:W-:Y:S05]  /*ad20*/  BRA `(.L_x_3302) ;  /* 0x0000003000007947 */ /* 0x000fea0003800000 */
.L_x_3325:
[----:B------:R-:W2:Y:S02]  /*ad30*/  LDG.E R2, [R2.64] ;  /* 0x0000002402027981 */ /* 0x000ea4000c1e1900 */
[----:B--2---:R-:W0:Y:S02]  /*ad40*/  I2F.U32 R0, R2 ;  /* 0x0000000200007306 */ /* 0x004e240000201000 */
[----:B0-----:R-:W-:-:S06]  /*ad50*/  F2FP.PACK_AB R0, RZ, R0 ;  /* 0x00000000ff00723e */ /* 0x001fcc00000000ff */
.L_x_3302:
[----:B-----5:R-:W-:Y:S01]  /*ad60*/  HADD2.F32 R5, -RZ, R0.H0_H0 ;  /* 0x20000000ff057230 */ /* 0x020fe20000004100 */
[----:B------:R-:W-:Y:S01]  /*ad70*/  IMAD.MOV.U32 R4, RZ, RZ, 0x3e800000 ;  /* 0x3e800000ff047424 */ /* 0x000fe200078e00ff */
[----:B------:R-:W1:Y:S01]  /*ad80*/  LDC.U8 R6, c[0x0][0x371] ;  /* 0x0000dc40ff067b82 */ /* 0x000e620000000000 */
[----:B------:R-:W-:Y:S01]  /*ad90*/  IMAD.MOV.U32 R7, RZ, RZ, 0x3d39bf78 ;  /* 0x3d39bf78ff077424 */ /* 0x000fe200078e00ff */
[----:B------:R-:W-:Y:S01]  /*ada0*/  BSSY B0, `(.L_x_3329) ;  /* 0x000001e000007945 */ /* 0x000fe20003800000 */
[C---:B------:R-:W-:Y:S01]  /*adb0*/  FADD.FTZ.RZ R0, R5.reuse, 1 ;  /* 0x3f80000005007421 */ /* 0x040fe2000001c000 */
[----:B------:R-:W-:-:S04]  /*adc0*/  ISETP.GE.U32.AND P1, PT, R5, 0x7f800000, PT ;  /* 0x7f8000000500780c */ /* 0x000fc80003f26070 */
        /* <DEDUP_REMOVED lines=27> */
.L_x_3330:
[----:B------:R-:W-:Y:S05]  /*af80*/  BSYNC B0 ;  /* 0x0000000000007941 */ /* 0x000fea0003800000 */
.L_x_3329:
        /* <DEDUP_REMOVED lines=14> */
.L_x_3334:
[----:B------:R-:W-:-:S06]  /*b070*/  HADD2.F32 R3, -RZ, R0.H0_H0 ;  /* 0x20000000ff037230 */ /* 0x000fcc0000004100 */
[----:B------:R-:W0:Y:S02]  /*b080*/  F2I.S64.TRUNC R2, R3 ;  /* 0x0000000300027311 */ /* 0x000e24000020d900 */
[----:B0-----:R-:W-:Y:S01]  /*b090*/  STG.E.U8 [R16.64], R2 ;  /* 0x0000000210007986 */ /* 0x001fe2000c101124 */
[----:B------:R-:W-:Y:S05]  /*b0a0*/  EXIT ;  /* 0x000000000000794d */ /* 0x000fea0003800000 */
.L_x_3333:
        /* <DEDUP_REMOVED lines=10> */
.L_x_3337:
[----:B------:R-:W-:-:S04]  /*b150*/  HADD2.F32 R0, -RZ, R0.H0_H0 ;  /* 0x20000000ff007230 */ /* 0x000fc80000004100 */
[----:B------:R-:W0:Y:S02]  /*b160*/  F2I.FTZ.TRUNC.NTZ R3, R0 ;  /* 0x0000000000037305 */ /* 0x000e24000021f100 */
[----:B0-----:R-:W-:Y:S01]  /*b170*/  STG.E [R16.64], R3 ;  /* 0x0000000310007986 */ /* 0x001fe2000c101924 */
[----:B------:R-:W-:Y:S05]  /*b180*/  EXIT ;  /* 0x000000000000794d */ /* 0x000fea0003800000 */
.L_x_3336:
[----:B------:R-:W-:-:S04]  /*b190*/  HADD2.F32 R0, -RZ, R0.H0_H0 ;  /* 0x20000000ff007230 */ /* 0x000fc80000004100 */
[----:B------:R-:W0:Y:S02]  /*b1a0*/  F2I.FTZ.TRUNC.NTZ R3, R0 ;  /* 0x0000000000037305 */ /* 0x000e24000021f100 */
[----:B0-----:R-:W-:Y:S01]  /*b1b0*/  STG.E.U16 [R16.64], R3 ;  /* 0x0000000310007986 */ /* 0x001fe2000c101524 */
[----:B------:R-:W-:Y:S05]  /*b1c0*/  EXIT ;  /* 0x000000000000794d */ /* 0x000fea0003800000 */
.L_x_3332:
        /* <DEDUP_REMOVED lines=9> */
.L_x_3339:
[----:B------:R-:W-:Y:S01]  /*b260*/  STG.E.U16 [R16.64], R0 ;  /* 0x0000000010007986 */ /* 0x000fe2000c101524 */
[----:B------:R-:W-:Y:S05]  /*b270*/  EXIT ;  /* 0x000000000000794d */ /* 0x000fea0003800000 */
.L_x_3338:
        /* <DEDUP_REMOVED lines=10> */
.L_x_3341:
[----:B------:R-:W-:-:S05]  /*b320*/  HADD2.F32 R0, -RZ, R0.H0_H0 ;  /* 0x20000000ff007230 */ /* 0x000fca0000004100 */
[----:B------:R-:W-:-:S04]  /*b330*/  F2FP.PACK_AB R0, RZ, R0 ;  /* 0x00000000ff00723e */ /* 0x000fc800000000ff */
[----:B------:R-:W-:-:S05]  /*b340*/  PRMT R0, R0, 0x5410, RZ ;  /* 0x0000541000007816 */ /* 0x000fca00000000ff */
[----:B------:R-:W-:Y:S01]  /*b350*/  STG.E [R16.64], R0 ;  /* 0x0000000010007986 */ /* 0x000fe2000c101924 */
[----:B------:R-:W-:Y:S05]  /*b360*/  EXIT ;  /* 0x000000000000794d */ /* 0x000fea0003800000 */
.L_x_3340:
[----:B------:R-:W-:-:S05]  /*b370*/  HADD2.F32 R2, -RZ, R0.H0_H0 ;  /* 0x20000000ff027230 */ /* 0x000fca0000004100 */
[----:B------:R-:W-:-:S06]  /*b380*/  FMUL.FTZ R2, R2, 1 ;  /* 0x3f80000002027820 */ /* 0x000fcc0000410000 */
[----:B------:R-:W0:Y:S02]  /*b390*/  F2F.F64.F32 R2, R2 ;  /* 0x0000000200027310 */ /* 0x000e240000201800 */
[----:B0-----:R-:W-:Y:S01]  /*b3a0*/  STG.E.64 [R16.64], R2 ;  /* 0x0000000210007986 */ /* 0x001fe2000c101b24 */
[----:B------:R-:W-:Y:S05]  /*b3b0*/  EXIT ;  /* 0x000000000000794d */ /* 0x000fea0003800000 */
.L_x_3331:
        /* <DEDUP_REMOVED lines=13> */
.L_x_3344:
[----:B------:R-:W-:Y:S01]  /*b490*/  HADD2.F32 R0, -RZ, R0.H0_H0 ;  /* 0x20000000ff007230 */ /* 0x000fe20000004100 */
[----:B------:R-:W-:-:S04]  /*b4a0*/  CS2R R6, SRZ ;  /* 0x0000000000067805 */ /* 0x000fc8000001ff00 */
[----:B------:R-:W-:-:S04]  /*b4b0*/  FMUL.FTZ R0, R0, 1 ;  /* 0x3f80000000007820 */ /* 0x000fc80000410000 */
[----:B------:R-:W0:Y:S02]  /*b4c0*/  F2F.F64.F32 R4, R0 ;  /* 0x0000000000047310 */ /* 0x000e240000201800 */
[----:B0-----:R-:W-:Y:S01]  /*b4d0*/  STG.E.128 [R16.64], R4 ;  /* 0x0000000410007986 */ /* 0x001fe2000c101d24 */
[----:B------:R-:W-:Y:S05]  /*b4e0*/  EXIT ;  /* 0x000000000000794d */ /* 0x000fea0003800000 */
.L_x_3343:
        /* <DEDUP_REMOVED lines=21> */
.L_x_3348:
[----:B------:R-:W-:Y:S05]  /*b640*/  BSYNC B0 ;  /* 0x0000000000007941 */ /* 0x000fea0003800000 */
.L_x_3347:
[----:B------:R-:W-:-:S05]  /*b650*/  LOP3.LUT R3, R0, R3, RZ, 0xfc, !PT ;  /* 0x0000000300037212 */ /* 0x000fca00078efcff */
[----:B------:R-:W-:Y:S01]  /*b660*/  STG.E.U8 [R16.64], R3 ;  /* 0x0000000310007986 */ /* 0x000fe2000c101124 */
[----:B------:R-:W-:Y:S05]  /*b670*/  EXIT ;  /* 0x000000000000794d */ /* 0x000fea0003800000 */
.L_x_3346:
        /* <DEDUP_REMOVED lines=13> */
.L_x_3350:
[----:B------:R-:W-:Y:S01]  /*b750*/  IMAD.MOV.U32 R0, RZ, RZ, 0x7f ;  /* 0x0000007fff007424 */ /* 0x000fe200078e00ff */
[----:B------:R-:W-:-:S04]  /*b760*/  ISETP.GT.U32.AND P0, PT, R2, 0x7f800000, PT ;  /* 0x7f8000000200780c */ /* 0x000fc80003f04070 */
[----:B------:R-:W-:-:S04]  /*b770*/  SEL R0, R0, 0x7c, P0 ;  /* 0x0000007c00007807 */ /* 0x000fc80000000000 */
.L_x_3351:
[----:B------:R-:W-:Y:S05]  /*b780*/  BSYNC B0 ;  /* 0x0000000000007941 */ /* 0x000fea0003800000 */
.L_x_3349:
[----:B------:R-:W-:-:S04]  /*b790*/  LOP3.LUT R2, R3, 0x80000000, RZ, 0xc0, !PT ;  /* 0x8000000003027812 */ /* 0x000fc800078ec0ff */
[----:B------:R-:W-:-:S04]  /*b7a0*/  SHF.R.U32.HI R3, RZ, 0x18, R2 ;  /* 0x00000018ff037819 */ /* 0x000fc80000011602 */
[----:B------:R-:W-:-:S05]  /*b7b0*/  LOP3.LUT R3, R0, R3, RZ, 0xfc, !PT ;  /* 0x0000000300037212 */ /* 0x000fca00078efcff */
[----:B------:R-:W-:Y:S01]  /*b7c0*/  STG.E.U8 [R16.64], R3 ;  /* 0x0000000310007986 */ /* 0x000fe2000c101124 */
[----:B------:R-:W-:Y:S05]  /*b7d0*/  EXIT ;  /* 0x000000000000794d */ /* 0x000fea0003800000 */
.L_x_3345:
[----:B------:R-:W-:-:S05]  /*b7e0*/  HADD2.F32 R0, -RZ, R0.H0_H0 ;  /* 0x20000000ff007230 */ /* 0x000fca0000004100 */
[----:B------:R-:W-:-:S05]  /*b7f0*/  F2FP.BF16.PACK_AB R0, RZ, R0 ;  /* 0x00000000ff00723e */ /* 0x000fca00000010ff */
[----:B------:R-:W-:Y:S01]  /*b800*/  STG.E.U16 [R16.64], R0 ;  /* 0x0000000010007986 */ /* 0x000fe2000c101524 */
[----:B------:R-:W-:Y:S05]  /*b810*/  EXIT ;  /* 0x000000000000794d */ /* 0x000fea0003800000 */
.L_x_3342:
        /* <DEDUP_REMOVED lines=12> */
.L_x_3354:
        /* <DEDUP_REMOVED lines=17> */
.L_x_3357:
[----:B------:R-:W-:-:S04]  /*b9f0*/  LOP3.LUT R2, R3, 0x80000000, RZ, 0xc0, !PT ;  /* 0x8000000003027812 */ /* 0x000fc800078ec0ff */
[----:B------:R-:W-:-:S04]  /*ba00*/  SHF.R.U32.HI R3, RZ, 0x18, R2 ;  /* 0x00000018ff037819 */ /* 0x000fc80000011602 */
[----:B------:R-:W-:-:S04]  /*ba10*/  LOP3.LUT R0, R0, R3, RZ, 0xfc, !PT ;  /* 0x0000000300007212 */ /* 0x000fc800078efcff */
[----:B------:R-:W-:Y:S02]  /*ba20*/  PRMT R8, R0, 0x7610, R8 ;  /* 0x0000761000087816 */ /* 0x000fe40000000008 */
.L_x_3356:
[----:B------:R-:W-:Y:S05]  /*ba30*/  BSYNC B0 ;  /* 0x0000000000007941 */ /* 0x000fea0003800000 */
.L_x_3355:
[----:B------:R-:W-:Y:S01]  /*ba40*/  STG.E.U8 [R16.64], R8 ;  /* 0x0000000810007986 */ /* 0x000fe2000c101124 */
[----:B------:R-:W-:Y:S05]  /*ba50*/  EXIT ;  /* 0x000000000000794d */ /* 0x000fea0003800000 */
.L_x_3353:
        /* <DEDUP_REMOVED lines=17> */
.L_x_3360:
[----:B------:R-:W-:-:S04]  /*bb70*/  LOP3.LUT R2, R3, 0x80000000, RZ, 0xc0, !PT ;  /* 0x8000000003027812 */ /* 0x000fc800078ec0ff */
[----:B------:R-:W-:-:S04]  /*bb80*/  SHF.R.U32.HI R3, RZ, 0x18, R2 ;  /* 0x00000018ff037819 */ /* 0x000fc80000011602 */
[----:B------:R-:W-:-:S04]  /*bb90*/  LOP3.LUT R0, R0, R3, RZ, 0xfc, !PT ;  /* 0x0000000300007212 */ /* 0x000fc800078efcff */
[----:B------:R-:W-:Y:S02]  /*bba0*/  PRMT R8, R0, 0x7610, R8 ;  /* 0x0000761000087816 */ /* 0x000fe40000000008 */
.L_x_3359:
[----:B------:R-:W-:Y:S05]  /*bbb0*/  BSYNC B0 ;  /* 0x0000000000007941 */ /* 0x000fea0003800000 */
.L_x_3358:
[----:B------:R-:W-:Y:S01]  /*bbc0*/  STG.E.U8 [R16.64], R8 ;  /* 0x0000000810007986 */ /* 0x000fe2000c101124 */
[----:B------:R-:W-:Y:S05]  /*bbd0*/  EXIT ;  /* 0x000000000000794d */ /* 0x000fea0003800000 */
.L_x_3352:
        /* <DEDUP_REMOVED lines=22> */
.L_x_3335:
        /* <DEDUP_REMOVED lines=20> */
.L_x_3362:
[----:B------:R-:W-:-:S06]  /*be80*/  HADD2.F32 R2, -RZ, R0.H0_H0 ;  /* 0x20000000ff027230 */ /* 0x000fcc0000004100 */
[----:B------:R-:W0:Y:S02]  /*be90*/  F2I.U64.TRUNC R2, R2 ;  /* 0x0000000200027311 */ /* 0x000e24000020d800 */
[----:B0-----:R-:W-:Y:S01]  /*bea0*/  STG.E.64 [R16.64], R2 ;  /* 0x0000000210007986 */ /* 0x001fe2000c101b24 */
[----:B------:R-:W-:Y:S05]  /*beb0*/  EXIT ;  /* 0x000000000000794d */ /* 0x000fea0003800000 */
.L_x_3361:
[----:B------:R-:W-:-:S04]  /*bec0*/  HADD2.F32 R0, -RZ, R0.H0_H0 ;  /* 0x20000000ff007230 */ /* 0x000fc80000004100 */
[----:B------:R-:W0:Y:S02]  /*bed0*/  F2I.FTZ.U32.TRUNC.NTZ R3, R0 ;  /* 0x0000000000037305 */ /* 0x000e24000021f000 */
[----:B0-----:R-:W-:Y:S01]  /*bee0*/  STG.E [R16.64], R3 ;  /* 0x0000000310007986 */ /* 0x001fe2000c101924 */
[----:B------:R-:W-:Y:S05]  /*bef0*/  EXIT ;  /* 0x000000000000794d */ /* 0x000fea0003800000 */
.L_x_3363:
        /* <DEDUP_REMOVED lines=16> */
.L_x_12125:


//--------------------- .text._ZN2at6native27unrolled_elementwise_kernelIZZZNS0_17log1p_kernel_cudaERNS_18TensorIteratorBaseEENKUlvE_clEvENKUlvE3_clEvEUlN3c104HalfEE_St5arrayIPcLm2EELi4E23TrivialOffsetCalculatorILi1EjESD_NS0_6memory12LoadWithCastILi1EEENSE_13StoreWithCastILi1EEEEEviT_T0_T2_T3_T4_T5_ --------------------------
	.section	.text._ZN2at6native27unrolled_elementwise_kernelIZZZNS0_17log1p_kernel_cudaERNS_18TensorIteratorBaseEENKUlvE_clEvENKUlvE3_clEvEUlN3c104HalfEE_St5arrayIPcLm2EELi4E23TrivialOffsetCalculatorILi1EjESD_NS0_6memory12LoadWithCastILi1EEENSE_13StoreWithCastILi1EEEEEviT_T0_T2_T3_T4_T5_,"ax",@progbits
	.sectioninfo	@"SHI_REGISTERS=30"
	.align	128
        .global         _ZN2at6native27unrolled_elementwise_kernelIZZZNS0_17log1p_kernel_cudaERNS_18TensorIteratorBaseEENKUlvE_clEvENKUlvE3_clEvEUlN3c104HalfEE_St5arrayIPcLm2EELi4E23TrivialOffsetCalculatorILi1EjESD_NS0_6memory12LoadWithCastILi1EEENSE_13StoreWithCastILi1EEEEEviT_T0_T2_T3_T4_T5_
        .type           _ZN2at6native27unrolled_elementwise_kernelIZZZNS0_17log1p_kernel_cudaERNS_18TensorIteratorBaseEENKUlvE_clEvENKUlvE3_clEvEUlN3c104HalfEE_St5arrayIPcLm2EELi4E23TrivialOffsetCalculatorILi1EjESD_NS0_6memory12LoadWithCastILi1EEENSE_13StoreWithCastILi1EEEEEviT_T0_T2_T3_T4_T5_,@function
        .size           _ZN2at6native27unrolled_elementwise_kernelIZZZNS0_17log1p_kernel_cudaERNS_18TensorIteratorBaseEENKUlvE_clEvENKUlvE3_clEvEUlN3c104HalfEE_St5arrayIPcLm2EELi4E23TrivialOffsetCalculatorILi1EjESD_NS0_6memory12LoadWithCastILi1EEENSE_13StoreWithCastILi1EEEEEviT_T0_T2_T3_T4_T5_,(.L_x_12126 - _ZN2at6native27unrolled_elementwise_kernelIZZZNS0_17log1p_kernel_cudaERNS_18TensorIteratorBaseEENKUlvE_clEvENKUlvE3_clEvEUlN3c104HalfEE_St5arrayIPcLm2EELi4E23TrivialOffsetCalculatorILi1EjESD_NS0_6memory12LoadWithCastILi1EEENSE_13StoreWithCastILi1EEEEEviT_T0_T2_T3_T4_T5_)
        .other          _ZN2at6native27unrolled_elementwise_kernelIZZZNS0_17log1p_kernel_cudaERNS_18TensorIteratorBaseEENKUlvE_clEvENKUlvE3_clEvEUlN3c104HalfEE_St5arrayIPcLm2EELi4E23TrivialOffsetCalculatorILi1EjESD_NS0_6memory12LoadWithCastILi1EEENSE_13StoreWithCastILi1EEEEEviT_T0_T2_T3_T4_T5_,@"STO_CUDA_ENTRY STV_DEFAULT"
_ZN2at6native27unrolled_elementwise_kernelIZZZNS0_17log1p_kernel_cudaERNS_18TensorIteratorBaseEENKUlvE_clEvENKUlvE3_clEvEUlN3c104HalfEE_St5arrayIPcLm2EELi4E23TrivialOffsetCalculatorILi1EjESD_NS0_6memory12LoadWithCastILi1EEENSE_13StoreWithCastILi1EEEEEviT_T0_T2_T3_T4_T5_:
.text._ZN2at6native27unrolled_elementwise_kernelIZZZNS0_17log1p_kernel_cudaERNS_18TensorIteratorBaseEENKUlvE_clEvENKUlvE3_clEvEUlN3c104HalfEE_St5arrayIPcLm2EELi4E23TrivialOffsetCalculatorILi1EjESD_NS0_6memory12LoadWithCastILi1EEENSE_13StoreWithCastILi1EEEEEviT_T0_T2_T3_T4_T5_:
        /* <DEDUP_REMOVED lines=32> */
.L_x_3369:
[----:B------:R-:W2:Y:S02]  /*0200*/  LDG.E.U8 R2, [R2.64] ;  /* 0x0000002402027981 */ /* 0x000ea4000c1e1100 */
[----:B--2---:R-:W0:Y:S02]  /*0210*/  I2F.U16 R0, R2 ;  /* 0x0000000200007306 */ /* 0x004e240000101000 */
[----:B0-----:R-:W-:-:S04]  /*0220*/  F2FP.PACK_AB R0, RZ, R0 ;  /* 0x00000000ff00723e */ /* 0x001fc800000000ff */
[----:B------:R-:W-:Y:S01]  /*0230*/  PRMT R23, R0, 0x7610, R23 ;  /* 0x0000761000177816 */ /* 0x000fe20000000017 */
[----:B------:R-:W-:Y:S05]  /*0240*/  BRA `(.L_x_3371) ;  /* 0x00000ee000007947 */ /* 0x000fea0003800000 */
.L_x_3368:
        /* <DEDUP_REMOVED lines=11> */
.L_x_3373:
[----:B------:R-:W2:Y:S02]  /*0300*/  LDG.E R2, [R2.64] ;  /* 0x0000002402027981 */ /* 0x000ea4000c1e1900 */
[----:B--2---:R-:W0:Y:S02]  /*0310*/  I2F R0, R2 ;  /* 0x0000000200007306 */ /* 0x004e240000201400 */
[----:B0-----:R-:W-:-:S04]  /*0320*/  F2FP.PACK_AB R0, RZ, R0 ;  /* 0x00000000ff00723e */ /* 0x001fc800000000ff */
[----:B------:R-:W-:Y:S01]  /*0330*/  PRMT R23, R0, 0x7610, R23 ;  /* 0x0000761000177816 */ /* 0x000fe20000000017 */
[----:B------:R-:W-:Y:S05]  /*0340*/  BRA `(.L_x_3371) ;  /* 0x00000de000007947 */ /* 0x000fea0003800000 */
.L_x_3372:
[----:B------:R-:W2:Y:S02]  /*0350*/  LDG.E.U16 R2, [R2.64] ;  /* 0x0000002402027981 */ /* 0x000ea4000c1e1500 */
[----:B--2---:R-:W0:Y:S02]  /*0360*/  I2F.S16 R0, R2 ;  /* 0x0000000200007306 */ /* 0x004e240000101400 */
[----:B0-----:R-:W-:-:S04]  /*0370*/  F2FP.PACK_AB R0, RZ, R0 ;  /* 0x00000000ff00723e */ /* 0x001fc800000000ff */
[----:B------:R-:W-:Y:S01]  /*0380*/  PRMT R23, R0, 0x7610, R23 ;  /* 0x0000761000177816 */ /* 0x000fe20000000017 */
[----:B------:R-:W-:Y:S05]  /*0390*/  BRA `(.L_x_3371) ;  /* 0x00000d9000007947 */ /* 0x000fea0003800000 */
.L_x_3367:
        /* <DEDUP_REMOVED lines=9> */
.L_x_3375:
[----:B------:R0:W5:Y:S01]  /*0430*/  LDG.E.U16 R23, [R2.64] ;  /* 0x0000002402177981 */ /* 0x000162000c1e1500 */
[----:B------:R-:W-:Y:S05]  /*0440*/  BRA `(.L_x_3371) ;  /* 0x00000ce000007947 */ /* 0x000fea0003800000 */
.L_x_3374:
        /* <DEDUP_REMOVED lines=9> */
.L_x_3377:
[----:B------:R0:W5:Y:S01]  /*04e0*/  LDG.E.U16 R23, [R2.64] ;  /* 0x0000002402177981 */ /* 0x000162000c1e1500 */
[----:B------:R-:W-:Y:S05]  /*04f0*/  BRA `(.L_x_3371) ;  /* 0x00000c3000007947 */ /* 0x000fea0003800000 */
.L_x_3376:
[----:B------:R-:W2:Y:S02]  /*0500*/  LDG.E.64 R2, [R2.64] ;  /* 0x0000002402027981 */ /* 0x000ea4000c1e1b00 */
[----:B--2---:R-:W0:Y:S01]  /*0510*/  F2F.F32.F64 R0, R2 ;  /* 0x0000000200007310 */ /* 0x004e220000301000 */
[----:B------:R-:W0:-:S14]  /*0520*/  DSETP.GEU.AND P0, PT, |R2|, c[0x2][0x0], PT ;  /* 0x008000000200762a */ /* 0x000e1c0003f0e200 */
[----:B0-----:R-:W-:-:S05]  /*0530*/  @!P0 FMUL R0, R0, 1.175494350822287508e-38 ;  /* 0x0080000000008820 */ /* 0x001fca0000400000 */
[----:B------:R-:W-:-:S04]  /*0540*/  F2FP.PACK_AB R0, RZ, R0 ;  /* 0x00000000ff00723e */ /* 0x000fc800000000ff */
[----:B------:R-:W-:Y:S01]  /*0550*/  PRMT R23, R0, 0x7610, R23 ;  /* 0x0000761000177816 */ /* 0x000fe20000000017 */
[----:B------:R-:W-:Y:S05]  /*0560*/  BRA `(.L_x_3371) ;  /* 0x00000bc000007947 */ /* 0x000fea0003800000 */
.L_x_3366:
        /* <DEDUP_REMOVED lines=14> */
.L_x_3380:
[----:B------:R-:W2:Y:S02]  /*0650*/  LDG.E.64 R2, [R2.64] ;  /* 0x0000002402027981 */ /* 0x000ea4000c1e1b00 */
[----:B--2---:R-:W0:Y:S01]  /*0660*/  F2F.F32.F64 R0, R2 ;  /* 0x0000000200007310 */ /* 0x004e220000301000 */
[----:B------:R-:W0:-:S14]  /*0670*/  DSETP.GEU.AND P0, PT, |R2|, c[0x2][0x0], PT ;  /* 0x008000000200762a */ /* 0x000e1c0003f0e200 */
[----:B0-----:R-:W-:-:S05]  /*0680*/  @!P0 FMUL R0, R0, 1.175494350822287508e-38 ;  /* 0x0080000000008820 */ /* 0x001fca0000400000 */
[----:B------:R-:W-:-:S04]  /*0690*/  F2FP.PACK_AB R0, RZ, R0 ;  /* 0x00000000ff00723e */ /* 0x000fc800000000ff */
[----:B------:R-:W-:Y:S01]  /*06a0*/  PRMT R23, R0, 0x7610, R23 ;  /* 0x0000761000177816 */ /* 0x000fe20000000017 */
[----:B------:R-:W-:Y:S05]  /*06b0*/  BRA `(.L_x_3371) ;  /* 0x00000a7000007947 */ /* 0x000fea0003800000 */
.L_x_3379:
        /* <DEDUP_REMOVED lines=28> */
.L_x_3382:
        /* <DEDUP_REMOVED lines=16> */
.L_x_3381:
[----:B------:R-:W2:Y:S02]  /*0980*/  LDG.E.U16 R0, [R2.64] ;  /* 0x0000002402007981 */ /* 0x000ea4000c1e1500 */
[----:B--2---:R-:W-:-:S04]  /*0990*/  PRMT R0, RZ, 0x5410, R0 ;  /* 0x00005410ff007816 */ /* 0x004fc80000000000 */
[----:B------:R-:W-:-:S04]  /*09a0*/  F2FP.PACK_AB R0, RZ, R0 ;  /* 0x00000000ff00723e */ /* 0x000fc800000000ff */
[----:B------:R-:W-:Y:S01]  /*09b0*/  PRMT R23, R0, 0x7610, R23 ;  /* 0x0000761000177816 */ /* 0x000fe20000000017 */
[----:B------:R-:W-:Y:S05]  /*09c0*/  BRA `(.L_x_3371) ;  /* 0x0000076000007947 */ /* 0x000fea0003800000 */
.L_x_3378:
        /* <DEDUP_REMOVED lines=12> */
.L_x_3385:
        /* <DEDUP_REMOVED lines=21> */
.L_x_3389:
[----:B------:R-:W-:Y:S05]  /*0be0*/  BSYNC B1 ;  /* 0x0000000000017941 */ /* 0x000fea0003800000 */
.L_x_3388:
[----:B------:R-:W-:Y:S01]  /*0bf0*/  LEA R3, R0, 0x3b800000, 0x17 ;  /* 0x3b80000000037811 */ /* 0x000fe200078eb8ff */
[----:B------:R-:W-:-:S05]  /*0c00*/  IMAD.SHL.U32 R0, R2, 0x100000, RZ ;  /* 0x0010000002007824 */ /* 0x000fca00078e00ff */
[----:B------:R-:W-:Y:S02]  /*0c10*/  LOP3.LUT R0, R3, R0, R4, 0xfe, !PT ;  /* 0x0000000003007212 */ /* 0x000fe400078efe04 */
.L_x_3387:
[----:B------:R-:W-:Y:S05]  /*0c20*/  BSYNC B0 ;  /* 0x0000000000007941 */ /* 0x000fea0003800000 */
.L_x_3386:
[----:B------:R-:W-:-:S04]  /*0c30*/  F2FP.PACK_AB R0, RZ, R0 ;  /* 0x00000000ff00723e */ /* 0x000fc800000000ff */
[----:B------:R-:W-:Y:S01]  /*0c40*/  PRMT R23, R0, 0x7610, R23 ;  /* 0x0000761000177816 */ /* 0x000fe20000000017 */
[----:B------:R-:W-:Y:S05]  /*0c50*/  BRA `(.L_x_3371) ;  /* 0x000004d000007947 */ /* 0x000fea0003800000 */
.L_x_3384:
        /* <DEDUP_REMOVED lines=21> */
.L_x_3393:
[----:B------:R-:W-:Y:S05]  /*0db0*/  BSYNC B1 ;  /* 0x0000000000017941 */ /* 0x000fea0003800000 */
.L_x_3392:
[----:B------:R-:W-:Y:S01]  /*0dc0*/  LEA R3, R0, 0x37800000, 0x17 ;  /* 0x3780000000037811 */ /* 0x000fe200078eb8ff */
[----:B------:R-:W-:-:S05]  /*0dd0*/  IMAD.SHL.U32 R0, R2, 0x200000, RZ ;  /* 0x0020000002007824 */ /* 0x000fca00078e00ff */
[----:B------:R-:W-:Y:S02]  /*0de0*/  LOP3.LUT R0, R3, R0, R4, 0xfe, !PT ;  /* 0x0000000003007212 */ /* 0x000fe400078efe04 */
.L_x_3391:
[----:B------:R-:W-:Y:S05]  /*0df0*/  BSYNC B0 ;  /* 0x0000000000007941 */ /* 0x000fea0003800000 */
.L_x_3390:
[----:B------:R-:W-:-:S04]  /*0e00*/  F2FP.PACK_AB R0, RZ, R0 ;  /* 0x00000000ff00723e */ /* 0x000fc800000000ff */
[----:B------:R-:W-:Y:S01]  /*0e10*/  PRMT R23, R0, 0x7610, R23 ;  /* 0x0000761000177816 */ /* 0x000fe20000000017 */
[----:B------:R-:W-:Y:S05]  /*0e20*/  BRA `(.L_x_3371) ;  /* 0x0000030000007947 */ /* 0x000fea0003800000 */
.L_x_3383:
        /* <DEDUP_REMOVED lines=14> */
.L_x_3397:
[----:B------:R-:W-:Y:S05]  /*0f10*/  BSYNC B0 ;  /* 0x0000000000007941 */ /* 0x000fea0003800000 */
.L_x_3396:
[----:B------:R-:W-:-:S04]  /*0f20*/  F2FP.PACK_AB R0, RZ, R0 ;  /* 0x00000000ff00723e */ /* 0x000fc800000000ff */
[----:B------:R-:W-:Y:S01]  /*0f30*/  PRMT R23, R0, 0x7610, R23 ;  /* 0x0000761000177816 */ /* 0x000fe20000000017 */
[----:B------:R-:W-:Y:S05]  /*0f40*/  BRA `(.L_x_3371) ;  /* 0x000001e000007947 */ /* 0x000fea0003800000 */
.L_x_3370:
        /* <DEDUP_REMOVED lines=21> */
.L_x_3395:
[----:B------:R-:W2:Y:S02]  /*10a0*/  LDG.E.64 R2, [R2.64] ;  /* 0x0000002402027981 */ /* 0x000ea4000c1e1b00 */
[----:B--2---:R-:W0:Y:S02]  /*10b0*/  I2F.U64 R0, R2 ;  /* 0x0000000200007312 */ /* 0x004e240000301000 */
[----:B0-----:R-:W-:-:S04]  /*10c0*/  F2FP.PACK_AB R0, RZ, R0 ;  /* 0x00000000ff00723e */ /* 0x001fc800000000ff */
[----:B------:R-:W-:Y:S01]  /*10d0*/  PRMT R23, R0, 0x7610, R23 ;  /* 0x0000761000177816 */ /* 0x000fe20000000017 */
[----:B------:R-:W-:Y:S05]  /*10e0*/  BRA `(.L_x_3371) ;  /* 0x0000004000007947 */ /* 0x000fea0003800000 */
.L_x_3394:
[----:B------:R-:W2:Y:S02]  /*10f0*/  LDG.E R2, [R2.64] ;  /* 0x0000002402027981 */ /* 0x000ea4000c1e1900 */
[----:B--2---:R-:W0:Y:S02]  /*1100*/  I2F.U32 R0, R2 ;  /* 0x0000000200007306 */ /* 0x004e240000201000 */
[----:B0-----:R-:W-:-:S04]  /*1110*/  F2FP.PACK_AB R0, RZ, R0 ;  /* 0x00000000ff00723e */ /* 0x001fc800000000ff */
[----:B------:R-:W-:Y:S02]  /*1120*/  PRMT R23, R0, 0x7610, R23 ;  /* 0x0000761000177816 */ /* 0x000fe40000000017 */
.L_x_3371:
[----:B------:R-:W1:Y:S02]  /*1130*/  S2R R24, SR_TID.X ;  /* 0x0000000000187919 */ /* 0x000e640000002100 */
[----:B-1----:R-:W-:-:S03]  /*1140*/  IADD3 R24, R24, 0x80, RZ ;  /* 0x0000008018187810 */ /* 0x002fc60007ffe0ff */
.L_x_3365:
[----:B-1----:R-:W-:Y:S05]  /*1150*/  BSYNC B6 ;  /* 0x0000000000067941 */ /* 0x002fea0003800000 */
.L_x_3364:
        /* <DEDUP_REMOVED lines=24> */
.L_x_3403:
[----:B------:R-:W2:Y:S02]  /*12e0*/  LDG.E.U8 R2, [R2.64] ;  /* 0x0000002402027981 */ /* 0x000ea4000c1e1100 */
[----:B--2---:R-:W0:Y:S02]  /*12f0*/  I2F.U16 R0, R2 ;  /* 0x0000000200007306 */ /* 0x004e240000101000 */
[----:B0-----:R-:W-:-:S04]  /*1300*/  F2FP.PACK_AB R0, RZ, R0 ;  /* 0x00000000ff00723e */ /* 0x001fc800000000ff */
[----:B------:R-:W-:Y:S01]  /*1310*/  PRMT R22, R0, 0x7610, R22 ;  /* 0x0000761000167816 */ /* 0x000fe20000000016 */
[----:B------:R-:W-:Y:S05]  /*1320*/  BRA `(.L_x_3405) ;  /* 0x00000ed000007947 */ /* 0x000fea0003800000 */
.L_x_3402:
        /* <DEDUP_REMOVED lines=11> */
.L_x_3407:
[----:B------:R-:W2:Y:S02]  /*13e0*/  LDG.E R2, [R2.64] ;  /* 0x0000002402027981 */ /* 0x000ea4000c1e1900 */
[----:B--2---:R-:W0:Y:S02]  /*13f0*/  I2F R0, R2 ;  /* 0x0000000200007306 */ /* 0x004e240000201400 */
[----:B0-----:R-:W-:-:S04]  /*1400*/  F2FP.PACK_AB R0, RZ, R0 ;  /* 0x00000000ff00723e */ /* 0x001fc800000000ff */
[----:B------:R-:W-:Y:S01]  /*1410*/  PRMT R22, R0, 0x7610, R22 ;  /* 0x0000761000167816 */ /* 0x000fe20000000016 */
[----:B------:R-:W-:Y:S05]  /*1420*/  BRA `(.L_x_3405) ;  /* 0x00000dd000007947 */ /* 0x000fea0003800000 */
.L_x_3406:
[----:B------:R-:W2:Y:S02]  /*1430*/  LDG.E.U16 R2, [R2.64] ;  /* 0x0000002402027981 */ /* 0x000ea4000c1e1500 */
[----:B--2---:R-:W0:Y:S02]  /*1440*/  I2F.S16 R0, R2 ;  /* 0x0000000200007306 */ /* 0x004e240000101400 */
[----:B0-----:R-:W-:-:S04]  /*1450*/  F2FP.PACK_AB R0, RZ, R0 ;  /* 0x00000000ff00723e */ /* 0x001fc800000000ff */
[----:B------:R-:W-:Y:S01]  /*1460*/  PRMT R22, R0, 0x7610, R22 ;  /* 0x0000761000167816 */ /* 0x000fe20000000016 */
[----:B------:R-:W-:Y:S05]  /*1470*/  BRA `(.L_x_3405) ;  /* 0x00000d8000007947 */ /* 0x000fea0003800000 */
.L_x_3401:
        /* <DEDUP_REMOVED lines=9> */
.L_x_3409:
[----:B------:R0:W5:Y:S01]  /*1510*/  LDG.E.U16 R22, [R2.64] ;  /* 0x0000002402167981 */ /* 0x000162000c1e1500 */
[----:B------:R-:W-:Y:S05]  /*1520*/  BRA `(.L_x_3405) ;  /* 0x00000cd000007947 */ /* 0x000fea0003800000 */
.L_x_3408:
        /* <DEDUP_REMOVED lines=9> */
.L_x_3411:
[----:B------:R0:W5:Y:S01]  /*15c0*/  LDG.E.U16 R22, [R2.64] ;  /* 0x0000002402167981 */ /* 0x000162000c1e1500 */
[----:B------:R-:W-:Y:S05]  /*15d0*/  BRA `(.L_x_3405) ;  /* 0x00000c2000007947 */ /* 0x000fea0003800000 */
.L_x_3410:
[----:B------:R-:W2:Y:S02]  /*15e0*/  LDG.E.64 R2, [R2.64] ;  /* 0x0000002402027981 */ /* 0x000ea4000c1e1b00 */
[----:B--2---:R-:W0:Y:S01]  /*15f0*/  F2F.F32.F64 R0, R2 ;  /* 0x0000000200007310 */ /* 0x004e220000301000 */
[----:B------:R-:W0:-:S14]  /*1600*/  DSETP.GEU.AND P0, PT, |R2|, c[0x2][0x0], PT ;  /* 0x008000000200762a */ /* 0x000e1c0003f0e200 */
[----:B0-----:R-:W-:-:S05]  /*1610*/  @!P0 FMUL R0, R0, 1.175494350822287508e-38 ;  /* 0x0080000000008820 */ /* 0x001fca0000400000 */
[----:B------:R-:W-:-:S04]  /*1620*/  F2FP.PACK_AB R0, RZ, R0 ;  /* 0x00000000ff00723e */ /* 0x000fc800000000ff */
[----:B------:R-:W-:Y:S01]  /*1630*/  PRMT R22, R0, 0x7610, R22 ;  /* 0x0000761000167816 */ /* 0x000fe20000000016 */
[----:B------:R-:W-:Y:S05]  /*1640*/  BRA `(.L_x_3405) ;  /* 0x00000bb000007947 */ /* 0x000fea0003800000 */
.L_x_3400:
        /* <DEDUP_REMOVED lines=14> */
.L_x_3414:
[----:B------:R-:W2:Y:S02]  /*1730*/  LDG.E.64 R2, [R2.64] ;  /* 0x0000002402027981 */ /* 0x000ea4000c1e1b00 */
[----:B--2---:R-:W0:Y:S01]  /*1740*/  F2F.F32.F64 R0, R2 ;  /* 0x0000000200007310 */ /* 0x004e220000301000 */
[----:B------:R-:W0:-:S14]  /*1750*/  DSETP.GEU.AND P0, PT, |R2|, c[0x2][0x0], PT ;  /* 0x008000000200762a */ /* 0x000e1c0003f0e200 */
[----:B0-----:R-:W-:-:S05]  /*1760*/  @!P0 FMUL R0, R0, 1.175494350822287508e-38 ;  /* 0x0080000000008820 */ /* 0x001fca0000400000 */
[----:B------:R-:W-:-:S04]  /*1770*/  F2FP.PACK_AB R0, RZ, R0 ;  /* 0x00000000ff00723e */ /* 0x000fc800000000ff */
[----:B------:R-:W-:Y:S01]  /*1780*/  PRMT R22, R0, 0x7610, R22 ;  /* 0x0000761000167816 */ /* 0x000fe20000000016 */
[----:B------:R-:W-:Y:S05]  /*1790*/  BRA `(.L_x_3405) ;  /* 0x00000a6000007947 */ /* 0x000fea0003800000 */
.L_x_3413:
        /* <DEDUP_REMOVED lines=28> */
.L_x_3416:
        /* <DEDUP_REMOVED lines=15> */
.L_x_3415:
[----:B------:R-:W2:Y:S02]  /*1a50*/  LDG.E.U16 R0, [R2.64] ;  /* 0x0000002402007981 */ /* 0x000ea4000c1e1500 */
[----:B--2---:R-:W-:-:S04]  /*1a60*/  PRMT R0, RZ, 0x5410, R0 ;  /* 0x00005410ff007816 */ /* 0x004fc80000000000 */
[----:B------:R-:W-:-:S04]  /*1a70*/  F2FP.PACK_AB R0, RZ, R0 ;  /* 0x00000000ff00723e */ /* 0x000fc800000000ff */
[----:B------:R-:W-:Y:S01]  /*1a80*/  PRMT R22, R0, 0x7610, R22 ;  /* 0x0000761000167816 */ /* 0x000fe20000000016 */
[----:B------:R-:W-:Y:S05]  /*1a90*/  BRA `(.L_x_3405) ;  /* 0x0000076000007947 */ /* 0x000fea0003800000 */
.L_x_3412:
        /* <DEDUP_REMOVED lines=12> */
.L_x_3419:
        /* <DEDUP_REMOVED lines=21> */
.L_x_3423:
[----:B------:R-:W-:Y:S05]  /*1cb0*/  BSYNC B1 ;  /* 0x0000000000017941 */ /* 0x000fea0003800000 */
.L_x_3422:
[----:B------:R-:W-:Y:S01]  /*1cc0*/  LEA R3, R0, 0x3b800000, 0x17 ;  /* 0x3b80000000037811 */ /* 0x000fe200078eb8ff */
[----:B------:R-:W-:-:S05]  /*1cd0*/  IMAD.SHL.U32 R0, R2, 0x100000, RZ ;  /* 0x0010000002007824 */ /* 0x000fca00078e00ff */
[----:B------:R-:W-:Y:S02]  /*1ce0*/  LOP3.LUT R0, R3, R0, R4, 0xfe, !PT ;  /* 0x0000000003007212 */ /* 0x000fe400078efe04 */
.L_x_3421:
[----:B------:R-:W-:Y:S05]  /*1cf0*/  BSYNC B0 ;  /* 0x0000000000007941 */ /* 0x000fea0003800000 */
.L_x_3420:
[----:B------:R-:W-:-:S04]  /*1d00*/  F2FP.PACK_AB R0, RZ, R0 ;  /* 0x00000000ff00723e */ /* 0x000fc800000000ff */
[----:B------:R-:W-:Y:S01]  /*1d10*/  PRMT R22, R0, 0x7610, R22 ;  /* 0x0000761000167816 */ /* 0x000fe20000000016 */
[----:B------:R-:W-:Y:S05]  /*1d20*/  BRA `(.L_x_3405) ;  /* 0x000004d000007947 */ /* 0x000fea0003800000 */
.L_x_3418:
        /* <DEDUP_REMOVED lines=21> */
.L_x_3427:
[----:B------:R-:W-:Y:S05]  /*1e80*/  BSYNC B1 ;  /* 0x0000000000017941 */ /* 0x000fea0003800000 */
.L_x_3426:
[----:B------:R-:W-:Y:S01]  /*1e90*/  LEA R3, R0, 0x37800000, 0x17 ;  /* 0x3780000000037811 */ /* 0x000fe200078eb8ff */
[----:B------:R-:W-:-:S05]  /*1ea0*/  IMAD.SHL.U32 R0, R2, 0x200000, RZ ;  /* 0x0020000002007824 */ /* 0x000fca00078e00ff */
[----:B------:R-:W-:Y:S02]  /*1eb0*/  LOP3.LUT R0, R3, R0, R4, 0xfe, !PT ;  /* 0x0000000003007212 */ /* 0x000fe400078efe04 */
.L_x_3425:
[----:B------:R-:W-:Y:S05]  /*1ec0*/  BSYNC B0 ;  /* 0x0000000000007941 */ /* 0x000fea0003800000 */
.L_x_3424:
[----:B------:R-:W-:-:S04]  /*1ed0*/  F2FP.PACK_AB R0, RZ, R0 ;  /* 0x00000000ff00723e */ /* 0x000fc800000000ff */
[----:B------:R-:W-:Y:S01]  /*1ee0*/  PRMT R22, R0, 0x7610, R22 ;  /* 0x0000761000167816 */ /* 0x000fe20000000016 */
[----:B------:R-:W-:Y:S05]  /*1ef0*/  BRA `(.L_x_3405) ;  /* 0x0000030000007947 */ /* 0x000fea0003800000 */
.L_x_3417:
        /* <DEDUP_REMOVED lines=14> */
.L_x_3431:
[----:B------:R-:W-:Y:S05]  /*1fe0*/  BSYNC B0 ;  /* 0x0000000000007941 */ /* 0x000fea0003800000 */
.L_x_3430:
[----:B------:R-:W-:-:S04]  /*1ff0*/  F2FP.PACK_AB R0, RZ, R0 ;  /* 0x00000000ff00723e */ /* 0x000fc800000000ff */
[----:B------:R-:W-:Y:S01]  /*2000*/  PRMT R22, R0, 0x7610, R22 ;  /* 0x0000761000167816 */ /* 0x000fe20000000016 */
[----:B------:R-:W-:Y:S05]  /*2010*/  BRA `(.L_x_3405) ;  /* 0x000001e000007947 */ /* 0x000fea0003800000 */
.L_x_3404:
        /* <DEDUP_REMOVED lines=21> */
.L_x_3429:
[----:B------:R-:W2:Y:S02]  /*2170*/  LDG.E.64 R2, [R2.64] ;  /* 0x0000002402027981 */ /* 0x000ea4000c1e1b00 */
[----:B--2---:R-:W0:Y:S02]  /*2180*/  I2F.U64 R0, R2 ;  /* 0x0000000200007312 */ /* 0x004e240000301000 */
[----:B0-----:R-:W-:-:S04]  /*2190*/  F2FP.PACK_AB R0, RZ, R0 ;  /* 0x00000000ff00723e */ /* 0x001fc800000000ff */
[----:B------:R-:W-:Y:S01]  /*21a0*/  PRMT R22, R0, 0x7610, R22 ;  /* 0x0000761000167816 */ /* 0x000fe20000000016 */
[----:B------:R-:W-:Y:S05]  /*21b0*/  BRA `(.L_x_3405) ;  /* 0x0000004000007947 */ /* 0x000fea0003800000 */
.L_x_3428:
[----:B------:R-:W2:Y:S02]  /*21c0*/  LDG.E R2, [R2.64] ;  /* 0x0000002402027981 */ /* 0x000ea4000c1e1900 */
[----:B--2---:R-:W0:Y:S02]  /*21d0*/  I2F.U32 R0, R2 ;  /* 0x0000000200007306 */ /* 0x004e240000201000 */
[----:B0-----:R-:W-:-:S04]  /*21e0*/  F2FP.PACK_AB R0, RZ, R0 ;  /* 0x00000000ff00723e */ /* 0x001fc800000000ff */
[----:B------:R-:W-:Y:S02]  /*21f0*/  PRMT R22, R0, 0x7610, R22 ;  /* 0x0000761000167816 */ /* 0x000fe40000000016 */
.L_x_3405:
[----:B------:R-:W-:-:S05]  /*2200*/  IADD3 R24, R24, 0x80, RZ ;  /* 0x0000008018187810 */ /* 0x000fca0007ffe0ff */
.L_x_3399:
[----:B------:R-:W-:Y:S05]  /*2210*/  BSYNC B6 ;  /* 0x0000000000067941 */ /* 0x000fea0003800000 */
.L_x_3398:
        /* <DEDUP_REMOVED lines=26> */
.L_x_3437:
[----:B------:R-:W2:Y:S02]  /*23c0*/  LDG.E.U8 R2, [R2.64] ;  /* 0x0000002402027981 */ /* 0x000ea4000c1e1100 */
[----:B--2---:R-:W0:Y:S02]  /*23d0*/  I2F.U16 R0, R2 ;  /* 0x0000000200007306 */ /* 0x004e240000101000 */
[----:B0-----:R-:W-:-:S04]  /*23e0*/  F2FP.PACK_AB R0, RZ, R0 ;  /* 0x00000000ff00723e */ /* 0x001fc800000000ff */
[----:B------:R-:W-:Y:S01]  /*23f0*/  PRMT R25, R0, 0x7610, R25 ;  /* 0x0000761000197816 */ /* 0x000fe20000000019 */
[----:B------:R-:W-:Y:S05]  /*2400*/  BRA `(.L_x_3439) ;  /* 0x00000ed000007947 */ /* 0x000fea0003800000 */
.L_x_3436:
        /* <DEDUP_REMOVED lines=11> */
.L_x_3441:
[----:B------:R-:W2:Y:S02]  /*24c0*/  LDG.E R2, [R2.64] ;  /* 0x0000002402027981 */ /* 0x000ea4000c1e1900 */
[----:B--2---:R-:W0:Y:S02]  /*24d0*/  I2F R0, R2 ;  /* 0x0000000200007306 */ /* 0x004e240000201400 */
[----:B0-----:R-:W-:-:S04]  /*24e0*/  F2FP.PACK_AB R0, RZ, R0 ;  /* 0x00000000ff00723e */ /* 0x001fc800000000ff */
[----:B------:R-:W-:Y:S01]  /*24f0*/  PRMT R25, R0, 0x7610, R25 ;  /* 0x0000761000197816 */ /* 0x000fe20000000019 */
[----:B------:R-:W-:Y:S05]  /*2500*/  BRA `(.L_x_3439) ;  /* 0x00000dd000007947 */ /* 0x000fea0003800000 */
.L_x_3440:
[----:B------:R-:W2:Y:S02]  /*2510*/  LDG.E.U16 R2, [R2.64] ;  /* 0x0000002402027981 */ /* 0x000ea4000c1e1500 */
[----:B--2---:R-:W0:Y:S02]  /*2520*/  I2F.S16 R0, R2 ;  /* 0x0000000200007306 */ /* 0x004e240000101400 */
[----:B0-----:R-:W-:-:S04]  /*2530*/  F2FP.PACK_AB R0, RZ, R0 ;  /* 0x00000000ff00723e */ /* 0x001fc800000000ff */
[----:B------:R-:W-:Y:S01]  /*2540*/  PRMT R25, R0, 0x7610, R25 ;  /* 0x0000761000197816 */ /* 0x000fe20000000019 */
[----:B------:R-:W-:Y:S05]  /*2550*/  BRA `(.L_x_3439) ;  /* 0x00000d8000007947 */ /* 0x000fea0003800000 */
.L_x_3435:
        /* <DEDUP_REMOVED lines=9> */
.L_x_3443:
[----:B------:R0:W5:Y:S01]  /*25f0*/  LDG.E.U16 R25, [R2.64] ;  /* 0x0000002402197981 */ /* 0x000162000c1e1500 */
[----:B------:R-:W-:Y:S05]  /*2600*/  BRA `(.L_x_3439) ;  /* 0x00000cd000007947 */ /* 0x000fea0003800000 */
.L_x_3442:
        /* <DEDUP_REMOVED lines=9> */
.L_x_3445:
[----:B------:R0:W5:Y:S01]  /*26a0*/  LDG.E.U16 R25, [R2.64] ;  /* 0x0000002402197981 */ /* 0x000162000c1e1500 */
[----:B------:R-:W-:Y:S05]  /*26b0*/  BRA `(.L_x_3439) ;  /* 0x00000c2000007947 */ /* 0x000fea0003800000 */
.L_x_3444:
[----:B------:R-:W2:Y:S02]  /*26c0*/  LDG.E.64 R2, [R2.64] ;  /* 0x0000002402027981 */ /* 0x000ea4000c1e1b00 */
[----:B--2---:R-:W0:Y:S01]  /*26d0*/  F2F.F32.F64 R0, R2 ;  /* 0x0000000200007310 */ /* 0x004e220000301000 */
[----:B------:R-:W0:-:S14]  /*26e0*/  DSETP.GEU.AND P0, PT, |R2|, c[0x2][0x0], PT ;  /* 0x008000000200762a */ /* 0x000e1c0003f0e200 */
[----:B0-----:R-:W-:-:S05]  /*26f0*/  @!P0 FMUL R0, R0, 1.175494350822287508e-38 ;  /* 0x0080000000008820 */ /* 0x001fca0000400000 */
[----:B------:R-:W-:-:S04]  /*2700*/  F2FP.PACK_AB R0, RZ, R0 ;  /* 0x00000000ff00723e */ /* 0x000fc800000000ff */
[----:B------:R-:W-:Y:S01]  /*2710*/  PRMT R25, R0, 0x7610, R25 ;  /* 0x0000761000197816 */ /* 0x000fe20000000019 */
[----:B------:R-:W-:Y:S05]  /*2720*/  BRA `(.L_x_3439) ;  /* 0x00000bb000007947 */ /* 0x000fea0003800000 */
.L_x_3434:
        /* <DEDUP_REMOVED lines=14> */
.L_x_3448:
[----:B------:R-:W2:Y:S02]  /*2810*/  LDG.E.64 R2, [R2.64] ;  /* 0x0000002402027981 */ /* 0x000ea4000c1e1b00 */
[----:B--2---:R-:W0:Y:S01]  /*2820*/  F2F.F32.F64 R0, R2 ;  /* 0x0000000200007310 */ /* 0x004e220000301000 */
[----:B------:R-:W0:-:S14]  /*2830*/  DSETP.GEU.AND P0, PT, |R2|, c[0x2][0x0], PT ;  /* 0x008000000200762a */ /* 0x000e1c0003f0e200 */
[----:B0-----:R-:W-:-:S05]  /*2840*/  @!P0 FMUL R0, R0, 1.175494350822287508e-38 ;  /* 0x0080000000008820 */ /* 0x001fca0000400000 */
[----:B------:R-:W-:-:S04]  /*2850*/  F2FP.PACK_AB R0, RZ, R0 ;  /* 0x00000000ff00723e */ /* 0x000fc800000000ff */
[----:B------:R-:W-:Y:S01]  /*2860*/  PRMT R25, R0, 0x7610, R25 ;  /* 0x0000761000197816 */ /* 0x000fe20000000019 */
[----:B------:R-:W-:Y:S05]  /*2870*/  BRA `(.L_x_3439) ;  /* 0x00000a6000007947 */ /* 0x000fea0003800000 */
.L_x_3447:
        /* <DEDUP_REMOVED lines=28> */
.L_x_3450:
        /* <DEDUP_REMOVED lines=15> */
.L_x_3449:
[----:B------:R-:W2:Y:S02]  /*2b30*/  LDG.E.U16 R0, [R2.64] ;  /* 0x0000002402007981 */ /* 0x000ea4000c1e1500 */
[----:B--2---:R-:W-:-:S04]  /*2b40*/  PRMT R0, RZ, 0x5410, R0 ;  /* 0x00005410ff007816 */ /* 0x004fc80000000000 */
[----:B------:R-:W-:-:S04]  /*2b50*/  F2FP.PACK_AB R0, RZ, R0 ;  /* 0x00000000ff00723e */ /* 0x000fc800000000ff */
[----:B------:R-:W-:Y:S01]  /*2b60*/  PRMT R25, R0, 0x7610, R25 ;  /* 0x0000761000197816 */ /* 0x000fe20000000019 */
[----:B------:R-:W-:Y:S05]  /*2b70*/  BRA `(.L_x_3439) ;  /* 0x0000076000007947 */ /* 0x000fea0003800000 */
.L_x_3446:
        /* <DEDUP_REMOVED lines=12> */
.L_x_3453:
        /* <DEDUP_REMOVED lines=21> */
.L_x_3457:
[----:B------:R-:W-:Y:S05]  /*2d90*/  BSYNC B1 ;  /* 0x0000000000017941 */ /* 0x000fea0003800000 */
.L_x_3456:
[----:B------:R-:W-:Y:S01]  /*2da0*/  LEA R3, R0, 0x3b800000, 0x17 ;  /* 0x3b80000000037811 */ /* 0x000fe200078eb8ff */
[----:B------:R-:W-:-:S05]  /*2db0*/  IMAD.SHL.U32 R0, R2, 0x100000, RZ ;  /* 0x0010000002007824 */ /* 0x000fca00078e00ff */
[----:B------:R-:W-:Y:S02]  /*2dc0*/  LOP3.LUT R0, R3, R0, R4, 0xfe, !PT ;  /* 0x0000000003007212 */ /* 0x000fe400078efe04 */
.L_x_3455:
[----:B------:R-:W-:Y:S05]  /*2dd0*/  BSYNC B0 ;  /* 0x0000000000007941 */ /* 0x000fea0003800000 */
.L_x_3454:
[----:B------:R-:W-:-:S04]  /*2de0*/  F2FP.PACK_AB R0, RZ, R0 ;  /* 0x00000000ff00723e */ /* 0x000fc800000000ff */
[----:B------:R-:W-:Y:S01]  /*2df0*/  PRMT R25, R0, 0x7610, R25 ;  /* 0x0000761000197816 */ /* 0x000fe20000000019 */
[----:B------:R-:W-:Y:S05]  /*2e00*/  BRA `(.L_x_3439) ;  /* 0x000004d000007947 */ /* 0x000fea0003800000 */
.L_x_3452:
        /* <DEDUP_REMOVED lines=21> */
.L_x_3461:
[----:B------:R-:W-:Y:S05]  /*2f60*/  BSYNC B1 ;  /* 0x0000000000017941 */ /* 0x000fea0003800000 */
.L_x_3460:
[----:B------:R-:W-:Y:S01]  /*2f70*/  LEA R3, R0, 0x37800000, 0x17 ;  /* 0x3780000000037811 */ /* 0x000fe200078eb8ff */
[----:B------:R-:W-:-:S05]  /*2f80*/  IMAD.SHL.U32 R0, R2, 0x200000, RZ ;  /* 0x0020000002007824 */ /* 0x000fca00078e00ff */
[----:B------:R-:W-:Y:S02]  /*2f90*/  LOP3.LUT R0, R3, R0, R4, 0xfe, !PT ;  /* 0x0000000003007212 */ /* 0x000fe400078efe04 */
.L_x_3459:
[----:B------:R-:W-:Y:S05]  /*2fa0*/  BSYNC B0 ;  /* 0x0000000000007941 */ /* 0x000fea0003800000 */
.L_x_3458:
[----:B------:R-:W-:-:S04]  /*2fb0*/  F2FP.PACK_AB R0, RZ, R0 ;  /* 0x00000000ff00723e */ /* 0x000fc800000000ff */
[----:B------:R-:W-:Y:S01]  /*2fc0*/  PRMT R25, R0, 0x7610, R25 ;  /* 0x0000761000197816 */ /* 0x000fe20000000019 */
[----:B------:R-:W-:Y:S05]  /*2fd0*/  BRA `(.L_x_3439) ;  /* 0x0000030000007947 */ /* 0x000fea0003800000 */
.L_x_3451:
        /* <DEDUP_REMOVED lines=14> */
.L_x_3465:
[----:B------:R-:W-:Y:S05]  /*30c0*/  BSYNC B0 ;  /* 0x0000000000007941 */ /* 0x000fea0003800000 */
.L_x_3464:
[----:B------:R-:W-:-:S04]  /*30d0*/  F2FP.PACK_AB R0, RZ, R0 ;  /* 0x00000000ff00723e */ /* 0x000fc800000000ff */
[----:B------:R-:W-:Y:S01]  /*30e0*/  PRMT R25, R0, 0x7610, R25 ;  /* 0x0000761000197816 */ /* 0x000fe20000000019 */
[----:B------:R-:W-:Y:S05]  /*30f0*/  BRA `(.L_x_3439) ;  /* 0x000001e000007947 */ /* 0x000fea0003800000 */
.L_x_3438:
        /* <DEDUP_REMOVED lines=21> */
.L_x_3463:
[----:B------:R-:W2:Y:S02]  /*3250*/  LDG.E.64 R2, [R2.64] ;  /* 0x0000002402027981 */ /* 0x000ea4000c1e1b00 */
[----:B--2---:R-:W0:Y:S02]  /*3260*/  I2F.U64 R0, R2 ;  /* 0x0000000200007312 */ /* 0x004e240000301000 */
[----:B0-----:R-:W-:-:S04]  /*3270*/  F2FP.PACK_AB R0, RZ, R0 ;  /* 0x00000000ff00723e */ /* 0x001fc800000000ff */
[----:B------:R-:W-:Y:S01]  /*3280*/  PRMT R25, R0, 0x7610, R25 ;  /* 0x0000761000197816 */ /* 0x000fe20000000019 */
[----:B------:R-:W-:Y:S05]  /*3290*/  BRA `(.L_x_3439) ;  /* 0x0000004000007947 */ /* 0x000fea0003800000 */
.L_x_3462:
[----:B------:R-:W2:Y:S02]  /*32a0*/  LDG.E R2, [R2.64] ;  /* 0x0000002402027981 */ /* 0x000ea4000c1e1900 */
[----:B--2---:R-:W0:Y:S02]  /*32b0*/  I2F.U32 R0, R2 ;  /* 0x0000000200007306 */ /* 0x004e240000201000 */
[----:B0-----:R-:W-:-:S04]  /*32c0*/  F2FP.PACK_AB R0, RZ, R0 ;  /* 0x00000000ff00723e */ /* 0x001fc800000000ff */
[----:B------:R-:W-:Y:S02]  /*32d0*/  PRMT R25, R0, 0x7610, R25 ;  /* 0x0000761000197816 */ /* 0x000fe40000000019 */
.L_x_3439:
[----:B------:R-:W-:-:S05]  /*32e0*/  IADD3 R24, R24, 0x80, RZ ;  /* 0x0000008018187810 */ /* 0x000fca0007ffe0ff */
.L_x_3433:
[----:B------:R-:W-:Y:S05]  /*32f0*/  BSYNC B6 ;  /* 0x0000000000067941 */ /* 0x000fea0003800000 */
.L_x_3432:
        /* <DEDUP_REMOVED lines=23> */
.L_x_3471:
[----:B------:R-:W2:Y:S02]  /*3470*/  LDG.E.U8 R2, [R2.64] ;  /* 0x0000002402027981 */ /* 0x000ea4000c1e1100 */
[----:B--2---:R-:W0:Y:S02]  /*3480*/  I2F.U16 R0, R2 ;  /* 0x0000000200007306 */ /* 0x004e240000101000 */
[----:B0-----:R-:W-:-:S04]  /*3490*/  F2FP.PACK_AB R0, RZ, R0 ;  /* 0x00000000ff00723e */ /* 0x001fc800000000ff */
[----:B------:R-:W-:Y:S01]  /*34a0*/  PRMT R18, R0, 0x7610, R18 ;  /* 0x0000761000127816 */ /* 0x000fe20000000012 */
[----:B------:R-:W-:Y:S05]  /*34b0*/  BRA `(.L_x_3467) ;  /* 0x00000ed000007947 */ /* 0x000fea0003800000 */
.L_x_3470:
        /* <DEDUP_REMOVED lines=11> */
.L_x_3474:
[----:B------:R-:W2:Y:S02]  /*3570*/  LDG.E R2, [R2.64] ;  /* 0x0000002402027981 */ /* 0x000ea4000c1e1900 */
[----:B--2---:R-:W0:Y:S02]  /*3580*/  I2F R0, R2 ;  /* 0x0000000200007306 */ /* 0x004e240000201400 */
[----:B0-----:R-:W-:-:S04]  /*3590*/  F2FP.PACK_AB R0, RZ, R0 ;  /* 0x00000000ff00723e */ /* 0x001fc800000000ff */
[----:B------:R-:W-:Y:S01]  /*35a0*/  PRMT R18, R0, 0x7610, R18 ;  /* 0x0000761000127816 */ /* 0x000fe20000000012 */
[----:B------:R-:W-:Y:S05]  /*35b0*/  BRA `(.L_x_3467) ;  /* 0x00000dd000007947 */ /* 0x000fea0003800000 */
.L_x_3473:
[----:B------:R-:W2:Y:S02]  /*35c0*/  LDG.E.U16 R2, [R2.64] ;  /* 0x0000002402027981 */ /* 0x000ea4000c1e1500 */
[----:B--2---:R-:W0:Y:S02]  /*35d0*/  I2F.S16 R0, R2 ;  /* 0x0000000200007306 */ /* 0x004e240000101400 */
[----:B0-----:R-:W-:-:S04]  /*35e0*/  F2FP.PACK_AB R0, RZ, R0 ;  /* 0x00000000ff00723e */ /* 0x001fc800000000ff */
[----:B------:R-:W-:Y:S01]  /*35f0*/  PRMT R18, R0, 0x7610, R18 ;  /* 0x0000761000127816 */ /* 0x000fe20000000012 */
[----:B------:R-:W-:Y:S05]  /*3600*/  BRA `(.L_x_3467) ;  /* 0x00000d8000007947 */ /* 0x000fea0003800000 */
.L_x_3469:
        /* <DEDUP_REMOVED lines=9> */
.L_x_3476:
[----:B------:R0:W5:Y:S01]  /*36a0*/  LDG.E.U16 R18, [R2.64] ;  /* 0x0000002402127981 */ /* 0x000162000c1e1500 */
[----:B------:R-:W-:Y:S05]  /*36b0*/  BRA `(.L_x_3467) ;  /* 0x00000cd000007947 */ /* 0x000fea0003800000 */
.L_x_3475:
        /* <DEDUP_REMOVED lines=9> */
.L_x_3478:
[----:B------:R0:W5:Y:S01]  /*3750*/  LDG.E.U16 R18, [R2.64] ;  /* 0x0000002402127981 */ /* 0x000162000c1e1500 */
[----:B------:R-:W-:Y:S05]  /*3760*/  BRA `(.L_x_3467) ;  /* 0x00000c2000007947 */ /* 0x000fea0003800000 */
.L_x_3477:
[----:B------:R-:W2:Y:S02]  /*3770*/  LDG.E.64 R2, [R2.64] ;  /* 0x0000002402027981 */ /* 0x000ea4000c1e1b00 */
[----:B--2---:R-:W0:Y:S01]  /*3780*/  F2F.F32.F64 R0, R2 ;  /* 0x0000000200007310 */ /* 0x004e220000301000 */
[----:B------:R-:W0:-:S14]  /*3790*/  DSETP.GEU.AND P0, PT, |R2|, c[0x2][0x0], PT ;  /* 0x008000000200762a */ /* 0x000e1c0003f0e200 */
[----:B0-----:R-:W-:-:S05]  /*37a0*/  @!P0 FMUL R0, R0, 1.175494350822287508e-38 ;  /* 0x0080000000008820 */ /* 0x001fca0000400000 */
[----:B------:R-:W-:-:S04]  /*37b0*/  F2FP.PACK_AB R0, RZ, R0 ;  /* 0x00000000ff00723e */ /* 0x000fc800000000ff */
[----:B------:R-:W-:Y:S01]  /*37c0*/  PRMT R18, R0, 0x7610, R18 ;  /* 0x0000761000127816 */ /* 0x000fe20000000012 */
[----:B------:R-:W-:Y:S05]  /*37d0*/  BRA `(.L_x_3467) ;  /* 0x00000bb000007947 */ /* 0x000fea0003800000 */
.L_x_3468:
        /* <DEDUP_REMOVED lines=14> */
.L_x_3481:
[----:B------:R-:W2:Y:S02]  /*38c0*/  LDG.E.64 R2, [R2.64] ;  /* 0x0000002402027981 */ /* 0x000ea4000c1e1b00 */
[----:B--2---:R-:W0:Y:S01]  /*38d0*/  F2F.F32.F64 R0, R2 ;  /* 0x0000000200007310 */ /* 0x004e220000301000 */
[----:B------:R-:W0:-:S14]  /*38e0*/  DSETP.GEU.AND P0, PT, |R2|, c[0x2][0x0], PT ;  /* 0x008000000200762a */ /* 0x000e1c0003f0e200 */
[----:B0-----:R-:W-:-:S05]  /*38f0*/  @!P0 FMUL R0, R0, 1.175494350822287508e-38 ;  /* 0x0080000000008820 */ /* 0x001fca0000400000 */
[----:B------:R-:W-:-:S04]  /*3900*/  F2FP.PACK_AB R0, RZ, R0 ;  /* 0x00000000ff00723e */ /* 0x000fc800000000ff */
[----:B------:R-:W-:Y:S01]  /*3910*/  PRMT R18, R0, 0x7610, R18 ;  /* 0x0000761000127816 */ /* 0x000fe20000000012 */
[----:B------:R-:W-:Y:S05]  /*3920*/  BRA `(.L_x_3467) ;  /* 0x00000a6000007947 */ /* 0x000fea0003800000 */
.L_x_3480:
        /* <DEDUP_REMOVED lines=28> */
.L_x_3483:
        /* <DEDUP_REMOVED lines=15> */
.L_x_3482:
[----:B------:R-:W2:Y:S02]  /*3be0*/  LDG.E.U16 R0, [R2.64] ;  /* 0x0000002402007981 */ /* 0x000ea4000c1e1500 */
[----:B--2---:R-:W-:-:S04]  /*3bf0*/  PRMT R0, RZ, 0x5410, R0 ;  /* 0x00005410ff007816 */ /* 0x004fc80000000000 */
[----:B------:R-:W-:-:S04]  /*3c00*/  F2FP.PACK_AB R0, RZ, R0 ;  /* 0x00000000ff00723e */ /* 0x000fc800000000ff */
[----:B------:R-:W-:Y:S01]  /*3c10*/  PRMT R18, R0, 0x7610, R18 ;  /* 0x0000761000127816 */ /* 0x000fe20000000012 */
[----:B------:R-:W-:Y:S05]  /*3c20*/  BRA `(.L_x_3467) ;  /* 0x0000076000007947 */ /* 0x000fea0003800000 */
.L_x_3479:
        /* <DEDUP_REMOVED lines=12> */
.L_x_3486:
        /* <DEDUP_REMOVED lines=21> */
.L_x_3490:
[----:B------:R-:W-:Y:S05]  /*3e40*/  BSYNC B1 ;  /* 0x0000000000017941 */ /* 0x000fea0003800000 */
.L_x_3489:
[----:B------:R-:W-:Y:S01]  /*3e50*/  LEA R3, R0, 0x3b800000, 0x17 ;  /* 0x3b80000000037811 */ /* 0x000fe200078eb8ff */
[----:B------:R-:W-:-:S05]  /*3e60*/  IMAD.SHL.U32 R0, R2, 0x100000, RZ ;  /* 0x0010000002007824 */ /* 0x000fca00078e00ff */
[----:B------:R-:W-:Y:S02]  /*3e70*/  LOP3.LUT R0, R3, R0, R4, 0xfe, !PT ;  /* 0x0000000003007212 */ /* 0x000fe400078efe04 */
.L_x_3488:
[----:B------:R-:W-:Y:S05]  /*3e80*/  BSYNC B0 ;  /* 0x0000000000007941 */ /* 0x000fea0003800000 */
.L_x_3487:
[----:B------:R-:W-:-:S04]  /*3e90*/  F2FP.PACK_AB R0, RZ, R0 ;  /* 0x00000000ff00723e */ /* 0x000fc800000000ff */
[----:B------:R-:W-:Y:S01]  /*3ea0*/  PRMT R18, R0, 0x7610, R18 ;  /* 0x0000761000127816 */ /* 0x000fe20000000012 */
[----:B------:R-:W-:Y:S05]  /*3eb0*/  BRA `(.L_x_3467) ;  /* 0x000004d000007947 */ /* 0x000fea0003800000 */
.L_x_3485:
        /* <DEDUP_REMOVED lines=21> */
.L_x_3494:
[----:B------:R-:W-:Y:S05]  /*4010*/  BSYNC B1 ;  /* 0x0000000000017941 */ /* 0x000fea0003800000 */
.L_x_3493:
[----:B------:R-:W-:Y:S01]  /*4020*/  LEA R3, R0, 0x37800000, 0x17 ;  /* 0x3780000000037811 */ /* 0x000fe200078eb8ff */
[----:B------:R-:W-:-:S05]  /*4030*/  IMAD.SHL.U32 R0, R2, 0x200000, RZ ;  /* 0x0020000002007824 */ /* 0x000fca00078e00ff */
[----:B------:R-:W-:Y:S02]  /*4040*/  LOP3.LUT R0, R3, R0, R4, 0xfe, !PT ;  /* 0x0000000003007212 */ /* 0x000fe400078efe04 */
.L_x_3492:
[----:B------:R-:W-:Y:S05]  /*4050*/  BSYNC B0 ;  /* 0x0000000000007941 */ /* 0x000fea0003800000 */
.L_x_3491:
[----:B------:R-:W-:-:S04]  /*4060*/  F2FP.PACK_AB R0, RZ, R0 ;  /* 0x00000000ff00723e */ /* 0x000fc800000000ff */
[----:B------:R-:W-:Y:S01]  /*4070*/  PRMT R18, R0, 0x7610, R18 ;  /* 0x0000761000127816 */ /* 0x000fe20000000012 */
[----:B------:R-:W-:Y:S05]  /*4080*/  BRA `(.L_x_3467) ;  /* 0x0000030000007947 */ /* 0x000fea0003800000 */
.L_x_3484:
        /* <DEDUP_REMOVED lines=14> */
.L_x_3498:
[----:B------:R-:W-:Y:S05]  /*4170*/  BSYNC B0 ;  /* 0x0000000000007941 */ /* 0x000fea0003800000 */
.L_x_3497:
[----:B------:R-:W-:-:S04]  /*4180*/  F2FP.PACK_AB R0, RZ, R0 ;  /* 0x00000000ff00723e */ /* 0x000fc800000000ff */
[----:B------:R-:W-:Y:S01]  /*4190*/  PRMT R18, R0, 0x7610, R18 ;  /* 0x0000761000127816 */ /* 0x000fe20000000012 */
[----:B------:R-:W-:Y:S05]  /*41a0*/  BRA `(.L_x_3467) ;  /* 0x000001e000007947 */ /* 0x000fea0003800000 */
.L_x_3472:
        /* <DEDUP_REMOVED lines=21> */
.L_x_3496:
[----:B------:R-:W2:Y:S02]  /*4300*/  LDG.E.64 R2, [R2.64] ;  /* 0x0000002402027981 */ /* 0x000ea4000c1e1b00 */
[----:B--2---:R-:W0:Y:S02]  /*4310*/  I2F.U64 R0, R2 ;  /* 0x0000000200007312 */ /* 0x004e240000301000 */
[----:B0-----:R-:W-:-:S04]  /*4320*/  F2FP.PACK_AB R0, RZ, R0 ;  /* 0x00000000ff00723e */ /* 0x001fc800000000ff */
[----:B------:R-:W-:Y:S01]  /*4330*/  PRMT R18, R0, 0x7610, R18 ;  /* 0x0000761000127816 */ /* 0x000fe20000000012 */
[----:B------:R-:W-:Y:S05]  /*4340*/  BRA `(.L_x_3467) ;  /* 0x0000004000007947 */ /* 0x000fea0003800000 */
.L_x_3495:
[----:B------:R-:W2:Y:S02]  /*4350*/  LDG.E R2, [R2.64] ;  /* 0x0000002402027981 */ /* 0x000ea4000c1e1900 */
[----:B--2---:R-:W0:Y:S02]  /*4360*/  I2F.U32 R0, R2 ;  /* 0x0000000200007306 */ /* 0x004e240000201000 */
[----:B0-----:R-:W-:-:S04]  /*4370*/  F2FP.PACK_AB R0, RZ, R0 ;  /* 0x00000000ff00723e */ /* 0x001fc800000000ff */
[----:B------:R-:W-:Y:S02]  /*4380*/  PRMT R18, R0, 0x7610, R18 ;  /* 0x0000761000127816 */ /* 0x000fe40000000012 */
.L_x_3467:
[----:B------:R-:W-:Y:S05]  /*4390*/  BSYNC B6 ;  /* 0x0000000000067941 */ /* 0x000fea0003800000 */
.L_x_3466:
[----:B------:R-:W1:Y:S01]  /*43a0*/  S2R R19, SR_TID.X ;  /* 0x0000000000137919 */ /* 0x000e620000002100 */
[----:B------:R-:W-:Y:S01]  /*43b0*/  BSSY B0, `(.L_x_3499) ;  /* 0x0000024000007945 */ /* 0x000fe20003800000 */
[----:B-1----:R-:W-:-:S13]  /*43c0*/  ISETP.GE.AND P0, PT, R19, R17, PT ;  /* 0x000000111300720c */ /* 0x002fda0003f06270 */
[----:B------:R-:W-:Y:S05]  /*43d0*/  @P0 BRA `(.L_x_3500) ;  /* 0x0000021000000947 */ /* 0x000fea0003800000 */
[----:B-----5:R-:W-:Y:S01]  /*43e0*/  HADD2.F32 R23, -RZ, R23.H0_H0 ;  /* 0x20000017ff177230 */ /* 0x020fe20000004100 */
[----:B------:R-:W-:Y:S01]  /*43f0*/  IMAD.MOV.U32 R4, RZ, RZ, 0x3e800000 ;  /* 0x3e800000ff047424 */ /* 0x000fe200078e00ff */
[----:B------:R-:W-:Y:S01]  /*4400*/  BSSY B1, `(.L_x_3501) ;  /* 0x000001d000017945 */ /* 0x000fe20003800000 */
[----:B------:R-:W-:Y:S02]  /*4410*/  IMAD.MOV.U32 R5, RZ, RZ, 0x3d39bf78 ;  /* 0x3d39bf78ff057424 */ /* 0x000fe400078e00ff */
[C---:B------:R-:W-:Y:S01]  /*4420*/  FADD.FTZ.RZ R0, R23.reuse, 1 ;  /* 0x3f80000017007421 */ /* 0x040fe2000001c000 */
[----:B------:R-:W-:-:S04]  /*4430*/  ISETP.GE.U32.AND P1, PT, R23, 0x7f800000, PT ;  /* 0x7f8000001700780c */ /* 0x000fc80003f26070 */
        /* <DEDUP_REMOVED lines=25> */
.L_x_3502:
[----:B------:R-:W-:Y:S05]  /*45d0*/  BSYNC B1 ;  /* 0x0000000000017941 */ /* 0x000fea0003800000 */
.L_x_3501:
[----:B------:R-:W-:Y:S02]  /*45e0*/  F2FP.PACK_AB R0, RZ, R2 ;  /* 0x00000002ff00723e */ /* 0x000fe400000000ff */
.L_x_3500:
[----:B------:R-:W-:Y:S05]  /*45f0*/  BSYNC B0 ;  /* 0x0000000000007941 */ /* 0x000fea0003800000 */
.L_x_3499:
[----:B------:R-:W-:Y:S01]  /*4600*/  IADD3 R24, R19, 0x80, RZ ;  /* 0x0000008013187810 */ /* 0x000fe20007ffe0ff */
[----:B------:R-:W-:Y:S03]  /*4610*/  BSSY B0, `(.L_x_3503) ;  /* 0x0000024000007945 */ /* 0x000fe60003800000 */
[----:B------:R-:W-:-:S13]  /*4620*/  ISETP.GE.AND P1, PT, R24, R17, PT ;  /* 0x000000111800720c */ /* 0x000fda0003f26270 */
[----:B------:R-:W-:Y:S05]  /*4630*/  @P1 BRA `(.L_x_3504) ;  /* 0x0000021000001947 */ /* 0x000fea0003800000 */
[----:B-----5:R-:W-:Y:S01]  /*4640*/  HADD2.F32 R22, -RZ, R22.H0_H0 ;  /* 0x20000016ff167230 */ /* 0x020fe20000004100 */
[----:B------:R-:W-:Y:S01]  /*4650*/  IMAD.MOV.U32 R5, RZ, RZ, 0x3e800000 ;  /* 0x3e800000ff057424 */ /* 0x000fe200078e00ff */
[----:B------:R-:W-:Y:S01]  /*4660*/  BSSY B1, `(.L_x_3505) ;  /* 0x000001d000017945 */ /* 0x000fe20003800000 */
[----:B------:R-:W-:Y:S02]  /*4670*/  IMAD.MOV.U32 R7, RZ, RZ, 0x3d39bf78 ;  /* 0x3d39bf78ff077424 */ /* 0x000fe400078e00ff */
[C---:B0-----:R-:W-:Y:S01]  /*4680*/  FADD.FTZ.RZ R2, R22.reuse, 1 ;  /* 0x3f80000016027421 */ /* 0x041fe2000001c000 */
[----:B------:R-:W-:-:S04]  /*4690*/  ISETP.GE.U32.AND P1, PT, R22, 0x7f800000, PT ;  /* 0x7f8000001600780c */ /* 0x000fc80003f26070 */
        /* <DEDUP_REMOVED lines=25> */
.L_x_3506:
[----:B------:R-:W-:Y:S05]  /*4830*/  BSYNC B1 ;  /* 0x0000000000017941 */ /* 0x000fea0003800000 */
.L_x_3505:
[----:B------:R-:W-:Y:S02]  /*4840*/  F2FP.PACK_AB R26, RZ, R26 ;  /* 0x0000001aff1a723e */ /* 0x000fe400000000ff */
.L_x_3504:
[----:B------:R-:W-:Y:S05]  /*4850*/  BSYNC B0 ;  /* 0x0000000000007941 */ /* 0x000fea0003800000 */
.L_x_3503:
[----:B0-----:R-:W-:Y:S01]  /*4860*/  IADD3 R2, R19, 0x100, RZ ;  /* 0x0000010013027810 */ /* 0x001fe20007ffe0ff */
[----:B------:R-:W-:Y:S03]  /*4870*/  BSSY B0, `(.L_x_3507) ;  /* 0x0000024000007945 */ /* 0x000fe60003800000 */
[----:B------:R-:W-:-:S13]  /*4880*/  ISETP.GE.AND P1, PT, R2, R17, PT ;  /* 0x000000110200720c */ /* 0x000fda0003f26270 */
        /* <DEDUP_REMOVED lines=32> */
.L_x_3510:
[----:B------:R-:W-:Y:S05]  /*4a90*/  BSYNC B1 ;  /* 0x0000000000017941 */ /* 0x000fea0003800000 */
.L_x_3509:
[----:B------:R-:W-:Y:S02]  /*4aa0*/  F2FP.PACK_AB R22, RZ, R22 ;  /* 0x00000016ff16723e */ /* 0x000fe400000000ff */
.L_x_3508:
[----:B------:R-:W-:Y:S05]  /*4ab0*/  BSYNC B0 ;  /* 0x0000000000007941 */ /* 0x000fea0003800000 */
.L_x_3507:
        /* <DEDUP_REMOVED lines=35> */
.L_x_3514:
[----:B------:R-:W-:Y:S05]  /*4cf0*/  BSYNC B1 ;  /* 0x0000000000017941 */ /* 0x000fea0003800000 */
.L_x_3513:
[----:B------:R-:W-:Y:S02]  /*4d00*/  F2FP.PACK_AB R23, RZ, R23 ;  /* 0x00000017ff17723e */ /* 0x000fe400000000ff */
.L_x_3512:
[----:B------:R-:W-:Y:S05]  /*4d10*/  BSYNC B0 ;  /* 0x0000000000007941 */ /* 0x000fea0003800000 */
.L_x_3511:
        /* <DEDUP_REMOVED lines=23> */
.L_x_3520:
[----:B------:R-:W-:Y:S01]  /*4e90*/  HADD2.F32 R5, -RZ, R0.H0_H0 ;  /* 0x20000000ff057230 */ /* 0x000fe20000004100 */
[----:B------:R-:W-:-:S05]  /*4ea0*/  IMAD.MOV.U32 R19, RZ, RZ, R24 ;  /* 0x000000ffff137224 */ /* 0x000fca00078e0018 */
[----:B------:R-:W0:Y:S02]  /*4eb0*/  F2I.S64.TRUNC R4, R5 ;  /* 0x0000000500047311 */ /* 0x000e24000020d900 */
[----:B0-----:R0:W-:Y:S01]  /*4ec0*/  STG.E.U8 [R2.64], R4 ;  /* 0x0000000402007986 */ /* 0x0011e2000c101124 */
[----:B------:R-:W-:Y:S05]  /*4ed0*/  BRA `(.L_x_3516) ;  /* 0x00000f8000007947 */ /* 0x000fea0003800000 */
.L_x_3519:
        /* <DEDUP_REMOVED lines=11> */
.L_x_3523:
[----:B------:R-:W-:Y:S01]  /*4f90*/  HADD2.F32 R0, -RZ, R0.H0_H0 ;  /* 0x20000000ff007230 */ /* 0x000fe20000004100 */
[----:B------:R-:W-:-:S03]  /*4fa0*/  IMAD.MOV.U32 R19, RZ, RZ, R24 ;  /* 0x000000ffff137224 */ /* 0x000fc600078e0018 */
[----:B------:R-:W0:Y:S02]  /*4fb0*/  F2I.FTZ.TRUNC.NTZ R5, R0 ;  /* 0x0000000000057305 */ /* 0x000e24000021f100 */
[----:B0-----:R0:W-:Y:S01]  /*4fc0*/  STG.E [R2.64], R5 ;  /* 0x0000000502007986 */ /* 0x0011e2000c101924 */
[----:B------:R-:W-:Y:S05]  /*4fd0*/  BRA `(.L_x_3516) ;  /* 0x00000e8000007947 */ /* 0x000fea0003800000 */
.L_x_3522:
[----:B------:R-:W-:Y:S01]  /*4fe0*/  HADD2.F32 R0, -RZ, R0.H0_H0 ;  /* 0x20000000ff007230 */ /* 0x000fe20000004100 */
[----:B------:R-:W-:-:S03]  /*4ff0*/  IMAD.MOV.U32 R19, RZ, RZ, R24 ;  /* 0x000000ffff137224 */ /* 0x000fc600078e0018 */
[----:B------:R-:W0:Y:S02]  /*5000*/  F2I.FTZ.TRUNC.NTZ R5, R0 ;  /* 0x0000000000057305 */ /* 0x000e24000021f100 */
[----:B0-----:R0:W-:Y:S01]  /*5010*/  STG.E.U16 [R2.64], R5 ;  /* 0x0000000502007986 */ /* 0x0011e2000c101524 */
[----:B------:R-:W-:Y:S05]  /*5020*/  BRA `(.L_x_3516) ;  /* 0x00000e3000007947 */ /* 0x000fea0003800000 */
.L_x_3518:
        /* <DEDUP_REMOVED lines=10> */
.L_x_3525:
[----:B------:R0:W-:Y:S01]  /*50d0*/  STG.E.U16 [R2.64], R0 ;  /* 0x0000000002007986 */ /* 0x0001e2000c101524 */
[----:B------:R-:W-:Y:S01]  /*50e0*/  IMAD.MOV.U32 R19, RZ, RZ, R24 ;  /* 0x000000ffff137224 */ /* 0x000fe200078e0018 */
[----:B------:R-:W-:Y:S05]  /*50f0*/  BRA `(.L_x_3516) ;  /* 0x00000d6000007947 */ /* 0x000fea0003800000 */
.L_x_3524:
        /* <DEDUP_REMOVED lines=11> */
.L_x_3527:
[----:B------:R-:W-:Y:S01]  /*51b0*/  HADD2.F32 R0, -RZ, R0.H0_H0 ;  /* 0x20000000ff007230 */ /* 0x000fe20000004100 */
[----:B------:R-:W-:-:S04]  /*51c0*/  IMAD.MOV.U32 R19, RZ, RZ, R24 ;  /* 0x000000ffff137224 */ /* 0x000fc800078e0018 */
[----:B------:R-:W-:-:S04]  /*51d0*/  F2FP.PACK_AB R0, RZ, R0 ;  /* 0x00000000ff00723e */ /* 0x000fc800000000ff */
[----:B------:R-:W-:-:S05]  /*51e0*/  PRMT R0, R0, 0x5410, RZ ;  /* 0x0000541000007816 */ /* 0x000fca00000000ff */
[----:B------:R0:W-:Y:S01]  /*51f0*/  STG.E [R2.64], R0 ;  /* 0x0000000002007986 */ /* 0x0001e2000c101924 */
[----:B------:R-:W-:Y:S05]  /*5200*/  BRA `(.L_x_3516) ;  /* 0x00000c5000007947 */ /* 0x000fea0003800000 */
.L_x_3526:
[----:B------:R-:W-:Y:S01]  /*5210*/  HADD2.F32 R4, -RZ, R0.H0_H0 ;  /* 0x20000000ff047230 */ /* 0x000fe20000004100 */
[----:B------:R-:W-:-:S04]  /*5220*/  IMAD.MOV.U32 R19, RZ, RZ, R24 ;  /* 0x000000ffff137224 */ /* 0x000fc800078e0018 */
[----:B------:R-:W-:-:S06]  /*5230*/  FMUL.FTZ R4, R4, 1 ;  /* 0x3f80000004047820 */ /* 0x000fcc0000410000 */
[----:B------:R-:W0:Y:S02]  /*5240*/  F2F.F64.F32 R4, R4 ;  /* 0x0000000400047310 */ /* 0x000e240000201800 */
[----:B0-----:R0:W-:Y:S01]  /*5250*/  STG.E.64 [R2.64], R4 ;  /* 0x0000000402007986 */ /* 0x0011e2000c101b24 */
[----:B------:R-:W-:Y:S05]  /*5260*/  BRA `(.L_x_3516) ;  /* 0x00000bf000007947 */ /* 0x000fea0003800000 */
.L_x_3517:
        /* <DEDUP_REMOVED lines=14> */
.L_x_3530:
[----:B------:R-:W-:Y:S01]  /*5350*/  HADD2.F32 R0, -RZ, R0.H0_H0 ;  /* 0x20000000ff007230 */ /* 0x000fe20000004100 */
[----:B------:R-:W-:Y:S01]  /*5360*/  CS2R R6, SRZ ;  /* 0x0000000000067805 */ /* 0x000fe2000001ff00 */
[----:B------:R-:W-:-:S03]  /*5370*/  IMAD.MOV.U32 R19, RZ, RZ, R24 ;  /* 0x000000ffff137224 */ /* 0x000fc600078e0018 */
[----:B------:R-:W-:-:S04]  /*5380*/  FMUL.FTZ R0, R0, 1 ;  /* 0x3f80000000007820 */ /* 0x000fc80000410000 */
[----:B------:R-:W0:Y:S02]  /*5390*/  F2F.F64.F32 R4, R0 ;  /* 0x0000000000047310 */ /* 0x000e240000201800 */
[----:B0-----:R0:W-:Y:S01]  /*53a0*/  STG.E.128 [R2.64], R4 ;  /* 0x0000000402007986 */ /* 0x0011e2000c101d24 */
[----:B------:R-:W-:Y:S05]  /*53b0*/  BRA `(.L_x_3516) ;  /* 0x00000aa000007947 */ /* 0x000fea0003800000 */
.L_x_3529:
        /* <DEDUP_REMOVED lines=21> */
.L_x_3534:
[----:B------:R-:W-:Y:S05]  /*5510*/  BSYNC B0 ;  /* 0x0000000000007941 */ /* 0x000fea0003800000 */
.L_x_3533:
[----:B------:R-:W-:Y:S01]  /*5520*/  LOP3.LUT R5, R0, R5, RZ, 0xfc, !PT ;  /* 0x0000000500057212 */ /* 0x000fe200078efcff */
[----:B------:R-:W-:-:S04]  /*5530*/  IMAD.MOV.U32 R19, RZ, RZ, R24 ;  /* 0x000000ffff137224 */ /* 0x000fc800078e0018 */
[----:B------:R0:W-:Y:S01]  /*5540*/  STG.E.U8 [R2.64], R5 ;  /* 0x0000000502007986 */ /* 0x0001e2000c101124 */
[----:B------:R-:W-:Y:S05]  /*5550*/  BRA `(.L_x_3516) ;  /* 0x0000090000007947 */ /* 0x000fea0003800000 */
.L_x_3532:
        /* <DEDUP_REMOVED lines=13> */
.L_x_3536:
[----:B------:R-:W-:Y:S01]  /*5630*/  IMAD.MOV.U32 R0, RZ, RZ, 0x7f ;  /* 0x0000007fff007424 */ /* 0x000fe200078e00ff */
[----:B------:R-:W-:-:S04]  /*5640*/  ISETP.GT.U32.AND P0, PT, R4, 0x7f800000, PT ;  /* 0x7f8000000400780c */ /* 0x000fc80003f04070 */
[----:B------:R-:W-:-:S04]  /*5650*/  SEL R0, R0, 0x7c, P0 ;  /* 0x0000007c00007807 */ /* 0x000fc80000000000 */
.L_x_3537:
[----:B------:R-:W-:Y:S05]  /*5660*/  BSYNC B0 ;  /* 0x0000000000007941 */ /* 0x000fea0003800000 */
.L_x_3535:
[----:B------:R-:W-:Y:S01]  /*5670*/  LOP3.LUT R4, R5, 0x80000000, RZ, 0xc0, !PT ;  /* 0x8000000005047812 */ /* 0x000fe200078ec0ff */
[----:B------:R-:W-:-:S03]  /*5680*/  IMAD.MOV.U32 R19, RZ, RZ, R24 ;  /* 0x000000ffff137224 */ /* 0x000fc600078e0018 */
[----:B------:R-:W-:-:S04]  /*5690*/  SHF.R.U32.HI R5, RZ, 0x18, R4 ;  /* 0x00000018ff057819 */ /* 0x000fc80000011604 */
[----:B------:R-:W-:-:S05]  /*56a0*/  LOP3.LUT R5, R0, R5, RZ, 0xfc, !PT ;  /* 0x0000000500057212 */ /* 0x000fca00078efcff */
[----:B------:R0:W-:Y:S01]  /*56b0*/  STG.E.U8 [R2.64], R5 ;  /* 0x0000000502007986 */ /* 0x0001e2000c101124 */
[----:B------:R-:W-:Y:S05]  /*56c0*/  BRA `(.L_x_3516) ;  /* 0x0000079000007947 */ /* 0x000fea0003800000 */
.L_x_3531:
[----:B------:R-:W-:Y:S01]  /*56d0*/  HADD2.F32 R0, -RZ, R0.H0_H0 ;  /* 0x20000000ff007230 */ /* 0x000fe20000004100 */
[----:B------:R-:W-:-:S04]  /*56e0*/  IMAD.MOV.U32 R19, RZ, RZ, R24 ;  /* 0x000000ffff137224 */ /* 0x000fc800078e0018 */
[----:B------:R-:W-:-:S05]  /*56f0*/  F2FP.BF16.PACK_AB R0, RZ, R0 ;  /* 0x00000000ff00723e */ /* 0x000fca00000010ff */
[----:B------:R0:W-:Y:S01]  /*5700*/  STG.E.U16 [R2.64], R0 ;  /* 0x0000000002007986 */ /* 0x0001e2000c101524 */
[----:B------:R-:W-:Y:S05]  /*5710*/  BRA `(.L_x_3516) ;  /* 0x0000074000007947 */ /* 0x000fea0003800000 */
.L_x_3528:
        /* <DEDUP_REMOVED lines=13> */
.L_x_3540:
        /* <DEDUP_REMOVED lines=17> */
.L_x_3543:
[----:B------:R-:W-:-:S04]  /*5900*/  LOP3.LUT R0, R7, 0x80000000, RZ, 0xc0, !PT ;  /* 0x8000000007007812 */ /* 0x000fc800078ec0ff */
[----:B------:R-:W-:-:S04]  /*5910*/  SHF.R.U32.HI R5, RZ, 0x18, R0 ;  /* 0x00000018ff057819 */ /* 0x000fc80000011600 */
[----:B------:R-:W-:-:S04]  /*5920*/  LOP3.LUT R4, R4, R5, RZ, 0xfc, !PT ;  /* 0x0000000504047212 */ /* 0x000fc800078efcff */
[----:B------:R-:W-:Y:S02]  /*5930*/  PRMT R0, R4, 0x7610, R0 ;  /* 0x0000761004007816 */ /* 0x000fe40000000000 */
.L_x_3542:
[----:B------:R-:W-:Y:S05]  /*5940*/  BSYNC B0 ;  /* 0x0000000000007941 */ /* 0x000fea0003800000 */
.L_x_3541:
[----:B------:R0:W-:Y:S01]  /*5950*/  STG.E.U8 [R2.64], R0 ;  /* 0x0000000002007986 */ /* 0x0001e2000c101124 */
[----:B------:R-:W-:Y:S01]  /*5960*/  IMAD.MOV.U32 R19, RZ, RZ, R24 ;  /* 0x000000ffff137224 */ /* 0x000fe200078e0018 */
[----:B------:R-:W-:Y:S05]  /*5970*/  BRA `(.L_x_3516) ;  /* 0x000004e000007947 */ /* 0x000fea0003800000 */
.L_x_3539:
        /* <DEDUP_REMOVED lines=17> */
.L_x_3546:
[----:B------:R-:W-:-:S04]  /*5a90*/  LOP3.LUT R0, R7, 0x80000000, RZ, 0xc0, !PT ;  /* 0x8000000007007812 */ /* 0x000fc800078ec0ff */
[----:B------:R-:W-:-:S04]  /*5aa0*/  SHF.R.U32.HI R5, RZ, 0x18, R0 ;  /* 0x00000018ff057819 */ /* 0x000fc80000011600 */
[----:B------:R-:W-:-:S04]  /*5ab0*/  LOP3.LUT R4, R4, R5, RZ, 0xfc, !PT ;  /* 0x0000000504047212 */ /* 0x000fc800078efcff */
[----:B------:R-:W-:Y:S02]  /*5ac0*/  PRMT R0, R4, 0x7610, R0 ;  /* 0x0000761004007816 */ /* 0x000fe40000000000 */
.L_x_3545:
[----:B------:R-:W-:Y:S05]  /*5ad0*/  BSYNC B0 ;  /* 0x0000000000007941 */ /* 0x000fea0003800000 */
.L_x_3544:
[----:B------:R0:W-:Y:S01]  /*5ae0*/  STG.E.U8 [R2.64], R0 ;  /* 0x0000000002007986 */ /* 0x0001e2000c101124 */
[----:B------:R-:W-:Y:S01]  /*5af0*/  IMAD.MOV.U32 R19, RZ, RZ, R24 ;  /* 0x000000ffff137224 */ /* 0x000fe200078e0018 */
[----:B------:R-:W-:Y:S05]  /*5b00*/  BRA `(.L_x_3516) ;  /* 0x0000035000007947 */ /* 0x000fea0003800000 */
.L_x_3538:
        /* <DEDUP_REMOVED lines=23> */
.L_x_3521:
        /* <DEDUP_REMOVED lines=21> */
.L_x_3548:
[----:B------:R-:W-:Y:S01]  /*5dd0*/  HADD2.F32 R4, -RZ, R0.H0_H0 ;  /* 0x20000000ff047230 */ /* 0x000fe20000004100 */
[----:B------:R-:W-:-:S05]  /*5de0*/  IMAD.MOV.U32 R19, RZ, RZ, R24 ;  /* 0x000000ffff137224 */ /* 0x000fca00078e0018 */
[----:B------:R-:W0:Y:S02]  /*5df0*/  F2I.U64.TRUNC R4, R4 ;  /* 0x0000000400047311 */ /* 0x000e24000020d800 */
[----:B0-----:R0:W-:Y:S01]  /*5e00*/  STG.E.64 [R2.64], R4 ;  /* 0x0000000402007986 */ /* 0x0011e2000c101b24 */
[----:B------:R-:W-:Y:S05]  /*5e10*/  BRA `(.L_x_3516) ;  /* 0x0000004000007947 */ /* 0x000fea0003800000 */
.L_x_3547:
[----:B------:R-:W-:Y:S01]  /*5e20*/  HADD2.F32 R0, -RZ, R0.H0_H0 ;  /* 0x20000000ff007230 */ /* 0x000fe20000004100 */
[----:B------:R-:W-:-:S03]  /*5e30*/  IMAD.MOV.U32 R19, RZ, RZ, R24 ;  /* 0x000000ffff137224 */ /* 0x000fc600078e0018 */
[----:B------:R-:W0:Y:S02]  /*5e40*/  F2I.FTZ.U32.TRUNC.NTZ R5, R0 ;  /* 0x0000000000057305 */ /* 0x000e24000021f000 */
[----:B0-----:R0:W-:Y:S02]  /*5e50*/  STG.E [R2.64], R5 ;  /* 0x0000000502007986 */ /* 0x0011e4000c101924 */
.L_x_3516:
[----:B------:R-:W-:Y:S05]  /*5e60*/  BSYNC B6 ;  /* 0x0000000000067941 */ /* 0x000fea0003800000 */
.L_x_3515:
        /* <DEDUP_REMOVED lines=23> */
.L_x_3554:
[----:B------:R-:W-:-:S06]  /*5fe0*/  HADD2.F32 R5, -RZ, R26.H0_H0 ;  /* 0x2000001aff057230 */ /* 0x000fcc0000004100 */
[----:B------:R-:W0:Y:S02]  /*5ff0*/  F2I.S64.TRUNC R4, R5 ;  /* 0x0000000500047311 */ /* 0x000e24000020d900 */
[----:B0-----:R0:W-:Y:S01]  /*6000*/  STG.E.U8 [R2.64], R4 ;  /* 0x0000000402007986 */ /* 0x0011e2000c101124 */
[----:B------:R-:W-:Y:S05]  /*6010*/  BRA `(.L_x_3556) ;  /* 0x00000e4000007947 */ /* 0x000fea0003800000 */
.L_x_3553:
        /* <DEDUP_REMOVED lines=10> */
.L_x_3558:
[----:B------:R-:W-:-:S04]  /*60c0*/  HADD2.F32 R26, -RZ, R26.H0_H0 ;  /* 0x2000001aff1a7230 */ /* 0x000fc80000004100 */
[----:B------:R-:W0:Y:S02]  /*60d0*/  F2I.FTZ.TRUNC.NTZ R5, R26 ;  /* 0x0000001a00057305 */ /* 0x000e24000021f100 */
[----:B0-----:R0:W-:Y:S01]  /*60e0*/  STG.E [R2.64], R5 ;  /* 0x0000000502007986 */ /* 0x0011e2000c101924 */
[----:B------:R-:W-:Y:S05]  /*60f0*/  BRA `(.L_x_3556) ;  /* 0x00000d6000007947 */ /* 0x000fea0003800000 */
.L_x_3557:
[----:B------:R-:W-:-:S04]  /*6100*/  HADD2.F32 R26, -RZ, R26.H0_H0 ;  /* 0x2000001aff1a7230 */ /* 0x000fc80000004100 */
[----:B------:R-:W0:Y:S02]  /*6110*/  F2I.FTZ.TRUNC.NTZ R5, R26 ;  /* 0x0000001a00057305 */ /* 0x000e24000021f100 */
[----:B0-----:R0:W-:Y:S01]  /*6120*/  STG.E.U16 [R2.64], R5 ;  /* 0x0000000502007986 */ /* 0x0011e2000c101524 */
[----:B------:R-:W-:Y:S05]  /*6130*/  BRA `(.L_x_3556) ;  /* 0x00000d2000007947 */ /* 0x000fea0003800000 */
.L_x_3552:
        /* <DEDUP_REMOVED lines=9> */
.L_x_3560:
[----:B------:R0:W-:Y:S01]  /*61d0*/  STG.E.U16 [R2.64], R26 ;  /* 0x0000001a02007986 */ /* 0x0001e2000c101524 */
[----:B------:R-:W-:Y:S05]  /*61e0*/  BRA `(.L_x_3556) ;  /* 0x00000c7000007947 */ /* 0x000fea0003800000 */
.L_x_3559:
        /* <DEDUP_REMOVED lines=10> */
.L_x_3562:
[----:B------:R-:W-:-:S05]  /*6290*/  HADD2.F32 R0, -RZ, R26.H0_H0 ;  /* 0x2000001aff007230 */ /* 0x000fca0000004100 */
[----:B------:R-:W-:-:S04]  /*62a0*/  F2FP.PACK_AB R0, RZ, R0 ;  /* 0x00000000ff00723e */ /* 0x000fc800000000ff */
[----:B------:R-:W-:-:S05]  /*62b0*/  PRMT R0, R0, 0x5410, RZ ;  /* 0x0000541000007816 */ /* 0x000fca00000000ff */
[----:B------:R0:W-:Y:S01]  /*62c0*/  STG.E [R2.64], R0 ;  /* 0x0000000002007986 */ /* 0x0001e2000c101924 */
[----:B------:R-:W-:Y:S05]  /*62d0*/  BRA `(.L_x_3556) ;  /* 0x00000b8000007947 */ /* 0x000fea0003800000 */
.L_x_3561:
[----:B------:R-:W-:-:S05]  /*62e0*/  HADD2.F32 R4, -RZ, R26.H0_H0 ;  /* 0x2000001aff047230 */ /* 0x000fca0000004100 */
[----:B------:R-:W-:-:S06]  /*62f0*/  FMUL.FTZ R4, R4, 1 ;  /* 0x3f80000004047820 */ /* 0x000fcc0000410000 */
[----:B------:R-:W0:Y:S02]  /*6300*/  F2F.F64.F32 R4, R4 ;  /* 0x0000000400047310 */ /* 0x000e240000201800 */
[----:B0-----:R0:W-:Y:S01]  /*6310*/  STG.E.64 [R2.64], R4 ;  /* 0x0000000402007986 */ /* 0x0011e2000c101b24 */
[----:B------:R-:W-:Y:S05]  /*6320*/  BRA `(.L_x_3556) ;  /* 0x00000b3000007947 */ /* 0x000fea0003800000 */
.L_x_3551:
        /* <DEDUP_REMOVED lines=13> */
.L_x_3565:
[----:B------:R-:W-:Y:S01]  /*6400*/  HADD2.F32 R26, -RZ, R26.H0_H0 ;  /* 0x2000001aff1a7230 */ /* 0x000fe20000004100 */
[----:B------:R-:W-:-:S04]  /*6410*/  CS2R R6, SRZ ;  /* 0x0000000000067805 */ /* 0x000fc8000001ff00 */
[----:B------:R-:W-:-:S06]  /*6420*/  FMUL.FTZ R4, R26, 1 ;  /* 0x3f8000001a047820 */ /* 0x000fcc0000410000 */
[----:B------:R-:W0:Y:S02]  /*6430*/  F2F.F64.F32 R4, R4 ;  /* 0x0000000400047310 */ /* 0x000e240000201800 */
[----:B0-----:R0:W-:Y:S01]  /*6440*/  STG.E.128 [R2.64], R4 ;  /* 0x0000000402007986 */ /* 0x0011e2000c101d24 */
[----:B------:R-:W-:Y:S05]  /*6450*/  BRA `(.L_x_3556) ;  /* 0x00000a0000007947 */ /* 0x000fea0003800000 */
.L_x_3564:
        /* <DEDUP_REMOVED lines=21> */
.L_x_3569:
[----:B------:R-:W-:Y:S05]  /*65b0*/  BSYNC B0 ;  /* 0x0000000000007941 */ /* 0x000fea0003800000 */
.L_x_3568:
[----:B------:R-:W-:-:S05]  /*65c0*/  LOP3.LUT R5, R0, R5, RZ, 0xfc, !PT ;  /* 0x0000000500057212 */ /* 0x000fca00078efcff */
[----:B------:R0:W-:Y:S01]  /*65d0*/  STG.E.U8 [R2.64], R5 ;  /* 0x0000000502007986 */ /* 0x0001e2000c101124 */
[----:B------:R-:W-:Y:S05]  /*65e0*/  BRA `(.L_x_3556) ;  /* 0x0000087000007947 */ /* 0x000fea0003800000 */
.L_x_3567:
        /* <DEDUP_REMOVED lines=13> */
.L_x_3571:
[----:B------:R-:W-:Y:S01]  /*66c0*/  IMAD.MOV.U32 R0, RZ, RZ, 0x7f ;  /* 0x0000007fff007424 */ /* 0x000fe200078e00ff */
[----:B------:R-:W-:-:S04]  /*66d0*/  ISETP.GT.U32.AND P0, PT, R4, 0x7f800000, PT ;  /* 0x7f8000000400780c */ /* 0x000fc80003f04070 */
[----:B------:R-:W-:-:S04]  /*66e0*/  SEL R0, R0, 0x7c, P0 ;  /* 0x0000007c00007807 */ /* 0x000fc80000000000 */
.L_x_3572:
[----:B------:R-:W-:Y:S05]  /*66f0*/  BSYNC B0 ;  /* 0x0000000000007941 */ /* 0x000fea0003800000 */
.L_x_3570:
[----:B------:R-:W-:-:S04]  /*6700*/  LOP3.LUT R4, R5, 0x80000000, RZ, 0xc0, !PT ;  /* 0x8000000005047812 */ /* 0x000fc800078ec0ff */
[----:B------:R-:W-:-:S04]  /*6710*/  SHF.R.U32.HI R5, RZ, 0x18, R4 ;  /* 0x00000018ff057819 */ /* 0x000fc80000011604 */
[----:B------:R-:W-:-:S05]  /*6720*/  LOP3.LUT R5, R0, R5, RZ, 0xfc, !PT ;  /* 0x0000000500057212 */ /* 0x000fca00078efcff */
[----:B------:R0:W-:Y:S01]  /*6730*/  STG.E.U8 [R2.64], R5 ;  /* 0x0000000502007986 */ /* 0x0001e2000c101124 */
[----:B------:R-:W-:Y:S05]  /*6740*/  BRA `(.L_x_3556) ;  /* 0x0000071000007947 */ /* 0x000fea0003800000 */
.L_x_3566:
[----:B------:R-:W-:-:S05]  /*6750*/  HADD2.F32 R0, -RZ, R26.H0_H0 ;  /* 0x2000001aff007230 */ /* 0x000fca0000004100 */
[----:B------:R-:W-:-:S05]  /*6760*/  F2FP.BF16.PACK_AB R0, RZ, R0 ;  /* 0x00000000ff00723e */ /* 0x000fca00000010ff */
[----:B------:R0:W-:Y:S01]  /*6770*/  STG.E.U16 [R2.64], R0 ;  /* 0x0000000002007986 */ /* 0x0001e2000c101524 */
[----:B------:R-:W-:Y:S05]  /*6780*/  BRA `(.L_x_3556) ;  /* 0x000006d000007947 */ /* 0x000fea0003800000 */
.L_x_3563:
        /* <DEDUP_REMOVED lines=12> */
.L_x_3575:
        /* <DEDUP_REMOVED lines=17> */
.L_x_3578:
[----:B------:R-:W-:-:S04]  /*6960*/  LOP3.LUT R0, R7, 0x80000000, RZ, 0xc0, !PT ;  /* 0x8000000007007812 */ /* 0x000fc800078ec0ff */
[----:B------:R-:W-:-:S04]  /*6970*/  SHF.R.U32.HI R5, RZ, 0x18, R0 ;  /* 0x00000018ff057819 */ /* 0x000fc80000011600 */
[----:B------:R-:W-:-:S04]  /*6980*/  LOP3.LUT R4, R4, R5, RZ, 0xfc, !PT ;  /* 0x0000000504047212 */ /* 0x000fc800078efcff */
[----:B------:R-:W-:Y:S02]  /*6990*/  PRMT R0, R4, 0x7610, R0 ;  /* 0x0000761004007816 */ /* 0x000fe40000000000 */
.L_x_3577:
[----:B------:R-:W-:Y:S05]  /*69a0*/  BSYNC B0 ;  /* 0x0000000000007941 */ /* 0x000fea0003800000 */
.L_x_3576:
[----:B------:R0:W-:Y:S01]  /*69b0*/  STG.E.U8 [R2.64], R0 ;  /* 0x0000000002007986 */ /* 0x0001e2000c101124 */
[----:B------:R-:W-:Y:S05]  /*69c0*/  BRA `(.L_x_3556) ;  /* 0x0000049000007947 */ /* 0x000fea0003800000 */
.L_x_3574:
        /* <DEDUP_REMOVED lines=17> */
.L_x_3581:
[----:B------:R-:W-:-:S04]  /*6ae0*/  LOP3.LUT R0, R7, 0x80000000, RZ, 0xc0, !PT ;  /* 0x8000000007007812 */ /* 0x000fc800078ec0ff */
[----:B------:R-:W-:-:S04]  /*6af0*/  SHF.R.U32.HI R5, RZ, 0x18, R0 ;  /* 0x00000018ff057819 */ /* 0x000fc80000011600 */
[----:B------:R-:W-:-:S04]  /*6b00*/  LOP3.LUT R4, R4, R5, RZ, 0xfc, !PT ;  /* 0x0000000504047212 */ /* 0x000fc800078efcff */
[----:B------:R-:W-:Y:S02]  /*6b10*/  PRMT R0, R4, 0x7610, R0 ;  /* 0x0000761004007816 */ /* 0x000fe40000000000 */
.L_x_3580:
[----:B------:R-:W-:Y:S05]  /*6b20*/  BSYNC B0 ;  /* 0x0000000000007941 */ /* 0x000fea0003800000 */
.L_x_3579:
[----:B------:R0:W-:Y:S01]  /*6b30*/  STG.E.U8 [R2.64], R0 ;  /* 0x0000000002007986 */ /* 0x0001e2000c101124 */
[----:B------:R-:W-:Y:S05]  /*6b40*/  BRA `(.L_x_3556) ;  /* 0x0000031000007947 */ /* 0x000fea0003800000 */
.L_x_3573:
        /* <DEDUP_REMOVED lines=22> */
.L_x_3555:
        /* <DEDUP_REMOVED lines=20> */
.L_x_3583:
[----:B------:R-:W-:-:S06]  /*6df0*/  HADD2.F32 R4, -RZ, R26.H0_H0 ;  /* 0x2000001aff047230 */ /* 0x000fcc0000004100 */
[----:B------:R-:W0:Y:S02]  /*6e00*/  F2I.U64.TRUNC R4, R4 ;  /* 0x0000000400047311 */ /* 0x000e24000020d800 */
[----:B0-----:R0:W-:Y:S01]  /*6e10*/  STG.E.64 [R2.64], R4 ;  /* 0x0000000402007986 */ /* 0x0011e2000c101b24 */
[----:B------:R-:W-:Y:S05]  /*6e20*/  BRA `(.L_x_3556) ;  /* 0x0000003000007947 */ /* 0x000fea0003800000 */
.L_x_3582:
[----:B------:R-:W-:-:S04]  /*6e30*/  HADD2.F32 R26, -RZ, R26.H0_H0 ;  /* 0x2000001aff1a7230 */ /* 0x000fc80000004100 */
[----:B------:R-:W0:Y:S02]  /*6e40*/  F2I.FTZ.U32.TRUNC.NTZ R5, R26 ;  /* 0x0000001a00057305 */ /* 0x000e24000021f000 */
[----:B0-----:R0:W-:Y:S02]  /*6e50*/  STG.E [R2.64], R5 ;  /* 0x0000000502007986 */ /* 0x0011e4000c101924 */
.L_x_3556:
        /* <DEDUP_REMOVED lines=23> */
.L_x_3587:
[----:B------:R-:W-:-:S06]  /*6fd0*/  HADD2.F32 R5, -RZ, R22.H0_H0 ;  /* 0x20000016ff057230 */ /* 0x000fcc0000004100 */
[----:B------:R-:W0:Y:S02]  /*6fe0*/  F2I.S64.TRUNC R4, R5 ;  /* 0x0000000500047311 */ /* 0x000e24000020d900 */
[----:B0-----:R0:W-:Y:S01]  /*6ff0*/  STG.E.U8 [R2.64], R4 ;  /* 0x0000000402007986 */ /* 0x0011e2000c101124 */
[----:B------:R-:W-:Y:S05]  /*7000*/  BRA `(.L_x_3589) ;  /* 0x00000e4000007947 */ /* 0x000fea0003800000 */
.L_x_3586:
        /* <DEDUP_REMOVED lines=10> */
.L_x_3591:
[----:B------:R-:W-:-:S04]  /*70b0*/  HADD2.F32 R22, -RZ, R22.H0_H0 ;  /* 0x20000016ff167230 */ /* 0x000fc80000004100 */
[----:B------:R-:W0:Y:S02]  /*70c0*/  F2I.FTZ.TRUNC.NTZ R5, R22 ;  /* 0x0000001600057305 */ /* 0x000e24000021f100 */
[----:B0-----:R0:W-:Y:S01]  /*70d0*/  STG.E [R2.64], R5 ;  /* 0x0000000502007986 */ /* 0x0011e2000c101924 */
[----:B------:R-:W-:Y:S05]  /*70e0*/  BRA `(.L_x_3589) ;  /* 0x00000d6000007947 */ /* 0x000fea0003800000 */
.L_x_3590:
[----:B------:R-:W-:-:S04]  /*70f0*/  HADD2.F32 R22, -RZ, R22.H0_H0 ;  /* 0x20000016ff167230 */ /* 0x000fc80000004100 */
[----:B------:R-:W0:Y:S02]  /*7100*/  F2I.FTZ.TRUNC.NTZ R5, R22 ;  /* 0x0000001600057305 */ /* 0x000e24000021f100 */
[----:B0-----:R0:W-:Y:S01]  /*7110*/  STG.E.U16 [R2.64], R5 ;  /* 0x0000000502007986 */ /* 0x0011e2000c101524 */
[----:B------:R-:W-:Y:S05]  /*7120*/  BRA `(.L_x_3589) ;  /* 0x00000d2000007947 */ /* 0x000fea0003800000 */
.L_x_3585:
        /* <DEDUP_REMOVED lines=9> */
.L_x_3593:
[----:B------:R0:W-:Y:S01]  /*71c0*/  STG.E.U16 [R2.64], R22 ;  /* 0x0000001602007986 */ /* 0x0001e2000c101524 */
[----:B------:R-:W-:Y:S05]  /*71d0*/  BRA `(.L_x_3589) ;  /* 0x00000c7000007947 */ /* 0x000fea0003800000 */
.L_x_3592:
        /* <DEDUP_REMOVED lines=10> */
.L_x_3595:
[----:B------:R-:W-:-:S05]  /*7280*/  HADD2.F32 R0, -RZ, R22.H0_H0 ;  /* 0x20000016ff007230 */ /* 0x000fca0000004100 */
[----:B------:R-:W-:-:S04]  /*7290*/  F2FP.PACK_AB R0, RZ, R0 ;  /* 0x00000000ff00723e */ /* 0x000fc800000000ff */
[----:B------:R-:W-:-:S05]  /*72a0*/  PRMT R0, R0, 0x5410, RZ ;  /* 0x0000541000007816 */ /* 0x000fca00000000ff */
[----:B------:R0:W-:Y:S01]  /*72b0*/  STG.E [R2.64], R0 ;  /* 0x0000000002007986 */ /* 0x0001e2000c101924 */
[----:B------:R-:W-:Y:S05]  /*72c0*/  BRA `(.L_x_3589) ;  /* 0x00000b8000007947 */ /* 0x000fea0003800000 */
.L_x_3594:
[----:B------:R-:W-:-:S05]  /*72d0*/  HADD2.F32 R4, -RZ, R22.H0_H0 ;  /* 0x20000016ff047230 */ /* 0x000fca0000004100 */
[----:B------:R-:W-:-:S06]  /*72e0*/  FMUL.FTZ R4, R4, 1 ;  /* 0x3f80000004047820 */ /* 0x000fcc0000410000 */
[----:B------:R-:W0:Y:S02]  /*72f0*/  F2F.F64.F32 R4, R4 ;  /* 0x0000000400047310 */ /* 0x000e240000201800 */
[----:B0-----:R0:W-:Y:S01]  /*7300*/  STG.E.64 [R2.64], R4 ;  /* 0x0000000402007986 */ /* 0x0011e2000c101b24 */
[----:B------:R-:W-:Y:S05]  /*7310*/  BRA `(.L_x_3589) ;  /* 0x00000b3000007947 */ /* 0x000fea0003800000 */
.L_x_3584:
        /* <DEDUP_REMOVED lines=13> */
.L_x_3598:
[----:B------:R-:W-:Y:S01]  /*73f0*/  HADD2.F32 R22, -RZ, R22.H0_H0 ;  /* 0x20000016ff167230 */ /* 0x000fe20000004100 */
[----:B------:R-:W-:-:S04]  /*7400*/  CS2R R6, SRZ ;  /* 0x0000000000067805 */ /* 0x000fc8000001ff00 */
[----:B------:R-:W-:-:S06]  /*7410*/  FMUL.FTZ R4, R22, 1 ;  /* 0x3f80000016047820 */ /* 0x000fcc0000410000 */
[----:B------:R-:W0:Y:S02]  /*7420*/  F2F.F64.F32 R4, R4 ;  /* 0x0000000400047310 */ /* 0x000e240000201800 */
[----:B0-----:R0:W-:Y:S01]  /*7430*/  STG.E.128 [R2.64], R4 ;  /* 0x0000000402007986 */ /* 0x0011e2000c101d24 */
[----:B------:R-:W-:Y:S05]  /*7440*/  BRA `(.L_x_3589) ;  /* 0x00000a0000007947 */ /* 0x000fea0003800000 */
.L_x_3597:
        /* <DEDUP_REMOVED lines=21> */
.L_x_3602:
[----:B------:R-:W-:Y:S05]  /*75a0*/  BSYNC B0 ;  /* 0x0000000000007941 */ /* 0x000fea0003800000 */
.L_x_3601:
[----:B------:R-:W-:-:S05]  /*75b0*/  LOP3.LUT R5, R0, R5, RZ, 0xfc, !PT ;  /* 0x0000000500057212 */ /* 0x000fca00078efcff */
[----:B------:R0:W-:Y:S01]  /*75c0*/  STG.E.U8 [R2.64], R5 ;  /* 0x0000000502007986 */ /* 0x0001e2000c101124 */
[----:B------:R-:W-:Y:S05]  /*75d0*/  BRA `(.L_x_3589) ;  /* 0x0000087000007947 */ /* 0x000fea0003800000 */
.L_x_3600:
        /* <DEDUP_REMOVED lines=13> */
.L_x_3604:
[----:B------:R-:W-:Y:S01]  /*76b0*/  IMAD.MOV.U32 R0, RZ, RZ, 0x7f ;  /* 0x0000007fff007424 */ /* 0x000fe200078e00ff */
[----:B------:R-:W-:-:S04]  /*76c0*/  ISETP.GT.U32.AND P0, PT, R4, 0x7f800000, PT ;  /* 0x7f8000000400780c */ /* 0x000fc80003f04070 */
[----:B------:R-:W-:-:S04]  /*76d0*/  SEL R0, R0, 0x7c, P0 ;  /* 0x0000007c00007807 */ /* 0x000fc80000000000 */
.L_x_3605:
[----:B------:R-:W-:Y:S05]  /*76e0*/  BSYNC B0 ;  /* 0x0000000000007941 */ /* 0x000fea0003800000 */
.L_x_3603:
[----:B------:R-:W-:-:S04]  /*76f0*/  LOP3.LUT R4, R5, 0x80000000, RZ, 0xc0, !PT ;  /* 0x8000000005047812 */ /* 0x000fc800078ec0ff */
[----:B------:R-:W-:-:S04]  /*7700*/  SHF.R.U32.HI R5, RZ, 0x18, R4 ;  /* 0x00000018ff057819 */ /* 0x000fc80000011604 */
[----:B------:R-:W-:-:S05]  /*7710*/  LOP3.LUT R5, R0, R5, RZ, 0xfc, !PT ;  /* 0x0000000500057212 */ /* 0x000fca00078efcff */
[----:B------:R0:W-:Y:S01]  /*7720*/  STG.E.U8 [R2.64], R5 ;  /* 0x0000000502007986 */ /* 0x0001e2000c101124 */
[----:B------:R-:W-:Y:S05]  /*7730*/  BRA `(.L_x_3589) ;  /* 0x0000071000007947 */ /* 0x000fea0003800000 */
.L_x_3599:
[----:B------:R-:W-:-:S05]  /*7740*/  HADD2.F32 R0, -RZ, R22.H0_H0 ;  /* 0x20000016ff007230 */ /* 0x000fca0000004100 */
[----:B------:R-:W-:-:S05]  /*7750*/  F2FP.BF16.PACK_AB R0, RZ, R0 ;  /* 0x00000000ff00723e */ /* 0x000fca00000010ff */
[----:B------:R0:W-:Y:S01]  /*7760*/  STG.E.U16 [R2.64], R0 ;  /* 0x0000000002007986 */ /* 0x0001e2000c101524 */
[----:B------:R-:W-:Y:S05]  /*7770*/  BRA `(.L_x_3589) ;  /* 0x000006d000007947 */ /* 0x000fea0003800000 */
.L_x_3596:
        /* <DEDUP_REMOVED lines=12> */
.L_x_3608:
        /* <DEDUP_REMOVED lines=17> */
.L_x_3611:
[----:B------:R-:W-:-:S04]  /*7950*/  LOP3.LUT R0, R7, 0x80000000, RZ, 0xc0, !PT ;  /* 0x8000000007007812 */ /* 0x000fc800078ec0ff */
[----:B------:R-:W-:-:S04]  /*7960*/  SHF.R.U32.HI R5, RZ, 0x18, R0 ;  /* 0x00000018ff057819 */ /* 0x000fc80000011600 */
[----:B------:R-:W-:-:S04]  /*7970*/  LOP3.LUT R4, R4, R5, RZ, 0xfc, !PT ;  /* 0x0000000504047212 */ /* 0x000fc800078efcff */
[----:B------:R-:W-:Y:S02]  /*7980*/  PRMT R0, R4, 0x7610, R0 ;  /* 0x0000761004007816 */ /* 0x000fe40000000000 */
.L_x_3610:
[----:B------:R-:W-:Y:S05]  /*7990*/  BSYNC B0 ;  /* 0x0000000000007941 */ /* 0x000fea0003800000 */
.L_x_3609:
[----:B------:R0:W-:Y:S01]  /*79a0*/  STG.E.U8 [R2.64], R0 ;  /* 0x0000000002007986 */ /* 0x0001e2000c101124 */
[----:B------:R-:W-:Y:S05]  /*79b0*/  BRA `(.L_x_3589) ;  /* 0x0000049000007947 */ /* 0x000fea0003800000 */
.L_x_3607:
        /* <DEDUP_REMOVED lines=17> */
.L_x_3614:
[----:B------:R-:W-:-:S04]  /*7ad0*/  LOP3.LUT R0, R7, 0x80000000, RZ, 0xc0, !PT ;  /* 0x8000000007007812 */ /* 0x000fc800078ec0ff */
[----:B------:R-:W-:-:S04]  /*7ae0*/  SHF.R.U32.HI R5, RZ, 0x18, R0 ;  /* 0x00000018ff057819 */ /* 0x000fc80000011600 */
[----:B------:R-:W-:-:S04]  /*7af0*/  LOP3.LUT R4, R4, R5, RZ, 0xfc, !PT ;  /* 0x0000000504047212 */ /* 0x000fc800078efcff */
[----:B------:R-:W-:Y:S02]  /*7b00*/  PRMT R0, R4, 0x7610, R0 ;  /* 0x0000761004007816 */ /* 0x000fe40000000000 */
.L_x_3613:
[----:B------:R-:W-:Y:S05]  /*7b10*/  BSYNC B0 ;  /* 0x0000000000007941 */ /* 0x000fea0003800000 */
.L_x_3612:
[----:B------:R0:W-:Y:S01]  /*7b20*/  STG.E.U8 [R2.64], R0 ;  /* 0x0000000002007986 */ /* 0x0001e2000c101124 */
[----:B------:R-:W-:Y:S05]  /*7b30*/  BRA `(.L_x_3589) ;  /* 0x0000031000007947 */ /* 0x000fea0003800000 */
.L_x_3606:
        /* <DEDUP_REMOVED lines=22> */
.L_x_3588:
        /* <DEDUP_REMOVED lines=20> */
.L_x_3616:
[----:B------:R-:W-:-:S06]  /*7de0*/  HADD2.F32 R4, -RZ, R22.H0_H0 ;  /* 0x20000016ff047230 */ /* 0x000fcc0000004100 */
[----:B------:R-:W0:Y:S02]  /*7df0*/  F2I.U64.TRUNC R4, R4 ;  /* 0x0000000400047311 */ /* 0x000e24000020d800 */
[----:B0-----:R0:W-:Y:S01]  /*7e00*/  STG.E.64 [R2.64], R4 ;  /* 0x0000000402007986 */ /* 0x0011e2000c101b24 */
[----:B------:R-:W-:Y:S05]  /*7e10*/  BRA `(.L_x_3589) ;  /* 0x0000003000007947 */ /* 0x000fea0003800000 */
.L_x_3615:
[----:B------:R-:W-:-:S04]  /*7e20*/  HADD2.F32 R22, -RZ, R22.H0_H0 ;  /* 0x20000016ff167230 */ /* 0x000fc80000004100 */
[----:B------:R-:W0:Y:S02]  /*7e30*/  F2I.FTZ.U32.TRUNC.NTZ R5, R22 ;  /* 0x0000001600057305 */ /* 0x000e24000021f000 */
[----:B0-----:R0:W-:Y:S02]  /*7e40*/  STG.E [R2.64], R5 ;  /* 0x0000000502007986 */ /* 0x0011e4000c101924 */
.L_x_3589:
[----:B------:R-:W-:Y:S02]  /*7e50*/  IADD3 R19, R19, 0x80, RZ ;  /* 0x0000008013137810 */ /* 0x000fe40007ffe0ff */
.L_x_3550:
[----:B------:R-:W-:Y:S05]  /*7e60*/  BSYNC B6 ;  /* 0x0000000000067941 */ /* 0x000fea0003800000 */
.L_x_3549:
        /* <DEDUP_REMOVED lines=21> */
.L_x_3620:
[----:B------:R-:W-:-:S06]  /*7fc0*/  HADD2.F32 R5, -RZ, R23.H0_H0 ;  /* 0x20000017ff057230 */ /* 0x000fcc0000004100 */
[----:B------:R-:W0:Y:S02]  /*7fd0*/  F2I.S64.TRUNC R4, R5 ;  /* 0x0000000500047311 */ /* 0x000e24000020d900 */
[----:B0-----:R-:W-:Y:S01]  /*7fe0*/  STG.E.U8 [R2.64], R4 ;  /* 0x0000000402007986 */ /* 0x001fe2000c101124 */
[----:B------:R-:W-:Y:S05]  /*7ff0*/  EXIT ;  /* 0x000000000000794d */ /* 0x000fea0003800000 */
.L_x_3619:
        /* <DEDUP_REMOVED lines=10> */
.L_x_3623:
[----:B------:R-:W-:-:S06]  /*80a0*/  HADD2.F32 R23, -RZ, R23.H0_H0 ;  /* 0x20000017ff177230 */ /* 0x000fcc0000004100 */
[----:B------:R-:W0:Y:S02]  /*80b0*/  F2I.FTZ.TRUNC.NTZ R23, R23 ;  /* 0x0000001700177305 */ /* 0x000e24000021f100 */
[----:B0-----:R-:W-:Y:S01]  /*80c0*/  STG.E [R2.64], R23 ;  /* 0x0000001702007986 */ /* 0x001fe2000c101924 */
[----:B------:R-:W-:Y:S05]  /*80d0*/  EXIT ;  /* 0x000000000000794d */ /* 0x000fea0003800000 */
.L_x_3622:
[----:B------:R-:W-:-:S06]  /*80e0*/  HADD2.F32 R23, -RZ, R23.H0_H0 ;  /* 0x20000017ff177230 */ /* 0x000fcc0000004100 */
[----:B------:R-:W0:Y:S02]  /*80f0*/  F2I.FTZ.TRUNC.NTZ R23, R23 ;  /* 0x0000001700177305 */ /* 0x000e24000021f100 */
[----:B0-----:R-:W-:Y:S01]  /*8100*/  STG.E.U16 [R2.64], R23 ;  /* 0x0000001702007986 */ /* 0x001fe2000c101524 */
[----:B------:R-:W-:Y:S05]  /*8110*/  EXIT ;  /* 0x000000000000794d */ /* 0x000fea0003800000 */
.L_x_3618:
        /* <DEDUP_REMOVED lines=9> */
.L_x_3625:
[----:B------:R-:W-:Y:S01]  /*81b0*/  STG.E.U16 [R2.64], R23 ;  /* 0x0000001702007986 */ /* 0x000fe2000c101524 */
[----:B------:R-:W-:Y:S05]  /*81c0*/  EXIT ;  /* 0x000000000000794d */ /* 0x000fea0003800000 */
.L_x_3624:
        /* <DEDUP_REMOVED lines=10> */
.L_x_3627:
[----:B------:R-:W-:-:S05]  /*8270*/  HADD2.F32 R0, -RZ, R23.H0_H0 ;  /* 0x20000017ff007230 */ /* 0x000fca0000004100 */
[----:B------:R-:W-:-:S04]  /*8280*/  F2FP.PACK_AB R0, RZ, R0 ;  /* 0x00000000ff00723e */ /* 0x000fc800000000ff */
[----:B------:R-:W-:-:S05]  /*8290*/  PRMT R0, R0, 0x5410, RZ ;  /* 0x0000541000007816 */ /* 0x000fca00000000ff */
[----:B------:R-:W-:Y:S01]  /*82a0*/  STG.E [R2.64], R0 ;  /* 0x0000000002007986 */ /* 0x000fe2000c101924 */
[----:B------:R-:W-:Y:S05]  /*82b0*/  EXIT ;  /* 0x000000000000794d */ /* 0x000fea0003800000 */
.L_x_3626:
[----:B------:R-:W-:-:S05]  /*82c0*/  HADD2.F32 R4, -RZ, R23.H0_H0 ;  /* 0x20000017ff047230 */ /* 0x000fca0000004100 */
[----:B------:R-:W-:-:S06]  /*82d0*/  FMUL.FTZ R4, R4, 1 ;  /* 0x3f80000004047820 */ /* 0x000fcc0000410000 */
[----:B------:R-:W0:Y:S02]  /*82e0*/  F2F.F64.F32 R4, R4 ;  /* 0x0000000400047310 */ /* 0x000e240000201800 */
[----:B0-----:R-:W-:Y:S01]  /*82f0*/  STG.E.64 [R2.64], R4 ;  /* 0x0000000402007986 */ /* 0x001fe2000c101b24 */
[----:B------:R-:W-:Y:S05]  /*8300*/  EXIT ;  /* 0x000000000000794d */ /* 0x000fea0003800000 */
.L_x_3617:
        /* <DEDUP_REMOVED lines=13> */
.L_x_3630:
[----:B------:R-:W-:Y:S01]  /*83e0*/  HADD2.F32 R23, -RZ, R23.H0_H0 ;  /* 0x20000017ff177230 */ /* 0x000fe20000004100 */
[----:B------:R-:W-:-:S04]  /*83f0*/  CS2R R6, SRZ ;  /* 0x0000000000067805 */ /* 0x000fc8000001ff00 */
[----:B------:R-:W-:-:S06]  /*8400*/  FMUL.FTZ R4, R23, 1 ;  /* 0x3f80000017047820 */ /* 0x000fcc0000410000 */
[----:B------:R-:W0:Y:S02]  /*8410*/  F2F.F64.F32 R4, R4 ;  /* 0x0000000400047310 */ /* 0x000e240000201800 */
[----:B0-----:R-:W-:Y:S01]  /*8420*/  STG.E.128 [R2.64], R4 ;  /* 0x0000000402007986 */ /* 0x001fe2000c101d24 */
[----:B------:R-:W-:Y:S05]  /*8430*/  EXIT ;  /* 0x000000000000794d */ /* 0x000fea0003800000 */
.L_x_3629:
        /* <DEDUP_REMOVED lines=21> */
.L_x_3634:
[----:B------:R-:W-:Y:S05]  /*8590*/  BSYNC B0 ;  /* 0x0000000000007941 */ /* 0x000fea0003800000 */
.L_x_3633:
[----:B------:R-:W-:-:S05]  /*85a0*/  LOP3.LUT R5, R0, R5, RZ, 0xfc, !PT ;  /* 0x0000000500057212 */ /* 0x000fca00078efcff */
[----:B------:R-:W-:Y:S01]  /*85b0*/  STG.E.U8 [R2.64], R5 ;  /* 0x0000000502007986 */ /* 0x000fe2000c101124 */
[----:B------:R-:W-:Y:S05]  /*85c0*/  EXIT ;  /* 0x000000000000794d */ /* 0x000fea0003800000 */
.L_x_3632:
        /* <DEDUP_REMOVED lines=13> */
.L_x_3636:
[----:B------:R-:W-:Y:S01]  /*86a0*/  IMAD.MOV.U32 R0, RZ, RZ, 0x7f ;  /* 0x0000007fff007424 */ /* 0x000fe200078e00ff */
[----:B------:R-:W-:-:S04]  /*86b0*/  ISETP.GT.U32.AND P0, PT, R4, 0x7f800000, PT ;  /* 0x7f8000000400780c */ /* 0x000fc80003f04070 */
[----:B------:R-:W-:-:S04]  /*86c0*/  SEL R0, R0, 0x7c, P0 ;  /* 0x0000007c00007807 */ /* 0x000fc80000000000 */
.L_x_3637:
[----:B------:R-:W-:Y:S05]  /*86d0*/  BSYNC B0 ;  /* 0x0000000000007941 */ /* 0x000fea0003800000 */
.L_x_3635:
[----:B------:R-:W-:-:S04]  /*86e0*/  LOP3.LUT R4, R23, 0x80000000, RZ, 0xc0, !PT ;  /* 0x8000000017047812 */ /* 0x000fc800078ec0ff */
[----:B------:R-:W-:-:S04]  /*86f0*/  SHF.R.U32.HI R5, RZ, 0x18, R4 ;  /* 0x00000018ff057819 */ /* 0x000fc80000011604 */
[----:B------:R-:W-:-:S05]  /*8700*/  LOP3.LUT R5, R0, R5, RZ, 0xfc, !PT ;  /* 0x0000000500057212 */ /* 0x000fca00078efcff */
[----:B------:R-:W-:Y:S01]  /*8710*/  STG.E.U8 [R2.64], R5 ;  /* 0x0000000502007986 */ /* 0x000fe2000c101124 */
[----:B------:R-:W-:Y:S05]  /*8720*/  EXIT ;  /* 0x000000000000794d */ /* 0x000fea0003800000 */
.L_x_3631:
[----:B------:R-:W-:-:S05]  /*8730*/  HADD2.F32 R0, -RZ, R23.H0_H0 ;  /* 0x20000017ff007230 */ /* 0x000fca0000004100 */
[----:B------:R-:W-:-:S05]  /*8740*/  F2FP.BF16.PACK_AB R0, RZ, R0 ;  /* 0x00000000ff00723e */ /* 0x000fca00000010ff */
[----:B------:R-:W-:Y:S01]  /*8750*/  STG.E.U16 [R2.64], R0 ;  /* 0x0000000002007986 */ /* 0x000fe2000c101524 */
[----:B------:R-:W-:Y:S05]  /*8760*/  EXIT ;  /* 0x000000000000794d */ /* 0x000fea0003800000 */
.L_x_3628:
        /* <DEDUP_REMOVED lines=12> */
.L_x_3640:
        /* <DEDUP_REMOVED lines=17> */
.L_x_3643:
[----:B------:R-:W-:-:S04]  /*8940*/  LOP3.LUT R0, R23, 0x80000000, RZ, 0xc0, !PT ;  /* 0x8000000017007812 */ /* 0x000fc800078ec0ff */
[----:B------:R-:W-:-:S04]  /*8950*/  SHF.R.U32.HI R5, RZ, 0x18, R0 ;  /* 0x00000018ff057819 */ /* 0x000fc80000011600 */
[----:B------:R-:W-:-:S04]  /*8960*/  LOP3.LUT R4, R4, R5, RZ, 0xfc, !PT ;  /* 0x0000000504047212 */ /* 0x000fc800078efcff */
[----:B------:R-:W-:Y:S02]  /*8970*/  PRMT R0, R4, 0x7610, R0 ;  /* 0x0000761004007816 */ /* 0x000fe40000000000 */
.L_x_3642:
[----:B------:R-:W-:Y:S05]  /*8980*/  BSYNC B0 ;  /* 0x0000000000007941 */ /* 0x000fea0003800000 */
.L_x_3641:
[----:B------:R-:W-:Y:S01]  /*8990*/  STG.E.U8 [R2.64], R0 ;  /* 0x0000000002007986 */ /* 0x000fe2000c101124 */
[----:B------:R-:W-:Y:S05]  /*89a0*/  EXIT ;  /* 0x000000000000794d */ /* 0x000fea0003800000 */
.L_x_3639:
        /* <DEDUP_REMOVED lines=17> */
.L_x_3646:
[----:B------:R-:W-:-:S04]  /*8ac0*/  LOP3.LUT R0, R23, 0x80000000, RZ, 0xc0, !PT ;  /* 0x8000000017007812 */ /* 0x000fc800078ec0ff */
[----:B------:R-:W-:-:S04]  /*8ad0*/  SHF.R.U32.HI R5, RZ, 0x18, R0 ;  /* 0x00000018ff057819 */ /* 0x000fc80000011600 */
[----:B------:R-:W-:-:S04]  /*8ae0*/  LOP3.LUT R4, R4, R5, RZ, 0xfc, !PT ;  /* 0x0000000504047212 */ /* 0x000fc800078efcff */
[----:B------:R-:W-:Y:S02]  /*8af0*/  PRMT R0, R4, 0x7610, R0 ;  /* 0x0000761004007816 */ /* 0x000fe40000000000 */
.L_x_3645:
[----:B------:R-:W-:Y:S05]  /*8b00*/  BSYNC B0 ;  /* 0x0000000000007941 */ /* 0x000fea0003800000 */
.L_x_3644:
[----:B------:R-:W-:Y:S01]  /*8b10*/  STG.E.U8 [R2.64], R0 ;  /* 0x0000000002007986 */ /* 0x000fe2000c101124 */
[----:B------:R-:W-:Y:S05]  /*8b20*/  EXIT ;  /* 0x000000000000794d */ /* 0x000fea0003800000 */
.L_x_3638:
        /* <DEDUP_REMOVED lines=22> */
.L_x_3621:
        /* <DEDUP_REMOVED lines=20> */
.L_x_3648:
[----:B------:R-:W-:-:S06]  /*8dd0*/  HADD2.F32 R4, -RZ, R23.H0_H0 ;  /* 0x20000017ff047230 */ /* 0x000fcc0000004100 */
[----:B------:R-:W0:Y:S02]  /*8de0*/  F2I.U64.TRUNC R4, R4 ;  /* 0x0000000400047311 */ /* 0x000e24000020d800 */
[----:B0-----:R-:W-:Y:S01]  /*8df0*/  STG.E.64 [R2.64], R4 ;  /* 0x0000000402007986 */ /* 0x001fe2000c101b24 */
[----:B------:R-:W-:Y:S05]  /*8e00*/  EXIT ;  /* 0x000000000000794d */ /* 0x000fea0003800000 */
.L_x_3647:
[----:B------:R-:W-:-:S06]  /*8e10*/  HADD2.F32 R23, -RZ, R23.H0_H0 ;  /* 0x20000017ff177230 */ /* 0x000fcc0000004100 */
[----:B------:R-:W0:Y:S02]  /*8e20*/  F2I.FTZ.U32.TRUNC.NTZ R23, R23 ;  /* 0x0000001700177305 */ /* 0x000e24000021f000 */
[----:B0-----:R-:W-:Y:S01]  /*8e30*/  STG.E [R2.64], R23 ;  /* 0x0000001702007986 */ /* 0x001fe2000c101924 */
[----:B------:R-:W-:Y:S05]  /*8e40*/  EXIT ;  /* 0x000000000000794d */ /* 0x000fea0003800000 */
.L_x_3649:
        /* <DEDUP_REMOVED lines=11> */
.L_x_12126:


//--------------------- .text._ZN2at6native18elementwise_kernelILi128ELi4EZNS0_22gpu_kernel_impl_nocastIZZZNS0_17log1p_kernel_cudaERNS_18TensorIteratorBaseEENKUlvE_clEvENKUlvE3_clEvEUlN3c104HalfEE_EEvS4_RKT_EUliE_EEviT1_ --------------------------
	.section	.text._ZN2at6native18elementwise_kernelILi128ELi4EZNS0_22gpu_kernel_impl_nocastIZZZNS0_17log1p_kernel_cudaERNS_18TensorIteratorBaseEENKUlvE_clEvENKUlvE3_clEvEUlN3c104HalfEE_EEvS4_RKT_EUliE_EEviT1_,"ax",@progbits
	.sectioninfo	@"SHI_REGISTERS=13"
	.align	128
        .global         _ZN2at6native18elementwise_kernelILi128ELi4EZNS0_22gpu_kernel_impl_nocastIZZZNS0_17log1p_kernel_cudaERNS_18TensorIteratorBaseEENKUlvE_clEvENKUlvE3_clEvEUlN3c104HalfEE_EEvS4_RKT_EUliE_EEviT1_
        .type           _ZN2at6native18elementwise_kernelILi128ELi4EZNS0_22gpu_kernel_impl_nocastIZZZNS0_17log1p_kernel_cudaERNS_18TensorIteratorBaseEENKUlvE_clEvENKUlvE3_clEvEUlN3c104HalfEE_EEvS4_RKT_EUliE_EEviT1_,@function
        .size           _ZN2at6native18elementwise_kernelILi128ELi4EZNS0_22gpu_kernel_impl_nocastIZZZNS0_17log1p_kernel_cudaERNS_18TensorIteratorBaseEENKUlvE_clEvENKUlvE3_clEvEUlN3c104HalfEE_EEvS4_RKT_EUliE_EEviT1_,(.L_x_12127 - _ZN2at6native18elementwise_kernelILi128ELi4EZNS0_22gpu_kernel_impl_nocastIZZZNS0_17log1p_kernel_cudaERNS_18TensorIteratorBaseEENKUlvE_clEvENKUlvE3_clEvEUlN3c104HalfEE_EEvS4_RKT_EUliE_EEviT1_)
        .other          _ZN2at6native18elementwise_kernelILi128ELi4EZNS0_22gpu_kernel_impl_nocastIZZZNS0_17log1p_kernel_cudaERNS_18TensorIteratorBaseEENKUlvE_clEvENKUlvE3_clEvEUlN3c104HalfEE_EEvS4_RKT_EUliE_EEviT1_,@"STO_CUDA_ENTRY STV_DEFAULT"
_ZN2at6native18elementwise_kernelILi128ELi4EZNS0_22gpu_kernel_impl_nocastIZZZNS0_17log1p_kernel_cudaERNS_18TensorIteratorBaseEENKUlvE_clEvENKUlvE3_clEvEUlN3c104HalfEE_EEvS4_RKT_EUliE_EEviT1_:
.text._ZN2at6native18elementwise_kernelILi128ELi4EZNS0_22gpu_kernel_impl_nocastIZZZNS0_17log1p_kernel_cudaERNS_18TensorIteratorBaseEENKUlvE_clEvENKUlvE3_clEvEUlN3c104HalfEE_EEvS4_RKT_EUliE_EEviT1_:
        /* <DEDUP_REMOVED lines=235> */
.L_x_3652:
[----:B------:R-:W-:-:S04]  /*0eb0*/  IADD3 R4, P0, R3, c[0x0][0x368], RZ ;  /* 0x0000da0003047a10 */ /* 0x000fc80007f1e0ff */
[----:B------:R-:W-:-:S05]  /*0ec0*/  IADD3.X R5, RZ, c[0x0][0x36c], RZ, P0, !PT ;  /* 0x0000db00ff057a10 */ /* 0x000fca00007fe4ff */
[----:B------:R-:W2:Y:S01]  /*0ed0*/  LDG.E.U16 R4, [R4.64] ;  /* 0x0000000404047981 */ /* 0x000ea2000c1e1500 */
[----:B------:R-:W-:Y:S01]  /*0ee0*/  MOV R8, 0x3e800000 ;  /* 0x3e80000000087802 */ /* 0x000fe20000000f00 */
[----:B------:R-:W-:Y:S01]  /*0ef0*/  BSSY B1, `(.L_x_3653) ;  /* 0x000001f000017945 */ /* 0x000fe20003800000 */
[----:B------:R-:W-:Y:S02]  /*0f00*/  MOV R10, 0x3d39bf78 ;  /* 0x3d39bf78000a7802 */ /* 0x000fe40000000f00 */
[----:B------:R-:W-:Y:S01]  /*0f10*/  IADD3 R2, P0, R2, c[0x0][0x360], RZ ;  /* 0x0000d80002027a10 */ /* 0x000fe20007f1e0ff */
[----:B--2---:R-:W-:-:S05]  /*0f20*/  HADD2.F32 R9, -RZ, R4.H0_H0 ;  /* 0x20000004ff097230 */ /* 0x004fca0000004100 */
[C---:B------:R-:W-:Y:S01]  /*0f30*/  FADD.FTZ.RZ R3, R9.reuse, 1 ;  /* 0x3f80000009037421 */ /* 0x040fe2000001c000 */
[----:B------:R-:W-:-:S04]  /*0f40*/  ISETP.GE.U32.AND P1, PT, R9, 0x7f800000, PT ;  /* 0x7f8000000900780c */ /* 0x000fc80003f26070 */
        /* <DEDUP_REMOVED lines=25> */
.L_x_3654:
[----:B------:R-:W-:Y:S05]  /*10e0*/  BSYNC B1 ;  /* 0x0000000000017941 */ /* 0x000fea0003800000 */
.L_x_3653:
[----:B------:R-:W-:Y:S02]  /*10f0*/  F2FP.PACK_AB R4, RZ, R4 ;  /* 0x00000004ff04723e */ /* 0x000fe400000000ff */
[----:B------:R-:W-:Y:S02]  /*1100*/  IADD3.X R3, RZ, c[0x0][0x364], RZ, P0, !PT ;  /* 0x0000d900ff037a10 */ /* 0x000fe400007fe4ff */
[----:B------:R-:W-:-:S03]  /*1110*/  IADD3 R0, R0, 0x80, RZ ;  /* 0x0000008000007810 */ /* 0x000fc60007ffe0ff */
[----:B------:R0:W-:Y:S04]  /*1120*/  STG.E.U16 [R2.64], R4 ;  /* 0x0000000402007986 */ /* 0x0001e8000c101504 */
.L_x_3651:
[----:B------:R-:W-:Y:S05]  /*1130*/  BSYNC B0 ;  /* 0x0000000000007941 */ /* 0x000fea0003800000 */
.L_x_3650:
        /* <DEDUP_REMOVED lines=230> */
.L_x_3657:
        /* <DEDUP_REMOVED lines=35> */
.L_x_3659:
[----:B------:R-:W-:Y:S05]  /*21d0*/  BSYNC B1 ;  /* 0x0000000000017941 */ /* 0x000fea0003800000 */
.L_x_3658:
[----:B------:R-:W-:Y:S02]  /*21e0*/  F2FP.PACK_AB R4, RZ, R4 ;  /* 0x00000004ff04723e */ /* 0x000fe400000000ff */
        /* <DEDUP_REMOVED lines=232> */
.L_x_3660:
        /* <DEDUP_REMOVED lines=35> */
.L_x_3662:
[----:B------:R-:W-:Y:S05]  /*32a0*/  BSYNC B1 ;  /* 0x0000000000017941 */ /* 0x000fea0003800000 */
.L_x_3661:
[----:B------:R-:W-:Y:S02]  /*32b0*/  F2FP.PACK_AB R4, RZ, R4 ;  /* 0x00000004ff04723e */ /* 0x000fe400000000ff */
[----:B------:R-:W-:Y:S02]  /*32c0*/  IADD3.X R3, RZ, c[0x0][0x364], RZ, P0, !PT ;  /* 0x0000d900ff037a10 */ /* 0x000fe400007fe4ff */
[----:B------:R-:W-:-:S03]  /*32d0*/  IADD3 R0, R0, 0x80, RZ ;  /* 0x0000008000007810 */ /* 0x000fc60007ffe0ff */
[----:B------:R0:W-:Y:S04]  /*32e0*/  STG.E.U16 [R2.64], R4 ;  /* 0x0000000402007986 */ /* 0x0001e8000c101504 */
.L_x_3656:
[----:B0-----:R-:W-:Y:S05]  /*32f0*/  BSYNC B0 ;  /* 0x0000000000007941 */ /* 0x001fea0003800000 */
.L_x_3655:
        /* <DEDUP_REMOVED lines=229> */
.L_x_3663:
        /* <DEDUP_REMOVED lines=35> */
.L_x_3665:
[----:B------:R-:W-:Y:S05]  /*4380*/  BSYNC B0 ;  /* 0x0000000000007941 */ /* 0x000fea0003800000 */
.L_x_3664:
[----:B------:R-:W-:Y:S02]  /*4390*/  F2FP.PACK_AB R4, RZ, R4 ;  /* 0x00000004ff04723e */ /* 0x000fe400000000ff */
[----:B------:R-:W-:-:S05]  /*43a0*/  IADD3.X R3, RZ, c[0x0][0x364], RZ, P0, !PT ;  /* 0x0000d900ff037a10 */ /* 0x000fca00007fe4ff */
[----:B------:R-:W-:Y:S01]  /*43b0*/  STG.E.U16 [R2.64], R4 ;  /* 0x0000000402007986 */ /* 0x000fe2000c101504 */
[----:B------:R-:W-:Y:S05]  /*43c0*/  EXIT ;  /* 0x000000000000794d */ /* 0x000fea0003800000 */
.L_x_3666:
        /* <DEDUP_REMOVED lines=11> */
.L_x_12127:


//--------------------- .text._ZN2at6native27unrolled_elementwise_kernelIZZZNS0_17log1p_kernel_cudaERNS_18TensorIteratorBaseEENKUlvE_clEvENKUlvE3_clEvEUlN3c104HalfEE_St5arrayIPcLm2EELi4E23TrivialOffsetCalculatorILi1EjESD_NS0_6memory15LoadWithoutCastENSE_16StoreWithoutCastEEEviT_T0_T2_T3_T4_T5_ --------------------------
	.section	.text._ZN2at6native27unrolled_elementwise_kernelIZZZNS0_17log1p_kernel_cudaERNS_18TensorIteratorBaseEENKUlvE_clEvENKUlvE3_clEvEUlN3c104HalfEE_St5arrayIPcLm2EELi4E23TrivialOffsetCalculatorILi1EjESD_NS0_6memory15LoadWithoutCastENSE_16StoreWithoutCastEEEviT_T0_T2_T3_T4_T5_,"ax",@progbits
	.sectioninfo	@"SHI_REGISTERS=19"
	.align	128
        .global         _ZN2at6native27unrolled_elementwise_kernelIZZZNS0_17log1p_kernel_cudaERNS_18TensorIteratorBaseEENKUlvE_clEvENKUlvE3_clEvEUlN3c104HalfEE_St5arrayIPcLm2EELi4E23TrivialOffsetCalculatorILi1EjESD_NS0_6memory15LoadWithoutCastENSE_16StoreWithoutCastEEEviT_T0_T2_T3_T4_T5_
        .type           _ZN2at6native27unrolled_elementwise_kernelIZZZNS0_17log1p_kernel_cudaERNS_18TensorIteratorBaseEENKUlvE_clEvENKUlvE3_clEvEUlN3c104HalfEE_St5arrayIPcLm2EELi4E23TrivialOffsetCalculatorILi1EjESD_NS0_6memory15LoadWithoutCastENSE_16StoreWithoutCastEEEviT_T0_T2_T3_T4_T5_,@function
        .size           _ZN2at6native27unrolled_elementwise_kernelIZZZNS0_17log1p_kernel_cudaERNS_18TensorIteratorBaseEENKUlvE_clEvENKUlvE3_clEvEUlN3c104HalfEE_St5arrayIPcLm2EELi4E23TrivialOffsetCalculatorILi1EjESD_NS0_6memory15LoadWithoutCastENSE_16StoreWithoutCastEEEviT_T0_T2_T3_T4_T5_,(.L_x_12128 - _ZN2at6native27unrolled_elementwise_kernelIZZZNS0_17log1p_kernel_cudaERNS_18TensorIteratorBaseEENKUlvE_clEvENKUlvE3_clEvEUlN3c104HalfEE_St5arrayIPcLm2EELi4E23TrivialOffsetCalculatorILi1EjESD_NS0_6memory15LoadWithoutCastENSE_16StoreWithoutCastEEEviT_T0_T2_T3_T4_T5_)
        .other          _ZN2at6native27unrolled_elementwise_kernelIZZZNS0_17log1p_kernel_cudaERNS_18TensorIteratorBaseEENKUlvE_clEvENKUlvE3_clEvEUlN3c104HalfEE_St5arrayIPcLm2EELi4E23TrivialOffsetCalculatorILi1EjESD_NS0_6memory15LoadWithoutCastENSE_16StoreWithoutCastEEEviT_T0_T2_T3_T4_T5_,@"STO_CUDA_ENTRY STV_DEFAULT"
_ZN2at6native27unrolled_elementwise_kernelIZZZNS0_17log1p_kernel_cudaERNS_18TensorIteratorBaseEENKUlvE_clEvENKUlvE3_clEvEUlN3c104HalfEE_St5arrayIPcLm2EELi4E23TrivialOffsetCalculatorILi1EjESD_NS0_6memory15LoadWithoutCastENSE_16StoreWithoutCastEEEviT_T0_T2_T3_T4_T5_:
.text._ZN2at6native27unrolled_elementwise_kernelIZZZNS0_17log1p_kernel_cudaERNS_18TensorIteratorBaseEENKUlvE_clEvENKUlvE3_clEvEUlN3c104HalfEE_St5arrayIPcLm2EELi4E23TrivialOffsetCalculatorILi1EjESD_NS0_6memory15LoadWithoutCastENSE_16StoreWithoutCastEEEviT_T0_T2_T3_T4_T5_:
        /* <DEDUP_REMOVED lines=37> */
[----:B0----5:R-:W-:Y:S01]  /*0250*/  HADD2.F32 R8, -RZ, R16.H0_H0 ;  /* 0x20000010ff087230 */ /* 0x021fe20000004100 */
[----:B------:R-:W-:Y:S01]  /*0260*/  HFMA2.MMA R12, -RZ, RZ, 1.625, 0 ;  /* 0x3e800000ff0c7435 */ /* 0x000fe200000001ff */
[----:B------:R-:W-:Y:S01]  /*0270*/  MOV R13, 0x3d39bf78 ;  /* 0x3d39bf78000d7802 */ /* 0x000fe20000000f00 */
[----:B------:R-:W-:Y:S02]  /*0280*/  BSSY B1, `(.L_x_3669) ;  /* 0x000001c000017945 */ /* 0x000fe40003800000 */
        /* <DEDUP_REMOVED lines=27> */
.L_x_3670:
[----:B------:R-:W-:Y:S05]  /*0440*/  BSYNC B1 ;  /* 0x0000000000017941 */ /* 0x000fea0003800000 */
.L_x_3669:
[----:B------:R-:W-:Y:S02]  /*0450*/  F2FP.PACK_AB R8, RZ, R10 ;  /* 0x0000000aff08723e */ /* 0x000fe400000000ff */
.L_x_3668:
[----:B------:R-:W-:Y:S05]  /*0460*/  BSYNC B0 ;  /* 0x0000000000007941 */ /* 0x000fea0003800000 */
.L_x_3667:
[----:B0-----:R-:W-:Y:S01]  /*0470*/  IADD3 R9, R7, 0x80, RZ ;  /* 0x0000008007097810 */ /* 0x001fe20007ffe0ff */
[----:B------:R-:W-:Y:S03]  /*0480*/  BSSY B0, `(.L_x_3671) ;  /* 0x0000024000007945 */ /* 0x000fe60003800000 */
[----:B------:R-:W-:-:S13]  /*0490*/  ISETP.GE.AND P1, PT, R9, R0, PT ;  /* 0x000000000900720c */ /* 0x000fda0003f26270 */
[----:B------:R-:W-:Y:S05]  /*04a0*/  @P1 BRA `(.L_x_3672) ;  /* 0x0000021000001947 */ /* 0x000fea0003800000 */
[----:B-----5:R-:W-:Y:S01]  /*04b0*/  HADD2.F32 R6, -RZ, R6.H0_H0 ;  /* 0x20000006ff067230 */ /* 0x020fe20000004100 */
        /* <DEDUP_REMOVED lines=30> */
.L_x_3674:
[----:B------:R-:W-:Y:S05]  /*06a0*/  BSYNC B1 ;  /* 0x0000000000017941 */ /* 0x000fea0003800000 */
.L_x_3673:
[----:B------:R-:W-:Y:S02]  /*06b0*/  F2FP.PACK_AB R6, RZ, R10 ;  /* 0x0000000aff06723e */ /* 0x000fe400000000ff */
.L_x_3672:
[----:B------:R-:W-:Y:S05]  /*06c0*/  BSYNC B0 ;  /* 0x0000000000007941 */ /* 0x000fea0003800000 */
.L_x_3671:
[----:B------:R-:W-:Y:S01]  /*06d0*/  IADD3 R9, R7, 0x100, RZ ;  /* 0x0000010007097810 */ /* 0x000fe20007ffe0ff */
        /* <DEDUP_REMOVED lines=34> */
.L_x_3678:
[----:B------:R-:W-:Y:S05]  /*0900*/  BSYNC B1 ;  /* 0x0000000000017941 */ /* 0x000fea0003800000 */
.L_x_3677:
[----:B------:R-:W-:Y:S02]  /*0910*/  F2FP.PACK_AB R5, RZ, R11 ;  /* 0x0000000bff05723e */ /* 0x000fe400000000ff */
.L_x_3676:
[----:B------:R-:W-:Y:S05]  /*0920*/  BSYNC B0 ;  /* 0x0000000000007941 */ /* 0x000fea0003800000 */
.L_x_3675:
        /* <DEDUP_REMOVED lines=35> */
.L_x_3682:
[----:B------:R-:W-:Y:S05]  /*0b60*/  BSYNC B1 ;  /* 0x0000000000017941 */ /* 0x000fea0003800000 */
.L_x_3681:
[----:B------:R-:W-:Y:S02]  /*0b70*/  F2FP.PACK_AB R10, RZ, R10 ;  /* 0x0000000aff0a723e */ /* 0x000fe400000000ff */
.L_x_3680:
[----:B------:R-:W-:Y:S05]  /*0b80*/  BSYNC B0 ;  /* 0x0000000000007941 */ /* 0x000fea0003800000 */
.L_x_3679:
[----:B------:R-:W-:Y:S01]  /*0b90*/  @!P0 LEA R9, R2, R3, 0x9 ;  /* 0x0000000302098211 */ /* 0x000fe200078e48ff */
[----:B------:R-:W-:Y:S01]  /*0ba0*/  BSSY B0, `(.L_x_3683) ;  /* 0x0000013000007945 */ /* 0x000fe20003800000 */
[----:B-----5:R-:W-:Y:S02]  /*0bb0*/  @!P0 MOV R4, 0x2 ;  /* 0x0000000200048802 */ /* 0x020fe40000000f00 */
[----:B------:R-:W-:Y:S02]  /*0bc0*/  @!P0 IADD3 R7, R3, 0x80, RZ ;  /* 0x0000008003078810 */ /* 0x000fe40007ffe0ff */
[----:B------:R-:W-:Y:S01]  /*0bd0*/  PRMT R3, R8, 0x7610, R3 ;  /* 0x0000761008037816 */ /* 0x000fe20000000003 */
[----:B------:R-:W-:Y:S01]  /*0be0*/  @!P0 IMAD.WIDE.U32 R8, R9, R4, c[0x0][0x168] ;  /* 0x00005a0009088625 */ /* 0x000fe200078e0004 */
[----:B------:R-:W-:-:S04]  /*0bf0*/  ISETP.GE.AND P1, PT, R7, R0, PT ;  /* 0x000000000700720c */ /* 0x000fc80003f26270 */
[----:B------:R0:W-:Y:S09]  /*0c00*/  @!P0 STG.E.U16 [R8.64], R3 ;  /* 0x0000000308008986 */ /* 0x0001f2000c101504 */
[----:B------:R-:W-:Y:S05]  /*0c10*/  @P1 BRA `(.L_x_3684) ;  /* 0x000000b000001947 */ /* 0x000fea0003800000 */
[----:B------:R-:W-:Y:S01]  /*0c20*/  LEA R4, R2, R7, 0x9 ;  /* 0x0000000702047211 */ /* 0x000fe200078e48ff */
[----:B0-----:R-:W-:Y:S01]  /*0c30*/  IMAD.MOV.U32 R9, RZ, RZ, 0x2 ;  /* 0x00000002ff097424 */ /* 0x001fe200078e00ff */
[----:B------:R-:W-:-:S02]  /*0c40*/  IADD3 R7, R7, 0x80, RZ ;  /* 0x0000008007077810 */ /* 0x000fc40007ffe0ff */
[----:B------:R-:W-:Y:S01]  /*0c50*/  PRMT R3, R5, 0x7610, R3 ;  /* 0x0000761005037816 */ /* 0x000fe20000000003 */
[----:B------:R-:W-:Y:S01]  /*0c60*/  IMAD.WIDE.U32 R4, R4, R9, c[0x0][0x168] ;  /* 0x00005a0004047625 */ /* 0x000fe200078e0009 */
[----:B------:R-:W-:-:S04]  /*0c70*/  ISETP.GE.AND P0, PT, R7, R0, PT ;  /* 0x000000000700720c */ /* 0x000fc80003f06270 */
[----:B------:R0:W-:Y:S09]  /*0c80*/  STG.E.U16 [R4.64], R6 ;  /* 0x0000000604007986 */ /* 0x0001f2000c101504 */
[----:B------:R-:W-:Y:S02]  /*0c90*/  @!P0 LEA R8, R2, R7, 0x9 ;  /* 0x0000000702088211 */ /* 0x000fe400078e48ff */
[----:B------:R-:W-:-:S03]  /*0ca0*/  @!P0 IADD3 R7, R7, 0x80, RZ ;  /* 0x0000008007078810 */ /* 0x000fc60007ffe0ff */
[----:B------:R-:W-:-:S05]  /*0cb0*/  @!P0 IMAD.WIDE.U32 R8, R8, R9, c[0x0][0x168] ;  /* 0x00005a0008088625 */ /* 0x000fca00078e0009 */
[----:B------:R0:W-:Y:S02]  /*0cc0*/  @!P0 STG.E.U16 [R8.64], R3 ;  /* 0x0000000308008986 */ /* 0x0001e4000c101504 */
.L_x_3684:
[----:B------:R-:W-:Y:S05]  /*0cd0*/  BSYNC B0 ;  /* 0x0000000000007941 */ /* 0x000fea0003800000 */
.L_x_3683:
[----:B------:R-:W-:-:S13]  /*0ce0*/  ISETP.GE.AND P0, PT, R7, R0, PT ;  /* 0x000000000700720c */ /* 0x000fda0003f06270 */
[----:B------:R-:W-:Y:S05]  /*0cf0*/  @P0 EXIT ;  /* 0x000000000000094d */ /* 0x000fea0003800000 */
[----:B0-----:R-:W-:Y:S01]  /*0d00*/  HFMA2.MMA R3, -RZ, RZ, 0, 1.1920928955078125e-07 ;  /* 0x00000002ff037435 */ /* 0x001fe200000001ff */
[----:B------:R-:W-:-:S09]  /*0d10*/  LEA R2, R2, R7, 0x9 ;  /* 0x0000000702027211 */ /* 0x000fd200078e48ff */
[----:B------:R-:W-:-:S05]  /*0d20*/  IMAD.WIDE.U32 R2, R2, R3, c[0x0][0x168] ;  /* 0x00005a0002027625 */ /* 0x000fca00078e0003 */
[----:B------:R-:W-:Y:S01]  /*0d30*/  STG.E.U16 [R2.64], R10 ;  /* 0x0000000a02007986 */ /* 0x000fe2000c101504 */
[----:B------:R-:W-:Y:S05]  /*0d40*/  EXIT ;  /* 0x000000000000794d */ /* 0x000fea0003800000 */
.L_x_3685:
        /* <DEDUP_REMOVED lines=11> */
.L_x_12128:


//--------------------- .text._ZN2at6native29vectorized_elementwise_kernelILi2EZZZNS0_17log1p_kernel_cudaERNS_18TensorIteratorBaseEENKUlvE_clEvENKUlvE3_clEvEUlN3c104HalfEE_St5arrayIPcLm2EEEEviT0_T1_ --------------------------
	.section	.text._ZN2at6native29vectorized_elementwise_kernelILi2EZZZNS0_17log1p_kernel_cudaERNS_18TensorIteratorBaseEENKUlvE_clEvENKUlvE3_clEvEUlN3c104HalfEE_St5arrayIPcLm2EEEEviT0_T1_,"ax",@progbits
	.sectioninfo	@"SHI_REGISTERS=30"
	.align	128
        .global         _ZN2at6native29vectorized_elementwise_kernelILi2EZZZNS0_17log1p_kernel_cudaERNS_18TensorIteratorBaseEENKUlvE_clEvENKUlvE3_clEvEUlN3c104HalfEE_St5arrayIPcLm2EEEEviT0_T1_
        .type           _ZN2at6native29vectorized_elementwise_kernelILi2EZZZNS0_17log1p_kernel_cudaERNS_18TensorIteratorBaseEENKUlvE_clEvENKUlvE3_clEvEUlN3c104HalfEE_St5arrayIPcLm2EEEEviT0_T1_,@function
        .size           _ZN2at6native29vectorized_elementwise_kernelILi2EZZZNS0_17log1p_kernel_cudaERNS_18TensorIteratorBaseEENKUlvE_clEvENKUlvE3_clEvEUlN3c104HalfEE_St5arrayIPcLm2EEEEviT0_T1_,(.L_x_12129 - _ZN2at6native29vectorized_elementwise_kernelILi2EZZZNS0_17log1p_kernel_cudaERNS_18TensorIteratorBaseEENKUlvE_clEvENKUlvE3_clEvEUlN3c104HalfEE_St5arrayIPcLm2EEEEviT0_T1_)
        .other          _ZN2at6native29vectorized_elementwise_kernelILi2EZZZNS0_17log1p_kernel_cudaERNS_18TensorIteratorBaseEENKUlvE_clEvENKUlvE3_clEvEUlN3c104HalfEE_St5arrayIPcLm2EEEEviT0_T1_,@"STO_CUDA_ENTRY STV_DEFAULT"
_ZN2at6native29vectorized_elementwise_kernelILi2EZZZNS0_17log1p_kernel_cudaERNS_18TensorIteratorBaseEENKUlvE_clEvENKUlvE3_clEvEUlN3c104HalfEE_St5arrayIPcLm2EEEEviT0_T1_:
.text._ZN2at6native29vectorized_elementwise_kernelILi2EZZZNS0_17log1p_kernel_cudaERNS_18TensorIteratorBaseEENKUlvE_clEvENKUlvE3_clEvEUlN3c104HalfEE_St5arrayIPcLm2EEEEviT0_T1_:
        /* <DEDUP_REMOVED lines=12> */
[----:B------:R-:W3:Y:S04]  /*00c0*/  LDG.E R12, [R6.64+0x200] ;  /* 0x00020004060c7981 */ /* 0x000ee8000c1e1900 */
[----:B------:R3:W5:Y:S04]  /*00d0*/  LDG.E R13, [R6.64+0x400] ;  /* 0x00040004060d7981 */ /* 0x000768000c1e1900 */
[----:B------:R3:W5:Y:S01]  /*00e0*/  LDG.E R5, [R6.64+0x600] ;  /* 0x0006000406057981 */ /* 0x000762000c1e1900 */
[----:B------:R-:W-:Y:S01]  /*00f0*/  MOV R4, 0x3e800000 ;  /* 0x3e80000000047802 */ /* 0x000fe20000000f00 */
[----:B------:R-:W-:Y:S01]  /*0100*/  BSSY B0, `(.L_x_3687) ;  /* 0x000005c000007945 */ /* 0x000fe20003800000 */
[----:B--2---:R-:W-:-:S02]  /*0110*/  HADD2.F32 R10, -RZ, R11.H0_H0 ;  /* 0x2000000bff0a7230 */ /* 0x004fc40000004100 */
[----:B------:R-:W-:Y:S02]  /*0120*/  HADD2.F32 R11, -RZ, R11.H1_H1 ;  /* 0x3000000bff0b7230 */ /* 0x000fe40000004100 */
[----:B---3--:R-:W-:Y:S01]  /*0130*/  HADD2.F32 R6, -RZ, R12.H1_H1 ;  /* 0x3000000cff067230 */ /* 0x008fe20000004100 */
[C---:B------:R-:W-:Y:S01]  /*0140*/  FADD.FTZ.RZ R2, R10.reuse, 1 ;  /* 0x3f8000000a027421 */ /* 0x040fe2000001c000 */
[----:B------:R-:W-:Y:S01]  /*0150*/  ISETP.GE.U32.AND P0, PT, R10, 0x7f800000, PT ;  /* 0x7f8000000a00780c */ /* 0x000fe20003f06070 */
[C---:B------:R-:W-:Y:S01]  /*0160*/  FADD.FTZ.RZ R8, R11.reuse, 1 ;  /* 0x3f8000000b087421 */ /* 0x040fe2000001c000 */
[----:B------:R-:W-:Y:S01]  /*0170*/  ISETP.GE.U32.AND P2, PT, R11, 0x7f800000, PT ;  /* 0x7f8000000b00780c */ /* 0x000fe20003f46070 */
[----:B------:R-:W-:Y:S01]  /*0180*/  FADD.FTZ.RZ R14, R6, 1 ;  /* 0x3f800000060e7421 */ /* 0x000fe2000001c000 */
[----:B------:R-:W-:Y:S02]  /*0190*/  IADD3 R2, R2, -0x3f400000, RZ ;  /* 0xc0c0000002027810 */ /* 0x000fe40007ffe0ff */
[----:B------:R-:W-:-:S02]  /*01a0*/  IADD3 R8, R8, -0x3f400000, RZ ;  /* 0xc0c0000008087810 */ /* 0x000fc40007ffe0ff */
[----:B------:R-:W-:Y:S01]  /*01b0*/  LOP3.LUT R9, R2, 0xff800000, RZ, 0xc0, !PT ;  /* 0xff80000002097812 */ /* 0x000fe200078ec0ff */
[----:B------:R-:W-:Y:S01]  /*01c0*/  IMAD.WIDE.U32 R2, R0, R15, c[0x0][0x168] ;  /* 0x00005a0000027625 */ /* 0x000fe200078e000f */
[----:B------:R-:W-:Y:S01]  /*01d0*/  LOP3.LUT R8, R8, 0xff800000, RZ, 0xc0, !PT ;  /* 0xff80000008087812 */ /* 0x000fe200078ec0ff */
[----:B------:R-:W-:Y:S01]  /*01e0*/  HADD2.F32 R0, -RZ, R12.H0_H0 ;  /* 0x2000000cff007230 */ /* 0x000fe20000004100 */
[----:B------:R-:W-:Y:S02]  /*01f0*/  IADD3 R15, -R9, 0x40800000, RZ ;  /* 0x40800000090f7810 */ /* 0x000fe40007ffe1ff */
[----:B------:R-:W-:Y:S01]  /*0200*/  IADD3 R7, -R8, 0x40800000, RZ ;  /* 0x4080000008077810 */ /* 0x000fe20007ffe1ff */
[----:B------:R-:W-:Y:S01]  /*0210*/  IMAD.WIDE R2, R17, 0x4, R2 ;  /* 0x0000000411027825 */ /* 0x000fe200078e0202 */
[----:B------:R-:W-:Y:S02]  /*0220*/  IADD3 R16, R11, -R8, RZ ;  /* 0x800000080b107210 */ /* 0x000fe40007ffe0ff */
[----:B------:R-:W-:Y:S01]  /*0230*/  IADD3 R14, R14, -0x3f400000, RZ ;  /* 0xc0c000000e0e7810 */ /* 0x000fe20007ffe0ff */
[----:B------:R-:W-:Y:S01]  /*0240*/  FADD.FTZ.RZ R12, R0, 1 ;  /* 0x3f800000000c7421 */ /* 0x000fe2000001c000 */
[----:B------:R-:W-:Y:S01]  /*0250*/  IADD3 R18, R10, -R9, RZ ;  /* 0x800000090a127210 */ /* 0x000fe20007ffe0ff */
[-C--:B------:R-:W-:Y:S01]  /*0260*/  FFMA.FTZ R17, R7, R4.reuse, -1 ;  /* 0xbf80000007117423 */ /* 0x080fe20000010004 */
[----:B------:R-:W-:Y:S01]  /*0270*/  HFMA2.MMA R7, -RZ, RZ, 1.3056640625, -1.8671875 ;  /* 0x3d39bf78ff077435 */ /* 0x000fe200000001ff */
[----:B------:R-:W-:Y:S01]  /*0280*/  FFMA.FTZ R15, R15, R4, -1 ;  /* 0xbf8000000f0f7423 */ /* 0x000fe20000010004 */
[----:B------:R-:W-:Y:S01]  /*0290*/  IADD3 R12, R12, -0x3f400000, RZ ;  /* 0xc0c000000c0c7810 */ /* 0x000fe20007ffe0ff */
[----:B------:R-:W-:Y:S01]  /*02a0*/  FADD.FTZ R16, R16, R17 ;  /* 0x0000001110107221 */ /* 0x000fe20000010000 */
[----:B------:R-:W-:Y:S01]  /*02b0*/  LOP3.LUT R17, R14, 0xff800000, RZ, 0xc0, !PT ;  /* 0xff8000000e117812 */ /* 0x000fe200078ec0ff */
[----:B------:R-:W-:Y:S01]  /*02c0*/  FADD.FTZ R18, R18, R15 ;  /* 0x0000000f12127221 */ /* 0x000fe20000010000 */
[----:B------:R-:W-:Y:S01]  /*02d0*/  LOP3.LUT R15, R12, 0xff800000, RZ, 0xc0, !PT ;  /* 0xff8000000c0f7812 */ /* 0x000fe200078ec0ff */
[----:B------:R-:W-:Y:S01]  /*02e0*/  I2F R9, R9 ;  /* 0x0000000900097306 */ /* 0x000fe20000201400 */
[----:B------:R-:W-:-:S02]  /*02f0*/  IADD3 R25, -R17, 0x40800000, RZ ;  /* 0x4080000011197810 */ /* 0x000fc40007ffe1ff */
[----:B------:R-:W-:Y:S01]  /*0300*/  IADD3 R23, -R15, 0x40800000, RZ ;  /* 0x408000000f177810 */ /* 0x000fe20007ffe1ff */
[----:B------:R-:W-:Y:S01]  /*0310*/  FFMA.FTZ R19, R18, -R7, 0.10546888411045074463 ;  /* 0x3dd8001212137423 */ /* 0x000fe20000010807 */
[----:B------:R-:W-:Y:S01]  /*0320*/  IADD3 R14, R6, -R17, RZ ;  /* 0x80000011060e7210 */ /* 0x000fe20007ffe0ff */
[-C--:B------:R-:W-:Y:S01]  /*0330*/  FFMA.FTZ R25, R25, R4.reuse, -1 ;  /* 0xbf80000019197423 */ /* 0x080fe20000010004 */
[----:B------:R-:W-:Y:S01]  /*0340*/  IADD3 R12, R0, -R15, RZ ;  /* 0x8000000f000c7210 */ /* 0x000fe20007ffe0ff */
[----:B------:R-:W-:Y:S01]  /*0350*/  FFMA.FTZ R23, R23, R4, -1 ;  /* 0xbf80000017177423 */ /* 0x000fe20000010004 */
[----:B------:R-:W0:Y:S01]  /*0360*/  I2F R8, R8 ;  /* 0x0000000800087306 */ /* 0x000e220000201400 */
[----:B------:R-:W-:Y:S02]  /*0370*/  FADD.FTZ R14, R14, R25 ;  /* 0x000000190e0e7221 */ /* 0x000fe40000010000 */
[----:B------:R-:W-:Y:S02]  /*0380*/  FFMA.FTZ R21, R16, -R7, 0.10546888411045074463 ;  /* 0x3dd8001210157423 */ /* 0x000fe40000010807 */
[----:B------:R-:W-:-:S02]  /*0390*/  FADD.FTZ R12, R12, R23 ;  /* 0x000000170c0c7221 */ /* 0x000fc40000010000 */
[----:B------:R-:W-:Y:S01]  /*03a0*/  FFMA.FTZ R23, R14, -R7, 0.10546888411045074463 ;  /* 0x3dd800120e177423 */ /* 0x000fe20000010807 */
[----:B------:R-:W1:Y:S01]  /*03b0*/  I2F R17, R17 ;  /* 0x0000001100117306 */ /* 0x000e620000201400 */
[----:B------:R-:W-:Y:S02]  /*03c0*/  FFMA.FTZ R19, R18, R19, -0.13229703903198242188 ;  /* 0xbe0778e012137423 */ /* 0x000fe40000010013 */
[----:B------:R-:W-:Y:S02]  /*03d0*/  FFMA.FTZ R21, R16, R21, -0.13229703903198242188 ;  /* 0xbe0778e010157423 */ /* 0x000fe40000010015 */
[----:B------:R-:W-:Y:S02]  /*03e0*/  FFMA.FTZ R25, R14, R23, -0.13229703903198242188 ;  /* 0xbe0778e00e197423 */ /* 0x000fe40000010017 */
[----:B------:R-:W-:Y:S01]  /*03f0*/  FFMA.FTZ R19, R18, R19, 0.14491446316242218018 ;  /* 0x3e14647512137423 */ /* 0x000fe20000010013 */
[----:B------:R-:W2:Y:S01]  /*0400*/  I2F R15, R15 ;  /* 0x0000000f000f7306 */ /* 0x000ea20000201400 */
[----:B------:R-:W-:-:S02]  /*0410*/  FFMA.FTZ R21, R16, R21, 0.14491446316242218018 ;  /* 0x3e14647510157423 */ /* 0x000fc40000010015 */
[----:B------:R-:W-:Y:S02]  /*0420*/  FFMA.FTZ R23, R12, -R7, 0.10546888411045074463 ;  /* 0x3dd800120c177423 */ /* 0x000fe40000010807 */
[----:B------:R-:W-:Y:S02]  /*0430*/  FFMA.FTZ R19, R18, R19, -0.16641564667224884033 ;  /* 0xbe2a68dd12137423 */ /* 0x000fe40000010013 */
[----:B------:R-:W-:Y:S02]  /*0440*/  FFMA.FTZ R21, R16, R21, -0.16641564667224884033 ;  /* 0xbe2a68dd10157423 */ /* 0x000fe40000010015 */
[----:B------:R-:W-:Y:S02]  /*0450*/  FFMA.FTZ R25, R14, R25, 0.14491446316242218018 ;  /* 0x3e1464750e197423 */ /* 0x000fe40000010019 */
[----:B------:R-:W-:Y:S02]  /*0460*/  FFMA.FTZ R23, R12, R23, -0.13229703903198242188 ;  /* 0xbe0778e00c177423 */ /* 0x000fe40000010017 */
[----:B------:R-:W-:-:S02]  /*0470*/  FFMA.FTZ R19, R18, R19, 0.19988867640495300293 ;  /* 0x3e4caf9e12137423 */ /* 0x000fc40000010013 */
[----:B------:R-:W-:Y:S02]  /*0480*/  FFMA.FTZ R21, R16, R21, 0.19988867640495300293 ;  /* 0x3e4caf9e10157423 */ /* 0x000fe40000010015 */
[----:B------:R-:W-:Y:S02]  /*0490*/  FFMA.FTZ R25, R14, R25, -0.16641564667224884033 ;  /* 0xbe2a68dd0e197423 */ /* 0x000fe40000010019 */
[----:B------:R-:W-:Y:S02]  /*04a0*/  FFMA.FTZ R23, R12, R23, 0.14491446316242218018 ;  /* 0x3e1464750c177423 */ /* 0x000fe40000010017 */
[----:B------:R-:W-:Y:S02]  /*04b0*/  FFMA.FTZ R19, R18, R19, -0.25000196695327758789 ;  /* 0xbe80004212137423 */ /* 0x000fe40000010013 */
[----:B------:R-:W-:Y:S02]  /*04c0*/  FFMA.FTZ R21, R16, R21, -0.25000196695327758789 ;  /* 0xbe80004210157423 */ /* 0x000fe40000010015 */
[----:B------:R-:W-:-:S02]  /*04d0*/  FFMA.FTZ R25, R14, R25, 0.19988867640495300293 ;  /* 0x3e4caf9e0e197423 */ /* 0x000fc40000010019 */
[----:B------:R-:W-:Y:S02]  /*04e0*/  FFMA.FTZ R23, R12, R23, -0.16641564667224884033 ;  /* 0xbe2a68dd0c177423 */ /* 0x000fe40000010017 */
[----:B------:R-:W-:Y:S02]  /*04f0*/  FFMA.FTZ R19, R18, R19, 0.33333510160446166992 ;  /* 0x3eaaaae612137423 */ /* 0x000fe40000010013 */
[----:B------:R-:W-:Y:S02]  /*0500*/  FFMA.FTZ R21, R16, R21, 0.33333510160446166992 ;  /* 0x3eaaaae610157423 */ /* 0x000fe40000010015 */
[----:B------:R-:W-:Y:S02]  /*0510*/  FFMA.FTZ R25, R14, R25, -0.25000196695327758789 ;  /* 0xbe8000420e197423 */ /* 0x000fe40000010019 */
[----:B------:R-:W-:Y:S02]  /*0520*/  FFMA.FTZ R23, R12, R23, 0.19988867640495300293 ;  /* 0x3e4caf9e0c177423 */ /* 0x000fe40000010017 */
[----:B------:R-:W-:-:S02]  /*0530*/  FFMA.FTZ R19, R18, R19, -0.5 ;  /* 0xbf00000012137423 */ /* 0x000fc40000010013 */
[----:B------:R-:W-:Y:S02]  /*0540*/  FFMA.FTZ R21, R16, R21, -0.5 ;  /* 0xbf00000010157423 */ /* 0x000fe40000010015 */
[----:B------:R-:W-:Y:S02]  /*0550*/  FFMA.FTZ R25, R14, R25, 0.33333510160446166992 ;  /* 0x3eaaaae60e197423 */ /* 0x000fe40000010019 */
[----:B------:R-:W-:Y:S02]  /*0560*/  FFMA.FTZ R23, R12, R23, -0.25000196695327758789 ;  /* 0xbe8000420c177423 */ /* 0x000fe40000010017 */
[----:B------:R-:W-:Y:S02]  /*0570*/  FMUL.FTZ R19, R18, R19 ;  /* 0x0000001312137220 */ /* 0x000fe40000410000 */
[----:B------:R-:W-:Y:S02]  /*0580*/  FMUL.FTZ R21, R16, R21 ;  /* 0x0000001510157220 */ /* 0x000fe40000410000 */
[----:B------:R-:W-:-:S02]  /*0590*/  FFMA.FTZ R25, R14, R25, -0.5 ;  /* 0xbf0000000e197423 */ /* 0x000fc40000010019 */
[----:B------:R-:W-:Y:S02]  /*05a0*/  FFMA.FTZ R23, R12, R23, 0.33333510160446166992 ;  /* 0x3eaaaae60c177423 */ /* 0x000fe40000010017 */
[----:B------:R-:W-:Y:S02]  /*05b0*/  FFMA.FTZ R18, R18, R19, R18 ;  /* 0x0000001312127223 */ /* 0x000fe40000010012 */
[----:B------:R-:W-:Y:S02]  /*05c0*/  FFMA.FTZ R21, R16, R21, R16 ;  /* 0x0000001510157223 */ /* 0x000fe40000010010 */
[----:B0-----:R-:W-:Y:S02]  /*05d0*/  FMUL.FTZ R8, R8, 1.1920928955078125e-07 ;  /* 0x3400000008087820 */ /* 0x001fe40000410000 */
[----:B------:R-:W-:Y:S02]  /*05e0*/  FMUL.FTZ R25, R14, R25 ;  /* 0x000000190e197220 */ /* 0x000fe40000410000 */
[----:B------:R-:W-:-:S02]  /*05f0*/  FFMA.FTZ R23, R12, R23, -0.5 ;  /* 0xbf0000000c177423 */ /* 0x000fc40000010017 */
[----:B------:R-:W-:Y:S02]  /*0600*/  FMUL.FTZ R9, R9, 1.1920928955078125e-07 ;  /* 0x3400000009097820 */ /* 0x000fe40000410000 */
[----:B------:R-:W-:Y:S02]  /*0610*/  FFMA.FTZ R8, R8, 0.69314718246459960938, R21 ;  /* 0x3f31721808087823 */ /* 0x000fe40000010015 */
[----:B------:R-:W-:Y:S02]  /*0620*/  FFMA.FTZ R16, R14, R25, R14 ;  /* 0x000000190e107223 */ /* 0x000fe4000001000e */
[----:B-1----:R-:W-:Y:S02]  /*0630*/  FMUL.FTZ R17, R17, 1.1920928955078125e-07 ;  /* 0x3400000011117820 */ /* 0x002fe40000410000 */
[----:B------:R-:W-:Y:S02]  /*0640*/  FMUL.FTZ R23, R12, R23 ;  /* 0x000000170c177220 */ /* 0x000fe40000410000 */
[----:B------:R-:W-:Y:S01]  /*0650*/  FFMA.FTZ R9, R9, 0.69314718246459960938, R18 ;  /* 0x3f31721809097823 */ /* 0x000fe20000010012 */
[----:B------:R-:W-:Y:S05]  /*0660*/  @!P0 BRA `(.L_x_3688) ;  /* 0x0000005000008947 */ /* 0x000fea0003800000 */
[C---:B--2---:R-:W-:Y:S02]  /*0670*/  ISETP.GE.AND P0, PT, R10.reuse, -0x407fffff, PT ;  /* 0xbf8000010a00780c */ /* 0x044fe40003f06270 */
[----:B------:R-:W-:-:S11]  /*0680*/  FSETP.NEU.FTZ.AND P1, PT, R10, RZ, PT ;  /* 0x000000ff0a00720b */ /* 0x000fd60003f3d000 */
[----:B------:R-:W-:-:S05]  /*0690*/  @P0 MOV R19, 0x7f800000 ;  /* 0x7f80000000130802 */ /* 0x000fca0000000f00 */
[----:B------:R-:W-:-:S05]  /*06a0*/  @P0 FFMA.FTZ R9, R10, R19, +INF ;  /* 0x7f8000000a090423 */ /* 0x000fca0000010013 */
[----:B------:R-:W-:Y:S02]  /*06b0*/  FSEL R9, R9, -RZ, P1 ;  /* 0x800000ff09097208 */ /* 0x000fe40000800000 */
.L_x_3688:
[----:B--2---:R-:W-:Y:S05]  /*06c0*/  BSYNC B0 ;  /* 0x0000000000007941 */ /* 0x004fea0003800000 */
.L_x_3687:
[----:B------:R-:W-:Y:S01]  /*06d0*/  BSSY B0, `(.L_x_3689) ;  /* 0x0000007000007945 */ /* 0x000fe20003800000 */
[----:B------:R-:W-:Y:S05]  /*06e0*/  @!P2 BRA `(.L_x_3690) ;  /* 0x000000500000a947 */ /* 0x000fea0003800000 */
[C---:B------:R-:W-:Y:S02]  /*06f0*/  ISETP.GE.AND P0, PT, R11.reuse, -0x407fffff, PT ;  /* 0xbf8000010b00780c */ /* 0x040fe40003f06270 */
[----:B------:R-:W-:-:S11]  /*0700*/  FSETP.NEU.FTZ.AND P1, PT, R11, RZ, PT ;  /* 0x000000ff0b00720b */ /* 0x000fd60003f3d000 */
[----:B------:R-:W-:-:S05]  /*0710*/  @P0 MOV R10, 0x7f800000 ;  /* 0x7f800000000a0802 */ /* 0x000fca0000000f00 */
[----:B------:R-:W-:-:S05]  /*0720*/  @P0 FFMA.FTZ R8, R11, R10, +INF ;  /* 0x7f8000000b080423 */ /* 0x000fca000001000a */
[----:B------:R-:W-:Y:S02]  /*0730*/  FSEL R8, R8, -RZ, P1 ;  /* 0x800000ff08087208 */ /* 0x000fe40000800000 */
.L_x_3690:
[----:B------:R-:W-:Y:S05]  /*0740*/  BSYNC B0 ;  /* 0x0000000000007941 */ /* 0x000fea0003800000 */
.L_x_3689:
[----:B------:R-:W-:Y:S01]  /*0750*/  ISETP.GE.U32.AND P0, PT, R0, 0x7f800000, PT ;  /* 0x7f8000000000780c */ /* 0x000fe20003f06070 */
[--C-:B-----5:R-:W-:Y:S01]  /*0760*/  HADD2.F32 R10, -RZ, R13.reuse.H0_H0 ;  /* 0x2000000dff0a7230 */ /* 0x120fe20000004100 */
[----:B------:R-:W-:Y:S01]  /*0770*/  FFMA.FTZ R11, R17, 0.69314718246459960938, R16 ;  /* 0x3f317218110b7823 */ /* 0x000fe20000010010 */
[----:B------:R-:W-:Y:S01]  /*0780*/  HADD2.F32 R13, -RZ, R13.H1_H1 ;  /* 0x3000000dff0d7230 */ /* 0x000fe20000004100 */
[----:B------:R-:W-:Y:S01]  /*0790*/  FFMA.FTZ R14, R12, R23, R12 ;  /* 0x000000170c0e7223 */ /* 0x000fe2000001000c */
[--C-:B------:R-:W-:Y:S01]  /*07a0*/  HADD2.F32 R12, -RZ, R5.reuse.H0_H0 ;  /* 0x20000005ff0c7230 */ /* 0x100fe20000004100 */
[----:B------:R-:W-:Y:S01]  /*07b0*/  FADD.FTZ.RZ R16, R10, 1 ;  /* 0x3f8000000a107421 */ /* 0x000fe2000001c000 */
[----:B------:R-:W-:Y:S01]  /*07c0*/  BSSY B0, `(.L_x_3691) ;  /* 0x0000010000007945 */ /* 0x000fe20003800000 */
[----:B------:R-:W-:Y:S01]  /*07d0*/  FADD.FTZ.RZ R17, R13, 1 ;  /* 0x3f8000000d117421 */ /* 0x000fe2000001c000 */
[----:B------:R-:W-:Y:S01]  /*07e0*/  ISETP.GE.U32.AND P2, PT, R6, 0x7f800000, PT ;  /* 0x7f8000000600780c */ /* 0x000fe20003f46070 */
[----:B------:R-:W-:Y:S01]  /*07f0*/  FMUL.FTZ R15, R15, 1.1920928955078125e-07 ;  /* 0x340000000f0f7820 */ /* 0x000fe20000410000 */
[----:B------:R-:W-:Y:S01]  /*0800*/  IADD3 R16, R16, -0x3f400000, RZ ;  /* 0xc0c0000010107810 */ /* 0x000fe20007ffe0ff */
[----:B------:R-:W-:Y:S01]  /*0810*/  HADD2.F32 R5, -RZ, R5.H1_H1 ;  /* 0x30000005ff057230 */ /* 0x000fe20000004100 */
[----:B------:R-:W-:Y:S01]  /*0820*/  IADD3 R18, R17, -0x3f400000, RZ ;  /* 0xc0c0000011127810 */ /* 0x000fe20007ffe0ff */
[----:B------:R-:W-:Y:S01]  /*0830*/  FADD.FTZ.RZ R19, R12, 1 ;  /* 0x3f8000000c137421 */ /* 0x000fe2000001c000 */
[----:B------:R-:W-:Y:S01]  /*0840*/  LOP3.LUT R17, R16, 0xff800000, RZ, 0xc0, !PT ;  /* 0xff80000010117812 */ /* 0x000fe200078ec0ff */
[----:B------:R-:W-:Y:S01]  /*0850*/  FFMA.FTZ R14, R15, 0.69314718246459960938, R14 ;  /* 0x3f3172180f0e7823 */ /* 0x000fe2000001000e */
[----:B------:R-:W-:Y:S05]  /*0860*/  @!P0 BRA `(.L_x_3692) ;  /* 0x0000005000008947 */ /* 0x000fea0003800000 */
[C---:B------:R-:W-:Y:S02]  /*0870*/  ISETP.GE.AND P0, PT, R0.reuse, -0x407fffff, PT ;  /* 0xbf8000010000780c */ /* 0x040fe40003f06270 */
[----:B------:R-:W-:-:S11]  /*0880*/  FSETP.NEU.FTZ.AND P1, PT, R0, RZ, PT ;  /* 0x000000ff0000720b */ /* 0x000fd60003f3d000 */
[----:B------:R-:W-:-:S05]  /*0890*/  @P0 MOV R15, 0x7f800000 ;  /* 0x7f800000000f0802 */ /* 0x000fca0000000f00 */
[----:B------:R-:W-:-:S05]  /*08a0*/  @P0 FFMA.FTZ R14, R0, R15, +INF ;  /* 0x7f800000000e0423 */ /* 0x000fca000001000f */
[----:B------:R-:W-:Y:S02]  /*08b0*/  FSEL R14, R14, -RZ, P1 ;  /* 0x800000ff0e0e7208 */ /* 0x000fe40000800000 */
.L_x_3692:
[----:B------:R-:W-:Y:S05]  /*08c0*/  BSYNC B0 ;  /* 0x0000000000007941 */ /* 0x000fea0003800000 */
.L_x_3691:
[----:B------:R-:W-:Y:S01]  /*08d0*/  BSSY B0, `(.L_x_3693) ;  /* 0x0000007000007945 */ /* 0x000fe20003800000 */
[----:B------:R-:W-:Y:S05]  /*08e0*/  @!P2 BRA `(.L_x_3694) ;  /* 0x000000500000a947 */ /* 0x000fea0003800000 */
[C---:B------:R-:W-:Y:S02]  /*08f0*/  ISETP.GE.AND P0, PT, R6.reuse, -0x407fffff, PT ;  /* 0xbf8000010600780c */ /* 0x040fe40003f06270 */
[----:B------:R-:W-:-:S11]  /*0900*/  FSETP.NEU.FTZ.AND P1, PT, R6, RZ, PT ;  /* 0x000000ff0600720b */ /* 0x000fd60003f3d000 */
[----:B------:R-:W-:-:S05]  /*0910*/  @P0 MOV R15, 0x7f800000 ;  /* 0x7f800000000f0802 */ /* 0x000fca0000000f00 */
[----:B------:R-:W-:-:S05]  /*0920*/  @P0 FFMA.FTZ R11, R6, R15, +INF ;  /* 0x7f800000060b0423 */ /* 0x000fca000001000f */
[----:B------:R-:W-:Y:S02]  /*0930*/  FSEL R11, R11, -RZ, P1 ;  /* 0x800000ff0b0b7208 */ /* 0x000fe40000800000 */
.L_x_3694:
[----:B------:R-:W-:Y:S05]  /*0940*/  BSYNC B0 ;  /* 0x0000000000007941 */ /* 0x000fea0003800000 */
.L_x_3693:
[----:B------:R-:W-:Y:S01]  /*0950*/  IADD3 R15, -R17, 0x40800000, RZ ;  /* 0x40800000110f7810 */ /* 0x000fe20007ffe1ff */
[----:B------:R-:W-:Y:S01]  /*0960*/  FADD.FTZ.RZ R21, R5, 1 ;  /* 0x3f80000005157421 */ /* 0x000fe2000001c000 */
[----:B------:R-:W-:Y:S01]  /*0970*/  IADD3 R20, R10, -R17, RZ ;  /* 0x800000110a147210 */ /* 0x000fe20007ffe0ff */
[----:B------:R0:W-:Y:S01]  /*0980*/  I2F R0, R17 ;  /* 0x0000001100007306 */ /* 0x0001e20000201400 */
[----:B------:R-:W-:Y:S01]  /*0990*/  IADD3 R16, R19, -0x3f400000, RZ ;  /* 0xc0c0000013107810 */ /* 0x000fe20007ffe0ff */
[----:B------:R-:W-:Y:S01]  /*09a0*/  FFMA.FTZ R15, R15, R4, -1 ;  /* 0xbf8000000f0f7423 */ /* 0x000fe20000010004 */
[----:B------:R-:W-:Y:S01]  /*09b0*/  IADD3 R21, R21, -0x3f400000, RZ ;  /* 0xc0c0000015157810 */ /* 0x000fe20007ffe0ff */
[----:B------:R-:W-:Y:S01]  /*09c0*/  BSSY B0, `(.L_x_3695) ;  /* 0x000004c000007945 */ /* 0x000fe20003800000 */
[----:B------:R-:W-:Y:S01]  /*09d0*/  LOP3.LUT R6, R18, 0xff800000, RZ, 0xc0, !PT ;  /* 0xff80000012067812 */ /* 0x000fe200078ec0ff */
[----:B------:R-:W-:Y:S01]  /*09e0*/  FADD.FTZ R20, R20, R15 ;  /* 0x0000000f14147221 */ /* 0x000fe20000010000 */
[----:B------:R-:W-:-:S02]  /*09f0*/  LOP3.LUT R15, R16, 0xff800000, RZ, 0xc0, !PT ;  /* 0xff800000100f7812 */ /* 0x000fc400078ec0ff */
[----:B------:R-:W-:Y:S02]  /*0a00*/  LOP3.LUT R16, R21, 0xff800000, RZ, 0xc0, !PT ;  /* 0xff80000015107812 */ /* 0x000fe400078ec0ff */
[----:B------:R-:W-:Y:S02]  /*0a10*/  IADD3 R19, -R6, 0x40800000, RZ ;  /* 0x4080000006137810 */ /* 0x000fe40007ffe1ff */
[----:B------:R-:W-:Y:S02]  /*0a20*/  IADD3 R23, -R15, 0x40800000, RZ ;  /* 0x408000000f177810 */ /* 0x000fe40007ffe1ff */
[----:B------:R-:W-:Y:S01]  /*0a30*/  IADD3 R25, -R16, 0x40800000, RZ ;  /* 0x4080000010197810 */ /* 0x000fe20007ffe1ff */
[----:B------:R-:W-:Y:S01]  /*0a40*/  FFMA.FTZ R19, R19, R4, -1 ;  /* 0xbf80000013137423 */ /* 0x000fe20000010004 */
[----:B------:R-:W-:Y:S01]  /*0a50*/  IADD3 R18, R13, -R6, RZ ;  /* 0x800000060d127210 */ /* 0x000fe20007ffe0ff */
[-C--:B------:R-:W-:Y:S01]  /*0a60*/  FFMA.FTZ R24, R23, R4.reuse, -1 ;  /* 0xbf80000017187423 */ /* 0x080fe20000010004 */
[----:B0-----:R-:W-:Y:S01]  /*0a70*/  IADD3 R17, R12, -R15, RZ ;  /* 0x8000000f0c117210 */ /* 0x001fe20007ffe0ff */
[----:B------:R-:W-:Y:S01]  /*0a80*/  FFMA.FTZ R25, R25, R4, -1 ;  /* 0xbf80000019197423 */ /* 0x000fe20000010004 */
[----:B------:R-:W-:Y:S01]  /*0a90*/  IADD3 R22, R5, -R16, RZ ;  /* 0x8000001005167210 */ /* 0x000fe20007ffe0ff */
[----:B------:R-:W-:Y:S01]  /*0aa0*/  FADD.FTZ R18, R18, R19 ;  /* 0x0000001312127221 */ /* 0x000fe20000010000 */
[----:B------:R-:W0:Y:S01]  /*0ab0*/  I2F R6, R6 ;  /* 0x0000000600067306 */ /* 0x000e220000201400 */
[-C--:B------:R-:W-:Y:S01]  /*0ac0*/  FFMA.FTZ R19, R20, -R7.reuse, 0.10546888411045074463 ;  /* 0x3dd8001214137423 */ /* 0x080fe20000010807 */
[----:B------:R-:W-:Y:S01]  /*0ad0*/  ISETP.GE.U32.AND P2, PT, R10, 0x7f800000, PT ;  /* 0x7f8000000a00780c */ /* 0x000fe20003f46070 */
[----:B------:R-:W-:Y:S01]  /*0ae0*/  FADD.FTZ R4, R17, R24 ;  /* 0x0000001811047221 */ /* 0x000fe20000010000 */
[----:B------:R-:W-:Y:S01]  /*0af0*/  ISETP.GE.U32.AND P4, PT, R13, 0x7f800000, PT ;  /* 0x7f8000000d00780c */ /* 0x000fe20003f86070 */
[----:B------:R-:W-:Y:S01]  /*0b00*/  FADD.FTZ R22, R22, R25 ;  /* 0x0000001916167221 */ /* 0x000fe20000010000 */
[----:B------:R-:W-:Y:S01]  /*0b10*/  ISETP.GE.U32.AND P0, PT, R12, 0x7f800000, PT ;  /* 0x7f8000000c00780c */ /* 0x000fe20003f06070 */
[----:B------:R-:W-:Y:S01]  /*0b20*/  FFMA.FTZ R21, R18, -R7, 0.10546888411045074463 ;  /* 0x3dd8001212157423 */ /* 0x000fe20000010807 */
[----:B------:R-:W1:Y:S01]  /*0b30*/  I2F R15, R15 ;  /* 0x0000000f000f7306 */ /* 0x000e620000201400 */
[----:B------:R-:W-:Y:S01]  /*0b40*/  FFMA.FTZ R19, R20, R19, -0.13229703903198242188 ;  /* 0xbe0778e014137423 */ /* 0x000fe20000010013 */
[----:B------:R-:W-:Y:S01]  /*0b50*/  ISETP.GE.U32.AND P1, PT, R5, 0x7f800000, PT ;  /* 0x7f8000000500780c */ /* 0x000fe20003f26070 */
[----:B------:R-:W-:-:S02]  /*0b60*/  FFMA.FTZ R17, R4, -R7, 0.10546888411045074463 ;  /* 0x3dd8001204117423 */ /* 0x000fc40000010807 */
[----:B------:R-:W-:Y:S02]  /*0b70*/  FFMA.FTZ R7, R22, -R7, 0.10546888411045074463 ;  /* 0x3dd8001216077423 */ /* 0x000fe40000010807 */
[----:B------:R-:W-:Y:S01]  /*0b80*/  FFMA.FTZ R21, R18, R21, -0.13229703903198242188 ;  /* 0xbe0778e012157423 */ /* 0x000fe20000010015 */
[----:B------:R-:W2:Y:S01]  /*0b90*/  I2F R16, R16 ;  /* 0x0000001000107306 */ /* 0x000ea20000201400 */
[----:B------:R-:W-:Y:S02]  /*0ba0*/  FFMA.FTZ R19, R20, R19, 0.14491446316242218018 ;  /* 0x3e14647514137423 */ /* 0x000fe40000010013 */
[----:B------:R-:W-:Y:S02]  /*0bb0*/  FFMA.FTZ R7, R22, R7, -0.13229703903198242188 ;  /* 0xbe0778e016077423 */ /* 0x000fe40000010007 */
[----:B------:R-:W-:Y:S02]  /*0bc0*/  FFMA.FTZ R21, R18, R21, 0.14491446316242218018 ;  /* 0x3e14647512157423 */ /* 0x000fe40000010015 */
[----:B------:R-:W-:-:S02]  /*0bd0*/  FFMA.FTZ R17, R4, R17, -0.13229703903198242188 ;  /* 0xbe0778e004117423 */ /* 0x000fc40000010011 */
[----:B------:R-:W-:Y:S02]  /*0be0*/  FFMA.FTZ R19, R20, R19, -0.16641564667224884033 ;  /* 0xbe2a68dd14137423 */ /* 0x000fe40000010013 */
[----:B------:R-:W-:Y:S02]  /*0bf0*/  FFMA.FTZ R7, R22, R7, 0.14491446316242218018 ;  /* 0x3e14647516077423 */ /* 0x000fe40000010007 */
[----:B------:R-:W-:Y:S02]  /*0c00*/  FFMA.FTZ R21, R18, R21, -0.16641564667224884033 ;  /* 0xbe2a68dd12157423 */ /* 0x000fe40000010015 */
[----:B------:R-:W-:Y:S02]  /*0c10*/  FFMA.FTZ R17, R4, R17, 0.14491446316242218018 ;  /* 0x3e14647504117423 */ /* 0x000fe40000010011 */
[----:B------:R-:W-:Y:S02]  /*0c20*/  FFMA.FTZ R19, R20, R19, 0.19988867640495300293 ;  /* 0x3e4caf9e14137423 */ /* 0x000fe40000010013 */
[----:B------:R-:W-:-:S02]  /*0c30*/  FFMA.FTZ R7, R22, R7, -0.16641564667224884033 ;  /* 0xbe2a68dd16077423 */ /* 0x000fc40000010007 */
[----:B------:R-:W-:Y:S02]  /*0c40*/  FFMA.FTZ R21, R18, R21, 0.19988867640495300293 ;  /* 0x3e4caf9e12157423 */ /* 0x000fe40000010015 */
[----:B------:R-:W-:Y:S02]  /*0c50*/  FFMA.FTZ R17, R4, R17, -0.16641564667224884033 ;  /* 0xbe2a68dd04117423 */ /* 0x000fe40000010011 */
[----:B------:R-:W-:Y:S02]  /*0c60*/  FFMA.FTZ R19, R20, R19, -0.25000196695327758789 ;  /* 0xbe80004214137423 */ /* 0x000fe40000010013 */
[----:B------:R-:W-:Y:S02]  /*0c70*/  FFMA.FTZ R7, R22, R7, 0.19988867640495300293 ;  /* 0x3e4caf9e16077423 */ /* 0x000fe40000010007 */
[----:B------:R-:W-:Y:S02]  /*0c80*/  FFMA.FTZ R21, R18, R21, -0.25000196695327758789 ;  /* 0xbe80004212157423 */ /* 0x000fe40000010015 */
[----:B------:R-:W-:-:S02]  /*0c90*/  FFMA.FTZ R17, R4, R17, 0.19988867640495300293 ;  /* 0x3e4caf9e04117423 */ /* 0x000fc40000010011 */
[----:B------:R-:W-:Y:S02]  /*0ca0*/  FFMA.FTZ R19, R20, R19, 0.33333510160446166992 ;  /* 0x3eaaaae614137423 */ /* 0x000fe40000010013 */
[----:B------:R-:W-:Y:S02]  /*0cb0*/  FFMA.FTZ R7, R22, R7, -0.25000196695327758789 ;  /* 0xbe80004216077423 */ /* 0x000fe40000010007 */
[----:B------:R-:W-:Y:S02]  /*0cc0*/  FFMA.FTZ R21, R18, R21, 0.33333510160446166992 ;  /* 0x3eaaaae612157423 */ /* 0x000fe40000010015 */
[----:B------:R-:W-:Y:S02]  /*0cd0*/  FFMA.FTZ R17, R4, R17, -0.25000196695327758789 ;  /* 0xbe80004204117423 */ /* 0x000fe40000010011 */
[----:B------:R-:W-:Y:S02]  /*0ce0*/  FFMA.FTZ R19, R20, R19, -0.5 ;  /* 0xbf00000014137423 */ /* 0x000fe40000010013 */
[----:B------:R-:W-:-:S02]  /*0cf0*/  FFMA.FTZ R7, R22, R7, 0.33333510160446166992 ;  /* 0x3eaaaae616077423 */ /* 0x000fc40000010007 */
[----:B------:R-:W-:Y:S02]  /*0d00*/  FFMA.FTZ R21, R18, R21, -0.5 ;  /* 0xbf00000012157423 */ /* 0x000fe40000010015 */
[----:B------:R-:W-:Y:S02]  /*0d10*/  FFMA.FTZ R17, R4, R17, 0.33333510160446166992 ;  /* 0x3eaaaae604117423 */ /* 0x000fe40000010011 */
[----:B------:R-:W-:Y:S02]  /*0d20*/  FMUL.FTZ R19, R20, R19 ;  /* 0x0000001314137220 */ /* 0x000fe40000410000 */
[----:B------:R-:W-:Y:S02]  /*0d30*/  FFMA.FTZ R7, R22, R7, -0.5 ;  /* 0xbf00000016077423 */ /* 0x000fe40000010007 */
[----:B------:R-:W-:Y:S02]  /*0d40*/  FMUL.FTZ R21, R18, R21 ;  /* 0x0000001512157220 */ /* 0x000fe40000410000 */
[----:B------:R-:W-:-:S02]  /*0d50*/  FFMA.FTZ R17, R4, R17, -0.5 ;  /* 0xbf00000004117423 */ /* 0x000fc40000010011 */
[----:B------:R-:W-:Y:S02]  /*0d60*/  FFMA.FTZ R20, R20, R19, R20 ;  /* 0x0000001314147223 */ /* 0x000fe40000010014 */
[----:B------:R-:W-:Y:S02]  /*0d70*/  FMUL.FTZ R19, R22, R7 ;  /* 0x0000000716137220 */ /* 0x000fe40000410000 */
[----:B------:R-:W-:Y:S02]  /*0d80*/  FFMA.FTZ R21, R18, R21, R18 ;  /* 0x0000001512157223 */ /* 0x000fe40000010012 */
[----:B0-----:R-:W-:Y:S02]  /*0d90*/  FMUL.FTZ R6, R6, 1.1920928955078125e-07 ;  /* 0x3400000006067820 */ /* 0x001fe40000410000 */
[----:B------:R-:W-:Y:S02]  /*0da0*/  FMUL.FTZ R17, R4, R17 ;  /* 0x0000001104117220 */ /* 0x000fe40000410000 */
[----:B------:R-:W-:-:S02]  /*0db0*/  FMUL.FTZ R7, R0, 1.1920928955078125e-07 ;  /* 0x3400000000077820 */ /* 0x000fc40000410000 */
[----:B------:R-:W-:Y:S02]  /*0dc0*/  FFMA.FTZ R6, R6, 0.69314718246459960938, R21 ;  /* 0x3f31721806067823 */ /* 0x000fe40000010015 */
[----:B------:R-:W-:Y:S02]  /*0dd0*/  FFMA.FTZ R4, R4, R17, R4 ;  /* 0x0000001104047223 */ /* 0x000fe40000010004 */
[----:B------:R-:W-:Y:S02]  /*0de0*/  FFMA.FTZ R19, R22, R19, R22 ;  /* 0x0000001316137223 */ /* 0x000fe40000010016 */
[----:B-1----:R-:W-:Y:S02]  /*0df0*/  FMUL.FTZ R15, R15, 1.1920928955078125e-07 ;  /* 0x340000000f0f7820 */ /* 0x002fe40000410000 */
[----:B--2---:R-:W-:Y:S02]  /*0e00*/  FMUL.FTZ R16, R16, 1.1920928955078125e-07 ;  /* 0x3400000010107820 */ /* 0x004fe40000410000 */
[----:B------:R-:W-:Y:S01]  /*0e10*/  FFMA.FTZ R7, R7, 0.69314718246459960938, R20 ;  /* 0x3f31721807077823 */ /* 0x000fe20000010014 */
[----:B------:R-:W-:Y:S05]  /*0e20*/  @!P2 BRA `(.L_x_3696) ;  /* 0x000000500000a947 */ /* 0x000fea0003800000 */
[C---:B------:R-:W-:Y:S02]  /*0e30*/  ISETP.GE.AND P2, PT, R10.reuse, -0x407fffff, PT ;  /* 0xbf8000010a00780c */ /* 0x040fe40003f46270 */
[----:B------:R-:W-:-:S11]  /*0e40*/  FSETP.NEU.FTZ.AND P3, PT, R10, RZ, PT ;  /* 0x000000ff0a00720b */ /* 0x000fd60003f7d000 */
[----:B------:R-:W-:-:S05]  /*0e50*/  @P2 MOV R17, 0x7f800000 ;  /* 0x7f80000000112802 */ /* 0x000fca0000000f00 */
[----:B------:R-:W-:-:S05]  /*0e60*/  @P2 FFMA.FTZ R7, R10, R17, +INF ;  /* 0x7f8000000a072423 */ /* 0x000fca0000010011 */
[----:B------:R-:W-:Y:S02]  /*0e70*/  FSEL R7, R7, -RZ, P3 ;  /* 0x800000ff07077208 */ /* 0x000fe40001800000 */
.L_x_3696:
[----:B------:R-:W-:Y:S05]  /*0e80*/  BSYNC B0 ;  /* 0x0000000000007941 */ /* 0x000fea0003800000 */
.L_x_3695:
[----:B------:R-:W-:Y:S01]  /*0e90*/  BSSY B0, `(.L_x_3697) ;  /* 0x0000007000007945 */ /* 0x000fe20003800000 */
[----:B------:R-:W-:Y:S05]  /*0ea0*/  @!P4 BRA `(.L_x_3698) ;  /* 0x000000500000c947 */ /* 0x000fea0003800000 */
[C---:B------:R-:W-:Y:S02]  /*0eb0*/  ISETP.GE.AND P2, PT, R13.reuse, -0x407fffff, PT ;  /* 0xbf8000010d00780c */ /* 0x040fe40003f46270 */
[----:B------:R-:W-:-:S11]  /*0ec0*/  FSETP.NEU.FTZ.AND P3, PT, R13, RZ, PT ;  /* 0x000000ff0d00720b */ /* 0x000fd60003f7d000 */
[----:B------:R-:W-:-:S05]  /*0ed0*/  @P2 MOV R0, 0x7f800000 ;  /* 0x7f80000000002802 */ /* 0x000fca0000000f00 */
[----:B------:R-:W-:-:S05]  /*0ee0*/  @P2 FFMA.FTZ R6, R13, R0, +INF ;  /* 0x7f8000000d062423 */ /* 0x000fca0000010000 */
[----:B------:R-:W-:Y:S02]  /*0ef0*/  FSEL R6, R6, -RZ, P3 ;  /* 0x800000ff06067208 */ /* 0x000fe40001800000 */
.L_x_3698:
[----:B------:R-:W-:Y:S05]  /*0f00*/  BSYNC B0 ;  /* 0x0000000000007941 */ /* 0x000fea0003800000 */
.L_x_3697:
        /* <DEDUP_REMOVED lines=9> */
.L_x_3700:
[----:B------:R-:W-:Y:S05]  /*0fa0*/  BSYNC B0 ;  /* 0x0000000000007941 */ /* 0x000fea0003800000 */
.L_x_3699:
[----:B------:R-:W-:Y:S01]  /*0fb0*/  BSSY B0, `(.L_x_3701) ;  /* 0x0000007000007945 */ /* 0x000fe20003800000 */
[----:B------:R-:W-:Y:S05]  /*0fc0*/  @!P1 BRA `(.L_x_3702) ;  /* 0x0000005000009947 */ /* 0x000fea0003800000 */
[C---:B------:R-:W-:Y:S02]  /*0fd0*/  ISETP.GE.AND P0, PT, R5.reuse, -0x407fffff, PT ;  /* 0xbf8000010500780c */ /* 0x040fe40003f06270 */
[----:B------:R-:W-:-:S11]  /*0fe0*/  FSETP.NEU.FTZ.AND P1, PT, R5, RZ, PT ;  /* 0x000000ff0500720b */ /* 0x000fd60003f3d000 */
[----:B------:R-:W-:-:S05]  /*0ff0*/  @P0 MOV R0, 0x7f800000 ;  /* 0x7f80000000000802 */ /* 0x000fca0000000f00 */
[----:B------:R-:W-:-:S05]  /*1000*/  @P0 FFMA.FTZ R19, R5, R0, +INF ;  /* 0x7f80000005130423 */ /* 0x000fca0000010000 */
[----:B------:R-:W-:Y:S02]  /*1010*/  FSEL R19, R19, -RZ, P1 ;  /* 0x800000ff13137208 */ /* 0x000fe40000800000 */
.L_x_3702:
[----:B------:R-:W-:Y:S05]  /*1020*/  BSYNC B0 ;  /* 0x0000000000007941 */ /* 0x000fea0003800000 */
.L_x_3701:
[----:B------:R-:W-:Y:S02]  /*1030*/  F2FP.PACK_AB R9, R8, R9 ;  /* 0x000000090809723e */ /* 0x000fe400000000ff */
[----:B------:R-:W-:Y:S02]  /*1040*/  F2FP.PACK_AB R11, R11, R14 ;  /* 0x0000000e0b0b723e */ /* 0x000fe400000000ff */
[----:B------:R-:W-:Y:S01]  /*1050*/  F2FP.PACK_AB R7, R6, R7 ;  /* 0x000000070607723e */ /* 0x000fe200000000ff */
[----:B------:R-:W-:Y:S01]  /*1060*/  STG.E [R2.64], R9 ;  /* 0x0000000902007986 */ /* 0x000fe2000c101904 */
[----:B------:R-:W-:-:S03]  /*1070*/  F2FP.PACK_AB R19, R19, R4 ;  /* 0x000000041313723e */ /* 0x000fc600000000ff */
[----:B------:R-:W-:Y:S04]  /*1080*/  STG.E [R2.64+0x200], R11 ;  /* 0x0002000b02007986 */ /* 0x000fe8000c101904 */
[----:B------:R-:W-:Y:S04]  /*1090*/  STG.E [R2.64+0x400], R7 ;  /* 0x0004000702007986 */ /* 0x000fe8000c101904 */
[----:B------:R-:W-:Y:S01]  /*10a0*/  STG.E [R2.64+0x600], R19 ;  /* 0x0006001302007986 */ /* 0x000fe2000c101904 */
[----:B------:R-:W-:Y:S05]  /*10b0*/  EXIT ;  /* 0x000000000000794d */ /* 0x000fea0003800000 */
.L_x_3686:
        /* <DEDUP_REMOVED lines=59> */
[----:B-----5:R-:W-:Y:S01]  /*1470*/  HADD2.F32 R21, -RZ, R21.H0_H0 ;  /* 0x20000015ff157230 */ /* 0x020fe20000004100 */
[----:B--2---:R-:W-:Y:S01]  /*1480*/  HFMA2.MMA R5, -RZ, RZ, 1.625, 0 ;  /* 0x3e800000ff057435 */ /* 0x004fe200000001ff */
        /* <DEDUP_REMOVED lines=29> */
.L_x_3706:
[----:B------:R-:W-:Y:S05]  /*1660*/  BSYNC B1 ;  /* 0x0000000000017941 */ /* 0x000fea0003800000 */
.L_x_3705:
[----:B------:R-:W-:Y:S02]  /*1670*/  F2FP.PACK_AB R2, RZ, R3 ;  /* 0x00000003ff02723e */ /* 0x000fe400000000ff */
.L_x_3704:
[----:B------:R-:W-:Y:S05]  /*1680*/  BSYNC B0 ;  /* 0x0000000000007941 */ /* 0x000fea0003800000 */
.L_x_3703:
[----:B--2---:R-:W-:Y:S01]  /*1690*/  IADD3 R3, R13, 0x80, RZ ;  /* 0x000000800d037810 */ /* 0x004fe20007ffe0ff */
        /* <DEDUP_REMOVED lines=34> */
.L_x_3710:
[----:B------:R-:W-:Y:S05]  /*18c0*/  BSYNC B1 ;  /* 0x0000000000017941 */ /* 0x000fea0003800000 */
.L_x_3709:
[----:B------:R-:W-:Y:S02]  /*18d0*/  F2FP.PACK_AB R3, RZ, R4 ;  /* 0x00000004ff03723e */ /* 0x000fe400000000ff */
.L_x_3708:
[----:B------:R-:W-:Y:S05]  /*18e0*/  BSYNC B0 ;  /* 0x0000000000007941 */ /* 0x000fea0003800000 */
.L_x_3707:
        /* <DEDUP_REMOVED lines=35> */
.L_x_3714:
[----:B------:R-:W-:Y:S05]  /*1b20*/  BSYNC B1 ;  /* 0x0000000000017941 */ /* 0x000fea0003800000 */
.L_x_3713:
[----:B------:R-:W-:Y:S02]  /*1b30*/  F2FP.PACK_AB R4, RZ, R5 ;  /* 0x00000005ff04723e */ /* 0x000fe400000000ff */
.L_x_3712:
[----:B------:R-:W-:Y:S05]  /*1b40*/  BSYNC B0 ;  /* 0x0000000000007941 */ /* 0x000fea0003800000 */
.L_x_3711:
        /* <DEDUP_REMOVED lines=35> */
.L_x_3718:
[----:B------:R-:W-:Y:S05]  /*1d80*/  BSYNC B1 ;  /* 0x0000000000017941 */ /* 0x000fea0003800000 */
.L_x_3717:
[----:B------:R-:W-:Y:S02]  /*1d90*/  F2FP.PACK_AB R5, RZ, R6 ;  /* 0x00000006ff05723e */ /* 0x000fe400000000ff */
.L_x_3716:
[----:B------:R-:W-:Y:S05]  /*1da0*/  BSYNC B0 ;  /* 0x0000000000007941 */ /* 0x000fea0003800000 */
.L_x_3715:
        /* <DEDUP_REMOVED lines=35> */
.L_x_3722:
[----:B------:R-:W-:Y:S05]  /*1fe0*/  BSYNC B1 ;  /* 0x0000000000017941 */ /* 0x000fea0003800000 */
.L_x_3721:
[----:B------:R-:W-:Y:S02]  /*1ff0*/  F2FP.PACK_AB R6, RZ, R7 ;  /* 0x00000007ff06723e */ /* 0x000fe400000000ff */
.L_x_3720:
[----:B------:R-:W-:Y:S05]  /*2000*/  BSYNC B0 ;  /* 0x0000000000007941 */ /* 0x000fea0003800000 */
.L_x_3719:
        /* <DEDUP_REMOVED lines=35> */
.L_x_3726:
[----:B------:R-:W-:Y:S05]  /*2240*/  BSYNC B1 ;  /* 0x0000000000017941 */ /* 0x000fea0003800000 */
.L_x_3725:
[----:B------:R-:W-:Y:S02]  /*2250*/  F2FP.PACK_AB R7, RZ, R8 ;  /* 0x00000008ff07723e */ /* 0x000fe400000000ff */
.L_x_3724:
[----:B------:R-:W-:Y:S05]  /*2260*/  BSYNC B0 ;  /* 0x0000000000007941 */ /* 0x000fea0003800000 */
.L_x_3723:
        /* <DEDUP_REMOVED lines=35> */
.L_x_3730:
[----:B------:R-:W-:Y:S05]  /*24a0*/  BSYNC B1 ;  /* 0x0000000000017941 */ /* 0x000fea0003800000 */
.L_x_3729:
[----:B------:R-:W-:Y:S02]  /*24b0*/  F2FP.PACK_AB R8, RZ, R9 ;  /* 0x00000009ff08723e */ /* 0x000fe400000000ff */
.L_x_3728:
[----:B------:R-:W-:Y:S05]  /*24c0*/  BSYNC B0 ;  /* 0x0000000000007941 */ /* 0x000fea0003800000 */
.L_x_3727:
        /* <DEDUP_REMOVED lines=35> */
.L_x_3734:
[----:B------:R-:W-:Y:S05]  /*2700*/  BSYNC B1 ;  /* 0x0000000000017941 */ /* 0x000fea0003800000 */
.L_x_3733:
[----:B------:R-:W-:Y:S02]  /*2710*/  F2FP.PACK_AB R9, RZ, R10 ;  /* 0x0000000aff09723e */ /* 0x000fe400000000ff */
.L_x_3732:
[----:B------:R-:W-:Y:S05]  /*2720*/  BSYNC B0 ;  /* 0x0000000000007941 */ /* 0x000fea0003800000 */
.L_x_3731:
        /* <DEDUP_REMOVED lines=22> */
.L_x_3737:
[----:B0-----:R-:W-:-:S13]  /*2890*/  ISETP.GE.AND P0, PT, R13, R12, PT ;  /* 0x0000000c0d00720c */ /* 0x001fda0003f06270 */
[----:B------:R-:W-:Y:S05]  /*28a0*/  @P0 BRA `(.L_x_3739) ;  /* 0x000000c000000947 */ /* 0x000fea0003800000 */
[----:B------:R-:W-:Y:S02]  /*28b0*/  IADD3 R2, R0, R13, RZ ;  /* 0x0000000d00027210 */ /* 0x000fe40007ffe0ff */
[----:B------:R-:W-:Y:S02]  /*28c0*/  MOV R3, 0x2 ;  /* 0x0000000200037802 */ /* 0x000fe40000000f00 */
[----:B------:R-:W-:-:S03]  /*28d0*/  IADD3 R13, R13, 0x80, RZ ;  /* 0x000000800d0d7810 */ /* 0x000fc60007ffe0ff */
[----:B------:R-:W-:-:S05]  /*28e0*/  IMAD.WIDE.U32 R2, R2, R3, c[0x0][0x168] ;  /* 0x00005a0002027625 */ /* 0x000fca00078e0003 */
[----:B------:R0:W-:Y:S02]  /*28f0*/  STG.E.U16 [R2.64], R5 ;  /* 0x0000000502007986 */ /* 0x0001e4000c101504 */
.L_x_3738:
[----:B------:R-:W-:-:S13]  /*2900*/  ISETP.GE.AND P0, PT, R13, R12, PT ;  /* 0x0000000c0d00720c */ /* 0x000fda0003f06270 */
[----:B------:R-:W-:Y:S05]  /*2910*/  @P0 BRA `(.L_x_3740) ;  /* 0x000000d000000947 */ /* 0x000fea0003800000 */
[----:B0-----:R-:W-:Y:S01]  /*2920*/  HFMA2.MMA R3, -RZ, RZ, 0, 1.1920928955078125e-07 ;  /* 0x00000002ff037435 */ /* 0x001fe200000001ff */
[----:B------:R-:W-:Y:S02]  /*2930*/  IADD3 R2, R0, R13, RZ ;  /* 0x0000000d00027210 */ /* 0x000fe40007ffe0ff */
[----:B------:R-:W-:-:S07]  /*2940*/  IADD3 R13, R13, 0x80, RZ ;  /* 0x000000800d0d7810 */ /* 0x000fce0007ffe0ff */
[----:B------:R-:W-:-:S05]  /*2950*/  IMAD.WIDE.U32 R2, R2, R3, c[0x0][0x168] ;  /* 0x00005a0002027625 */ /* 0x000fca00078e0003 */
[----:B------:R0:W-:Y:S02]  /*2960*/  STG.E.U16 [R2.64], R6 ;  /* 0x0000000602007986 */ /* 0x0001e4000c101504 */
.L_x_3739:
        /* <DEDUP_REMOVED lines=8> */
.L_x_3740:
[----:B------:R-:W-:Y:S05]  /*29f0*/  BSYNC B1 ;  /* 0x0000000000017941 */ /* 0x000fea0003800000 */
.L_x_3736:
[----:B------:R-:W-:-:S13]  /*2a00*/  ISETP.GE.AND P0, PT, R13, R12, PT ;  /* 0x0000000c0d00720c */ /* 0x000fda0003f06270 */
[----:B0-----:R-:W-:Y:S02]  /*2a10*/  @!P0 IADD3 R2, R0, R13, RZ ;  /* 0x0000000d00028210 */ /* 0x001fe40007ffe0ff */
[----:B------:R-:W-:Y:S02]  /*2a20*/  @!P0 MOV R3, 0x2 ;  /* 0x0000000200038802 */ /* 0x000fe40000000f00 */
[----:B------:R-:W-:-:S03]  /*2a30*/  @!P0 IADD3 R13, R13, 0x80, RZ ;  /* 0x000000800d0d8810 */ /* 0x000fc60007ffe0ff */
[----:B------:R-:W-:-:S05]  /*2a40*/  @!P0 IMAD.WIDE.U32 R2, R2, R3, c[0x0][0x168] ;  /* 0x00005a0002028625 */ /* 0x000fca00078e0003 */
[----:B------:R0:W-:Y:S02]  /*2a50*/  @!P0 STG.E.U16 [R2.64], R8 ;  /* 0x0000000802008986 */ /* 0x0001e4000c101504 */
.L_x_3741:
[----:B------:R-:W-:Y:S05]  /*2a60*/  BSYNC B0 ;  /* 0x0000000000007941 */ /* 0x000fea0003800000 */
.L_x_3735:
        /* <DEDUP_REMOVED lines=8> */
.L_x_3742:
        /* <DEDUP_REMOVED lines=9> */
.L_x_12129:


//--------------------- .text._ZN2at6native29vectorized_elementwise_kernelILi4EZZZNS0_17log1p_kernel_cudaERNS_18TensorIteratorBaseEENKUlvE_clEvENKUlvE3_clEvEUlN3c104HalfEE_St5arrayIPcLm2EEEEviT0_T1_ --------------------------
	.section	.text._ZN2at6native29vectorized_elementwise_kernelILi4EZZZNS0_17log1p_kernel_cudaERNS_18TensorIteratorBaseEENKUlvE_clEvENKUlvE3_clEvEUlN3c104HalfEE_St5arrayIPcLm2EEEEviT0_T1_,"ax",@progbits
	.sectioninfo	@"SHI_REGISTERS=32"
	.align	128
        .global         _ZN2at6native29vectorized_elementwise_kernelILi4EZZZNS0_17log1p_kernel_cudaERNS_18TensorIteratorBaseEENKUlvE_clEvENKUlvE3_clEvEUlN3c104HalfEE_St5arrayIPcLm2EEEEviT0_T1_
        .type           _ZN2at6native29vectorized_elementwise_kernelILi4EZZZNS0_17log1p_kernel_cudaERNS_18TensorIteratorBaseEENKUlvE_clEvENKUlvE3_clEvEUlN3c104HalfEE_St5arrayIPcLm2EEEEviT0_T1_,@function
        .size           _ZN2at6native29vectorized_elementwise_kernelILi4EZZZNS0_17log1p_kernel_cudaERNS_18TensorIteratorBaseEENKUlvE_clEvENKUlvE3_clEvEUlN3c104HalfEE_St5arrayIPcLm2EEEEviT0_T1_,(.L_x_12130 - _ZN2at6native29vectorized_elementwise_kernelILi4EZZZNS0_17log1p_kernel_cudaERNS_18TensorIteratorBaseEENKUlvE_clEvENKUlvE3_clEvEUlN3c104HalfEE_St5arrayIPcLm2EEEEviT0_T1_)
        .other          _ZN2at6native29vectorized_elementwise_kernelILi4EZZZNS0_17log1p_kernel_cudaERNS_18TensorIteratorBaseEENKUlvE_clEvENKUlvE3_clEvEUlN3c104HalfEE_St5arrayIPcLm2EEEEviT0_T1_,@"STO_CUDA_ENTRY STV_DEFAULT"
_ZN2at6native29vectorized_elementwise_kernelILi4EZZZNS0_17log1p_kernel_cudaERNS_18TensorIteratorBaseEENKUlvE_clEvENKUlvE3_clEvEUlN3c104HalfEE_St5arrayIPcLm2EEEEviT0_T1_:
.text._ZN2at6native29vectorized_elementwise_kernelILi4EZZZNS0_17log1p_kernel_cudaERNS_18TensorIteratorBaseEENKUlvE_clEvENKUlvE3_clEvEUlN3c104HalfEE_St5arrayIPcLm2EEEEviT0_T1_:
        /* <DEDUP_REMOVED lines=13> */
[----:B------:R-:W-:Y:S01]  /*00d0*/  MOV R10, 0x3e800000 ;  /* 0x3e800000000a7802 */ /* 0x000fe20000000f00 */
[----:B------:R-:W-:Y:S01]  /*00e0*/  BSSY B0, `(.L_x_3744) ;  /* 0x0000071000007945 */ /* 0x000fe20003800000 */
[--C-:B--2---:R-:W-:Y:S02]  /*00f0*/  HADD2.F32 R6, -RZ, R8.reuse.H0_H0 ;  /* 0x20000008ff067230 */ /* 0x104fe40000004100 */
[----:B------:R-:W-:Y:S02]  /*0100*/  HADD2.F32 R7, -RZ, R8.H1_H1 ;  /* 0x30000008ff077230 */ /* 0x000fe40000004100 */
[--C-:B------:R-:W-:Y:S01]  /*0110*/  HADD2.F32 R8, -RZ, R9.reuse.H0_H0 ;  /* 0x20000009ff087230 */ /* 0x100fe20000004100 */
[C---:B------:R-:W-:Y:S01]  /*0120*/  FADD.FTZ.RZ R2, R6.reuse, 1 ;  /* 0x3f80000006027421 */ /* 0x040fe2000001c000 */
[----:B------:R-:W-:Y:S01]  /*0130*/  HADD2.F32 R9, -RZ, R9.H1_H1 ;  /* 0x30000009ff097230 */ /* 0x000fe20000004100 */
[----:B0-----:R-:W-:Y:S01]  /*0140*/  FADD.FTZ.RZ R12, R7, 1 ;  /* 0x3f800000070c7421 */ /* 0x001fe2000001c000 */
[----:B------:R-:W-:Y:S01]  /*0150*/  ISETP.GE.U32.AND P2, PT, R6, 0x7f800000, PT ;  /* 0x7f8000000600780c */ /* 0x000fe20003f46070 */
[----:B------:R-:W-:Y:S01]  /*0160*/  FADD.FTZ.RZ R13, R8, 1 ;  /* 0x3f800000080d7421 */ /* 0x000fe2000001c000 */
[----:B------:R-:W-:Y:S01]  /*0170*/  IADD3 R2, R2, -0x3f400000, RZ ;  /* 0xc0c0000002027810 */ /* 0x000fe20007ffe0ff */
[----:B------:R-:W-:Y:S01]  /*0180*/  FADD.FTZ.RZ R14, R9, 1 ;  /* 0x3f800000090e7421 */ /* 0x000fe2000001c000 */
[----:B------:R-:W-:-:S02]  /*0190*/  IADD3 R12, R12, -0x3f400000, RZ ;  /* 0xc0c000000c0c7810 */ /* 0x000fc40007ffe0ff */
[----:B------:R-:W-:Y:S01]  /*01a0*/  LOP3.LUT R17, R2, 0xff800000, RZ, 0xc0, !PT ;  /* 0xff80000002117812 */ /* 0x000fe200078ec0ff */
[----:B------:R-:W-:Y:S01]  /*01b0*/  IMAD.WIDE.U32 R2, R0, R11, c[0x0][0x168] ;  /* 0x00005a0000027625 */ /* 0x000fe200078e000b */
[----:B------:R-:W-:Y:S02]  /*01c0*/  IADD3 R13, R13, -0x3f400000, RZ ;  /* 0xc0c000000d0d7810 */ /* 0x000fe40007ffe0ff */
[----:B------:R-:W-:Y:S02]  /*01d0*/  IADD3 R15, -R17, 0x40800000, RZ ;  /* 0x40800000110f7810 */ /* 0x000fe40007ffe1ff */
[----:B------:R-:W-:Y:S01]  /*01e0*/  IADD3 R11, R6, -R17, RZ ;  /* 0x80000011060b7210 */ /* 0x000fe20007ffe0ff */
[----:B------:R-:W-:Y:S01]  /*01f0*/  IMAD.WIDE R2, R19, 0x8, R2 ;  /* 0x0000000813027825 */ /* 0x000fe200078e0202 */
[----:B------:R-:W-:Y:S02]  /*0200*/  LOP3.LUT R12, R12, 0xff800000, RZ, 0xc0, !PT ;  /* 0xff8000000c0c7812 */ /* 0x000fe400078ec0ff */
[----:B------:R-:W-:Y:S01]  /*0210*/  IADD3 R14, R14, -0x3f400000, RZ ;  /* 0xc0c000000e0e7810 */ /* 0x000fe20007ffe0ff */
[----:B------:R-:W-:Y:S01]  /*0220*/  FFMA.FTZ R0, R15, R10, -1 ;  /* 0xbf8000000f007423 */ /* 0x000fe2000001000a */
[----:B------:R-:W-:-:S02]  /*0230*/  LOP3.LUT R21, R13, 0xff800000, RZ, 0xc0, !PT ;  /* 0xff8000000d157812 */ /* 0x000fc400078ec0ff */
[----:B------:R-:W-:Y:S01]  /*0240*/  IADD3 R13, -R12, 0x40800000, RZ ;  /* 0x408000000c0d7810 */ /* 0x000fe20007ffe1ff */
[----:B------:R-:W-:Y:S01]  /*0250*/  FADD.FTZ R11, R11, R0 ;  /* 0x000000000b0b7221 */ /* 0x000fe20000010000 */
[----:B------:R-:W-:Y:S01]  /*0260*/  HFMA2.MMA R0, -RZ, RZ, 1.3056640625, -1.8671875 ;  /* 0x3d39bf78ff007435 */ /* 0x000fe200000001ff */
[----:B------:R-:W-:Y:S02]  /*0270*/  LOP3.LUT R18, R14, 0xff800000, RZ, 0xc0, !PT ;  /* 0xff8000000e127812 */ /* 0x000fe400078ec0ff */
[----:B------:R-:W-:Y:S01]  /*0280*/  IADD3 R19, R7, -R12, RZ ;  /* 0x8000000c07137210 */ /* 0x000fe20007ffe0ff */
[-C--:B------:R-:W-:Y:S01]  /*0290*/  FFMA.FTZ R14, R13, R10.reuse, -1 ;  /* 0xbf8000000d0e7423 */ /* 0x080fe2000001000a */
[----:B------:R-:W-:Y:S01]  /*02a0*/  IADD3 R23, -R21, 0x40800000, RZ ;  /* 0x4080000015177810 */ /* 0x000fe20007ffe1ff */
[----:B------:R-:W0:Y:S01]  /*02b0*/  I2F R12, R12 ;  /* 0x0000000c000c7306 */ /* 0x000e220000201400 */
[----:B------:R-:W-:Y:S01]  /*02c0*/  IADD3 R25, -R18, 0x40800000, RZ ;  /* 0x4080000012197810 */ /* 0x000fe20007ffe1ff */
[----:B------:R-:W-:Y:S01]  /*02d0*/  FADD.FTZ R19, R19, R14 ;  /* 0x0000000e13137221 */ /* 0x000fe20000010000 */
[C---:B------:R-:W-:Y:S01]  /*02e0*/  IADD3 R15, R8.reuse, -R21, RZ ;  /* 0x80000015080f7210 */ /* 0x040fe20007ffe0ff */
[----:B------:R-:W-:Y:S01]  /*02f0*/  FFMA.FTZ R16, R23, R10, -1 ;  /* 0xbf80000017107423 */ /* 0x000fe2000001000a */
[----:B------:R-:W-:Y:S01]  /*0300*/  IADD3 R13, R9, -R18, RZ ;  /* 0x80000012090d7210 */ /* 0x000fe20007ffe0ff */
[----:B------:R-:W-:Y:S01]  /*0310*/  FFMA.FTZ R20, R25, R10, -1 ;  /* 0xbf80000019147423 */ /* 0x000fe2000001000a */
[----:B------:R-:W-:Y:S01]  /*0320*/  ISETP.GE.U32.AND P4, PT, R7, 0x7f800000, PT ;  /* 0x7f8000000700780c */ /* 0x000fe20003f86070 */
[----:B------:R-:W-:Y:S01]  /*0330*/  FFMA.FTZ R14, R11, -R0, 0.10546888411045074463 ;  /* 0x3dd800120b0e7423 */ /* 0x000fe20000010800 */
[----:B------:R-:W-:Y:S01]  /*0340*/  I2F R18, R18 ;  /* 0x0000001200127306 */ /* 0x000fe20000201400 */
[----:B------:R-:W-:Y:S01]  /*0350*/  FADD.FTZ R15, R15, R16 ;  /* 0x000000100f0f7221 */ /* 0x000fe20000010000 */
[----:B------:R-:W-:Y:S01]  /*0360*/  ISETP.GE.U32.AND P0, PT, R8, 0x7f800000, PT ;  /* 0x7f8000000800780c */ /* 0x000fe20003f06070 */
[----:B------:R-:W-:Y:S01]  /*0370*/  FADD.FTZ R13, R13, R20 ;  /* 0x000000140d0d7221 */ /* 0x000fe20000010000 */
[----:B------:R-:W-:Y:S01]  /*0380*/  ISETP.GE.U32.AND P1, PT, R9, 0x7f800000, PT ;  /* 0x7f8000000900780c */ /* 0x000fe20003f26070 */
[----:B------:R-:W-:-:S02]  /*0390*/  FFMA.FTZ R16, R11, R14, -0.13229703903198242188 ;  /* 0xbe0778e00b107423 */ /* 0x000fc4000001000e */
[----:B------:R-:W-:Y:S01]  /*03a0*/  FFMA.FTZ R20, R19, -R0, 0.10546888411045074463 ;  /* 0x3dd8001213147423 */ /* 0x000fe20000010800 */
[----:B------:R1:W2:Y:S01]  /*03b0*/  I2F R14, R21 ;  /* 0x00000015000e7306 */ /* 0x0002a20000201400 */
[----:B------:R-:W-:Y:S02]  /*03c0*/  FFMA.FTZ R16, R11, R16, 0.14491446316242218018 ;  /* 0x3e1464750b107423 */ /* 0x000fe40000010010 */
[----:B------:R-:W-:Y:S02]  /*03d0*/  FFMA.FTZ R20, R19, R20, -0.13229703903198242188 ;  /* 0xbe0778e013147423 */ /* 0x000fe40000010014 */
[----:B------:R-:W-:Y:S02]  /*03e0*/  FFMA.FTZ R24, R13, -R0, 0.10546888411045074463 ;  /* 0x3dd800120d187423 */ /* 0x000fe40000010800 */
[----:B------:R-:W-:Y:S02]  /*03f0*/  FFMA.FTZ R16, R11, R16, -0.16641564667224884033 ;  /* 0xbe2a68dd0b107423 */ /* 0x000fe40000010010 */
[----:B------:R-:W-:-:S02]  /*0400*/  FFMA.FTZ R22, R15, -R0, 0.10546888411045074463 ;  /* 0x3dd800120f167423 */ /* 0x000fc40000010800 */
[----:B------:R-:W-:Y:S02]  /*0410*/  FFMA.FTZ R20, R19, R20, 0.14491446316242218018 ;  /* 0x3e14647513147423 */ /* 0x000fe40000010014 */
[----:B------:R-:W-:Y:S02]  /*0420*/  FFMA.FTZ R24, R13, R24, -0.13229703903198242188 ;  /* 0xbe0778e00d187423 */ /* 0x000fe40000010018 */
[----:B------:R-:W-:Y:S02]  /*0430*/  FFMA.FTZ R16, R11, R16, 0.19988867640495300293 ;  /* 0x3e4caf9e0b107423 */ /* 0x000fe40000010010 */
[----:B------:R-:W-:Y:S02]  /*0440*/  FFMA.FTZ R22, R15, R22, -0.13229703903198242188 ;  /* 0xbe0778e00f167423 */ /* 0x000fe40000010016 */
[----:B------:R-:W-:Y:S02]  /*0450*/  FFMA.FTZ R20, R19, R20, -0.16641564667224884033 ;  /* 0xbe2a68dd13147423 */ /* 0x000fe40000010014 */
[----:B------:R-:W-:-:S02]  /*0460*/  FFMA.FTZ R24, R13, R24, 0.14491446316242218018 ;  /* 0x3e1464750d187423 */ /* 0x000fc40000010018 */
[----:B------:R-:W-:Y:S02]  /*0470*/  FFMA.FTZ R16, R11, R16, -0.25000196695327758789 ;  /* 0xbe8000420b107423 */ /* 0x000fe40000010010 */
[----:B------:R-:W-:Y:S02]  /*0480*/  FFMA.FTZ R22, R15, R22, 0.14491446316242218018 ;  /* 0x3e1464750f167423 */ /* 0x000fe40000010016 */
[----:B------:R-:W-:Y:S02]  /*0490*/  FFMA.FTZ R20, R19, R20, 0.19988867640495300293 ;  /* 0x3e4caf9e13147423 */ /* 0x000fe40000010014 */
[----:B------:R-:W-:Y:S02]  /*04a0*/  FFMA.FTZ R24, R13, R24, -0.16641564667224884033 ;  /* 0xbe2a68dd0d187423 */ /* 0x000fe40000010018 */
[----:B------:R-:W-:Y:S02]  /*04b0*/  FFMA.FTZ R16, R11, R16, 0.33333510160446166992 ;  /* 0x3eaaaae60b107423 */ /* 0x000fe40000010010 */
[----:B------:R-:W-:-:S02]  /*04c0*/  FFMA.FTZ R22, R15, R22, -0.16641564667224884033 ;  /* 0xbe2a68dd0f167423 */ /* 0x000fc40000010016 */
[----:B------:R-:W-:Y:S02]  /*04d0*/  FFMA.FTZ R20, R19, R20, -0.25000196695327758789 ;  /* 0xbe80004213147423 */ /* 0x000fe40000010014 */
[----:B------:R-:W-:Y:S02]  /*04e0*/  FFMA.FTZ R24, R13, R24, 0.19988867640495300293 ;  /* 0x3e4caf9e0d187423 */ /* 0x000fe40000010018 */
[----:B------:R-:W-:Y:S02]  /*04f0*/  FFMA.FTZ R16, R11, R16, -0.5 ;  /* 0xbf0000000b107423 */ /* 0x000fe40000010010 */
[----:B------:R-:W-:Y:S02]  /*0500*/  FFMA.FTZ R22, R15, R22, 0.19988867640495300293 ;  /* 0x3e4caf9e0f167423 */ /* 0x000fe40000010016 */
[----:B------:R-:W-:Y:S02]  /*0510*/  FFMA.FTZ R20, R19, R20, 0.33333510160446166992 ;  /* 0x3eaaaae613147423 */ /* 0x000fe40000010014 */
[----:B------:R-:W-:-:S02]  /*0520*/  FFMA.FTZ R24, R13, R24, -0.25000196695327758789 ;  /* 0xbe8000420d187423 */ /* 0x000fc40000010018 */
[----:B------:R-:W-:Y:S02]  /*0530*/  FMUL.FTZ R16, R11, R16 ;  /* 0x000000100b107220 */ /* 0x000fe40000410000 */
[----:B------:R-:W-:Y:S02]  /*0540*/  FFMA.FTZ R22, R15, R22, -0.25000196695327758789 ;  /* 0xbe8000420f167423 */ /* 0x000fe40000010016 */
[----:B------:R-:W-:Y:S02]  /*0550*/  FFMA.FTZ R20, R19, R20, -0.5 ;  /* 0xbf00000013147423 */ /* 0x000fe40000010014 */
[----:B------:R-:W-:Y:S02]  /*0560*/  FFMA.FTZ R24, R13, R24, 0.33333510160446166992 ;  /* 0x3eaaaae60d187423 */ /* 0x000fe40000010018 */
[----:B------:R-:W-:Y:S01]  /*0570*/  FFMA.FTZ R16, R11, R16, R11 ;  /* 0x000000100b107223 */ /* 0x000fe2000001000b */
[--C-:B---3--:R-:W-:Y:S01]  /*0580*/  HADD2.F32 R11, -RZ, R4.reuse.H0_H0 ;  /* 0x20000004ff0b7230 */ /* 0x108fe20000004100 */
[----:B------:R-:W-:Y:S01]  /*0590*/  FFMA.FTZ R22, R15, R22, 0.33333510160446166992 ;  /* 0x3eaaaae60f167423 */ /* 0x000fe20000010016 */
[----:B------:R-:W-:Y:S01]  /*05a0*/  HADD2.F32 R4, -RZ, R4.H1_H1 ;  /* 0x30000004ff047230 */ /* 0x000fe20000004100 */
[----:B------:R-:W-:-:S02]  /*05b0*/  FMUL.FTZ R20, R19, R20 ;  /* 0x0000001413147220 */ /* 0x000fc40000410000 */
[----:B------:R-:W-:Y:S02]  /*05c0*/  FFMA.FTZ R24, R13, R24, -0.5 ;  /* 0xbf0000000d187423 */ /* 0x000fe40000010018 */
[----:B------:R-:W-:Y:S02]  /*05d0*/  FFMA.FTZ R22, R15, R22, -0.5 ;  /* 0xbf0000000f167423 */ /* 0x000fe40000010016 */
[----:B-1----:R-:W-:Y:S02]  /*05e0*/  FFMA.FTZ R21, R19, R20, R19 ;  /* 0x0000001413157223 */ /* 0x002fe40000010013 */
[----:B------:R-:W-:Y:S02]  /*05f0*/  FMUL.FTZ R24, R13, R24 ;  /* 0x000000180d187220 */ /* 0x000fe40000410000 */
[----:B0-----:R-:W-:Y:S02]  /*0600*/  FMUL.FTZ R12, R12, 1.1920928955078125e-07 ;  /* 0x340000000c0c7820 */ /* 0x001fe40000410000 */
[----:B------:R-:W-:-:S02]  /*0610*/  FADD.FTZ.RZ R20, R11, 1 ;  /* 0x3f8000000b147421 */ /* 0x000fc4000001c000 */
[----:B------:R-:W-:Y:S02]  /*0620*/  FMUL.FTZ R22, R15, R22 ;  /* 0x000000160f167220 */ /* 0x000fe40000410000 */
[----:B------:R-:W-:Y:S01]  /*0630*/  FFMA.FTZ R19, R13, R24, R13 ;  /* 0x000000180d137223 */ /* 0x000fe2000001000d */
[----:B------:R-:W-:Y:S01]  /*0640*/  IADD3 R20, R20, -0x3f400000, RZ ;  /* 0xc0c0000014147810 */ /* 0x000fe20007ffe0ff */
[----:B------:R-:W-:Y:S02]  /*0650*/  FFMA.FTZ R13, R12, 0.69314718246459960938, R21 ;  /* 0x3f3172180c0d7823 */ /* 0x000fe40000010015 */
[----:B------:R-:W0:Y:S01]  /*0660*/  I2F R21, R17 ;  /* 0x0000001100157306 */ /* 0x000e220000201400 */
[----:B------:R-:W-:Y:S01]  /*0670*/  FFMA.FTZ R15, R15, R22, R15 ;  /* 0x000000160f0f7223 */ /* 0x000fe2000001000f */
[----:B------:R-:W-:Y:S01]  /*0680*/  LOP3.LUT R20, R20, 0xff800000, RZ, 0xc0, !PT ;  /* 0xff80000014147812 */ /* 0x000fe200078ec0ff */
[----:B--2---:R-:W-:Y:S02]  /*0690*/  FMUL.FTZ R14, R14, 1.1920928955078125e-07 ;  /* 0x340000000e0e7820 */ /* 0x004fe40000410000 */
[----:B------:R-:W-:-:S02]  /*06a0*/  FADD.FTZ.RZ R22, R4, 1 ;  /* 0x3f80000004167421 */ /* 0x000fc4000001c000 */
[----:B------:R-:W-:Y:S01]  /*06b0*/  FFMA.FTZ R12, R14, 0.69314718246459960938, R15 ;  /* 0x3f3172180e0c7823 */ /* 0x000fe2000001000f */
[--C-:B------:R-:W-:Y:S01]  /*06c0*/  HADD2.F32 R14, -RZ, R5.reuse.H0_H0 ;  /* 0x20000005ff0e7230 */ /* 0x100fe20000004100 */
[----:B------:R1:W2:Y:S01]  /*06d0*/  I2F R15, R20 ;  /* 0x00000014000f7306 */ /* 0x0002a20000201400 */
[----:B------:R-:W-:Y:S01]  /*06e0*/  HADD2.F32 R5, -RZ, R5.H1_H1 ;  /* 0x30000005ff057230 */ /* 0x000fe20000004100 */
[----:B------:R-:W-:Y:S01]  /*06f0*/  FMUL.FTZ R18, R18, 1.1920928955078125e-07 ;  /* 0x3400000012127820 */ /* 0x000fe20000410000 */
[----:B------:R-:W-:Y:S01]  /*0700*/  IADD3 R22, R22, -0x3f400000, RZ ;  /* 0xc0c0000016167810 */ /* 0x000fe20007ffe0ff */
[----:B------:R-:W-:Y:S02]  /*0710*/  FADD.FTZ.RZ R23, R14, 1 ;  /* 0x3f8000000e177421 */ /* 0x000fe4000001c000 */
[----:B------:R-:W-:Y:S01]  /*0720*/  FADD.FTZ.RZ R24, R5, 1 ;  /* 0x3f80000005187421 */ /* 0x000fe2000001c000 */
[----:B------:R-:W-:Y:S01]  /*0730*/  LOP3.LUT R25, R22, 0xff800000, RZ, 0xc0, !PT ;  /* 0xff80000016197812 */ /* 0x000fe200078ec0ff */
[----:B0-----:R-:W-:Y:S01]  /*0740*/  FMUL.FTZ R21, R21, 1.1920928955078125e-07 ;  /* 0x3400000015157820 */ /* 0x001fe20000410000 */
[----:B------:R-:W-:Y:S01]  /*0750*/  IADD3 R23, R23, -0x3f400000, RZ ;  /* 0xc0c0000017177810 */ /* 0x000fe20007ffe0ff */
[----:B------:R-:W-:Y:S01]  /*0760*/  FFMA.FTZ R17, R18, 0.69314718246459960938, R19 ;  /* 0x3f31721812117823 */ /* 0x000fe20000010013 */
[----:B------:R-:W-:Y:S01]  /*0770*/  IADD3 R18, R24, -0x3f400000, RZ ;  /* 0xc0c0000018127810 */ /* 0x000fe20007ffe0ff */
[----:B------:R-:W-:Y:S01]  /*0780*/  FFMA.FTZ R16, R21, 0.69314718246459960938, R16 ;  /* 0x3f31721815107823 */ /* 0x000fe20000010010 */
[----:B------:R-:W-:Y:S05]  /*0790*/  @!P2 BRA `(.L_x_3745) ;  /* 0x000000500000a947 */ /* 0x000fea0003800000 */
[C---:B-1----:R-:W-:Y:S02]  /*07a0*/  ISETP.GE.AND P2, PT, R6.reuse, -0x407fffff, PT ;  /* 0xbf8000010600780c */ /* 0x042fe40003f46270 */
[----:B------:R-:W-:-:S11]  /*07b0*/  FSETP.NEU.FTZ.AND P3, PT, R6, RZ, PT ;  /* 0x000000ff0600720b */ /* 0x000fd60003f7d000 */
[----:B------:R-:W-:-:S05]  /*07c0*/  @P2 MOV R19, 0x7f800000 ;  /* 0x7f80000000132802 */ /* 0x000fca0000000f00 */
[----:B------:R-:W-:-:S05]  /*07d0*/  @P2 FFMA.FTZ R16, R6, R19, +INF ;  /* 0x7f80000006102423 */ /* 0x000fca0000010013 */
[----:B------:R-:W-:Y:S02]  /*07e0*/  FSEL R16, R16, -RZ, P3 ;  /* 0x800000ff10107208 */ /* 0x000fe40001800000 */
.L_x_3745:
[----:B-1----:R-:W-:Y:S05]  /*07f0*/  BSYNC B0 ;  /* 0x0000000000007941 */ /* 0x002fea0003800000 */
.L_x_3744:
[----:B------:R-:W-:Y:S01]  /*0800*/  BSSY B0, `(.L_x_3746) ;  /* 0x0000007000007945 */ /* 0x000fe20003800000 */
[----:B------:R-:W-:Y:S05]  /*0810*/  @!P4 BRA `(.L_x_3747) ;  /* 0x000000500000c947 */ /* 0x000fea0003800000 */
[C---:B------:R-:W-:Y:S02]  /*0820*/  ISETP.GE.AND P2, PT, R7.reuse, -0x407fffff, PT ;  /* 0xbf8000010700780c */ /* 0x040fe40003f46270 */
[----:B------:R-:W-:-:S11]  /*0830*/  FSETP.NEU.FTZ.AND P3, PT, R7, RZ, PT ;  /* 0x000000ff0700720b */ /* 0x000fd60003f7d000 */
[----:B------:R-:W-:-:S05]  /*0840*/  @P2 MOV R6, 0x7f800000 ;  /* 0x7f80000000062802 */ /* 0x000fca0000000f00 */
[----:B------:R-:W-:-:S05]  /*0850*/  @P2 FFMA.FTZ R13, R7, R6, +INF ;  /* 0x7f800000070d2423 */ /* 0x000fca0000010006 */
[----:B------:R-:W-:Y:S02]  /*0860*/  FSEL R13, R13, -RZ, P3 ;  /* 0x800000ff0d0d7208 */ /* 0x000fe40001800000 */
.L_x_3747:
[----:B------:R-:W-:Y:S05]  /*0870*/  BSYNC B0 ;  /* 0x0000000000007941 */ /* 0x000fea0003800000 */
.L_x_3746:
[----:B------:R-:W-:Y:S01]  /*0880*/  BSSY B0, `(.L_x_3748) ;  /* 0x0000007000007945 */ /* 0x000fe20003800000 */
[----:B------:R-:W-:Y:S05]  /*0890*/  @!P0 BRA `(.L_x_3749) ;  /* 0x0000005000008947 */ /* 0x000fea0003800000 */
[C---:B------:R-:W-:Y:S02]  /*08a0*/  ISETP.GE.AND P0, PT, R8.reuse, -0x407fffff, PT ;  /* 0xbf8000010800780c */ /* 0x040fe40003f06270 */
[----:B------:R-:W-:-:S11]  /*08b0*/  FSETP.NEU.FTZ.AND P2, PT, R8, RZ, PT ;  /* 0x000000ff0800720b */ /* 0x000fd60003f5d000 */
[----:B------:R-:W-:-:S05]  /*08c0*/  @P0 MOV R7, 0x7f800000 ;  /* 0x7f80000000070802 */ /* 0x000fca0000000f00 */
[----:B------:R-:W-:-:S05]  /*08d0*/  @P0 FFMA.FTZ R12, R8, R7, +INF ;  /* 0x7f800000080c0423 */ /* 0x000fca0000010007 */
[----:B------:R-:W-:Y:S02]  /*08e0*/  FSEL R12, R12, -RZ, P2 ;  /* 0x800000ff0c0c7208 */ /* 0x000fe40001000000 */
.L_x_3749:
[----:B------:R-:W-:Y:S05]  /*08f0*/  BSYNC B0 ;  /* 0x0000000000007941 */ /* 0x000fea0003800000 */
.L_x_3748:
[----:B------:R-:W-:Y:S01]  /*0900*/  BSSY B0, `(.L_x_3750) ;  /* 0x0000007000007945 */ /* 0x000fe20003800000 */
[----:B------:R-:W-:Y:S05]  /*0910*/  @!P1 BRA `(.L_x_3751) ;  /* 0x0000005000009947 */ /* 0x000fea0003800000 */
[C---:B------:R-:W-:Y:S02]  /*0920*/  ISETP.GE.AND P0, PT, R9.reuse, -0x407fffff, PT ;  /* 0xbf8000010900780c */ /* 0x040fe40003f06270 */
[----:B------:R-:W-:-:S11]  /*0930*/  FSETP.NEU.FTZ.AND P1, PT, R9, RZ, PT ;  /* 0x000000ff0900720b */ /* 0x000fd60003f3d000 */
[----:B------:R-:W-:-:S05]  /*0940*/  @P0 MOV R6, 0x7f800000 ;  /* 0x7f80000000060802 */ /* 0x000fca0000000f00 */
[----:B------:R-:W-:-:S05]  /*0950*/  @P0 FFMA.FTZ R17, R9, R6, +INF ;  /* 0x7f80000009110423 */ /* 0x000fca0000010006 */
[----:B------:R-:W-:Y:S02]  /*0960*/  FSEL R17, R17, -RZ, P1 ;  /* 0x800000ff11117208 */ /* 0x000fe40000800000 */
.L_x_3751:
[----:B------:R-:W-:Y:S05]  /*0970*/  BSYNC B0 ;  /* 0x0000000000007941 */ /* 0x000fea0003800000 */
.L_x_3750:
[----:B------:R-:W-:Y:S01]  /*0980*/  LOP3.LUT R7, R23, 0xff800000, RZ, 0xc0, !PT ;  /* 0xff80000017077812 */ /* 0x000fe200078ec0ff */
[----:B------:R-:W0:Y:S01]  /*0990*/  I2F R6, R25 ;  /* 0x0000001900067306 */ /* 0x000e220000201400 */
[----:B------:R-:W-:Y:S01]  /*09a0*/  LOP3.LUT R8, R18, 0xff800000, RZ, 0xc0, !PT ;  /* 0xff80000012087812 */ /* 0x000fe200078ec0ff */
[----:B------:R-:W-:Y:S01]  /*09b0*/  BSSY B0, `(.L_x_3752) ;  /* 0x000004d000007945 */ /* 0x000fe20003800000 */
[----:B------:R-:W-:Y:S02]  /*09c0*/  IADD3 R27, -R20, 0x40800000, RZ ;  /* 0x40800000141b7810 */ /* 0x000fe40007ffe1ff */
[----:B------:R-:W-:Y:S02]  /*09d0*/  IADD3 R29, -R25, 0x40800000, RZ ;  /* 0x40800000191d7810 */ /* 0x000fe40007ffe1ff */
[----:B------:R-:W-:Y:S01]  /*09e0*/  IADD3 R22, -R7, 0x40800000, RZ ;  /* 0x4080000007167810 */ /* 0x000fe20007ffe1ff */
[----:B------:R-:W-:Y:S01]  /*09f0*/  FFMA.FTZ R18, R27, R10, -1 ;  /* 0xbf8000001b127423 */ /* 0x000fe2000001000a */
[----:B------:R-:W-:-:S02]  /*0a00*/  IADD3 R24, -R8, 0x40800000, RZ ;  /* 0x4080000008187810 */ /* 0x000fc40007ffe1ff */
[----:B------:R-:W-:Y:S01]  /*0a10*/  IADD3 R19, R11, -R20, RZ ;  /* 0x800000140b137210 */ /* 0x000fe20007ffe0ff */
[-C--:B------:R-:W-:Y:S01]  /*0a20*/  FFMA.FTZ R20, R29, R10.reuse, -1 ;  /* 0xbf8000001d147423 */ /* 0x080fe2000001000a */
[----:B------:R-:W-:Y:S01]  /*0a30*/  IADD3 R9, R4, -R25, RZ ;  /* 0x8000001904097210 */ /* 0x000fe20007ffe0ff */
[-C--:B------:R-:W-:Y:S01]  /*0a40*/  FFMA.FTZ R22, R22, R10.reuse, -1 ;  /* 0xbf80000016167423 */ /* 0x080fe2000001000a */
[----:B------:R-:W-:Y:S01]  /*0a50*/  IADD3 R21, R14, -R7, RZ ;  /* 0x800000070e157210 */ /* 0x000fe20007ffe0ff */
[----:B------:R-:W-:Y:S01]  /*0a60*/  FFMA.FTZ R24, R24, R10, -1 ;  /* 0xbf80000018187423 */ /* 0x000fe2000001000a */
[----:B------:R-:W-:Y:S01]  /*0a70*/  IADD3 R23, R5, -R8, RZ ;  /* 0x8000000805177210 */ /* 0x000fe20007ffe0ff */
[----:B------:R-:W-:Y:S01]  /*0a80*/  FADD.FTZ R19, R19, R18 ;  /* 0x0000001213137221 */ /* 0x000fe20000010000 */
[----:B------:R-:W1:Y:S01]  /*0a90*/  I2F R7, R7 ;  /* 0x0000000700077306 */ /* 0x000e620000201400 */
[----:B------:R-:W-:Y:S01]  /*0aa0*/  FADD.FTZ R9, R9, R20 ;  /* 0x0000001409097221 */ /* 0x000fe20000010000 */
[----:B------:R-:W-:Y:S01]  /*0ab0*/  ISETP.GE.U32.AND P2, PT, R11, 0x7f800000, PT ;  /* 0x7f8000000b00780c */ /* 0x000fe20003f46070 */
[----:B------:R-:W-:Y:S01]  /*0ac0*/  FADD.FTZ R21, R21, R22 ;  /* 0x0000001615157221 */ /* 0x000fe20000010000 */
[----:B------:R-:W-:Y:S01]  /*0ad0*/  ISETP.GE.U32.AND P4, PT, R4, 0x7f800000, PT ;  /* 0x7f8000000400780c */ /* 0x000fe20003f86070 */
[----:B------:R-:W-:Y:S01]  /*0ae0*/  FADD.FTZ R23, R23, R24 ;  /* 0x0000001817177221 */ /* 0x000fe20000010000 */
[----:B------:R-:W-:Y:S01]  /*0af0*/  ISETP.GE.U32.AND P0, PT, R14, 0x7f800000, PT ;  /* 0x7f8000000e00780c */ /* 0x000fe20003f06070 */
[-C--:B------:R-:W-:Y:S01]  /*0b00*/  FFMA.FTZ R10, R19, -R0.reuse, 0.10546888411045074463 ;  /* 0x3dd80012130a7423 */ /* 0x080fe20000010800 */
[----:B------:R-:W3:Y:S01]  /*0b10*/  I2F R8, R8 ;  /* 0x0000000800087306 */ /* 0x000ee20000201400 */
[-C--:B------:R-:W-:Y:S01]  /*0b20*/  FFMA.FTZ R18, R9, -R0.reuse, 0.10546888411045074463 ;  /* 0x3dd8001209127423 */ /* 0x080fe20000010800 */
[----:B------:R-:W-:Y:S01]  /*0b30*/  ISETP.GE.U32.AND P1, PT, R5, 0x7f800000, PT ;  /* 0x7f8000000500780c */ /* 0x000fe20003f26070 */
[----:B------:R-:W-:-:S02]  /*0b40*/  FFMA.FTZ R20, R21, -R0, 0.10546888411045074463 ;  /* 0x3dd8001215147423 */ /* 0x000fc40000010800 */
[----:B------:R-:W-:Y:S02]  /*0b50*/  FFMA.FTZ R0, R23, -R0, 0.10546888411045074463 ;  /* 0x3dd8001217007423 */ /* 0x000fe40000010800 */
[----:B------:R-:W-:Y:S02]  /*0b60*/  FFMA.FTZ R10, R19, R10, -0.13229703903198242188 ;  /* 0xbe0778e0130a7423 */ /* 0x000fe4000001000a */
[----:B------:R-:W-:Y:S02]  /*0b70*/  FFMA.FTZ R0, R23, R0, -0.13229703903198242188 ;  /* 0xbe0778e017007423 */ /* 0x000fe40000010000 */
[----:B------:R-:W-:Y:S02]  /*0b80*/  FFMA.FTZ R18, R9, R18, -0.13229703903198242188 ;  /* 0xbe0778e009127423 */ /* 0x000fe40000010012 */
[----:B------:R-:W-:Y:S02]  /*0b90*/  FFMA.FTZ R20, R21, R20, -0.13229703903198242188 ;  /* 0xbe0778e015147423 */ /* 0x000fe40000010014 */
[----:B------:R-:W-:-:S02]  /*0ba0*/  FFMA.FTZ R0, R23, R0, 0.14491446316242218018 ;  /* 0x3e14647517007423 */ /* 0x000fc40000010000 */
[----:B------:R-:W-:Y:S02]  /*0bb0*/  FFMA.FTZ R10, R19, R10, 0.14491446316242218018 ;  /* 0x3e146475130a7423 */ /* 0x000fe4000001000a */
[----:B------:R-:W-:Y:S02]  /*0bc0*/  FFMA.FTZ R18, R9, R18, 0.14491446316242218018 ;  /* 0x3e14647509127423 */ /* 0x000fe40000010012 */
[----:B------:R-:W-:Y:S02]  /*0bd0*/  FFMA.FTZ R20, R21, R20, 0.14491446316242218018 ;  /* 0x3e14647515147423 */ /* 0x000fe40000010014 */
[----:B------:R-:W-:Y:S02]  /*0be0*/  FFMA.FTZ R0, R23, R0, -0.16641564667224884033 ;  /* 0xbe2a68dd17007423 */ /* 0x000fe40000010000 */
[----:B------:R-:W-:Y:S02]  /*0bf0*/  FFMA.FTZ R10, R19, R10, -0.16641564667224884033 ;  /* 0xbe2a68dd130a7423 */ /* 0x000fe4000001000a */
[----:B------:R-:W-:-:S02]  /*0c00*/  FFMA.FTZ R18, R9, R18, -0.16641564667224884033 ;  /* 0xbe2a68dd09127423 */ /* 0x000fc40000010012 */
[----:B------:R-:W-:Y:S02]  /*0c10*/  FFMA.FTZ R20, R21, R20, -0.16641564667224884033 ;  /* 0xbe2a68dd15147423 */ /* 0x000fe40000010014 */
[----:B------:R-:W-:Y:S02]  /*0c20*/  FFMA.FTZ R0, R23, R0, 0.19988867640495300293 ;  /* 0x3e4caf9e17007423 */ /* 0x000fe40000010000 */
[----:B------:R-:W-:Y:S02]  /*0c30*/  FFMA.FTZ R10, R19, R10, 0.19988867640495300293 ;  /* 0x3e4caf9e130a7423 */ /* 0x000fe4000001000a */
[----:B------:R-:W-:Y:S02]  /*0c40*/  FFMA.FTZ R18, R9, R18, 0.19988867640495300293 ;  /* 0x3e4caf9e09127423 */ /* 0x000fe40000010012 */
[----:B------:R-:W-:Y:S02]  /*0c50*/  FFMA.FTZ R20, R21, R20, 0.19988867640495300293 ;  /* 0x3e4caf9e15147423 */ /* 0x000fe40000010014 */
[----:B------:R-:W-:-:S02]  /*0c60*/  FFMA.FTZ R0, R23, R0, -0.25000196695327758789 ;  /* 0xbe80004217007423 */ /* 0x000fc40000010000 */
[----:B------:R-:W-:Y:S02]  /*0c70*/  FFMA.FTZ R10, R19, R10, -0.25000196695327758789 ;  /* 0xbe800042130a7423 */ /* 0x000fe4000001000a */
[----:B------:R-:W-:Y:S02]  /*0c80*/  FFMA.FTZ R18, R9, R18, -0.25000196695327758789 ;  /* 0xbe80004209127423 */ /* 0x000fe40000010012 */
[----:B------:R-:W-:Y:S02]  /*0c90*/  FFMA.FTZ R20, R21, R20, -0.25000196695327758789 ;  /* 0xbe80004215147423 */ /* 0x000fe40000010014 */
[----:B------:R-:W-:Y:S02]  /*0ca0*/  FFMA.FTZ R0, R23, R0, 0.33333510160446166992 ;  /* 0x3eaaaae617007423 */ /* 0x000fe40000010000 */
[----:B------:R-:W-:Y:S02]  /*0cb0*/  FFMA.FTZ R10, R19, R10, 0.33333510160446166992 ;  /* 0x3eaaaae6130a7423 */ /* 0x000fe4000001000a */
[----:B------:R-:W-:-:S02]  /*0cc0*/  FFMA.FTZ R18, R9, R18, 0.33333510160446166992 ;  /* 0x3eaaaae609127423 */ /* 0x000fc40000010012 */
[----:B------:R-:W-:Y:S02]  /*0cd0*/  FFMA.FTZ R20, R21, R20, 0.33333510160446166992 ;  /* 0x3eaaaae615147423 */ /* 0x000fe40000010014 */
[----:B------:R-:W-:Y:S02]  /*0ce0*/  FFMA.FTZ R0, R23, R0, -0.5 ;  /* 0xbf00000017007423 */ /* 0x000fe40000010000 */
[----:B------:R-:W-:Y:S02]  /*0cf0*/  FFMA.FTZ R10, R19, R10, -0.5 ;  /* 0xbf000000130a7423 */ /* 0x000fe4000001000a */
[----:B------:R-:W-:Y:S02]  /*0d00*/  FFMA.FTZ R18, R9, R18, -0.5 ;  /* 0xbf00000009127423 */ /* 0x000fe40000010012 */
[----:B------:R-:W-:Y:S02]  /*0d10*/  FFMA.FTZ R20, R21, R20, -0.5 ;  /* 0xbf00000015147423 */ /* 0x000fe40000010014 */
[----:B------:R-:W-:-:S02]  /*0d20*/  FMUL.FTZ R0, R23, R0 ;  /* 0x0000000017007220 */ /* 0x000fc40000410000 */
[----:B------:R-:W-:Y:S02]  /*0d30*/  FMUL.FTZ R10, R19, R10 ;  /* 0x0000000a130a7220 */ /* 0x000fe40000410000 */
[----:B------:R-:W-:Y:S02]  /*0d40*/  FMUL.FTZ R18, R9, R18 ;  /* 0x0000001209127220 */ /* 0x000fe40000410000 */
[----:B------:R-:W-:Y:S02]  /*0d50*/  FMUL.FTZ R20, R21, R20 ;  /* 0x0000001415147220 */ /* 0x000fe40000410000 */
[----:B------:R-:W-:Y:S02]  /*0d60*/  FFMA.FTZ R23, R23, R0, R23 ;  /* 0x0000000017177223 */ /* 0x000fe40000010017 */
[----:B------:R-:W-:Y:S02]  /*0d70*/  FFMA.FTZ R19, R19, R10, R19 ;  /* 0x0000000a13137223 */ /* 0x000fe40000010013 */
[----:B------:R-:W-:-:S02]  /*0d80*/  FFMA.FTZ R9, R9, R18, R9 ;  /* 0x0000001209097223 */ /* 0x000fc40000010009 */
[----:B------:R-:W-:Y:S02]  /*0d90*/  FFMA.FTZ R20, R21, R20, R21 ;  /* 0x0000001415147223 */ /* 0x000fe40000010015 */
[----:B0-----:R-:W-:Y:S02]  /*0da0*/  FMUL.FTZ R6, R6, 1.1920928955078125e-07 ;  /* 0x3400000006067820 */ /* 0x001fe40000410000 */
[----:B-1----:R-:W-:Y:S02]  /*0db0*/  FMUL.FTZ R7, R7, 1.1920928955078125e-07 ;  /* 0x3400000007077820 */ /* 0x002fe40000410000 */
[----:B---3--:R-:W-:Y:S02]  /*0dc0*/  FMUL.FTZ R8, R8, 1.1920928955078125e-07 ;  /* 0x3400000008087820 */ /* 0x008fe40000410000 */
[----:B--2---:R-:W-:Y:S02]  /*0dd0*/  FMUL.FTZ R0, R15, 1.1920928955078125e-07 ;  /* 0x340000000f007820 */ /* 0x004fe40000410000 */
[----:B------:R-:W-:-:S02]  /*0de0*/  FFMA.FTZ R9, R6, 0.69314718246459960938, R9 ;  /* 0x3f31721806097823 */ /* 0x000fc40000010009 */
        /* <DEDUP_REMOVED lines=9> */
.L_x_3753:
[----:B------:R-:W-:Y:S05]  /*0e80*/  BSYNC B0 ;  /* 0x0000000000007941 */ /* 0x000fea0003800000 */
.L_x_3752:
[----:B------:R-:W-:Y:S01]  /*0e90*/  BSSY B0, `(.L_x_3754) ;  /* 0x0000007000007945 */ /* 0x000fe20003800000 */
[----:B------:R-:W-:Y:S05]  /*0ea0*/  @!P4 BRA `(.L_x_3755) ;  /* 0x000000500000c947 */ /* 0x000fea0003800000 */
[C---:B------:R-:W-:Y:S02]  /*0eb0*/  ISETP.GE.AND P2, PT, R4.reuse, -0x407fffff, PT ;  /* 0xbf8000010400780c */ /* 0x040fe40003f46270 */
[----:B------:R-:W-:-:S11]  /*0ec0*/  FSETP.NEU.FTZ.AND P3, PT, R4, RZ, PT ;  /* 0x000000ff0400720b */ /* 0x000fd60003f7d000 */
[----:B------:R-:W-:-:S05]  /*0ed0*/  @P2 MOV R11, 0x7f800000 ;  /* 0x7f800000000b2802 */ /* 0x000fca0000000f00 */
[----:B------:R-:W-:-:S05]  /*0ee0*/  @P2 FFMA.FTZ R9, R4, R11, +INF ;  /* 0x7f80000004092423 */ /* 0x000fca000001000b */
[----:B------:R-:W-:Y:S02]  /*0ef0*/  FSEL R9, R9, -RZ, P3 ;  /* 0x800000ff09097208 */ /* 0x000fe40001800000 */
.L_x_3755:
[----:B------:R-:W-:Y:S05]  /*0f00*/  BSYNC B0 ;  /* 0x0000000000007941 */ /* 0x000fea0003800000 */
.L_x_3754:
[----:B------:R-:W-:Y:S01]  /*0f10*/  BSSY B0, `(.L_x_3756) ;  /* 0x0000007000007945 */ /* 0x000fe20003800000 */
[----:B------:R-:W-:Y:S05]  /*0f20*/  @!P0 BRA `(.L_x_3757) ;  /* 0x0000005000008947 */ /* 0x000fea0003800000 */
[C---:B------:R-:W-:Y:S02]  /*0f30*/  ISETP.GE.AND P0, PT, R14.reuse, -0x407fffff, PT ;  /* 0xbf8000010e00780c */ /* 0x040fe40003f06270 */
[----:B------:R-:W-:-:S11]  /*0f40*/  FSETP.NEU.FTZ.AND P2, PT, R14, RZ, PT ;  /* 0x000000ff0e00720b */ /* 0x000fd60003f5d000 */
[----:B------:R-:W-:-:S05]  /*0f50*/  @P0 MOV R11, 0x7f800000 ;  /* 0x7f800000000b0802 */ /* 0x000fca0000000f00 */
[----:B------:R-:W-:-:S05]  /*0f60*/  @P0 FFMA.FTZ R7, R14, R11, +INF ;  /* 0x7f8000000e070423 */ /* 0x000fca000001000b */
[----:B------:R-:W-:Y:S02]  /*0f70*/  FSEL R7, R7, -RZ, P2 ;  /* 0x800000ff07077208 */ /* 0x000fe40001000000 */
.L_x_3757:
[----:B------:R-:W-:Y:S05]  /*0f80*/  BSYNC B0 ;  /* 0x0000000000007941 */ /* 0x000fea0003800000 */
.L_x_3756:
[----:B------:R-:W-:Y:S01]  /*0f90*/  BSSY B0, `(.L_x_3758) ;  /* 0x0000007000007945 */ /* 0x000fe20003800000 */
[----:B------:R-:W-:Y:S05]  /*0fa0*/  @!P1 BRA `(.L_x_3759) ;  /* 0x0000005000009947 */ /* 0x000fea0003800000 */
[C---:B------:R-:W-:Y:S02]  /*0fb0*/  ISETP.GE.AND P0, PT, R5.reuse, -0x407fffff, PT ;  /* 0xbf8000010500780c */ /* 0x040fe40003f06270 */
[----:B------:R-:W-:-:S11]  /*0fc0*/  FSETP.NEU.FTZ.AND P1, PT, R5, RZ, PT ;  /* 0x000000ff0500720b */ /* 0x000fd60003f3d000 */
[----:B------:R-:W-:-:S05]  /*0fd0*/  @P0 MOV R4, 0x7f800000 ;  /* 0x7f80000000040802 */ /* 0x000fca0000000f00 */
[----:B------:R-:W-:-:S05]  /*0fe0*/  @P0 FFMA.FTZ R8, R5, R4, +INF ;  /* 0x7f80000005080423 */ /* 0x000fca0000010004 */
[----:B------:R-:W-:Y:S02]  /*0ff0*/  FSEL R8, R8, -RZ, P1 ;  /* 0x800000ff08087208 */ /* 0x000fe40000800000 */
.L_x_3759:
[----:B------:R-:W-:Y:S05]  /*1000*/  BSYNC B0 ;  /* 0x0000000000007941 */ /* 0x000fea0003800000 */
.L_x_3758:
[----:B------:R-:W-:Y:S02]  /*1010*/  F2FP.PACK_AB R16, R13, R16 ;  /* 0x000000100d10723e */ /* 0x000fe400000000ff */
[----:B------:R-:W-:Y:S02]  /*1020*/  F2FP.PACK_AB R17, R17, R12 ;  /* 0x0000000c1111723e */ /* 0x000fe400000000ff */
[----:B------:R-:W-:Y:S02]  /*1030*/  F2FP.PACK_AB R6, R9, R0 ;  /* 0x000000000906723e */ /* 0x000fe400000000ff */
[----:B------:R-:W-:Y:S01]  /*1040*/  F2FP.PACK_AB R7, R8, R7 ;  /* 0x000000070807723e */ /* 0x000fe200000000ff */
[----:B------:R-:W-:Y:S04]  /*1050*/  STG.E.64 [R2.64], R16 ;  /* 0x0000001002007986 */ /* 0x000fe8000c101b04 */
[----:B------:R-:W-:Y:S01]  /*1060*/  STG.E.64 [R2.64+0x400], R6 ;  /* 0x0004000602007986 */ /* 0x000fe2000c101b04 */
[----:B------:R-:W-:Y:S05]  /*1070*/  EXIT ;  /* 0x000000000000794d */ /* 0x000fea0003800000 */
.L_x_3743:
        /* <DEDUP_REMOVED lines=90> */
.L_x_3763:
[----:B------:R-:W-:Y:S05]  /*1620*/  BSYNC B1 ;  /* 0x0000000000017941 */ /* 0x000fea0003800000 */
.L_x_3762:
[----:B------:R-:W-:Y:S02]  /*1630*/  F2FP.PACK_AB R2, RZ, R3 ;  /* 0x00000003ff02723e */ /* 0x000fe400000000ff */
.L_x_3761:
[----:B------:R-:W-:Y:S05]  /*1640*/  BSYNC B0 ;  /* 0x0000000000007941 */ /* 0x000fea0003800000 */
.L_x_3760:
        /* <DEDUP_REMOVED lines=35> */
.L_x_3767:
[----:B------:R-:W-:Y:S05]  /*1880*/  BSYNC B1 ;  /* 0x0000000000017941 */ /* 0x000fea0003800000 */
.L_x_3766:
[----:B------:R-:W-:Y:S02]  /*1890*/  F2FP.PACK_AB R3, RZ, R4 ;  /* 0x00000004ff03723e */ /* 0x000fe400000000ff */
.L_x_3765:
[----:B------:R-:W-:Y:S05]  /*18a0*/  BSYNC B0 ;  /* 0x0000000000007941 */ /* 0x000fea0003800000 */
.L_x_3764:
        /* <DEDUP_REMOVED lines=35> */
.L_x_3771:
[----:B------:R-:W-:Y:S05]  /*1ae0*/  BSYNC B1 ;  /* 0x0000000000017941 */ /* 0x000fea0003800000 */
.L_x_3770:
[----:B------:R-:W-:Y:S02]  /*1af0*/  F2FP.PACK_AB R4, RZ, R5 ;  /* 0x00000005ff04723e */ /* 0x000fe400000000ff */
.L_x_3769:
[----:B------:R-:W-:Y:S05]  /*1b00*/  BSYNC B0 ;  /* 0x0000000000007941 */ /* 0x000fea0003800000 */
.L_x_3768:
        /* <DEDUP_REMOVED lines=35> */
.L_x_3775:
[----:B------:R-:W-:Y:S05]  /*1d40*/  BSYNC B1 ;  /* 0x0000000000017941 */ /* 0x000fea0003800000 */
.L_x_3774:
[----:B------:R-:W-:Y:S02]  /*1d50*/  F2FP.PACK_AB R5, RZ, R6 ;  /* 0x00000006ff05723e */ /* 0x000fe400000000ff */
.L_x_3773:
[----:B------:R-:W-:Y:S05]  /*1d60*/  BSYNC B0 ;  /* 0x0000000000007941 */ /* 0x000fea0003800000 */
.L_x_3772:
        /* <DEDUP_REMOVED lines=35> */
.L_x_3779:
[----:B------:R-:W-:Y:S05]  /*1fa0*/  BSYNC B1 ;  /* 0x0000000000017941 */ /* 0x000fea0003800000 */
.L_x_3778:
[----:B------:R-:W-:Y:S02]  /*1fb0*/  F2FP.PACK_AB R6, RZ, R7 ;  /* 0x00000007ff06723e */ /* 0x000fe400000000ff */
.L_x_3777:
[----:B------:R-:W-:Y:S05]  /*1fc0*/  BSYNC B0 ;  /* 0x0000000000007941 */ /* 0x000fea0003800000 */
.L_x_3776:
        /* <DEDUP_REMOVED lines=35> */
.L_x_3783:
[----:B------:R-:W-:Y:S05]  /*2200*/  BSYNC B1 ;  /* 0x0000000000017941 */ /* 0x000fea0003800000 */
.L_x_3782:
[----:B------:R-:W-:Y:S02]  /*2210*/  F2FP.PACK_AB R7, RZ, R8 ;  /* 0x00000008ff07723e */ /* 0x000fe400000000ff */
.L_x_3781:
[----:B------:R-:W-:Y:S05]  /*2220*/  BSYNC B0 ;  /* 0x0000000000007941 */ /* 0x000fea0003800000 */
.L_x_3780:
        /* <DEDUP_REMOVED lines=35> */
.L_x_3787:
[----:B------:R-:W-:Y:S05]  /*2460*/  BSYNC B1 ;  /* 0x0000000000017941 */ /* 0x000fea0003800000 */
.L_x_3786:
[----:B------:R-:W-:Y:S02]  /*2470*/  F2FP.PACK_AB R8, RZ, R9 ;  /* 0x00000009ff08723e */ /* 0x000fe400000000ff */
.L_x_3785:
[----:B------:R-:W-:Y:S05]  /*2480*/  BSYNC B0 ;  /* 0x0000000000007941 */ /* 0x000fea0003800000 */
.L_x_3784:
        /* <DEDUP_REMOVED lines=35> */
.L_x_3791:
[----:B------:R-:W-:Y:S05]  /*26c0*/  BSYNC B1 ;  /* 0x0000000000017941 */ /* 0x000fea0003800000 */
.L_x_3790:
[----:B------:R-:W-:Y:S02]  /*26d0*/  F2FP.PACK_AB R9, RZ, R10 ;  /* 0x0000000aff09723e */ /* 0x000fe400000000ff */
.L_x_3789:
[----:B------:R-:W-:Y:S05]  /*26e0*/  BSYNC B0 ;  /* 0x0000000000007941 */ /* 0x000fea0003800000 */
.L_x_3788:
        /* <DEDUP_REMOVED lines=22> */
.L_x_3794:
[----:B0-----:R-:W-:-:S13]  /*2850*/  ISETP.GE.AND P0, PT, R13, R12, PT ;  /* 0x0000000c0d00720c */ /* 0x001fda0003f06270 */
[----:B------:R-:W-:Y:S05]  /*2860*/  @P0 BRA `(.L_x_3796) ;  /* 0x000000c000000947 */ /* 0x000fea0003800000 */
[----:B------:R-:W-:Y:S02]  /*2870*/  IADD3 R2, R0, R13, RZ ;  /* 0x0000000d00027210 */ /* 0x000fe40007ffe0ff */
[----:B------:R-:W-:Y:S02]  /*2880*/  MOV R3, 0x2 ;  /* 0x0000000200037802 */ /* 0x000fe40000000f00 */
[----:B------:R-:W-:-:S03]  /*2890*/  IADD3 R13, R13, 0x80, RZ ;  /* 0x000000800d0d7810 */ /* 0x000fc60007ffe0ff */
[----:B------:R-:W-:-:S05]  /*28a0*/  IMAD.WIDE.U32 R2, R2, R3, c[0x0][0x168] ;  /* 0x00005a0002027625 */ /* 0x000fca00078e0003 */
[----:B------:R0:W-:Y:S02]  /*28b0*/  STG.E.U16 [R2.64], R5 ;  /* 0x0000000502007986 */ /* 0x0001e4000c101504 */
.L_x_3795:
[----:B------:R-:W-:-:S13]  /*28c0*/  ISETP.GE.AND P0, PT, R13, R12, PT ;  /* 0x0000000c0d00720c */ /* 0x000fda0003f06270 */
[----:B------:R-:W-:Y:S05]  /*28d0*/  @P0 BRA `(.L_x_3797) ;  /* 0x000000d000000947 */ /* 0x000fea0003800000 */
[----:B0-----:R-:W-:Y:S01]  /*28e0*/  HFMA2.MMA R3, -RZ, RZ, 0, 1.1920928955078125e-07 ;  /* 0x00000002ff037435 */ /* 0x001fe200000001ff */
[----:B------:R-:W-:Y:S02]  /*28f0*/  IADD3 R2, R0, R13, RZ ;  /* 0x0000000d00027210 */ /* 0x000fe40007ffe0ff */
[----:B------:R-:W-:-:S07]  /*2900*/  IADD3 R13, R13, 0x80, RZ ;  /* 0x000000800d0d7810 */ /* 0x000fce0007ffe0ff */
[----:B------:R-:W-:-:S05]  /*2910*/  IMAD.WIDE.U32 R2, R2, R3, c[0x0][0x168] ;  /* 0x00005a0002027625 */ /* 0x000fca00078e0003 */
[----:B------:R0:W-:Y:S02]  /*2920*/  STG.E.U16 [R2.64], R6 ;  /* 0x0000000602007986 */ /* 0x0001e4000c101504 */
.L_x_3796:
        /* <DEDUP_REMOVED lines=8> */
.L_x_3797:
[----:B------:R-:W-:Y:S05]  /*29b0*/  BSYNC B1 ;  /* 0x0000000000017941 */ /* 0x000fea0003800000 */
.L_x_3793:
[----:B------:R-:W-:-:S13]  /*29c0*/  ISETP.GE.AND P0, PT, R13, R12, PT ;  /* 0x0000000c0d00720c */ /* 0x000fda0003f06270 */
[----:B0-----:R-:W-:Y:S02]  /*29d0*/  @!P0 IADD3 R2, R0, R13, RZ ;  /* 0x0000000d00028210 */ /* 0x001fe40007ffe0ff */
[----:B------:R-:W-:Y:S02]  /*29e0*/  @!P0 MOV R3, 0x2 ;  /* 0x0000000200038802 */ /* 0x000fe40000000f00 */
[----:B------:R-:W-:-:S03]  /*29f0*/  @!P0 IADD3 R13, R13, 0x80, RZ ;  /* 0x000000800d0d8810 */ /* 0x000fc60007ffe0ff */
[----:B------:R-:W-:-:S05]  /*2a00*/  @!P0 IMAD.WIDE.U32 R2, R2, R3, c[0x0][0x168] ;  /* 0x00005a0002028625 */ /* 0x000fca00078e0003 */
[----:B------:R0:W-:Y:S02]  /*2a10*/  @!P0 STG.E.U16 [R2.64], R8 ;  /* 0x0000000802008986 */ /* 0x0001e4000c101504 */
.L_x_3798:
[----:B------:R-:W-:Y:S05]  /*2a20*/  BSYNC B0 ;  /* 0x0000000000007941 */ /* 0x000fea0003800000 */
.L_x_3792:
        /* <DEDUP_REMOVED lines=8> */
.L_x_3799:
        /* <DEDUP_REMOVED lines=13> */
.L_x_12130:


//--------------------- .text._ZN2at6native29vectorized_elementwise_kernelILi8EZZZNS0_17log1p_kernel_cudaERNS_18TensorIteratorBaseEENKUlvE_clEvENKUlvE3_clEvEUlN3c104HalfEE_St5arrayIPcLm2EEEEviT0_T1_ --------------------------
	.section	.text._ZN2at6native29vectorized_elementwise_kernelILi8EZZZNS0_17log1p_kernel_cudaERNS_18TensorIteratorBaseEENKUlvE_clEvENKUlvE3_clEvEUlN3c104HalfEE_St5arrayIPcLm2EEEEviT0_T1_,"ax",@progbits
	.sectioninfo	@"SHI_REGISTERS=4"
	.align	128
        .global         _ZN2at6native29vectorized_elementwise_kernelILi8EZZZNS0_17log1p_kernel_cudaERNS_18TensorIteratorBaseEENKUlvE_clEvENKUlvE3_clEvEUlN3c104HalfEE_St5arrayIPcLm2EEEEviT0_T1_
        .type           _ZN2at6native29vectorized_elementwise_kernelILi8EZZZNS0_17log1p_kernel_cudaERNS_18TensorIteratorBaseEENKUlvE_clEvENKUlvE3_clEvEUlN3c104HalfEE_St5arrayIPcLm2EEEEviT0_T1_,@function
        .size           _ZN2at6native29vectorized_elementwise_kernelILi8EZZZNS0_17log1p_kernel_cudaERNS_18TensorIteratorBaseEENKUlvE_clEvENKUlvE3_clEvEUlN3c104HalfEE_St5arrayIPcLm2EEEEviT0_T1_,(.L_x_12131 - _ZN2at6native29vectorized_elementwise_kernelILi8EZZZNS0_17log1p_kernel_cudaERNS_18TensorIteratorBaseEENKUlvE_clEvENKUlvE3_clEvEUlN3c104HalfEE_St5arrayIPcLm2EEEEviT0_T1_)
        .other          _ZN2at6native29vectorized_elementwise_kernelILi8EZZZNS0_17log1p_kernel_cudaERNS_18TensorIteratorBaseEENKUlvE_clEvENKUlvE3_clEvEUlN3c104HalfEE_St5arrayIPcLm2EEEEviT0_T1_,@"STO_CUDA_ENTRY STV_DEFAULT"
_ZN2at6native29vectorized_elementwise_kernelILi8EZZZNS0_17log1p_kernel_cudaERNS_18TensorIteratorBaseEENKUlvE_clEvENKUlvE3_clEvEUlN3c104HalfEE_St5arrayIPcLm2EEEEviT0_T1_:
.text._ZN2at6native29vectorized_elementwise_kernelILi8EZZZNS0_17log1p_kernel_cudaERNS_18TensorIteratorBaseEENKUlvE_clEvENKUlvE3_clEvEUlN3c104HalfEE_St5arrayIPcLm2EEEEviT0_T1_:
[----:B------:R-:W-:Y:S02]  /*0000*/  MOV R1, c[0x0][0x28] ;  /* 0x00000a0000017a02 */ /* 0x000fe40000000f00 */
[----:B------:R-:W-:Y:S05]  /*0010*/  EXIT ;  /* 0x000000000000794d */ /* 0x000fea0003800000 */
.L_x_3800:
        /* <DEDUP_REMOVED lines=14> */
.L_x_12131:


//--------------------- .text._ZN2at6native18elementwise_kernelILi128ELi4EZNS0_15gpu_kernel_implIZZZNS0_17log1p_kernel_cudaERNS_18TensorIteratorBaseEENKUlvE_clEvENKUlvE2_clEvEUlN3c107complexIfEEE_EEvS4_RKT_EUliE_EEviT1_ --------------------------
	.section	.text._ZN2at6native18elementwise_kernelILi128ELi4EZNS0_15gpu_kernel_implIZZZNS0_17log1p_kernel_cudaERNS_18TensorIteratorBaseEENKUlvE_clEvENKUlvE2_clEvEUlN3c107complexIfEEE_EEvS4_RKT_EUliE_EEviT1_,"ax",@progbits
	.sectioninfo	@"SHI_REGISTERS=26"
	.align	128
        .global         _ZN2at6native18elementwise_kernelILi128ELi4EZNS0_15gpu_kernel_implIZZZNS0_17log1p_kernel_cudaERNS_18TensorIteratorBaseEENKUlvE_clEvENKUlvE2_clEvEUlN3c107complexIfEEE_EEvS4_RKT_EUliE_EEviT1_
        .type           _ZN2at6native18elementwise_kernelILi128ELi4EZNS0_15gpu_kernel_implIZZZNS0_17log1p_kernel_cudaERNS_18TensorIteratorBaseEENKUlvE_clEvENKUlvE2_clEvEUlN3c107complexIfEEE_EEvS4_RKT_EUliE_EEviT1_,@function
        .size           _ZN2at6native18elementwise_kernelILi128ELi4EZNS0_15gpu_kernel_implIZZZNS0_17log1p_kernel_cudaERNS_18TensorIteratorBaseEENKUlvE_clEvENKUlvE2_clEvEUlN3c107complexIfEEE_EEvS4_RKT_EUliE_EEviT1_,(.L_x_12072 - _ZN2at6native18elementwise_kernelILi128ELi4EZNS0_15gpu_kernel_implIZZZNS0_17log1p_kernel_cudaERNS_18TensorIteratorBaseEENKUlvE_clEvENKUlvE2_clEvEUlN3c107complexIfEEE_EEvS4_RKT_EUliE_EEviT1_)
        .other          _ZN2at6native18elementwise_kernelILi128ELi4EZNS0_15gpu_kernel_implIZZZNS0_17log1p_kernel_cudaERNS_18TensorIteratorBaseEENKUlvE_clEvENKUlvE2_clEvEUlN3c107complexIfEEE_EEvS4_RKT_EUliE_EEviT1_,@"STO_CUDA_ENTRY STV_DEFAULT"
_ZN2at6native18elementwise_kernelILi128ELi4EZNS0_15gpu_kernel_implIZZZNS0_17log1p_kernel_cudaERNS_18TensorIteratorBaseEENKUlvE_clEvENKUlvE2_clEvEUlN3c107complexIfEEE_EEvS4_RKT_EUliE_EEviT1_:
.text._ZN2at6native18elementwise_kernelILi128ELi4EZNS0_15gpu_kernel_implIZZZNS0_17log1p_kernel_cudaERNS_18TensorIteratorBaseEENKUlvE_clEvENKUlvE2_clEvEUlN3c107complexIfEEE_EEvS4_RKT_EUliE_EEviT1_:
        /* <DEDUP_REMOVED lines=236> */
.L_x_3803:
        /* <DEDUP_REMOVED lines=17> */
[----:B------:R-:W2:Y:S01]  /*0fd0*/  LDG.E.S8 R2, [R4.64] ;  /* 0x0000002404027981 */ /* 0x000ea2000c1e1300 */
[----:B------:R-:W-:Y:S01]  /*0fe0*/  IMAD.MOV.U32 R3, RZ, RZ, RZ ;  /* 0x000000ffff037224 */ /* 0x000fe200078e00ff */
[----:B--2---:R-:W0:Y:S01]  /*0ff0*/  I2F.S16 R2, R2 ;  /* 0x0000000200027306 */ /* 0x004e220000101400 */
[----:B------:R-:W-:Y:S05]  /*1000*/  BRA `(.L_x_3810) ;  /* 0x00000e2000007947 */ /* 0x000fea0003800000 */
.L_x_3808:
[----:B------:R-:W2:Y:S01]  /*1010*/  LDG.E.U8 R2, [R4.64] ;  /* 0x0000002404027981 */ /* 0x000ea2000c1e1100 */
[----:B------:R-:W-:Y:S01]  /*1020*/  IMAD.MOV.U32 R3, RZ, RZ, RZ ;  /* 0x000000ffff037224 */ /* 0x000fe200078e00ff */
[----:B--2---:R-:W0:Y:S01]  /*1030*/  I2F.U16 R2, R2 ;  /* 0x0000000200027306 */ /* 0x004e220000101000 */
[----:B------:R-:W-:Y:S05]  /*1040*/  BRA `(.L_x_3810) ;  /* 0x00000de000007947 */ /* 0x000fea0003800000 */
.L_x_3807:
[----:B------:R-:W-:-:S13]  /*1050*/  ISETP.NE.AND P0, PT, R2, 0x2, PT ;  /* 0x000000020200780c */ /* 0x000fda0003f05270 */
[----:B------:R-:W-:Y:S05]  /*1060*/  @!P0 BRA `(.L_x_3811) ;  /* 0x000000c000008947 */ /* 0x000fea0003800000 */
[----:B------:R-:W-:-:S13]  /*1070*/  ISETP.NE.AND P0, PT, R2, 0x3, PT ;  /* 0x000000030200780c */ /* 0x000fda0003f05270 */
[----:B------:R-:W-:Y:S05]  /*1080*/  @!P0 BRA `(.L_x_3812) ;  /* 0x0000006000008947 */ /* 0x000fea0003800000 */
[----:B------:R-:W-:-:S13]  /*1090*/  ISETP.NE.AND P0, PT, R2, 0x4, PT ;  /* 0x000000040200780c */ /* 0x000fda0003f05270 */
[----:B------:R-:W-:Y:S05]  /*10a0*/  @P0 BRA `(.L_x_3809) ;  /* 0x00000bc000000947 */ /* 0x000fea0003800000 */
[----:B------:R-:W2:Y:S01]  /*10b0*/  LDG.E.64 R4, [R4.64] ;  /* 0x0000002404047981 */ /* 0x000ea2000c1e1b00 */
[----:B------:R-:W-:Y:S01]  /*10c0*/  IMAD.MOV.U32 R3, RZ, RZ, RZ ;  /* 0x000000ffff037224 */ /* 0x000fe200078e00ff */
[----:B--2---:R0:W1:Y:S01]  /*10d0*/  I2F.S64 R2, R4 ;  /* 0x0000000400027312 */ /* 0x0040620000301400 */
[----:B------:R-:W-:Y:S05]  /*10e0*/  BRA `(.L_x_3810) ;  /* 0x00000d4000007947 */ /* 0x000fea0003800000 */
.L_x_3812:
[----:B------:R-:W2:Y:S01]  /*10f0*/  LDG.E R2, [R4.64] ;  /* 0x0000002404027981 */ /* 0x000ea2000c1e1900 */
[----:B------:R-:W-:Y:S01]  /*1100*/  IMAD.MOV.U32 R3, RZ, RZ, RZ ;  /* 0x000000ffff037224 */ /* 0x000fe200078e00ff */
[----:B--2---:R-:W0:Y:S01]  /*1110*/  I2F R2, R2 ;  /* 0x0000000200027306 */ /* 0x004e220000201400 */
[----:B------:R-:W-:Y:S05]  /*1120*/  BRA `(.L_x_3810) ;  /* 0x00000d0000007947 */ /* 0x000fea0003800000 */
.L_x_3811:
[----:B------:R-:W2:Y:S01]  /*1130*/  LDG.E.U16 R2, [R4.64] ;  /* 0x0000002404027981 */ /* 0x000ea2000c1e1500 */
[----:B------:R-:W-:Y:S01]  /*1140*/  IMAD.MOV.U32 R3, RZ, RZ, RZ ;  /* 0x000000ffff037224 */ /* 0x000fe200078e00ff */
[----:B--2---:R-:W0:Y:S01]  /*1150*/  I2F.S16 R2, R2 ;  /* 0x0000000200027306 */ /* 0x004e220000101400 */
[----:B------:R-:W-:Y:S05]  /*1160*/  BRA `(.L_x_3810) ;  /* 0x00000cc000007947 */ /* 0x000fea0003800000 */
.L_x_3806:
[----:B------:R-:W-:-:S13]  /*1170*/  ISETP.GT.AND P0, PT, R2, 0x6, PT ;  /* 0x000000060200780c */ /* 0x000fda0003f04270 */
[----:B------:R-:W-:Y:S05]  /*1180*/  @P0 BRA `(.L_x_3813) ;  /* 0x000000b000000947 */ /* 0x000fea0003800000 */
[----:B------:R-:W-:-:S13]  /*1190*/  ISETP.NE.AND P0, PT, R2, 0x5, PT ;  /* 0x000000050200780c */ /* 0x000fda0003f05270 */
[----:B------:R-:W-:Y:S05]  /*11a0*/  @!P0 BRA `(.L_x_3814) ;  /* 0x0000005000008947 */ /* 0x000fea0003800000 */
[----:B------:R-:W-:-:S13]  /*11b0*/  ISETP.NE.AND P0, PT, R2, 0x6, PT ;  /* 0x000000060200780c */ /* 0x000fda0003f05270 */
[----:B------:R-:W-:Y:S05]  /*11c0*/  @P0 BRA `(.L_x_3809) ;  /* 0x00000aa000000947 */ /* 0x000fea0003800000 */
[----:B------:R0:W5:Y:S01]  /*11d0*/  LDG.E R2, [R4.64] ;  /* 0x0000002404027981 */ /* 0x000162000c1e1900 */
[----:B------:R-:W-:Y:S01]  /*11e0*/  IMAD.MOV.U32 R3, RZ, RZ, RZ ;  /* 0x000000ffff037224 */ /* 0x000fe200078e00ff */
[----:B------:R-:W-:Y:S05]  /*11f0*/  BRA `(.L_x_3810) ;  /* 0x00000c3000007947 */ /* 0x000fea0003800000 */
.L_x_3814:
[----:B------:R-:W2:Y:S01]  /*1200*/  LDG.E.U16 R2, [R4.64] ;  /* 0x0000002404027981 */ /* 0x000ea2000c1e1500 */
[----:B------:R-:W-:Y:S01]  /*1210*/  IMAD.MOV.U32 R3, RZ, RZ, RZ ;  /* 0x000000ffff037224 */ /* 0x000fe200078e00ff */
[----:B--2---:R-:W-:Y:S01]  /*1220*/  HADD2.F32 R2, -RZ, R2.H0_H0 ;  /* 0x20000002ff027230 */ /* 0x004fe20000004100 */
[----:B------:R-:W-:Y:S05]  /*1230*/  BRA `(.L_x_3810) ;  /* 0x00000bf000007947 */ /* 0x000fea0003800000 */
.L_x_3813:
[----:B------:R-:W-:-:S13]  /*1240*/  ISETP.NE.AND P0, PT, R2, 0x7, PT ;  /* 0x000000070200780c */ /* 0x000fda0003f05270 */
[----:B------:R-:W-:Y:S05]  /*1250*/  @!P0 BRA `(.L_x_3815) ;  /* 0x000000a000008947 */ /* 0x000fea0003800000 */
[----:B------:R-:W-:-:S13]  /*1260*/  ISETP.NE.AND P0, PT, R2, 0x8, PT ;  /* 0x000000080200780c */ /* 0x000fda0003f05270 */
[----:B------:R-:W-:Y:S05]  /*1270*/  @!P0 BRA `(.L_x_3816) ;  /* 0x0000004000008947 */ /* 0x000fea0003800000 */
[----:B------:R-:W-:-:S13]  /*1280*/  ISETP.NE.AND P0, PT, R2, 0x9, PT ;  /* 0x000000090200780c */ /* 0x000fda0003f05270 */
[----:B------:R-:W-:Y:S05]  /*1290*/  @P0 BRA `(.L_x_3809) ;  /* 0x000009d000000947 */ /* 0x000fea0003800000 */
[----:B------:R0:W5:Y:S01]  /*12a0*/  LDG.E.64 R2, [R4.64] ;  /* 0x0000002404027981 */ /* 0x000162000c1e1b00 */
[----:B------:R-:W-:Y:S05]  /*12b0*/  BRA `(.L_x_3810) ;  /* 0x00000b7000007947 */ /* 0x000fea0003800000 */
.L_x_3816:
[----:B------:R-:W2:Y:S02]  /*12c0*/  LDG.E R2, [R4.64] ;  /* 0x0000002404027981 */ /* 0x000ea4000c1e1900 */
[--C-:B--2---:R-:W-:Y:S02]  /*12d0*/  HADD2.F32 R3, -RZ, R2.reuse.H1_H1 ;  /* 0x30000002ff037230 */ /* 0x104fe40000004100 */
[----:B------:R-:W-:Y:S01]  /*12e0*/  HADD2.F32 R2, -RZ, R2.H0_H0 ;  /* 0x20000002ff027230 */ /* 0x000fe20000004100 */
[----:B------:R-:W-:Y:S05]  /*12f0*/  BRA `(.L_x_3810) ;  /* 0x00000b3000007947 */ /* 0x000fea0003800000 */
.L_x_3815:
[----:B------:R-:W2:Y:S01]  /*1300*/  LDG.E.64 R4, [R4.64] ;  /* 0x0000002404047981 */ /* 0x000ea2000c1e1b00 */
[----:B------:R-:W-:Y:S01]  /*1310*/  IMAD.MOV.U32 R3, RZ, RZ, RZ ;  /* 0x000000ffff037224 */ /* 0x000fe200078e00ff */
[----:B--2---:R-:W0:Y:S01]  /*1320*/  F2F.F32.F64 R2, R4 ;  /* 0x0000000400027310 */ /* 0x004e220000301000 */
[----:B------:R-:W0:-:S14]  /*1330*/  DSETP.GEU.AND P0, PT, |R4|, c[0x2][0x0], PT ;  /* 0x008000000400762a */ /* 0x000e1c0003f0e200 */
[----:B0-----:R-:W-:Y:S01]  /*1340*/  @!P0 FMUL R2, R2, 1.175494350822287508e-38 ;  /* 0x0080000002028820 */ /* 0x001fe20000400000 */
[----:B------:R-:W-:Y:S05]  /*1350*/  BRA `(.L_x_3810) ;  /* 0x00000ad000007947 */ /* 0x000fea0003800000 */
.L_x_3805:
        /* <DEDUP_REMOVED lines=11> */
[----:B------:R-:W-:Y:S01]  /*1410*/  FSEL R2, RZ, 1, !P0 ;  /* 0x3f800000ff027808 */ /* 0x000fe20004000000 */
[----:B------:R-:W-:Y:S05]  /*1420*/  BRA `(.L_x_3810) ;  /* 0x00000a0000007947 */ /* 0x000fea0003800000 */
.L_x_3819:
[----:B------:R-:W2:Y:S02]  /*1430*/  LDG.E.128 R4, [R4.64] ;  /* 0x0000002404047981 */ /* 0x000ea4000c1e1d00 */
[----:B--2---:R-:W0:Y:S01]  /*1440*/  F2F.F32.F64 R3, R6 ;  /* 0x0000000600037310 */ /* 0x004e220000301000 */
[----:B------:R-:W0:-:S04]  /*1450*/  DSETP.GEU.AND P0, PT, |R6|, c[0x2][0x0], PT ;  /* 0x008000000600762a */ /* 0x000e080003f0e200 */
[----:B------:R-:W1:-:S03]  /*1460*/  DSETP.GEU.AND P1, PT, |R4|, c[0x2][0x0], PT ;  /* 0x008000000400762a */ /* 0x000e460003f2e200 */
[----:B------:R-:W1:Y:S07]  /*1470*/  F2F.F32.F64 R2, R4 ;  /* 0x0000000400027310 */ /* 0x000e6e0000301000 */
[----:B0-----:R-:W-:-:S04]  /*1480*/  @!P0 FMUL R3, R3, 1.175494350822287508e-38 ;  /* 0x0080000003038820 */ /* 0x001fc80000400000 */
[----:B-1----:R-:W-:Y:S01]  /*1490*/  @!P1 FMUL R2, R2, 1.175494350822287508e-38 ;  /* 0x0080000002029820 */ /* 0x002fe20000400000 */
[----:B------:R-:W-:Y:S05]  /*14a0*/  BRA `(.L_x_3810) ;  /* 0x0000098000007947 */ /* 0x000fea0003800000 */
.L_x_3818:
        /* <DEDUP_REMOVED lines=23> */
[----:B------:R-:W-:Y:S01]  /*1620*/  LOP3.LUT R5, R6, R3, RZ, 0x30, !PT ;  /* 0x0000000306057212 */ /* 0x000fe200078e30ff */
[----:B------:R-:W-:-:S03]  /*1630*/  IMAD.MOV.U32 R3, RZ, RZ, RZ ;  /* 0x000000ffff037224 */ /* 0x000fc600078e00ff */
[----:B------:R-:W-:Y:S01]  /*1640*/  LOP3.LUT R2, R5, 0x80000000, R2, 0xf8, !PT ;  /* 0x8000000005027812 */ /* 0x000fe200078ef802 */
[----:B------:R-:W-:Y:S05]  /*1650*/  BRA `(.L_x_3810) ;  /* 0x000007d000007947 */ /* 0x000fea0003800000 */
.L_x_3821:
[----:B------:R-:W2:Y:S01]  /*1660*/  LDG.E.U8 R4, [R4.64] ;  /* 0x0000002404047981 */ /* 0x000ea2000c1e1100 */
[----:B------:R-:W-:Y:S02]  /*1670*/  IMAD.MOV.U32 R3, RZ, RZ, RZ ;  /* 0x000000ffff037224 */ /* 0x000fe400078e00ff */
        /* <DEDUP_REMOVED lines=12> */
.L_x_3820:
[----:B------:R-:W2:Y:S01]  /*1740*/  LDG.E.U16 R2, [R4.64] ;  /* 0x0000002404027981 */ /* 0x000ea2000c1e1500 */
[----:B------:R-:W-:Y:S01]  /*1750*/  IMAD.MOV.U32 R3, RZ, RZ, RZ ;  /* 0x000000ffff037224 */ /* 0x000fe200078e00ff */
[----:B--2---:R-:W-:Y:S01]  /*1760*/  PRMT R2, RZ, 0x5410, R2 ;  /* 0x00005410ff027816 */ /* 0x004fe20000000002 */
[----:B------:R-:W-:Y:S05]  /*1770*/  BRA `(.L_x_3810) ;  /* 0x000006b000007947 */ /* 0x000fea0003800000 */
.L_x_3817:
        /* <DEDUP_REMOVED lines=8> */
[----:B------:R-:W2:Y:S01]  /*1800*/  LDG.E.U16 R2, [R4.64] ;  /* 0x0000002404027981 */ /* 0x000ea2000c1e1500 */
[----:B------:R-:W-:Y:S01]  /*1810*/  IMAD.MOV.U32 R3, RZ, RZ, RZ ;  /* 0x000000ffff037224 */ /* 0x000fe200078e00ff */
[----:B--2---:R-:W0:Y:S01]  /*1820*/  I2F.U16 R2, R2 ;  /* 0x0000000200027306 */ /* 0x004e220000101000 */
[----:B------:R-:W-:Y:S05]  /*1830*/  BRA `(.L_x_3810) ;  /* 0x000005f000007947 */ /* 0x000fea0003800000 */
.L_x_3824:
[----:B------:R-:W2:Y:S01]  /*1840*/  LDG.E.U8 R5, [R4.64] ;  /* 0x0000002404057981 */ /* 0x000ea2000c1e1100 */
[----:B------:R-:W-:Y:S01]  /*1850*/  CS2R R2, SRZ ;  /* 0x0000000000027805 */ /* 0x000fe2000001ff00 */
        /* <DEDUP_REMOVED lines=18> */
.L_x_3826:
[----:B------:R-:W-:Y:S05]  /*1980*/  BSYNC B0 ;  /* 0x0000000000007941 */ /* 0x000fea0003800000 */
.L_x_3825:
[----:B------:R-:W-:Y:S01]  /*1990*/  IMAD.SHL.U32 R2, R2, 0x100000, RZ ;  /* 0x0010000002027824 */ /* 0x000fe200078e00ff */
[----:B------:R-:W-:-:S04]  /*19a0*/  LEA R5, R0, 0x3b800000, 0x17 ;  /* 0x3b80000000057811 */ /* 0x000fc800078eb8ff */
[----:B------:R-:W-:Y:S01]  /*19b0*/  LOP3.LUT R2, R5, R2, R6, 0xfe, !PT ;  /* 0x0000000205027212 */ /* 0x000fe200078efe06 */
[----:B------:R-:W-:Y:S05]  /*19c0*/  BRA `(.L_x_3810) ;  /* 0x0000046000007947 */ /* 0x000fea0003800000 */
.L_x_3823:
        /* <DEDUP_REMOVED lines=20> */
.L_x_3828:
[----:B------:R-:W-:Y:S05]  /*1b10*/  BSYNC B0 ;  /* 0x0000000000007941 */ /* 0x000fea0003800000 */
.L_x_3827:
[----:B------:R-:W-:Y:S01]  /*1b20*/  IMAD.SHL.U32 R2, R2, 0x200000, RZ ;  /* 0x0020000002027824 */ /* 0x000fe200078e00ff */
[----:B------:R-:W-:-:S04]  /*1b30*/  LEA R5, R0, 0x37800000, 0x17 ;  /* 0x3780000000057811 */ /* 0x000fc800078eb8ff */
[----:B------:R-:W-:Y:S01]  /*1b40*/  LOP3.LUT R2, R5, R2, R6, 0xfe, !PT ;  /* 0x0000000205027212 */ /* 0x000fe200078efe06 */
[----:B------:R-:W-:Y:S05]  /*1b50*/  BRA `(.L_x_3810) ;  /* 0x000002d000007947 */ /* 0x000fea0003800000 */
.L_x_3822:
        /* <DEDUP_REMOVED lines=14> */
.L_x_3832:
[----:B------:R-:W-:Y:S05]  /*1c40*/  BSYNC B0 ;  /* 0x0000000000007941 */ /* 0x000fea0003800000 */
.L_x_3831:
[----:B------:R-:W-:Y:S01]  /*1c50*/  IMAD.MOV.U32 R3, RZ, RZ, RZ ;  /* 0x000000ffff037224 */ /* 0x000fe200078e00ff */
[----:B------:R-:W-:Y:S05]  /*1c60*/  BRA `(.L_x_3810) ;  /* 0x000001c000007947 */ /* 0x000fea0003800000 */
.L_x_3809:
[----:B------:R-:W-:Y:S01]  /*1c70*/  MOV R2, 0x0 ;  /* 0x0000000000027802 */ /* 0x000fe20000000f00 */
[----:B------:R-:W-:Y:S01]  /*1c80*/  IMAD.MOV.U32 R5, RZ, RZ, c[0x4][0x14c] ;  /* 0x01005300ff057624 */ /* 0x000fe200078e00ff */
[----:B------:R-:W-:Y:S01]  /*1c90*/  MOV R4, c[0x4][0x148] ;  /* 0x0100520000047a02 */ /* 0x000fe20000000f00 */
[----:B------:R-:W-:Y:S02]  /*1ca0*/  IMAD.MOV.U32 R6, RZ, RZ, c[0x4][0x150] ;  /* 0x01005400ff067624 */ /* 0x000fe400078e00ff */
[----:B------:R-:W-:Y:S01]  /*1cb0*/  IMAD.MOV.U32 R7, RZ, RZ, c[0x4][0x154] ;  /* 0x01005500ff077624 */ /* 0x000fe200078e00ff */
[----:B------:R-:W0:Y:S01]  /*1cc0*/  LDC.64 R2, c[0x4][R2] ;  /* 0x0100000002027b82 */ /* 0x000e220000000a00 */
        /* <DEDUP_REMOVED lines=15> */
.L_x_3830:
[----:B------:R-:W2:Y:S01]  /*1dc0*/  LDG.E.64 R4, [R4.64] ;  /* 0x0000002404047981 */ /* 0x000ea2000c1e1b00 */
[----:B------:R-:W-:Y:S01]  /*1dd0*/  IMAD.MOV.U32 R3, RZ, RZ, RZ ;  /* 0x000000ffff037224 */ /* 0x000fe200078e00ff */
[----:B--2---:R0:W1:Y:S01]  /*1de0*/  I2F.U64 R2, R4 ;  /* 0x0000000400027312 */ /* 0x0040620000301000 */
[----:B------:R-:W-:Y:S05]  /*1df0*/  BRA `(.L_x_3810) ;  /* 0x0000003000007947 */ /* 0x000fea0003800000 */
.L_x_3829:
[----:B------:R-:W2:Y:S01]  /*1e00*/  LDG.E R2, [R4.64] ;  /* 0x0000002404027981 */ /* 0x000ea2000c1e1900 */
[----:B------:R-:W-:Y:S01]  /*1e10*/  IMAD.MOV.U32 R3, RZ, RZ, RZ ;  /* 0x000000ffff037224 */ /* 0x000fe200078e00ff */
[----:B--2---:R-:W0:Y:S06]  /*1e20*/  I2F.U32 R2, R2 ;  /* 0x0000000200027306 */ /* 0x004e2c0000201000 */
.L_x_3810:
[----:B------:R-:W-:Y:S05]  /*1e30*/  BSYNC B7 ;  /* 0x0000000000077941 */ /* 0x000fea0003800000 */
.L_x_3804:
[----:B01---5:R-:W-:Y:S01]  /*1e40*/  FADD.FTZ R10, R2, 1 ;  /* 0x3f800000020a7421 */ /* 0x023fe20000010000 */
[----:B------:R-:W-:Y:S01]  /*1e50*/  BSSY B1, `(.L_x_3833) ;  /* 0x0000011000017945 */ /* 0x000fe20003800000 */
[C---:B------:R-:W-:Y:S02]  /*1e60*/  FADD.FTZ R11, |R3|.reuse, -RZ ;  /* 0x800000ff030b7221 */ /* 0x040fe40000010200 */
[----:B------:R-:W-:Y:S01]  /*1e70*/  FADD.FTZ R12, |R10|, -RZ ;  /* 0x800000ff0a0c7221 */ /* 0x000fe20000010200 */
[----:B------:R-:W-:-:S04]  /*1e80*/  FSETP.GT.FTZ.AND P5, PT, |R3|, |R10|, PT ;  /* 0x4000000a0300720b */ /* 0x000fc80003fb4200 */
[----:B------:R-:W-:Y:S02]  /*1e90*/  FSEL R13, R11, R12, P5 ;  /* 0x0000000c0b0d7208 */ /* 0x000fe40002800000 */
[----:B------:R-:W-:Y:S02]  /*1ea0*/  FSEL R8, R12, R11, P5 ;  /* 0x0000000b0c087208 */ /* 0x000fe40002800000 */
[----:B------:R-:W0:Y:S08]  /*1eb0*/  MUFU.RCP R0, R13 ;  /* 0x0000000d00007308 */ /* 0x000e300000001000 */
[----:B------:R-:W1:Y:S01]  /*1ec0*/  FCHK P0, R8, R13 ;  /* 0x0000000d08007302 */ /* 0x000e620000000000 */
[----:B0-----:R-:W-:-:S04]  /*1ed0*/  FFMA R5, -R13, R0, 1 ;  /* 0x3f8000000d057423 */ /* 0x001fc80000000100 */
[----:B------:R-:W-:-:S04]  /*1ee0*/  FFMA R5, R0, R5, R0 ;  /* 0x0000000500057223 */ /* 0x000fc80000000000 */
[----:B------:R-:W-:-:S04]  /*1ef0*/  FFMA R0, R8, R5, RZ ;  /* 0x0000000508007223 */ /* 0x000fc800000000ff */
[----:B------:R-:W-:-:S04]  /*1f00*/  FFMA R4, -R13, R0, R8 ;  /* 0x000000000d047223 */ /* 0x000fc80000000108 */
[----:B------:R-:W-:Y:S01]  /*1f10*/  FFMA R0, R5, R4, R0 ;  /* 0x0000000405007223 */ /* 0x000fe20000000000 */
[----:B-1----:R-:W-:Y:S05]  /*1f20*/  @!P0 BRA `(.L_x_3834) ;  /* 0x0000003000008947 */ /* 0x002fea0003800000 */
[----:B------:R-:W-:Y:S01]  /*1f30*/  IMAD.MOV.U32 R7, RZ, RZ, R13 ;  /* 0x000000ffff077224 */ /* 0x000fe200078e000d */
[----:B------:R-:W-:Y:S02]  /*1f40*/  MOV R4, 0x1f60 ;  /* 0x00001f6000047802 */ /* 0x000fe40000000f00 */
[----:B------:R-:W-:Y:S05]  /*1f50*/  CALL.REL.NOINC `($__internal_0_$__cuda_sm3x_div_rn_ftz_f32_slowpath) ;  /* 0x0000b10000007944 */ /* 0x000fea0003c00000 */
.L_x_3834:
[----:B------:R-:W-:Y:S05]  /*1f60*/  BSYNC B1 ;  /* 0x0000000000017941 */ /* 0x000fea0003800000 */
.L_x_3833:
[----:B------:R-:W-:Y:S01]  /*1f70*/  IMAD.MOV.U32 R5, RZ, RZ, 0x3b33710b ;  /* 0x3b33710bff057424 */ /* 0x000fe200078e00ff */
[----:B------:R-:W-:Y:S01]  /*1f80*/  BSSY B0, `(.L_x_3835) ;  /* 0x0000015000007945 */ /* 0x000fe20003800000 */
[----:B------:R-:W-:-:S04]  /*1f90*/  FMUL.FTZ R4, R0, R0 ;  /* 0x0000000000047220 */ /* 0x000fc80000410000 */
[----:B------:R-:W-:-:S04]  /*1fa0*/  FFMA.FTZ R5, R4, R5, -0.015681877732276916504 ;  /* 0xbc80774804057423 */ /* 0x000fc80000010005 */
[----:B------:R-:W-:-:S04]  /*1fb0*/  FFMA.FTZ R5, R4, R5, 0.042200751602649688721 ;  /* 0x3d2cdab204057423 */ /* 0x000fc80000010005 */
[----:B------:R-:W-:-:S04]  /*1fc0*/  FFMA.FTZ R5, R4, R5, -0.074792981147766113281 ;  /* 0xbd992d1004057423 */ /* 0x000fc80000010005 */
[----:B------:R-:W-:-:S04]  /*1fd0*/  FFMA.FTZ R5, R4, R5, 0.10640415549278259277 ;  /* 0x3dd9ea6c04057423 */ /* 0x000fc80000010005 */
[----:B------:R-:W-:-:S04]  /*1fe0*/  FFMA.FTZ R5, R4, R5, -0.14207722246646881104 ;  /* 0xbe117cb104057423 */ /* 0x000fc80000010005 */
[----:B------:R-:W-:-:S04]  /*1ff0*/  FFMA.FTZ R5, R4, R5, 0.19993925094604492188 ;  /* 0x3e4cbce004057423 */ /* 0x000fc80000010005 */
[----:B------:R-:W-:-:S04]  /*2000*/  FFMA.FTZ R5, R4, R5, -0.33333197236061096191 ;  /* 0xbeaaaa7d04057423 */ /* 0x000fc80000010005 */
[----:B------:R-:W-:-:S04]  /*2010*/  FMUL.FTZ R5, R4, R5 ;  /* 0x0000000504057220 */ /* 0x000fc80000410000 */
[----:B------:R-:W-:Y:S01]  /*2020*/  FFMA.FTZ R0, R5, R0, R0 ;  /* 0x0000000005007223 */ /* 0x000fe20000010000 */
[----:B------:R-:W-:Y:S05]  /*2030*/  @P5 BRA `(.L_x_3836) ;  /* 0x0000005000005947 */ /* 0x000fea0003800000 */
[----:B------:R-:W-:-:S13]  /*2040*/  ISETP.GT.AND P0, PT, R10, -0x1, PT ;  /* 0xffffffff0a00780c */ /* 0x000fda0003f04270 */
[----:B------:R-:W-:Y:S05]  /*2050*/  @P0 BRA `(.L_x_3837) ;  /* 0x0000007000000947 */ /* 0x000fea0003800000 */
[----:B------:R-:W-:-:S04]  /*2060*/  IMAD.MOV.U32 R5, RZ, RZ, 0x3fd774eb ;  /* 0x3fd774ebff057424 */ /* 0x000fc800078e00ff */
[----:B------:R-:W-:Y:S01]  /*2070*/  FFMA.FTZ R0, R5, 1.8663789033889770508, -R0 ;  /* 0x3feee58105007823 */ /* 0x000fe20000010800 */
[----:B------:R-:W-:Y:S05]  /*2080*/  BRA `(.L_x_3837) ;  /* 0x0000004000007947 */ /* 0x000fea0003800000 */
.L_x_3836:
[----:B------:R-:W-:Y:S01]  /*2090*/  ISETP.GE.AND P0, PT, R10, RZ, PT ;  /* 0x000000ff0a00720c */ /* 0x000fe20003f06270 */
[----:B------:R-:W-:-:S12]  /*20a0*/  IMAD.MOV.U32 R5, RZ, RZ, 0x3fd774eb ;  /* 0x3fd774ebff057424 */ /* 0x000fd800078e00ff */
[----:B------:R-:W-:-:S04]  /*20b0*/  @P0 FFMA.FTZ R0, R5, 0.93318945169448852539, -R0 ;  /* 0x3f6ee58105000823 */ /* 0x000fc80000010800 */
[----:B------:R-:W-:Y:S02]  /*20c0*/  @!P0 FFMA.FTZ R0, R5, 0.93318945169448852539, R0 ;  /* 0x3f6ee58105008823 */ /* 0x000fe40000010000 */
.L_x_3837:
[----:B------:R-:W-:Y:S05]  /*20d0*/  BSYNC B0 ;  /* 0x0000000000007941 */ /* 0x000fea0003800000 */
.L_x_3835:
[----:B------:R-:W-:Y:S01]  /*20e0*/  FADD.FTZ R4, |R2|, -RZ ;  /* 0x800000ff02047221 */ /* 0x000fe20000010200 */
[----:B------:R-:W-:Y:S01]  /*20f0*/  FSETP.NEU.FTZ.AND P1, PT, |R10|, |R3|, PT ;  /* 0x400000030a00720b */ /* 0x000fe20003f3d200 */
[----:B------:R-:W-:Y:S01]  /*2100*/  IMAD.MOV.U32 R9, RZ, RZ, 0x4016cbe4 ;  /* 0x4016cbe4ff097424 */ /* 0x000fe200078e00ff */
[----:B------:R-:W-:Y:S01]  /*2110*/  FSETP.NEU.FTZ.AND P0, PT, R13, RZ, PT ;  /* 0x000000ff0d00720b */ /* 0x000fe20003f1d000 */
[----:B------:R-:W-:Y:S01]  /*2120*/  BSSY B0, `(.L_x_3838) ;  /* 0x0000049000007945 */ /* 0x000fe20003800000 */
[CC--:B------:R-:W-:Y:S02]  /*2130*/  IMNMX R5, R11.reuse, R4.reuse, !PT ;  /* 0x000000040b057217 */ /* 0x0c0fe40007800200 */
[----:B------:R-:W-:Y:S02]  /*2140*/  IMNMX R4, R11, R4, PT ;  /* 0x000000040b047217 */ /* 0x000fe40003800200 */
[----:B------:R-:W-:Y:S02]  /*2150*/  LOP3.LUT R6, R5, 0xfe000000, RZ, 0xc0, !PT ;  /* 0xfe00000005067812 */ /* 0x000fe400078ec0ff */
[----:B------:R-:W-:-:S02]  /*2160*/  FSETP.NEU.FTZ.AND P2, PT, R4, RZ, PT ;  /* 0x000000ff0400720b */ /* 0x000fc40003f5d000 */
[C---:B------:R-:W-:Y:S02]  /*2170*/  IADD3 R7, -R6.reuse, 0x7e800000, RZ ;  /* 0x7e80000006077810 */ /* 0x040fe40007ffe1ff */
[----:B------:R-:W-:Y:S02]  /*2180*/  LOP3.LUT R6, R6, 0x800000, RZ, 0xfc, !PT ;  /* 0x0080000006067812 */ /* 0x000fe400078efcff */
[----:B------:R-:W-:Y:S01]  /*2190*/  ISETP.GE.AND P3, PT, R10, RZ, PT ;  /* 0x000000ff0a00720c */ /* 0x000fe20003f66270 */
[-C--:B------:R-:W-:Y:S02]  /*21a0*/  FMUL.FTZ R8, R4, R7.reuse ;  /* 0x0000000704087220 */ /* 0x080fe40000410000 */
[----:B------:R-:W-:Y:S01]  /*21b0*/  FMUL.FTZ R7, R5, R7 ;  /* 0x0000000705077220 */ /* 0x000fe20000410000 */
[----:B------:R-:W-:Y:S01]  /*21c0*/  @!P1 FSEL R0, R9, 0.78539818525314331055, !P3 ;  /* 0x3f490fdb09009808 */ /* 0x000fe20005800000 */
[----:B------:R-:W-:Y:S01]  /*21d0*/  FMUL.FTZ R8, R8, R8 ;  /* 0x0000000808087220 */ /* 0x000fe20000410000 */
[----:B------:R-:W-:Y:S01]  /*21e0*/  @!P0 FSEL R0, RZ, 3.1415927410125732422, P3 ;  /* 0x40490fdbff008808 */ /* 0x000fe20001800000 */
[----:B------:R-:W-:-:S02]  /*21f0*/  FADD.FTZ R10, |R10|, |R3| ;  /* 0x400000030a0a7221 */ /* 0x000fc40000010200 */
[----:B------:R-:W-:-:S03]  /*2200*/  FFMA.FTZ R8, R7, R7, R8 ;  /* 0x0000000707087223 */ /* 0x000fc60000010008 */
[----:B------:R-:W-:Y:S01]  /*2210*/  FSETP.GTU.FTZ.AND P0, PT, |R10|, +INF , PT ;  /* 0x7f8000000a00780b */ /* 0x000fe20003f1c200 */
[----:B------:R-:W0:Y:S02]  /*2220*/  MUFU.SQRT R7, R8 ;  /* 0x0000000800077308 */ /* 0x000e240000002000 */
[----:B0-----:R-:W-:Y:S01]  /*2230*/  @P2 FMUL.FTZ R5, R6, R7 ;  /* 0x0000000706052220 */ /* 0x001fe20000410000 */
[----:B------:R-:W-:-:S04]  /*2240*/  FSETP.NEU.FTZ.AND P2, PT, R4, +INF , PT ;  /* 0x7f8000000400780b */ /* 0x000fc80003f5d000 */
[----:B------:R-:W-:-:S04]  /*2250*/  FSEL R5, R5, +INF , P2 ;  /* 0x7f80000005057808 */ /* 0x000fc80001000000 */
[----:B------:R-:W-:Y:S02]  /*2260*/  FSETP.GEU.FTZ.AND P1, PT, R5, 0.5, PT ;  /* 0x3f0000000500780b */ /* 0x000fe40003f3e000 */
[----:B------:R-:W-:-:S04]  /*2270*/  LOP3.LUT R5, R0, 0x80000000, R3, 0xb8, !PT ;  /* 0x8000000000057812 */ /* 0x000fc800078eb803 */
[----:B------:R-:W-:-:S07]  /*2280*/  FSEL R5, R10, R5, P0 ;  /* 0x000000050a057208 */ /* 0x000fce0000000000 */
[----:B------:R-:W-:Y:S05]  /*2290*/  @!P1 BRA `(.L_x_3839) ;  /* 0x0000011000009947 */ /* 0x000fea0003800000 */
[CC--:B------:R-:W-:Y:S02]  /*22a0*/  IMNMX R0, R11.reuse, R12.reuse, !PT ;  /* 0x0000000c0b007217 */ /* 0x0c0fe40007800200 */
[----:B------:R-:W-:Y:S02]  /*22b0*/  IMNMX R11, R11, R12, PT ;  /* 0x0000000c0b0b7217 */ /* 0x000fe40003800200 */
[----:B------:R-:W-:Y:S02]  /*22c0*/  LOP3.LUT R2, R0, 0xfe000000, RZ, 0xc0, !PT ;  /* 0xfe00000000027812 */ /* 0x000fe400078ec0ff */
[----:B------:R-:W-:Y:S02]  /*22d0*/  FSETP.NEU.FTZ.AND P0, PT, R11, RZ, PT ;  /* 0x000000ff0b00720b */ /* 0x000fe40003f1d000 */
[----:B------:R-:W-:-:S05]  /*22e0*/  IADD3 R3, -R2, 0x7e800000, RZ ;  /* 0x7e80000002037810 */ /* 0x000fca0007ffe1ff */
[-C--:B------:R-:W-:Y:S02]  /*22f0*/  FMUL.FTZ R4, R11, R3.reuse ;  /* 0x000000030b047220 */ /* 0x080fe40000410000 */
[----:B------:R-:W-:Y:S02]  /*2300*/  FMUL.FTZ R3, R0, R3 ;  /* 0x0000000300037220 */ /* 0x000fe40000410000 */
[----:B------:R-:W-:-:S04]  /*2310*/  FMUL.FTZ R4, R4, R4 ;  /* 0x0000000404047220 */ /* 0x000fc80000410000 */
[----:B------:R-:W-:Y:S01]  /*2320*/  FFMA.FTZ R4, R3, R3, R4 ;  /* 0x0000000303047223 */ /* 0x000fe20000010004 */
[----:B------:R-:W-:-:S05]  /*2330*/  LOP3.LUT R3, R2, 0x800000, RZ, 0xfc, !PT ;  /* 0x0080000002037812 */ /* 0x000fca00078efcff */
[----:B------:R-:W0:Y:S02]  /*2340*/  MUFU.SQRT R4, R4 ;  /* 0x0000000400047308 */ /* 0x000e240000002000 */
[----:B0-----:R-:W-:Y:S01]  /*2350*/  @P0 FMUL.FTZ R0, R4, R3 ;  /* 0x0000000304000220 */ /* 0x001fe20000410000 */
[----:B------:R-:W-:-:S04]  /*2360*/  FSETP.NEU.FTZ.AND P0, PT, R11, +INF , PT ;  /* 0x7f8000000b00780b */ /* 0x000fc80003f1d000 */
[----:B------:R-:W-:-:S06]  /*2370*/  FSEL R0, R0, +INF , P0 ;  /* 0x7f80000000007808 */ /* 0x000fcc0000000000 */
[----:B------:R-:W0:Y:S02]  /*2380*/  MUFU.LG2 R0, R0 ;  /* 0x0000000000007308 */ /* 0x000e240000000c00 */
[----:B0-----:R-:W-:Y:S01]  /*2390*/  FMUL.FTZ R2, R0, 0.69314718246459960938 ;  /* 0x3f31721800027820 */ /* 0x001fe20000410000 */
[----:B------:R-:W-:Y:S05]  /*23a0*/  BRA `(.L_x_3840) ;  /* 0x0000020000007947 */ /* 0x000fea0003800000 */
.L_x_3839:
[----:B------:R-:W-:-:S04]  /*23b0*/  FADD.FTZ R7, R2, 2 ;  /* 0x4000000002077421 */ /* 0x000fc80000010000 */
[----:B------:R-:W-:-:S04]  /*23c0*/  FMUL.FTZ R0, R2, R7 ;  /* 0x0000000702007220 */ /* 0x000fc80000410000 */
[----:B------:R-:W-:-:S05]  /*23d0*/  FFMA.FTZ R9, R3, R3, R0 ;  /* 0x0000000303097223 */ /* 0x000fca0000010000 */
[----:B------:R-:W-:-:S13]  /*23e0*/  FSETP.NEU.FTZ.AND P0, PT, R9, RZ, PT ;  /* 0x000000ff0900720b */ /* 0x000fda0003f1d000 */
[----:B------:R-:W-:Y:S05]  /*23f0*/  @!P0 BRA `(.L_x_3840) ;  /* 0x000001b000008947 */ /* 0x000fea0003800000 */
[C---:B------:R-:W-:Y:S01]  /*2400*/  FADD.FTZ.RZ R0, R9.reuse, 1 ;  /* 0x3f80000009007421 */ /* 0x040fe2000001c000 */
[C---:B------:R-:W-:Y:S01]  /*2410*/  ISETP.GE.AND P0, PT, R9.reuse, -0x407fffff, PT ;  /* 0xbf8000010900780c */ /* 0x040fe20003f06270 */
[----:B------:R-:W-:Y:S02]  /*2420*/  IMAD.MOV.U32 R4, RZ, RZ, 0x3e800000 ;  /* 0x3e800000ff047424 */ /* 0x000fe400078e00ff */
[----:B------:R-:W-:Y:S01]  /*2430*/  IMAD.MOV.U32 R7, RZ, RZ, 0x3d39bf78 ;  /* 0x3d39bf78ff077424 */ /* 0x000fe200078e00ff */
[----:B------:R-:W-:Y:S02]  /*2440*/  IADD3 R0, R0, -0x3f400000, RZ ;  /* 0xc0c0000000007810 */ /* 0x000fe40007ffe0ff */
[----:B------:R-:W-:Y:S02]  /*2450*/  ISETP.LT.U32.OR P0, PT, R9, 0x7f800000, !P0 ;  /* 0x7f8000000900780c */ /* 0x000fe40004701470 */
[----:B------:R-:W-:-:S04]  /*2460*/  LOP3.LUT R0, R0, 0xff800000, RZ, 0xc0, !PT ;  /* 0xff80000000007812 */ /* 0x000fc800078ec0ff */
[----:B------:R-:W-:Y:S01]  /*2470*/  IADD3 R3, -R0, 0x40800000, RZ ;  /* 0x4080000000037810 */ /* 0x000fe20007ffe1ff */
[----:B------:R-:W-:Y:S02]  /*2480*/  IMAD.IADD R2, R9, 0x1, -R0 ;  /* 0x0000000109027824 */ /* 0x000fe400078e0a00 */
[----:B------:R-:W0:Y:S02]  /*2490*/  I2F R0, R0 ;  /* 0x0000000000007306 */ /* 0x000e240000201400 */
[----:B------:R-:W-:Y:S02]  /*24a0*/  FFMA.FTZ R3, R3, R4, -1 ;  /* 0xbf80000003037423 */ /* 0x000fe40000010004 */
[----:B------:R-:W-:Y:S02]  /*24b0*/  @!P0 IMAD.MOV.U32 R4, RZ, RZ, 0x7f800000 ;  /* 0x7f800000ff048424 */ /* 0x000fe400078e00ff */
        /* <DEDUP_REMOVED lines=12> */
[----:B------:R-:W-:Y:S02]  /*2580*/  FFMA.FTZ R2, R3, 0.69314718246459960938, R2 ;  /* 0x3f31721803027823 */ /* 0x000fe40000010002 */
[----:B------:R-:W-:-:S04]  /*2590*/  @!P0 FFMA.FTZ R2, R9, R4, +INF ;  /* 0x7f80000009028423 */ /* 0x000fc80000010004 */
[----:B------:R-:W-:Y:S02]  /*25a0*/  FMUL.FTZ R2, R2, 0.5 ;  /* 0x3f00000002027820 */ /* 0x000fe40000410000 */
.L_x_3840:
[----:B------:R-:W-:Y:S05]  /*25b0*/  BSYNC B0 ;  /* 0x0000000000007941 */ /* 0x000fea0003800000 */
.L_x_3838:
[----:B------:R-:W0:Y:S02]  /*25c0*/  LDC.U8 R3, c[0x0][0x371] ;  /* 0x0000dc40ff037b82 */ /* 0x000e240000000000 */
        /* <DEDUP_REMOVED lines=14> */
.L_x_3844:
[----:B------:R-:W0:Y:S02]  /*26b0*/  F2I.S64.TRUNC R2, R2 ;  /* 0x0000000200027311 */ /* 0x000e24000020d900 */
[----:B0-----:R-:W-:-:S05]  /*26c0*/  IMAD.MOV.U32 R5, RZ, RZ, R2 ;  /* 0x000000ffff057224 */ /* 0x001fca00078e0002 */
[----:B------:R0:W-:Y:S01]  /*26d0*/  STG.E.U8 [R16.64], R5 ;  /* 0x0000000510007986 */ /* 0x0001e2000c101124 */
[----:B------:R-:W-:Y:S05]  /*26e0*/  BRA `(.L_x_3846) ;  /* 0x00000d5000007947 */ /* 0x000fea0003800000 */
.L_x_3843:
        /* <DEDUP_REMOVED lines=9> */
.L_x_3848:
[----:B------:R-:W0:Y:S02]  /*2780*/  F2I.FTZ.TRUNC.NTZ R3, R2 ;  /* 0x0000000200037305 */ /* 0x000e24000021f100 */
[----:B0-----:R0:W-:Y:S01]  /*2790*/  STG.E [R16.64], R3 ;  /* 0x0000000310007986 */ /* 0x0011e2000c101924 */
[----:B------:R-:W-:Y:S05]  /*27a0*/  BRA `(.L_x_3846) ;  /* 0x00000c9000007947 */ /* 0x000fea0003800000 */
.L_x_3847:
[----:B------:R-:W0:Y:S02]  /*27b0*/  F2I.FTZ.TRUNC.NTZ R3, R2 ;  /* 0x0000000200037305 */ /* 0x000e24000021f100 */
[----:B0-----:R0:W-:Y:S01]  /*27c0*/  STG.E.U16 [R16.64], R3 ;  /* 0x0000000310007986 */ /* 0x0011e2000c101524 */
[----:B------:R-:W-:Y:S05]  /*27d0*/  BRA `(.L_x_3846) ;  /* 0x00000c6000007947 */ /* 0x000fea0003800000 */
.L_x_3842:
        /* <DEDUP_REMOVED lines=8> */
.L_x_3850:
[----:B------:R-:W-:-:S05]  /*2860*/  F2FP.PACK_AB R2, RZ, R2 ;  /* 0x00000002ff02723e */ /* 0x000fca00000000ff */
[----:B------:R0:W-:Y:S01]  /*2870*/  STG.E.U16 [R16.64], R2 ;  /* 0x0000000210007986 */ /* 0x0001e2000c101524 */
[----:B------:R-:W-:Y:S05]  /*2880*/  BRA `(.L_x_3846) ;  /* 0x00000bb000007947 */ /* 0x000fea0003800000 */
.L_x_3849:
[----:B------:R-:W-:-:S13]  /*2890*/  ISETP.NE.AND P0, PT, R0, 0x7, PT ;  /* 0x000000070000780c */ /* 0x000fda0003f05270 */
[----:B------:R-:W-:Y:S05]  /*28a0*/  @!P0 BRA `(.L_x_3851) ;  /* 0x000000a000008947 */ /* 0x000fea0003800000 */
[----:B------:R-:W-:-:S13]  /*28b0*/  ISETP.NE.AND P0, PT, R0, 0x8, PT ;  /* 0x000000080000780c */ /* 0x000fda0003f05270 */
[----:B------:R-:W-:Y:S05]  /*28c0*/  @!P0 BRA `(.L_x_3852) ;  /* 0x0000005000008947 */ /* 0x000fea0003800000 */
[----:B------:R-:W-:-:S13]  /*28d0*/  ISETP.NE.AND P0, PT, R0, 0x9, PT ;  /* 0x000000090000780c */ /* 0x000fda0003f05270 */
[----:B------:R-:W-:Y:S05]  /*28e0*/  @P0 BRA `(.L_x_3845) ;  /* 0x000009c000000947 */ /* 0x000fea0003800000 */
[----:B------:R-:W-:-:S05]  /*28f0*/  IMAD.MOV.U32 R4, RZ, RZ, R2 ;  /* 0x000000ffff047224 */ /* 0x000fca00078e0002 */
[----:B------:R0:W-:Y:S01]  /*2900*/  STG.E.64 [R16.64], R4 ;  /* 0x0000000410007986 */ /* 0x0001e2000c101b24 */
[----:B------:R-:W-:Y:S05]  /*2910*/  BRA `(.L_x_3846) ;  /* 0x00000b2000007947 */ /* 0x000fea0003800000 */
.L_x_3852:
[----:B------:R-:W-:-:S05]  /*2920*/  F2FP.PACK_AB R5, R5, R2 ;  /* 0x000000020505723e */ /* 0x000fca00000000ff */
[----:B------:R0:W-:Y:S01]  /*2930*/  STG.E [R16.64], R5 ;  /* 0x0000000510007986 */ /* 0x0001e2000c101924 */
[----:B------:R-:W-:Y:S05]  /*2940*/  BRA `(.L_x_3846) ;  /* 0x00000af000007947 */ /* 0x000fea0003800000 */
.L_x_3851:
[----:B------:R-:W-:-:S06]  /*2950*/  FMUL.FTZ R2, R2, 1 ;  /* 0x3f80000002027820 */ /* 0x000fcc0000410000 */
[----:B------:R-:W0:Y:S02]  /*2960*/  F2F.F64.F32 R2, R2 ;  /* 0x0000000200027310 */ /* 0x000e240000201800 */
[----:B0-----:R0:W-:Y:S01]  /*2970*/  STG.E.64 [R16.64], R2 ;  /* 0x0000000210007986 */ /* 0x0011e2000c101b24 */
[----:B------:R-:W-:Y:S05]  /*2980*/  BRA `(.L_x_3846) ;  /* 0x00000ab000007947 */ /* 0x000fea0003800000 */
.L_x_3841:
        /* <DEDUP_REMOVED lines=8> */
[----:B------:R-:W-:Y:S02]  /*2a10*/  FSETP.NEU.FTZ.AND P0, PT, R2, RZ, PT ;  /* 0x000000ff0200720b */ /* 0x000fe40003f1d000 */
[----:B------:R-:W-:-:S04]  /*2a20*/  FSETP.NEU.FTZ.AND P1, PT, R5, RZ, PT ;  /* 0x000000ff0500720b */ /* 0x000fc80003f3d000 */
[----:B------:R-:W-:-:S04]  /*2a30*/  PLOP3.LUT P0, PT, P1, P0, PT, 0xa8, 0x0 ;  /* 0x000000000000781c */ /* 0x000fc80000f01570 */
[----:B------:R-:W-:-:S05]  /*2a40*/  SEL R3, RZ, 0x1, !P0 ;  /* 0x00000001ff037807 */ /* 0x000fca0004000000 */
[----:B------:R0:W-:Y:S01]  /*2a50*/  STG.E.U8 [R16.64], R3 ;  /* 0x0000000310007986 */ /* 0x0001e2000c101124 */
[----:B------:R-:W-:Y:S05]  /*2a60*/  BRA `(.L_x_3846) ;  /* 0x000009d000007947 */ /* 0x000fea0003800000 */
.L_x_3855:
[----:B------:R-:W-:Y:S02]  /*2a70*/  FMUL.FTZ R6, R5, 1 ;  /* 0x3f80000005067820 */ /* 0x000fe40000410000 */
[----:B------:R-:W-:-:S04]  /*2a80*/  FMUL.FTZ R4, R2, 1 ;  /* 0x3f80000002047820 */ /* 0x000fc80000410000 */
[----:B------:R-:W-:Y:S08]  /*2a90*/  F2F.F64.F32 R6, R6 ;  /* 0x0000000600067310 */ /* 0x000ff00000201800 */
[----:B------:R-:W0:Y:S02]  /*2aa0*/  F2F.F64.F32 R4, R4 ;  /* 0x0000000400047310 */ /* 0x000e240000201800 */
[----:B0-----:R0:W-:Y:S01]  /*2ab0*/  STG.E.128 [R16.64], R4 ;  /* 0x0000000410007986 */ /* 0x0011e2000c101d24 */
[----:B------:R-:W-:Y:S05]  /*2ac0*/  BRA `(.L_x_3846) ;  /* 0x0000097000007947 */ /* 0x000fea0003800000 */
.L_x_3854:
        /* <DEDUP_REMOVED lines=20> */
.L_x_3859:
[----:B------:R-:W-:Y:S05]  /*2c10*/  BSYNC B0 ;  /* 0x0000000000007941 */ /* 0x000fea0003800000 */
.L_x_3858:
[----:B------:R-:W-:-:S05]  /*2c20*/  LOP3.LUT R5, R0, R5, RZ, 0xfc, !PT ;  /* 0x0000000500057212 */ /* 0x000fca00078efcff */
[----:B------:R0:W-:Y:S01]  /*2c30*/  STG.E.U8 [R16.64], R5 ;  /* 0x0000000510007986 */ /* 0x0001e2000c101124 */
[----:B------:R-:W-:Y:S05]  /*2c40*/  BRA `(.L_x_3846) ;  /* 0x000007f000007947 */ /* 0x000fea0003800000 */
.L_x_3857:
        /* <DEDUP_REMOVED lines=12> */
.L_x_3861:
[----:B------:R-:W-:Y:S01]  /*2d10*/  IMAD.MOV.U32 R0, RZ, RZ, 0x7f ;  /* 0x0000007fff007424 */ /* 0x000fe200078e00ff */
[----:B------:R-:W-:-:S04]  /*2d20*/  ISETP.GT.U32.AND P0, PT, R4, 0x7f800000, PT ;  /* 0x7f8000000400780c */ /* 0x000fc80003f04070 */
[----:B------:R-:W-:-:S04]  /*2d30*/  SEL R0, R0, 0x7c, P0 ;  /* 0x0000007c00007807 */ /* 0x000fc80000000000 */
.L_x_3862:
[----:B------:R-:W-:Y:S05]  /*2d40*/  BSYNC B0 ;  /* 0x0000000000007941 */ /* 0x000fea0003800000 */
.L_x_3860:
[----:B------:R-:W-:-:S04]  /*2d50*/  LOP3.LUT R2, R2, 0x80000000, RZ, 0xc0, !PT ;  /* 0x8000000002027812 */ /* 0x000fc800078ec0ff */
[----:B------:R-:W-:-:S04]  /*2d60*/  SHF.R.U32.HI R3, RZ, 0x18, R2 ;  /* 0x00000018ff037819 */ /* 0x000fc80000011602 */
[----:B------:R-:W-:-:S05]  /*2d70*/  LOP3.LUT R3, R0, R3, RZ, 0xfc, !PT ;  /* 0x0000000300037212 */ /* 0x000fca00078efcff */
[----:B------:R0:W-:Y:S01]  /*2d80*/  STG.E.U8 [R16.64], R3 ;  /* 0x0000000310007986 */ /* 0x0001e2000c101124 */
[----:B------:R-:W-:Y:S05]  /*2d90*/  BRA `(.L_x_3846) ;  /* 0x000006a000007947 */ /* 0x000fea0003800000 */
.L_x_3856:
[----:B------:R-:W-:-:S05]  /*2da0*/  F2FP.BF16.PACK_AB R2, RZ, R2 ;  /* 0x00000002ff02723e */ /* 0x000fca00000010ff */
[----:B------:R0:W-:Y:S01]  /*2db0*/  STG.E.U16 [R16.64], R2 ;  /* 0x0000000210007986 */ /* 0x0001e2000c101524 */
[----:B------:R-:W-:Y:S05]  /*2dc0*/  BRA `(.L_x_3846) ;  /* 0x0000067000007947 */ /* 0x000fea0003800000 */
.L_x_3853:
        /* <DEDUP_REMOVED lines=11> */
.L_x_3865:
        /* <DEDUP_REMOVED lines=16> */
.L_x_3868:
[----:B------:R-:W-:-:S04]  /*2f80*/  LOP3.LUT R2, R2, 0x80000000, RZ, 0xc0, !PT ;  /* 0x8000000002027812 */ /* 0x000fc800078ec0ff */
[----:B------:R-:W-:-:S04]  /*2f90*/  SHF.R.U32.HI R3, RZ, 0x18, R2 ;  /* 0x00000018ff037819 */ /* 0x000fc80000011602 */
[----:B------:R-:W-:-:S04]  /*2fa0*/  LOP3.LUT R0, R0, R3, RZ, 0xfc, !PT ;  /* 0x0000000300007212 */ /* 0x000fc800078efcff */
[----:B------:R-:W-:Y:S02]  /*2fb0*/  PRMT R8, R0, 0x7610, R8 ;  /* 0x0000761000087816 */ /* 0x000fe40000000008 */
.L_x_3867:
[----:B------:R-:W-:Y:S05]  /*2fc0*/  BSYNC B0 ;  /* 0x0000000000007941 */ /* 0x000fea0003800000 */
.L_x_3866:
[----:B------:R0:W-:Y:S01]  /*2fd0*/  STG.E.U8 [R16.64], R8 ;  /* 0x0000000810007986 */ /* 0x0001e2000c101124 */
[----:B------:R-:W-:Y:S05]  /*2fe0*/  BRA `(.L_x_3846) ;  /* 0x0000045000007947 */ /* 0x000fea0003800000 */
.L_x_3864:
        /* <DEDUP_REMOVED lines=16> */
.L_x_3871:
[----:B------:R-:W-:-:S04]  /*30f0*/  LOP3.LUT R2, R2, 0x80000000, RZ, 0xc0, !PT ;  /* 0x8000000002027812 */ /* 0x000fc800078ec0ff */
[----:B------:R-:W-:-:S04]  /*3100*/  SHF.R.U32.HI R3, RZ, 0x18, R2 ;  /* 0x00000018ff037819 */ /* 0x000fc80000011602 */
[----:B------:R-:W-:-:S04]  /*3110*/  LOP3.LUT R0, R0, R3, RZ, 0xfc, !PT ;  /* 0x0000000300007212 */ /* 0x000fc800078efcff */
[----:B------:R-:W-:Y:S02]  /*3120*/  PRMT R8, R0, 0x7610, R8 ;  /* 0x0000761000087816 */ /* 0x000fe40000000008 */
.L_x_3870:
[----:B------:R-:W-:Y:S05]  /*3130*/  BSYNC B0 ;  /* 0x0000000000007941 */ /* 0x000fea0003800000 */
.L_x_3869:
[----:B------:R0:W-:Y:S01]  /*3140*/  STG.E.U8 [R16.64], R8 ;  /* 0x0000000810007986 */ /* 0x0001e2000c101124 */
[----:B------:R-:W-:Y:S05]  /*3150*/  BRA `(.L_x_3846) ;  /* 0x000002e000007947 */ /* 0x000fea0003800000 */
.L_x_3863:
        /* <DEDUP_REMOVED lines=21> */
.L_x_3845:
        /* <DEDUP_REMOVED lines=20> */
.L_x_3873:
[----:B------:R-:W0:Y:S02]  /*33f0*/  F2I.U64.TRUNC R2, R2 ;  /* 0x0000000200027311 */ /* 0x000e24000020d800 */
[----:B0-----:R0:W-:Y:S01]  /*3400*/  STG.E.64 [R16.64], R2 ;  /* 0x0000000210007986 */ /* 0x0011e2000c101b24 */
[----:B------:R-:W-:Y:S05]  /*3410*/  BRA `(.L_x_3846) ;  /* 0x0000002000007947 */ /* 0x000fea0003800000 */
.L_x_3872:
[----:B------:R-:W0:Y:S02]  /*3420*/  F2I.FTZ.U32.TRUNC.NTZ R3, R2 ;  /* 0x0000000200037305 */ /* 0x000e24000021f000 */
[----:B0-----:R0:W-:Y:S02]  /*3430*/  STG.E [R16.64], R3 ;  /* 0x0000000310007986 */ /* 0x0011e4000c101924 */
.L_x_3846:
[----:B------:R-:W-:-:S05]  /*3440*/  IMAD R18, R23, 0x200, R18 ;  /* 0x0000020017127824 */ /* 0x000fca00078e0212 */
[----:B------:R-:W-:Y:S02]  /*3450*/  IADD3 R19, R18, 0x80, RZ ;  /* 0x0000008012137810 */ /* 0x000fe40007ffe0ff */
.L_x_3802:
[----:B------:R-:W-:Y:S05]  /*3460*/  BSYNC B6 ;  /* 0x0000000000067941 */ /* 0x000fea0003800000 */
.L_x_3801:
[----:B------:R-:W-:Y:S01]  /*3470*/  ISETP.GE.AND P0, PT, R19, c[0x0][0x160], PT ;  /* 0x0000580013007a0c */ /* 0x000fe20003f06270 */
[----:B------:R-:W-:-:S12]  /*3480*/  BSSY B6, `(.L_x_3874) ;  /* 0x000067e000067945 */ /* 0x000fd80003800000 */
[----:B------:R-:W-:Y:S05]  /*3490*/  @P0 BRA `(.L_x_3875) ;  /* 0x000067c000000947 */ /* 0x000fea0003800000 */
[----:B------:R-:W-:Y:S01]  /*34a0*/  ISETP.NE.AND P0, PT, RZ, c[0x0][0x168], PT ;  /* 0x00005a00ff007a0c */ /* 0x000fe20003f05270 */
[----:B------:R-:W-:Y:S02]  /*34b0*/  IMAD.MOV.U32 R0, RZ, RZ, RZ ;  /* 0x000000ffff007224 */ /* 0x000fe400078e00ff */
[----:B0-----:R-:W-:-:S10]  /*34c0*/  IMAD.MOV.U32 R16, RZ, RZ, RZ ;  /* 0x000000ffff107224 */ /* 0x001fd400078e00ff */
[----:B------:R-:W-:Y:S05]  /*34d0*/  @!P0 BRA `(.L_x_3876) ;  /* 0x00000e0000008947 */ /* 0x000fea0003800000 */
[----:B------:R-:W-:Y:S01]  /*34e0*/  HFMA2.MMA R4, -RZ, RZ, 0, 5.9604644775390625e-08 ;  /* 0x00000001ff047435 */ /* 0x000fe200000001ff */
[----:B------:R-:W-:-:S04]  /*34f0*/  IMAD.MOV.U32 R18, RZ, RZ, RZ ;  /* 0x000000ffff127224 */ /* 0x000fc800078e00ff */
[----:B------:R-:W-:-:S05]  /*3500*/  IMAD.HI.U32 R2, R19, c[0x0][0x170], R18 ;  /* 0x00005c0013027a27 */ /* 0x000fca00078e0012 */
        /* <DEDUP_REMOVED lines=221> */
.L_x_3876:
        /* <DEDUP_REMOVED lines=21> */
.L_x_3881:
[----:B------:R-:W2:Y:S01]  /*4430*/  LDG.E.U8 R2, [R4.64] ;  /* 0x0000002404027981 */ /* 0x000ea2000c1e1100 */
[----:B------:R-:W-:Y:S01]  /*4440*/  IMAD.MOV.U32 R3, RZ, RZ, RZ ;  /* 0x000000ffff037224 */ /* 0x000fe200078e00ff */
[----:B--2---:R-:W0:Y:S01]  /*4450*/  I2F.U16 R2, R2 ;  /* 0x0000000200027306 */ /* 0x004e220000101000 */
[----:B------:R-:W-:Y:S05]  /*4460*/  BRA `(.L_x_3883) ;  /* 0x00000de000007947 */ /* 0x000fea0003800000 */
.L_x_3880:
        /* <DEDUP_REMOVED lines=10> */
.L_x_3885:
[----:B------:R-:W2:Y:S01]  /*4510*/  LDG.E R2, [R4.64] ;  /* 0x0000002404027981 */ /* 0x000ea2000c1e1900 */
[----:B------:R-:W-:Y:S01]  /*4520*/  IMAD.MOV.U32 R3, RZ, RZ, RZ ;  /* 0x000000ffff037224 */ /* 0x000fe200078e00ff */
[----:B--2---:R-:W0:Y:S01]  /*4530*/  I2F R2, R2 ;  /* 0x0000000200027306 */ /* 0x004e220000201400 */
[----:B------:R-:W-:Y:S05]  /*4540*/  BRA `(.L_x_3883) ;  /* 0x00000d0000007947 */ /* 0x000fea0003800000 */
.L_x_3884:
[----:B------:R-:W2:Y:S01]  /*4550*/  LDG.E.U16 R2, [R4.64] ;  /* 0x0000002404027981 */ /* 0x000ea2000c1e1500 */
[----:B------:R-:W-:Y:S01]  /*4560*/  IMAD.MOV.U32 R3, RZ, RZ, RZ ;  /* 0x000000ffff037224 */ /* 0x000fe200078e00ff */
[----:B--2---:R-:W0:Y:S01]  /*4570*/  I2F.S16 R2, R2 ;  /* 0x0000000200027306 */ /* 0x004e220000101400 */
[----:B------:R-:W-:Y:S05]  /*4580*/  BRA `(.L_x_3883) ;  /* 0x00000cc000007947 */ /* 0x000fea0003800000 */
.L_x_3879:
        /* <DEDUP_REMOVED lines=9> */
.L_x_3887:
[----:B------:R-:W2:Y:S01]  /*4620*/  LDG.E.U16 R2, [R4.64] ;  /* 0x0000002404027981 */ /* 0x000ea2000c1e1500 */
[----:B------:R-:W-:Y:S01]  /*4630*/  IMAD.MOV.U32 R3, RZ, RZ, RZ ;  /* 0x000000ffff037224 */ /* 0x000fe200078e00ff */
[----:B--2---:R-:W-:Y:S01]  /*4640*/  HADD2.F32 R2, -RZ, R2.H0_H0 ;  /* 0x20000002ff027230 */ /* 0x004fe20000004100 */
[----:B------:R-:W-:Y:S05]  /*4650*/  BRA `(.L_x_3883) ;  /* 0x00000bf000007947 */ /* 0x000fea0003800000 */
.L_x_3886:
        /* <DEDUP_REMOVED lines=8> */
.L_x_3889:
[----:B------:R-:W2:Y:S02]  /*46e0*/  LDG.E R2, [R4.64] ;  /* 0x0000002404027981 */ /* 0x000ea4000c1e1900 */
[--C-:B--2---:R-:W-:Y:S02]  /*46f0*/  HADD2.F32 R3, -RZ, R2.reuse.H1_H1 ;  /* 0x30000002ff037230 */ /* 0x104fe40000004100 */
[----:B------:R-:W-:Y:S01]  /*4700*/  HADD2.F32 R2, -RZ, R2.H0_H0 ;  /* 0x20000002ff027230 */ /* 0x000fe20000004100 */
[----:B------:R-:W-:Y:S05]  /*4710*/  BRA `(.L_x_3883) ;  /* 0x00000b3000007947 */ /* 0x000fea0003800000 */
.L_x_3888:
[----:B------:R-:W2:Y:S01]  /*4720*/  LDG.E.64 R4, [R4.64] ;  /* 0x0000002404047981 */ /* 0x000ea2000c1e1b00 */
[----:B------:R-:W-:Y:S01]  /*4730*/  IMAD.MOV.U32 R3, RZ, RZ, RZ ;  /* 0x000000ffff037224 */ /* 0x000fe200078e00ff */
[----:B--2---:R-:W0:Y:S01]  /*4740*/  F2F.F32.F64 R2, R4 ;  /* 0x0000000400027310 */ /* 0x004e220000301000 */
[----:B------:R-:W0:-:S14]  /*4750*/  DSETP.GEU.AND P0, PT, |R4|, c[0x2][0x0], PT ;  /* 0x008000000400762a */ /* 0x000e1c0003f0e200 */
[----:B0-----:R-:W-:Y:S01]  /*4760*/  @!P0 FMUL R2, R2, 1.175494350822287508e-38 ;  /* 0x0080000002028820 */ /* 0x001fe20000400000 */
[----:B------:R-:W-:Y:S05]  /*4770*/  BRA `(.L_x_3883) ;  /* 0x00000ad000007947 */ /* 0x000fea0003800000 */
.L_x_3878:
        /* <DEDUP_REMOVED lines=13> */
.L_x_3892:
        /* <DEDUP_REMOVED lines=8> */
.L_x_3891:
        /* <DEDUP_REMOVED lines=27> */
.L_x_3894:
        /* <DEDUP_REMOVED lines=14> */
.L_x_3893:
[----:B------:R-:W2:Y:S01]  /*4b60*/  LDG.E.U16 R2, [R4.64] ;  /* 0x0000002404027981 */ /* 0x000ea2000c1e1500 */
[----:B------:R-:W-:Y:S01]  /*4b70*/  IMAD.MOV.U32 R3, RZ, RZ, RZ ;  /* 0x000000ffff037224 */ /* 0x000fe200078e00ff */
[----:B--2---:R-:W-:Y:S01]  /*4b80*/  PRMT R2, RZ, 0x5410, R2 ;  /* 0x00005410ff027816 */ /* 0x004fe20000000002 */
[----:B------:R-:W-:Y:S05]  /*4b90*/  BRA `(.L_x_3883) ;  /* 0x000006b000007947 */ /* 0x000fea0003800000 */
.L_x_3890:
        /* <DEDUP_REMOVED lines=12> */
.L_x_3897:
        /* <DEDUP_REMOVED lines=20> */
.L_x_3899:
[----:B------:R-:W-:Y:S05]  /*4da0*/  BSYNC B0 ;  /* 0x0000000000007941 */ /* 0x000fea0003800000 */
.L_x_3898:
[----:B------:R-:W-:Y:S01]  /*4db0*/  IMAD.SHL.U32 R2, R2, 0x100000, RZ ;  /* 0x0010000002027824 */ /* 0x000fe200078e00ff */
[----:B------:R-:W-:-:S04]  /*4dc0*/  LEA R5, R0, 0x3b800000, 0x17 ;  /* 0x3b80000000057811 */ /* 0x000fc800078eb8ff */
[----:B------:R-:W-:Y:S01]  /*4dd0*/  LOP3.LUT R2, R5, R2, R6, 0xfe, !PT ;  /* 0x0000000205027212 */ /* 0x000fe200078efe06 */
[----:B------:R-:W-:Y:S05]  /*4de0*/  BRA `(.L_x_3883) ;  /* 0x0000046000007947 */ /* 0x000fea0003800000 */
.L_x_3896:
        /* <DEDUP_REMOVED lines=20> */
.L_x_3901:
[----:B------:R-:W-:Y:S05]  /*4f30*/  BSYNC B0 ;  /* 0x0000000000007941 */ /* 0x000fea0003800000 */
.L_x_3900:
[----:B------:R-:W-:Y:S01]  /*4f40*/  IMAD.SHL.U32 R2, R2, 0x200000, RZ ;  /* 0x0020000002027824 */ /* 0x000fe200078e00ff */
[----:B------:R-:W-:-:S04]  /*4f50*/  LEA R5, R0, 0x37800000, 0x17 ;  /* 0x3780000000057811 */ /* 0x000fc800078eb8ff */
[----:B------:R-:W-:Y:S01]  /*4f60*/  LOP3.LUT R2, R5, R2, R6, 0xfe, !PT ;  /* 0x0000000205027212 */ /* 0x000fe200078efe06 */
[----:B------:R-:W-:Y:S05]  /*4f70*/  BRA `(.L_x_3883) ;  /* 0x000002d000007947 */ /* 0x000fea0003800000 */
.L_x_3895:
        /* <DEDUP_REMOVED lines=14> */
.L_x_3905:
[----:B------:R-:W-:Y:S05]  /*5060*/  BSYNC B0 ;  /* 0x0000000000007941 */ /* 0x000fea0003800000 */
.L_x_3904:
[----:B------:R-:W-:Y:S01]  /*5070*/  IMAD.MOV.U32 R3, RZ, RZ, RZ ;  /* 0x000000ffff037224 */ /* 0x000fe200078e00ff */
[----:B------:R-:W-:Y:S05]  /*5080*/  BRA `(.L_x_3883) ;  /* 0x000001c000007947 */ /* 0x000fea0003800000 */
.L_x_3882:
        /* <DEDUP_REMOVED lines=21> */
.L_x_3903:
[----:B------:R-:W2:Y:S01]  /*51e0*/  LDG.E.64 R4, [R4.64] ;  /* 0x0000002404047981 */ /* 0x000ea2000c1e1b00 */
[----:B------:R-:W-:Y:S01]  /*51f0*/  IMAD.MOV.U32 R3, RZ, RZ, RZ ;  /* 0x000000ffff037224 */ /* 0x000fe200078e00ff */
[----:B--2---:R0:W1:Y:S01]  /*5200*/  I2F.U64 R2, R4 ;  /* 0x0000000400027312 */ /* 0x0040620000301000 */
[----:B------:R-:W-:Y:S05]  /*5210*/  BRA `(.L_x_3883) ;  /* 0x0000003000007947 */ /* 0x000fea0003800000 */
.L_x_3902:
[----:B------:R-:W2:Y:S01]  /*5220*/  LDG.E R2, [R4.64] ;  /* 0x0000002404027981 */ /* 0x000ea2000c1e1900 */
[----:B------:R-:W-:Y:S01]  /*5230*/  IMAD.MOV.U32 R3, RZ, RZ, RZ ;  /* 0x000000ffff037224 */ /* 0x000fe200078e00ff */
[----:B--2---:R-:W0:Y:S06]  /*5240*/  I2F.U32 R2, R2 ;  /* 0x0000000200027306 */ /* 0x004e2c0000201000 */
.L_x_3883:
[----:B------:R-:W-:Y:S05]  /*5250*/  BSYNC B7 ;  /* 0x0000000000077941 */ /* 0x000fea0003800000 */
.L_x_3877:
        /* <DEDUP_REMOVED lines=18> */
.L_x_3907:
[----:B------:R-:W-:Y:S05]  /*5380*/  BSYNC B1 ;  /* 0x0000000000017941 */ /* 0x000fea0003800000 */
.L_x_3906:
        /* <DEDUP_REMOVED lines=18> */
.L_x_3909:
[----:B------:R-:W-:Y:S01]  /*54b0*/  ISETP.GE.AND P0, PT, R12, RZ, PT ;  /* 0x000000ff0c00720c */ /* 0x000fe20003f06270 */
[----:B------:R-:W-:-:S12]  /*54c0*/  IMAD.MOV.U32 R5, RZ, RZ, 0x3fd774eb ;  /* 0x3fd774ebff057424 */ /* 0x000fd800078e00ff */
[----:B------:R-:W-:-:S04]  /*54d0*/  @P0 FFMA.FTZ R0, R5, 0.93318945169448852539, -R0 ;  /* 0x3f6ee58105000823 */ /* 0x000fc80000010800 */
[----:B------:R-:W-:Y:S02]  /*54e0*/  @!P0 FFMA.FTZ R0, R5, 0.93318945169448852539, R0 ;  /* 0x3f6ee58105008823 */ /* 0x000fe40000010000 */
.L_x_3910:
[----:B------:R-:W-:Y:S05]  /*54f0*/  BSYNC B0 ;  /* 0x0000000000007941 */ /* 0x000fea0003800000 */
.L_x_3908:
        /* <DEDUP_REMOVED lines=45> */
.L_x_3912:
        /* <DEDUP_REMOVED lines=32> */
.L_x_3913:
[----:B------:R-:W-:Y:S05]  /*59d0*/  BSYNC B0 ;  /* 0x0000000000007941 */ /* 0x000fea0003800000 */
.L_x_3911:
        /* <DEDUP_REMOVED lines=15> */
.L_x_3917:
[----:B------:R-:W0:Y:S02]  /*5ad0*/  F2I.S64.TRUNC R2, R2 ;  /* 0x0000000200027311 */ /* 0x000e24000020d900 */
[----:B0-----:R-:W-:-:S05]  /*5ae0*/  IMAD.MOV.U32 R5, RZ, RZ, R2 ;  /* 0x000000ffff057224 */ /* 0x001fca00078e0002 */
[----:B------:R0:W-:Y:S01]  /*5af0*/  STG.E.U8 [R16.64], R5 ;  /* 0x0000000510007986 */ /* 0x0001e2000c101124 */
[----:B------:R-:W-:Y:S05]  /*5b00*/  BRA `(.L_x_3919) ;  /* 0x00000d5000007947 */ /* 0x000fea0003800000 */
.L_x_3916:
        /* <DEDUP_REMOVED lines=9> */
.L_x_3921:
[----:B------:R-:W0:Y:S02]  /*5ba0*/  F2I.FTZ.TRUNC.NTZ R3, R2 ;  /* 0x0000000200037305 */ /* 0x000e24000021f100 */
[----:B0-----:R0:W-:Y:S01]  /*5bb0*/  STG.E [R16.64], R3 ;  /* 0x0000000310007986 */ /* 0x0011e2000c101924 */
[----:B------:R-:W-:Y:S05]  /*5bc0*/  BRA `(.L_x_3919) ;  /* 0x00000c9000007947 */ /* 0x000fea0003800000 */
.L_x_3920:
[----:B------:R-:W0:Y:S02]  /*5bd0*/  F2I.FTZ.TRUNC.NTZ R3, R2 ;  /* 0x0000000200037305 */ /* 0x000e24000021f100 */
[----:B0-----:R0:W-:Y:S01]  /*5be0*/  STG.E.U16 [R16.64], R3 ;  /* 0x0000000310007986 */ /* 0x0011e2000c101524 */
[----:B------:R-:W-:Y:S05]  /*5bf0*/  BRA `(.L_x_3919) ;  /* 0x00000c6000007947 */ /* 0x000fea0003800000 */
.L_x_3915:
        /* <DEDUP_REMOVED lines=8> */
.L_x_3923:
[----:B------:R-:W-:-:S05]  /*5c80*/  F2FP.PACK_AB R2, RZ, R2 ;  /* 0x00000002ff02723e */ /* 0x000fca00000000ff */
[----:B------:R0:W-:Y:S01]  /*5c90*/  STG.E.U16 [R16.64], R2 ;  /* 0x0000000210007986 */ /* 0x0001e2000c101524 */
[----:B------:R-:W-:Y:S05]  /*5ca0*/  BRA `(.L_x_3919) ;  /* 0x00000bb000007947 */ /* 0x000fea0003800000 */
.L_x_3922:
        /* <DEDUP_REMOVED lines=9> */
.L_x_3925:
[----:B------:R-:W-:-:S05]  /*5d40*/  F2FP.PACK_AB R5, R5, R2 ;  /* 0x000000020505723e */ /* 0x000fca00000000ff */
[----:B------:R0:W-:Y:S01]  /*5d50*/  STG.E [R16.64], R5 ;  /* 0x0000000510007986 */ /* 0x0001e2000c101924 */
[----:B------:R-:W-:Y:S05]  /*5d60*/  BRA `(.L_x_3919) ;  /* 0x00000af000007947 */ /* 0x000fea0003800000 */
.L_x_3924:
[----:B------:R-:W-:-:S06]  /*5d70*/  FMUL.FTZ R2, R2, 1 ;  /* 0x3f80000002027820 */ /* 0x000fcc0000410000 */
[----:B------:R-:W0:Y:S02]  /*5d80*/  F2F.F64.F32 R2, R2 ;  /* 0x0000000200027310 */ /* 0x000e240000201800 */
[----:B0-----:R0:W-:Y:S01]  /*5d90*/  STG.E.64 [R16.64], R2 ;  /* 0x0000000210007986 */ /* 0x0011e2000c101b24 */
[----:B------:R-:W-:Y:S05]  /*5da0*/  BRA `(.L_x_3919) ;  /* 0x00000ab000007947 */ /* 0x000fea0003800000 */
.L_x_3914:
        /* <DEDUP_REMOVED lines=14> */
.L_x_3928:
[----:B------:R-:W-:Y:S02]  /*5e90*/  FMUL.FTZ R6, R5, 1 ;  /* 0x3f80000005067820 */ /* 0x000fe40000410000 */
[----:B------:R-:W-:-:S04]  /*5ea0*/  FMUL.FTZ R4, R2, 1 ;  /* 0x3f80000002047820 */ /* 0x000fc80000410000 */
[----:B------:R-:W-:Y:S08]  /*5eb0*/  F2F.F64.F32 R6, R6 ;  /* 0x0000000600067310 */ /* 0x000ff00000201800 */
[----:B------:R-:W0:Y:S02]  /*5ec0*/  F2F.F64.F32 R4, R4 ;  /* 0x0000000400047310 */ /* 0x000e240000201800 */
[----:B0-----:R0:W-:Y:S01]  /*5ed0*/  STG.E.128 [R16.64], R4 ;  /* 0x0000000410007986 */ /* 0x0011e2000c101d24 */
[----:B------:R-:W-:Y:S05]  /*5ee0*/  BRA `(.L_x_3919) ;  /* 0x0000097000007947 */ /* 0x000fea0003800000 */
.L_x_3927:
        /* <DEDUP_REMOVED lines=20> */
.L_x_3932:
[----:B------:R-:W-:Y:S05]  /*6030*/  BSYNC B0 ;  /* 0x0000000000007941 */ /* 0x000fea0003800000 */
.L_x_3931:
[----:B------:R-:W-:-:S05]  /*6040*/  LOP3.LUT R5, R0, R5, RZ, 0xfc, !PT ;  /* 0x0000000500057212 */ /* 0x000fca00078efcff */
[----:B------:R0:W-:Y:S01]  /*6050*/  STG.E.U8 [R16.64], R5 ;  /* 0x0000000510007986 */ /* 0x0001e2000c101124 */
[----:B------:R-:W-:Y:S05]  /*6060*/  BRA `(.L_x_3919) ;  /* 0x000007f000007947 */ /* 0x000fea0003800000 */
.L_x_3930:
        /* <DEDUP_REMOVED lines=12> */
.L_x_3934:
[----:B------:R-:W-:Y:S01]  /*6130*/  IMAD.MOV.U32 R0, RZ, RZ, 0x7f ;  /* 0x0000007fff007424 */ /* 0x000fe200078e00ff */
[----:B------:R-:W-:-:S04]  /*6140*/  ISETP.GT.U32.AND P0, PT, R4, 0x7f800000, PT ;  /* 0x7f8000000400780c */ /* 0x000fc80003f04070 */
[----:B------:R-:W-:-:S04]  /*6150*/  SEL R0, R0, 0x7c, P0 ;  /* 0x0000007c00007807 */ /* 0x000fc80000000000 */
.L_x_3935:
[----:B------:R-:W-:Y:S05]  /*6160*/  BSYNC B0 ;  /* 0x0000000000007941 */ /* 0x000fea0003800000 */
.L_x_3933:
[----:B------:R-:W-:-:S04]  /*6170*/  LOP3.LUT R2, R2, 0x80000000, RZ, 0xc0, !PT ;  /* 0x8000000002027812 */ /* 0x000fc800078ec0ff */
[----:B------:R-:W-:-:S04]  /*6180*/  SHF.R.U32.HI R3, RZ, 0x18, R2 ;  /* 0x00000018ff037819 */ /* 0x000fc80000011602 */
[----:B------:R-:W-:-:S05]  /*6190*/  LOP3.LUT R3, R0, R3, RZ, 0xfc, !PT ;  /* 0x0000000300037212 */ /* 0x000fca00078efcff */
[----:B------:R0:W-:Y:S01]  /*61a0*/  STG.E.U8 [R16.64], R3 ;  /* 0x0000000310007986 */ /* 0x0001e2000c101124 */
[----:B------:R-:W-:Y:S05]  /*61b0*/  BRA `(.L_x_3919) ;  /* 0x000006a000007947 */ /* 0x000fea0003800000 */
.L_x_3929:
[----:B------:R-:W-:-:S05]  /*61c0*/  F2FP.BF16.PACK_AB R2, RZ, R2 ;  /* 0x00000002ff02723e */ /* 0x000fca00000010ff */
[----:B------:R0:W-:Y:S01]  /*61d0*/  STG.E.U16 [R16.64], R2 ;  /* 0x0000000210007986 */ /* 0x0001e2000c101524 */
[----:B------:R-:W-:Y:S05]  /*61e0*/  BRA `(.L_x_3919) ;  /* 0x0000067000007947 */ /* 0x000fea0003800000 */
.L_x_3926:
        /* <DEDUP_REMOVED lines=11> */
.L_x_3938:
        /* <DEDUP_REMOVED lines=16> */
.L_x_3941:
[----:B------:R-:W-:-:S04]  /*63a0*/  LOP3.LUT R2, R2, 0x80000000, RZ, 0xc0, !PT ;  /* 0x8000000002027812 */ /* 0x000fc800078ec0ff */
[----:B------:R-:W-:-:S04]  /*63b0*/  SHF.R.U32.HI R3, RZ, 0x18, R2 ;  /* 0x00000018ff037819 */ /* 0x000fc80000011602 */
[----:B------:R-:W-:-:S04]  /*63c0*/  LOP3.LUT R0, R0, R3, RZ, 0xfc, !PT ;  /* 0x0000000300007212 */ /* 0x000fc800078efcff */
[----:B------:R-:W-:Y:S02]  /*63d0*/  PRMT R8, R0, 0x7610, R8 ;  /* 0x0000761000087816 */ /* 0x000fe40000000008 */
.L_x_3940:
[----:B------:R-:W-:Y:S05]  /*63e0*/  BSYNC B0 ;  /* 0x0000000000007941 */ /* 0x000fea0003800000 */
.L_x_3939:
[----:B------:R0:W-:Y:S01]  /*63f0*/  STG.E.U8 [R16.64], R8 ;  /* 0x0000000810007986 */ /* 0x0001e2000c101124 */
[----:B------:R-:W-:Y:S05]  /*6400*/  BRA `(.L_x_3919) ;  /* 0x0000045000007947 */ /* 0x000fea0003800000 */
.L_x_3937:
        /* <DEDUP_REMOVED lines=16> */
.L_x_3944:
[----:B------:R-:W-:-:S04]  /*6510*/  LOP3.LUT R2, R2, 0x80000000, RZ, 0xc0, !PT ;  /* 0x8000000002027812 */ /* 0x000fc800078ec0ff */
[----:B------:R-:W-:-:S04]  /*6520*/  SHF.R.U32.HI R3, RZ, 0x18, R2 ;  /* 0x00000018ff037819 */ /* 0x000fc80000011602 */
[----:B------:R-:W-:-:S04]  /*6530*/  LOP3.LUT R0, R0, R3, RZ, 0xfc, !PT ;  /* 0x0000000300007212 */ /* 0x000fc800078efcff */
[----:B------:R-:W-:Y:S02]  /*6540*/  PRMT R8, R0, 0x7610, R8 ;  /* 0x0000761000087816 */ /* 0x000fe40000000008 */
.L_x_3943:
[----:B------:R-:W-:Y:S05]  /*6550*/  BSYNC B0 ;  /* 0x0000000000007941 */ /* 0x000fea0003800000 */
.L_x_3942:
[----:B------:R0:W-:Y:S01]  /*6560*/  STG.E.U8 [R16.64], R8 ;  /* 0x0000000810007986 */ /* 0x0001e2000c101124 */
[----:B------:R-:W-:Y:S05]  /*6570*/  BRA `(.L_x_3919) ;  /* 0x000002e000007947 */ /* 0x000fea0003800000 */
.L_x_3936:
        /* <DEDUP_REMOVED lines=21> */
.L_x_3918:
[----:B------:R-:W-:Y:S01]  /*66d0*/  MOV R0, 0x0 ;  /* 0x0000000000007802 */ /* 0x000fe20000000f00 */
[----:B------:R-:W-:Y:S02]  /*66e0*/  IMAD.MOV.U32 R4, RZ, RZ, c[0x4][0x148] ;  /* 0x01005200ff047624 */ /* 0x000fe400078e00ff */
[----:B------:R-:W-:Y:S01]  /*66f0*/  IMAD.MOV.U32 R5, RZ, RZ, c[0x4][0x14c] ;  /* 0x01005300ff057624 */ /* 0x000fe200078e00ff */
[----:B------:R0:W1:Y:S01]  /*6700*/  LDC.64 R2, c[0x4][R0] ;  /* 0x0100000000027b82 */ /* 0x0000620000000a00 */
[----:B------:R-:W-:Y:S02]  /*6710*/  IMAD.MOV.U32 R6, RZ, RZ, c[0x4][0x150] ;  /* 0x01005400ff067624 */ /* 0x000fe400078e00ff */
        /* <DEDUP_REMOVED lines=15> */
.L_x_3946:
[----:B------:R-:W0:Y:S02]  /*6810*/  F2I.U64.TRUNC R2, R2 ;  /* 0x0000000200027311 */ /* 0x000e24000020d800 */
[----:B0-----:R0:W-:Y:S01]  /*6820*/  STG.E.64 [R16.64], R2 ;  /* 0x0000000210007986 */ /* 0x0011e2000c101b24 */
[----:B------:R-:W-:Y:S05]  /*6830*/  BRA `(.L_x_3919) ;  /* 0x0000002000007947 */ /* 0x000fea0003800000 */
.L_x_3945:
[----:B------:R-:W0:Y:S02]  /*6840*/  F2I.FTZ.U32.TRUNC.NTZ R3, R2 ;  /* 0x0000000200037305 */ /* 0x000e24000021f000 */
[----:B0-----:R0:W-:Y:S02]  /*6850*/  STG.E [R16.64], R3 ;  /* 0x0000000310007986 */ /* 0x0011e4000c101924 */
.L_x_3919:
        /* <DEDUP_REMOVED lines=17> */
[----:B------:R-:W-:Y:S01]  /*6970*/  IMAD.MOV.U32 R2, RZ, RZ, RZ ;  /* 0x000000ffff027224 */ /* 0x000fe200078e00ff */
[----:B------:R-:W-:-:S03]  /*6980*/  MOV R6, c[0x0][0x168] ;  /* 0x00005a0000067a02 */ /* 0x000fc60000000f00 */
[----:B------:R-:W-:Y:S01]  /*6990*/  IMAD.HI.U32 R4, R3, c[0x0][0x17c], R2 ;  /* 0x00005f0003047a27 */ /* 0x000fe200078e0002 */
[----:B------:R-:W-:-:S04]  /*69a0*/  ISETP.NE.AND P0, PT, R6, 0x2, PT ;  /* 0x000000020600780c */ /* 0x000fc80003f05270 */
        /* <DEDUP_REMOVED lines=210> */
.L_x_3947:
        /* <DEDUP_REMOVED lines=21> */
.L_x_3952:
[----:B------:R-:W2:Y:S01]  /*7820*/  LDG.E.U8 R2, [R4.64] ;  /* 0x0000002404027981 */ /* 0x000ea2000c1e1100 */
[----:B------:R-:W-:Y:S01]  /*7830*/  IMAD.MOV.U32 R3, RZ, RZ, RZ ;  /* 0x000000ffff037224 */ /* 0x000fe200078e00ff */
[----:B--2---:R-:W0:Y:S01]  /*7840*/  I2F.U16 R2, R2 ;  /* 0x0000000200027306 */ /* 0x004e220000101000 */
[----:B------:R-:W-:Y:S05]  /*7850*/  BRA `(.L_x_3954) ;  /* 0x00000de000007947 */ /* 0x000fea0003800000 */
.L_x_3951:
        /* <DEDUP_REMOVED lines=10> */
.L_x_3956:
[----:B------:R-:W2:Y:S01]  /*7900*/  LDG.E R2, [R4.64] ;  /* 0x0000002404027981 */ /* 0x000ea2000c1e1900 */
[----:B------:R-:W-:Y:S01]  /*7910*/  IMAD.MOV.U32 R3, RZ, RZ, RZ ;  /* 0x000000ffff037224 */ /* 0x000fe200078e00ff */
[----:B--2---:R-:W0:Y:S01]  /*7920*/  I2F R2, R2 ;  /* 0x0000000200027306 */ /* 0x004e220000201400 */
[----:B------:R-:W-:Y:S05]  /*7930*/  BRA `(.L_x_3954) ;  /* 0x00000d0000007947 */ /* 0x000fea0003800000 */
.L_x_3955:
[----:B------:R-:W2:Y:S01]  /*7940*/  LDG.E.U16 R2, [R4.64] ;  /* 0x0000002404027981 */ /* 0x000ea2000c1e1500 */
[----:B------:R-:W-:Y:S01]  /*7950*/  IMAD.MOV.U32 R3, RZ, RZ, RZ ;  /* 0x000000ffff037224 */ /* 0x000fe200078e00ff */
[----:B--2---:R-:W0:Y:S01]  /*7960*/  I2F.S16 R2, R2 ;  /* 0x0000000200027306 */ /* 0x004e220000101400 */
[----:B------:R-:W-:Y:S05]  /*7970*/  BRA `(.L_x_3954) ;  /* 0x00000cc000007947 */ /* 0x000fea0003800000 */
.L_x_3950:
        /* <DEDUP_REMOVED lines=9> */
.L_x_3958:
[----:B------:R-:W2:Y:S01]  /*7a10*/  LDG.E.U16 R2, [R4.64] ;  /* 0x0000002404027981 */ /* 0x000ea2000c1e1500 */
[----:B------:R-:W-:Y:S01]  /*7a20*/  IMAD.MOV.U32 R3, RZ, RZ, RZ ;  /* 0x000000ffff037224 */ /* 0x000fe200078e00ff */
[----:B--2---:R-:W-:Y:S01]  /*7a30*/  HADD2.F32 R2, -RZ, R2.H0_H0 ;  /* 0x20000002ff027230 */ /* 0x004fe20000004100 */
[----:B------:R-:W-:Y:S05]  /*7a40*/  BRA `(.L_x_3954) ;  /* 0x00000bf000007947 */ /* 0x000fea0003800000 */
.L_x_3957:
        /* <DEDUP_REMOVED lines=8> */
.L_x_3960:
[----:B------:R-:W2:Y:S02]  /*7ad0*/  LDG.E R2, [R4.64] ;  /* 0x0000002404027981 */ /* 0x000ea4000c1e1900 */
[--C-:B--2---:R-:W-:Y:S02]  /*7ae0*/  HADD2.F32 R3, -RZ, R2.reuse.H1_H1 ;  /* 0x30000002ff037230 */ /* 0x104fe40000004100 */
[----:B------:R-:W-:Y:S01]  /*7af0*/  HADD2.F32 R2, -RZ, R2.H0_H0 ;  /* 0x20000002ff027230 */ /* 0x000fe20000004100 */
[----:B------:R-:W-:Y:S05]  /*7b00*/  BRA `(.L_x_3954) ;  /* 0x00000b3000007947 */ /* 0x000fea0003800000 */
.L_x_3959:
[----:B------:R-:W2:Y:S01]  /*7b10*/  LDG.E.64 R4, [R4.64] ;  /* 0x0000002404047981 */ /* 0x000ea2000c1e1b00 */
[----:B------:R-:W-:Y:S01]  /*7b20*/  IMAD.MOV.U32 R3, RZ, RZ, RZ ;  /* 0x000000ffff037224 */ /* 0x000fe200078e00ff */
[----:B--2---:R-:W0:Y:S01]  /*7b30*/  F2F.F32.F64 R2, R4 ;  /* 0x0000000400027310 */ /* 0x004e220000301000 */
[----:B------:R-:W0:-:S14]  /*7b40*/  DSETP.GEU.AND P0, PT, |R4|, c[0x2][0x0], PT ;  /* 0x008000000400762a */ /* 0x000e1c0003f0e200 */
[----:B0-----:R-:W-:Y:S01]  /*7b50*/  @!P0 FMUL R2, R2, 1.175494350822287508e-38 ;  /* 0x0080000002028820 */ /* 0x001fe20000400000 */
[----:B------:R-:W-:Y:S05]  /*7b60*/  BRA `(.L_x_3954) ;  /* 0x00000ad000007947 */ /* 0x000fea0003800000 */
.L_x_3949:
        /* <DEDUP_REMOVED lines=13> */
.L_x_3963:
        /* <DEDUP_REMOVED lines=8> */
.L_x_3962:
        /* <DEDUP_REMOVED lines=27> */
.L_x_3965:
        /* <DEDUP_REMOVED lines=14> */
.L_x_3964:
[----:B------:R-:W2:Y:S01]  /*7f50*/  LDG.E.U16 R2, [R4.64] ;  /* 0x0000002404027981 */ /* 0x000ea2000c1e1500 */
[----:B------:R-:W-:Y:S01]  /*7f60*/  IMAD.MOV.U32 R3, RZ, RZ, RZ ;  /* 0x000000ffff037224 */ /* 0x000fe200078e00ff */
[----:B--2---:R-:W-:Y:S01]  /*7f70*/  PRMT R2, RZ, 0x5410, R2 ;  /* 0x00005410ff027816 */ /* 0x004fe20000000002 */
[----:B------:R-:W-:Y:S05]  /*7f80*/  BRA `(.L_x_3954) ;  /* 0x000006b000007947 */ /* 0x000fea0003800000 */
.L_x_3961:
        /* <DEDUP_REMOVED lines=12> */
.L_x_3968:
        /* <DEDUP_REMOVED lines=20> */
.L_x_3970:
[----:B------:R-:W-:Y:S05]  /*8190*/  BSYNC B0 ;  /* 0x0000000000007941 */ /* 0x000fea0003800000 */
.L_x_3969:
[----:B------:R-:W-:Y:S01]  /*81a0*/  IMAD.SHL.U32 R2, R2, 0x100000, RZ ;  /* 0x0010000002027824 */ /* 0x000fe200078e00ff */
[----:B------:R-:W-:-:S04]  /*81b0*/  LEA R5, R0, 0x3b800000, 0x17 ;  /* 0x3b80000000057811 */ /* 0x000fc800078eb8ff */
[----:B------:R-:W-:Y:S01]  /*81c0*/  LOP3.LUT R2, R5, R2, R6, 0xfe, !PT ;  /* 0x0000000205027212 */ /* 0x000fe200078efe06 */
[----:B------:R-:W-:Y:S05]  /*81d0*/  BRA `(.L_x_3954) ;  /* 0x0000046000007947 */ /* 0x000fea0003800000 */
.L_x_3967:
        /* <DEDUP_REMOVED lines=20> */
.L_x_3972:
[----:B------:R-:W-:Y:S05]  /*8320*/  BSYNC B0 ;  /* 0x0000000000007941 */ /* 0x000fea0003800000 */
.L_x_3971:
[----:B------:R-:W-:Y:S01]  /*8330*/  IMAD.SHL.U32 R2, R2, 0x200000, RZ ;  /* 0x0020000002027824 */ /* 0x000fe200078e00ff */
[----:B------:R-:W-:-:S04]  /*8340*/  LEA R5, R0, 0x37800000, 0x17 ;  /* 0x3780000000057811 */ /* 0x000fc800078eb8ff */
[----:B------:R-:W-:Y:S01]  /*8350*/  LOP3.LUT R2, R5, R2, R6, 0xfe, !PT ;  /* 0x0000000205027212 */ /* 0x000fe200078efe06 */
[----:B------:R-:W-:Y:S05]  /*8360*/  BRA `(.L_x_3954) ;  /* 0x000002d000007947 */ /* 0x000fea0003800000 */
.L_x_3966:
        /* <DEDUP_REMOVED lines=14> */
.L_x_3976:
[----:B------:R-:W-:Y:S05]  /*8450*/  BSYNC B0 ;  /* 0x0000000000007941 */ /* 0x000fea0003800000 */
.L_x_3975:
[----:B------:R-:W-:Y:S01]  /*8460*/  IMAD.MOV.U32 R3, RZ, RZ, RZ ;  /* 0x000000ffff037224 */ /* 0x000fe200078e00ff */
[----:B------:R-:W-:Y:S05]  /*8470*/  BRA `(.L_x_3954) ;  /* 0x000001c000007947 */ /* 0x000fea0003800000 */
.L_x_3953:
        /* <DEDUP_REMOVED lines=21> */
.L_x_3974:
[----:B------:R-:W2:Y:S01]  /*85d0*/  LDG.E.64 R4, [R4.64] ;  /* 0x0000002404047981 */ /* 0x000ea2000c1e1b00 */
[----:B------:R-:W-:Y:S01]  /*85e0*/  IMAD.MOV.U32 R3, RZ, RZ, RZ ;  /* 0x000000ffff037224 */ /* 0x000fe200078e00ff */
[----:B--2---:R0:W1:Y:S01]  /*85f0*/  I2F.U64 R2, R4 ;  /* 0x0000000400027312 */ /* 0x0040620000301000 */
[----:B------:R-:W-:Y:S05]  /*8600*/  BRA `(.L_x_3954) ;  /* 0x0000003000007947 */ /* 0x000fea0003800000 */
.L_x_3973:
[----:B------:R-:W2:Y:S01]  /*8610*/  LDG.E R2, [R4.64] ;  /* 0x0000002404027981 */ /* 0x000ea2000c1e1900 */
[----:B------:R-:W-:Y:S01]  /*8620*/  IMAD.MOV.U32 R3, RZ, RZ, RZ ;  /* 0x000000ffff037224 */ /* 0x000fe200078e00ff */
[----:B--2---:R-:W0:Y:S06]  /*8630*/  I2F.U32 R2, R2 ;  /* 0x0000000200027306 */ /* 0x004e2c0000201000 */
.L_x_3954:
[----:B------:R-:W-:Y:S05]  /*8640*/  BSYNC B7 ;  /* 0x0000000000077941 */ /* 0x000fea0003800000 */
.L_x_3948:
        /* <DEDUP_REMOVED lines=18> */
.L_x_3978:
[----:B------:R-:W-:Y:S05]  /*8770*/  BSYNC B1 ;  /* 0x0000000000017941 */ /* 0x000fea0003800000 */
.L_x_3977:
        /* <DEDUP_REMOVED lines=18> */
.L_x_3980:
[----:B------:R-:W-:Y:S01]  /*88a0*/  ISETP.GE.AND P0, PT, R12, RZ, PT ;  /* 0x000000ff0c00720c */ /* 0x000fe20003f06270 */
[----:B------:R-:W-:-:S12]  /*88b0*/  IMAD.MOV.U32 R5, RZ, RZ, 0x3fd774eb ;  /* 0x3fd774ebff057424 */ /* 0x000fd800078e00ff */
[----:B------:R-:W-:-:S04]  /*88c0*/  @P0 FFMA.FTZ R0, R5, 0.93318945169448852539, -R0 ;  /* 0x3f6ee58105000823 */ /* 0x000fc80000010800 */
[----:B------:R-:W-:Y:S02]  /*88d0*/  @!P0 FFMA.FTZ R0, R5, 0.93318945169448852539, R0 ;  /* 0x3f6ee58105008823 */ /* 0x000fe40000010000 */
.L_x_3981:
[----:B------:R-:W-:Y:S05]  /*88e0*/  BSYNC B0 ;  /* 0x0000000000007941 */ /* 0x000fea0003800000 */
.L_x_3979:
        /* <DEDUP_REMOVED lines=45> */
.L_x_3983:
        /* <DEDUP_REMOVED lines=32> */
.L_x_3984:
[----:B------:R-:W-:Y:S05]  /*8dc0*/  BSYNC B0 ;  /* 0x0000000000007941 */ /* 0x000fea0003800000 */
.L_x_3982:
        /* <DEDUP_REMOVED lines=15> */
.L_x_3988:
[----:B------:R-:W0:Y:S02]  /*8ec0*/  F2I.S64.TRUNC R2, R2 ;  /* 0x0000000200027311 */ /* 0x000e24000020d900 */
[----:B0-----:R-:W-:-:S05]  /*8ed0*/  IMAD.MOV.U32 R5, RZ, RZ, R2 ;  /* 0x000000ffff057224 */ /* 0x001fca00078e0002 */
[----:B------:R0:W-:Y:S01]  /*8ee0*/  STG.E.U8 [R16.64], R5 ;  /* 0x0000000510007986 */ /* 0x0001e2000c101124 */
[----:B------:R-:W-:Y:S05]  /*8ef0*/  BRA `(.L_x_3990) ;  /* 0x00000d5000007947 */ /* 0x000fea0003800000 */
.L_x_3987:
        /* <DEDUP_REMOVED lines=9> */
.L_x_3992:
[----:B------:R-:W0:Y:S02]  /*8f90*/  F2I.FTZ.TRUNC.NTZ R3, R2 ;  /* 0x0000000200037305 */ /* 0x000e24000021f100 */
[----:B0-----:R0:W-:Y:S01]  /*8fa0*/  STG.E [R16.64], R3 ;  /* 0x0000000310007986 */ /* 0x0011e2000c101924 */
[----:B------:R-:W-:Y:S05]  /*8fb0*/  BRA `(.L_x_3990) ;  /* 0x00000c9000007947 */ /* 0x000fea0003800000 */
.L_x_3991:
[----:B------:R-:W0:Y:S02]  /*8fc0*/  F2I.FTZ.TRUNC.NTZ R3, R2 ;  /* 0x0000000200037305 */ /* 0x000e24000021f100 */
[----:B0-----:R0:W-:Y:S01]  /*8fd0*/  STG.E.U16 [R16.64], R3 ;  /* 0x0000000310007986 */ /* 0x0011e2000c101524 */
[----:B------:R-:W-:Y:S05]  /*8fe0*/  BRA `(.L_x_3990) ;  /* 0x00000c6000007947 */ /* 0x000fea0003800000 */
.L_x_3986:
        /* <DEDUP_REMOVED lines=8> */
.L_x_3994:
[----:B------:R-:W-:-:S05]  /*9070*/  F2FP.PACK_AB R2, RZ, R2 ;  /* 0x00000002ff02723e */ /* 0x000fca00000000ff */
[----:B------:R0:W-:Y:S01]  /*9080*/  STG.E.U16 [R16.64], R2 ;  /* 0x0000000210007986 */ /* 0x0001e2000c101524 */
[----:B------:R-:W-:Y:S05]  /*9090*/  BRA `(.L_x_3990) ;  /* 0x00000bb000007947 */ /* 0x000fea0003800000 */
.L_x_3993:
        /* <DEDUP_REMOVED lines=9> */
.L_x_3996:
[----:B------:R-:W-:-:S05]  /*9130*/  F2FP.PACK_AB R5, R5, R2 ;  /* 0x000000020505723e */ /* 0x000fca00000000ff */
[----:B------:R0:W-:Y:S01]  /*9140*/  STG.E [R16.64], R5 ;  /* 0x0000000510007986 */ /* 0x0001e2000c101924 */
[----:B------:R-:W-:Y:S05]  /*9150*/  BRA `(.L_x_3990) ;  /* 0x00000af000007947 */ /* 0x000fea0003800000 */
.L_x_3995:
[----:B------:R-:W-:-:S06]  /*9160*/  FMUL.FTZ R2, R2, 1 ;  /* 0x3f80000002027820 */ /* 0x000fcc0000410000 */
[----:B------:R-:W0:Y:S02]  /*9170*/  F2F.F64.F32 R2, R2 ;  /* 0x0000000200027310 */ /* 0x000e240000201800 */
[----:B0-----:R0:W-:Y:S01]  /*9180*/  STG.E.64 [R16.64], R2 ;  /* 0x0000000210007986 */ /* 0x0011e2000c101b24 */
[----:B------:R-:W-:Y:S05]  /*9190*/  BRA `(.L_x_3990) ;  /* 0x00000ab000007947 */ /* 0x000fea0003800000 */
.L_x_3985:
        /* <DEDUP_REMOVED lines=14> */
.L_x_3999:
[----:B------:R-:W-:Y:S02]  /*9280*/  FMUL.FTZ R6, R5, 1 ;  /* 0x3f80000005067820 */ /* 0x000fe40000410000 */
[----:B------:R-:W-:-:S04]  /*9290*/  FMUL.FTZ R4, R2, 1 ;  /* 0x3f80000002047820 */ /* 0x000fc80000410000 */
[----:B------:R-:W-:Y:S08]  /*92a0*/  F2F.F64.F32 R6, R6 ;  /* 0x0000000600067310 */ /* 0x000ff00000201800 */
[----:B------:R-:W0:Y:S02]  /*92b0*/  F2F.F64.F32 R4, R4 ;  /* 0x0000000400047310 */ /* 0x000e240000201800 */
[----:B0-----:R0:W-:Y:S01]  /*92c0*/  STG.E.128 [R16.64], R4 ;  /* 0x0000000410007986 */ /* 0x0011e2000c101d24 */
[----:B------:R-:W-:Y:S05]  /*92d0*/  BRA `(.L_x_3990) ;  /* 0x0000097000007947 */ /* 0x000fea0003800000 */
.L_x_3998:
        /* <DEDUP_REMOVED lines=20> */
.L_x_4003:
[----:B------:R-:W-:Y:S05]  /*9420*/  BSYNC B0 ;  /* 0x0000000000007941 */ /* 0x000fea0003800000 */
.L_x_4002:
[----:B------:R-:W-:-:S05]  /*9430*/  LOP3.LUT R5, R0, R5, RZ, 0xfc, !PT ;  /* 0x0000000500057212 */ /* 0x000fca00078efcff */
[----:B------:R0:W-:Y:S01]  /*9440*/  STG.E.U8 [R16.64], R5 ;  /* 0x0000000510007986 */ /* 0x0001e2000c101124 */
[----:B------:R-:W-:Y:S05]  /*9450*/  BRA `(.L_x_3990) ;  /* 0x000007f000007947 */ /* 0x000fea0003800000 */
.L_x_4001:
        /* <DEDUP_REMOVED lines=12> */
.L_x_4005:
[----:B------:R-:W-:Y:S01]  /*9520*/  IMAD.MOV.U32 R0, RZ, RZ, 0x7f ;  /* 0x0000007fff007424 */ /* 0x000fe200078e00ff */
[----:B------:R-:W-:-:S04]  /*9530*/  ISETP.GT.U32.AND P0, PT, R4, 0x7f800000, PT ;  /* 0x7f8000000400780c */ /* 0x000fc80003f04070 */
[----:B------:R-:W-:-:S04]  /*9540*/  SEL R0, R0, 0x7c, P0 ;  /* 0x0000007c00007807 */ /* 0x000fc80000000000 */
.L_x_4006:
[----:B------:R-:W-:Y:S05]  /*9550*/  BSYNC B0 ;  /* 0x0000000000007941 */ /* 0x000fea0003800000 */
.L_x_4004:
[----:B------:R-:W-:-:S04]  /*9560*/  LOP3.LUT R2, R2, 0x80000000, RZ, 0xc0, !PT ;  /* 0x8000000002027812 */ /* 0x000fc800078ec0ff */
[----:B------:R-:W-:-:S04]  /*9570*/  SHF.R.U32.HI R3, RZ, 0x18, R2 ;  /* 0x00000018ff037819 */ /* 0x000fc80000011602 */
[----:B------:R-:W-:-:S05]  /*9580*/  LOP3.LUT R3, R0, R3, RZ, 0xfc, !PT ;  /* 0x0000000300037212 */ /* 0x000fca00078efcff */
[----:B------:R0:W-:Y:S01]  /*9590*/  STG.E.U8 [R16.64], R3 ;  /* 0x0000000310007986 */ /* 0x0001e2000c101124 */
[----:B------:R-:W-:Y:S05]  /*95a0*/  BRA `(.L_x_3990) ;  /* 0x000006a000007947 */ /* 0x000fea0003800000 */
.L_x_4000:
[----:B------:R-:W-:-:S05]  /*95b0*/  F2FP.BF16.PACK_AB R2, RZ, R2 ;  /* 0x00000002ff02723e */ /* 0x000fca00000010ff */
[----:B------:R0:W-:Y:S01]  /*95c0*/  STG.E.U16 [R16.64], R2 ;  /* 0x0000000210007986 */ /* 0x0001e2000c101524 */
[----:B------:R-:W-:Y:S05]  /*95d0*/  BRA `(.L_x_3990) ;  /* 0x0000067000007947 */ /* 0x000fea0003800000 */
.L_x_3997:
        /* <DEDUP_REMOVED lines=11> */
.L_x_4009:
        /* <DEDUP_REMOVED lines=16> */
.L_x_4012:
[----:B------:R-:W-:-:S04]  /*9790*/  LOP3.LUT R2, R2, 0x80000000, RZ, 0xc0, !PT ;  /* 0x8000000002027812 */ /* 0x000fc800078ec0ff */
[----:B------:R-:W-:-:S04]  /*97a0*/  SHF.R.U32.HI R3, RZ, 0x18, R2 ;  /* 0x00000018ff037819 */ /* 0x000fc80000011602 */
[----:B------:R-:W-:-:S04]  /*97b0*/  LOP3.LUT R0, R0, R3, RZ, 0xfc, !PT ;  /* 0x0000000300007212 */ /* 0x000fc800078efcff */
[----:B------:R-:W-:Y:S02]  /*97c0*/  PRMT R8, R0, 0x7610, R8 ;  /* 0x0000761000087816 */ /* 0x000fe40000000008 */
.L_x_4011:
[----:B------:R-:W-:Y:S05]  /*97d0*/  BSYNC B0 ;  /* 0x0000000000007941 */ /* 0x000fea0003800000 */
.L_x_4010:
[----:B------:R0:W-:Y:S01]  /*97e0*/  STG.E.U8 [R16.64], R8 ;  /* 0x0000000810007986 */ /* 0x0001e2000c101124 */
[----:B------:R-:W-:Y:S05]  /*97f0*/  BRA `(.L_x_3990) ;  /* 0x0000045000007947 */ /* 0x000fea0003800000 */
.L_x_4008:
        /* <DEDUP_REMOVED lines=16> */
.L_x_4015:
[----:B------:R-:W-:-:S04]  /*9900*/  LOP3.LUT R2, R2, 0x80000000, RZ, 0xc0, !PT ;  /* 0x8000000002027812 */ /* 0x000fc800078ec0ff */
[----:B------:R-:W-:-:S04]  /*9910*/  SHF.R.U32.HI R3, RZ, 0x18, R2 ;  /* 0x00000018ff037819 */ /* 0x000fc80000011602 */
[----:B------:R-:W-:-:S04]  /*9920*/  LOP3.LUT R0, R0, R3, RZ, 0xfc, !PT ;  /* 0x0000000300007212 */ /* 0x000fc800078efcff */
[----:B------:R-:W-:Y:S02]  /*9930*/  PRMT R8, R0, 0x7610, R8 ;  /* 0x0000761000087816 */ /* 0x000fe40000000008 */
.L_x_4014:
[----:B------:R-:W-:Y:S05]  /*9940*/  BSYNC B0 ;  /* 0x0000000000007941 */ /* 0x000fea0003800000 */
.L_x_4013:
[----:B------:R0:W-:Y:S01]  /*9950*/  STG.E.U8 [R16.64], R8 ;  /* 0x0000000810007986 */ /* 0x0001e2000c101124 */
[----:B------:R-:W-:Y:S05]  /*9960*/  BRA `(.L_x_3990) ;  /* 0x000002e000007947 */ /* 0x000fea0003800000 */
.L_x_4007:
        /* <DEDUP_REMOVED lines=21> */
.L_x_3989:
        /* <DEDUP_REMOVED lines=20> */
.L_x_4017:
[----:B------:R-:W0:Y:S02]  /*9c00*/  F2I.U64.TRUNC R2, R2 ;  /* 0x0000000200027311 */ /* 0x000e24000020d800 */
[----:B0-----:R0:W-:Y:S01]  /*9c10*/  STG.E.64 [R16.64], R2 ;  /* 0x0000000210007986 */ /* 0x0011e2000c101b24 */
[----:B------:R-:W-:Y:S05]  /*9c20*/  BRA `(.L_x_3990) ;  /* 0x0000002000007947 */ /* 0x000fea0003800000 */
.L_x_4016:
[----:B------:R-:W0:Y:S02]  /*9c30*/  F2I.FTZ.U32.TRUNC.NTZ R3, R2 ;  /* 0x0000000200037305 */ /* 0x000e24000021f000 */
[----:B0-----:R0:W-:Y:S02]  /*9c40*/  STG.E [R16.64], R3 ;  /* 0x0000000310007986 */ /* 0x0011e4000c101924 */
.L_x_3990:
[----:B------:R-:W-:Y:S02]  /*9c50*/  IADD3 R19, R19, 0x80, RZ ;  /* 0x0000008013137810 */ /* 0x000fe40007ffe0ff */
.L_x_3875:
[----:B------:R-:W-:Y:S05]  /*9c60*/  BSYNC B6 ;  /* 0x0000000000067941 */ /* 0x000fea0003800000 */
.L_x_3874:
        /* <DEDUP_REMOVED lines=230> */
.L_x_4018:
        /* <DEDUP_REMOVED lines=21> */
.L_x_4023:
[----:B------:R-:W2:Y:S01]  /*ac20*/  LDG.E.U8 R2, [R4.64] ;  /* 0x0000002404027981 */ /* 0x000ea2000c1e1100 */
[----:B------:R-:W-:Y:S01]  /*ac30*/  IMAD.MOV.U32 R3, RZ, RZ, RZ ;  /* 0x000000ffff037224 */ /* 0x000fe200078e00ff */
[----:B--2---:R-:W0:Y:S01]  /*ac40*/  I2F.U16 R2, R2 ;  /* 0x0000000200027306 */ /* 0x004e220000101000 */
[----:B------:R-:W-:Y:S05]  /*ac50*/  BRA `(.L_x_4025) ;  /* 0x00000de000007947 */ /* 0x000fea0003800000 */
.L_x_4022:
        /* <DEDUP_REMOVED lines=10> */
.L_x_4027:
[----:B------:R-:W2:Y:S01]  /*ad00*/  LDG.E R2, [R4.64] ;  /* 0x0000002404027981 */ /* 0x000ea2000c1e1900 */
[----:B------:R-:W-:Y:S01]  /*ad10*/  IMAD.MOV.U32 R3, RZ, RZ, RZ ;  /* 0x000000ffff037224 */ /* 0x000fe200078e00ff */
[----:B--2---:R-:W0:Y:S01]  /*ad20*/  I2F R2, R2 ;  /* 0x0000000200027306 */ /* 0x004e220000201400 */
[----:B------:R-:W-:Y:S05]  /*ad30*/  BRA `(.L_x_4025) ;  /* 0x00000d0000007947 */ /* 0x000fea0003800000 */
.L_x_4026:
[----:B------:R-:W2:Y:S01]  /*ad40*/  LDG.E.U16 R2, [R4.64] ;  /* 0x0000002404027981 */ /* 0x000ea2000c1e1500 */
[----:B------:R-:W-:Y:S01]  /*ad50*/  IMAD.MOV.U32 R3, RZ, RZ, RZ ;  /* 0x000000ffff037224 */ /* 0x000fe200078e00ff */
[----:B--2---:R-:W0:Y:S01]  /*ad60*/  I2F.S16 R2, R2 ;  /* 0x0000000200027306 */ /* 0x004e220000101400 */
[----:B------:R-:W-:Y:S05]  /*ad70*/  BRA `(.L_x_4025) ;  /* 0x00000cc000007947 */ /* 0x000fea0003800000 */
.L_x_4021:
        /* <DEDUP_REMOVED lines=9> */
.L_x_4029:
[----:B------:R-:W2:Y:S01]  /*ae10*/  LDG.E.U16 R2, [R4.64] ;  /* 0x0000002404027981 */ /* 0x000ea2000c1e1500 */
[----:B------:R-:W-:Y:S01]  /*ae20*/  IMAD.MOV.U32 R3, RZ, RZ, RZ ;  /* 0x000000ffff037224 */ /* 0x000fe200078e00ff */
[----:B--2---:R-:W-:Y:S01]  /*ae30*/  HADD2.F32 R2, -RZ, R2.H0_H0 ;  /* 0x20000002ff027230 */ /* 0x004fe20000004100 */
[----:B------:R-:W-:Y:S05]  /*ae40*/  BRA `(.L_x_4025) ;  /* 0x00000bf000007947 */ /* 0x000fea0003800000 */
.L_x_4028:
        /* <DEDUP_REMOVED lines=8> */
.L_x_4031:
[----:B------:R-:W2:Y:S02]  /*aed0*/  LDG.E R2, [R4.64] ;  /* 0x0000002404027981 */ /* 0x000ea4000c1e1900 */
[--C-:B--2---:R-:W-:Y:S02]  /*aee0*/  HADD2.F32 R3, -RZ, R2.reuse.H1_H1 ;  /* 0x30000002ff037230 */ /* 0x104fe40000004100 */
[----:B------:R-:W-:Y:S01]  /*aef0*/  HADD2.F32 R2, -RZ, R2.H0_H0 ;  /* 0x20000002ff027230 */ /* 0x000fe20000004100 */
[----:B------:R-:W-:Y:S05]  /*af00*/  BRA `(.L_x_4025) ;  /* 0x00000b3000007947 */ /* 0x000fea0003800000 */
.L_x_4030:
[----:B------:R-:W2:Y:S01]  /*af10*/  LDG.E.64 R4, [R4.64] ;  /* 0x0000002404047981 */ /* 0x000ea2000c1e1b00 */
[----:B------:R-:W-:Y:S01]  /*af20*/  IMAD.MOV.U32 R3, RZ, RZ, RZ ;  /* 0x000000ffff037224 */ /* 0x000fe200078e00ff */
[----:B--2---:R-:W0:Y:S01]  /*af30*/  F2F.F32.F64 R2, R4 ;  /* 0x0000000400027310 */ /* 0x004e220000301000 */
[----:B------:R-:W0:-:S14]  /*af40*/  DSETP.GEU.AND P0, PT, |R4|, c[0x2][0x0], PT ;  /* 0x008000000400762a */ /* 0x000e1c0003f0e200 */
[----:B0-----:R-:W-:Y:S01]  /*af50*/  @!P0 FMUL R2, R2, 1.175494350822287508e-38 ;  /* 0x0080000002028820 */ /* 0x001fe20000400000 */
[----:B------:R-:W-:Y:S05]  /*af60*/  BRA `(.L_x_4025) ;  /* 0x00000ad000007947 */ /* 0x000fea0003800000 */
.L_x_4020:
        /* <DEDUP_REMOVED lines=13> */
.L_x_4034:
        /* <DEDUP_REMOVED lines=8> */
.L_x_4033:
        /* <DEDUP_REMOVED lines=27> */
.L_x_4036:
        /* <DEDUP_REMOVED lines=14> */
.L_x_4035:
[----:B------:R-:W2:Y:S01]  /*b350*/  LDG.E.U16 R2, [R4.64] ;  /* 0x0000002404027981 */ /* 0x000ea2000c1e1500 */
[----:B------:R-:W-:Y:S01]  /*b360*/  IMAD.MOV.U32 R3, RZ, RZ, RZ ;  /* 0x000000ffff037224 */ /* 0x000fe200078e00ff */
[----:B--2---:R-:W-:Y:S01]  /*b370*/  PRMT R2, RZ, 0x5410, R2 ;  /* 0x00005410ff027816 */ /* 0x004fe20000000002 */
[----:B------:R-:W-:Y:S05]  /*b380*/  BRA `(.L_x_4025) ;  /* 0x000006b000007947 */ /* 0x000fea0003800000 */
.L_x_4032:
        /* <DEDUP_REMOVED lines=12> */
.L_x_4039:
        /* <DEDUP_REMOVED lines=20> */
.L_x_4041:
[----:B------:R-:W-:Y:S05]  /*b590*/  BSYNC B0 ;  /* 0x0000000000007941 */ /* 0x000fea0003800000 */
.L_x_4040:
[----:B------:R-:W-:Y:S01]  /*b5a0*/  IMAD.SHL.U32 R2, R2, 0x100000, RZ ;  /* 0x0010000002027824 */ /* 0x000fe200078e00ff */
[----:B------:R-:W-:-:S04]  /*b5b0*/  LEA R5, R0, 0x3b800000, 0x17 ;  /* 0x3b80000000057811 */ /* 0x000fc800078eb8ff */
[----:B------:R-:W-:Y:S01]  /*b5c0*/  LOP3.LUT R2, R5, R2, R6, 0xfe, !PT ;  /* 0x0000000205027212 */ /* 0x000fe200078efe06 */
[----:B------:R-:W-:Y:S05]  /*b5d0*/  BRA `(.L_x_4025) ;  /* 0x0000046000007947 */ /* 0x000fea0003800000 */
.L_x_4038:
        /* <DEDUP_REMOVED lines=20> */
.L_x_4043:
[----:B------:R-:W-:Y:S05]  /*b720*/  BSYNC B0 ;  /* 0x0000000000007941 */ /* 0x000fea0003800000 */
.L_x_4042:
[----:B------:R-:W-:Y:S01]  /*b730*/  IMAD.SHL.U32 R2, R2, 0x200000, RZ ;  /* 0x0020000002027824 */ /* 0x000fe200078e00ff */
[----:B------:R-:W-:-:S04]  /*b740*/  LEA R5, R0, 0x37800000, 0x17 ;  /* 0x3780000000057811 */ /* 0x000fc800078eb8ff */
[----:B------:R-:W-:Y:S01]  /*b750*/  LOP3.LUT R2, R5, R2, R6, 0xfe, !PT ;  /* 0x0000000205027212 */ /* 0x000fe200078efe06 */
[----:B------:R-:W-:Y:S05]  /*b760*/  BRA `(.L_x_4025) ;  /* 0x000002d000007947 */ /* 0x000fea0003800000 */
.L_x_4037:
        /* <DEDUP_REMOVED lines=14> */
.L_x_4047:
[----:B------:R-:W-:Y:S05]  /*b850*/  BSYNC B0 ;  /* 0x0000000000007941 */ /* 0x000fea0003800000 */
.L_x_4046:
[----:B------:R-:W-:Y:S01]  /*b860*/  IMAD.MOV.U32 R3, RZ, RZ, RZ ;  /* 0x000000ffff037224 */ /* 0x000fe200078e00ff */
[----:B------:R-:W-:Y:S05]  /*b870*/  BRA `(.L_x_4025) ;  /* 0x000001c000007947 */ /* 0x000fea0003800000 */
.L_x_4024:
[----:B------:R-:W-:Y:S01]  /*b880*/  MOV R0, 0x0 ;  /* 0x0000000000007802 */ /* 0x000fe20000000f00 */
[----:B------:R-:W-:Y:S01]  /*b890*/  IMAD.MOV.U32 R4, RZ, RZ, c[0x4][0x148] ;  /* 0x01005200ff047624 */ /* 0x000fe200078e00ff */
[----:B------:R-:W-:Y:S01]  /*b8a0*/  MOV R7, c[0x4][0x154] ;  /* 0x0100550000077a02 */ /* 0x000fe20000000f00 */
[----:B------:R-:W-:Y:S01]  /*b8b0*/  IMAD.MOV.U32 R5, RZ, RZ, c[0x4][0x14c] ;  /* 0x01005300ff057624 */ /* 0x000fe200078e00ff */
[----:B------:R0:W1:Y:S01]  /*b8c0*/  LDC.64 R2, c[0x4][R0] ;  /* 0x0100000000027b82 */ /* 0x0000620000000a00 */
        /* <DEDUP_REMOVED lines=14> */
[----:B------:R-:W-:Y:S01]  /*b9b0*/  CS2R R2, SRZ ;  /* 0x0000000000027805 */ /* 0x000fe2000001ff00 */
[----:B------:R-:W-:Y:S05]  /*b9c0*/  BRA `(.L_x_4025) ;  /* 0x0000007000007947 */ /* 0x000fea0003800000 */
.L_x_4045:
[----:B------:R-:W2:Y:S01]  /*b9d0*/  LDG.E.64 R4, [R4.64] ;  /* 0x0000002404047981 */ /* 0x000ea2000c1e1b00 */
[----:B------:R-:W-:Y:S01]  /*b9e0*/  IMAD.MOV.U32 R3, RZ, RZ, RZ ;  /* 0x000000ffff037224 */ /* 0x000fe200078e00ff */
[----:B--2---:R0:W1:Y:S01]  /*b9f0*/  I2F.U64 R2, R4 ;  /* 0x0000000400027312 */ /* 0x0040620000301000 */
[----:B------:R-:W-:Y:S05]  /*ba00*/  BRA `(.L_x_4025) ;  /* 0x0000003000007947 */ /* 0x000fea0003800000 */
.L_x_4044:
[----:B------:R-:W2:Y:S01]  /*ba10*/  LDG.E R2, [R4.64] ;  /* 0x0000002404027981 */ /* 0x000ea2000c1e1900 */
[----:B------:R-:W-:Y:S01]  /*ba20*/  IMAD.MOV.U32 R3, RZ, RZ, RZ ;  /* 0x000000ffff037224 */ /* 0x000fe200078e00ff */
[----:B--2---:R-:W0:Y:S06]  /*ba30*/  I2F.U32 R2, R2 ;  /* 0x0000000200027306 */ /* 0x004e2c0000201000 */
.L_x_4025:
[----:B------:R-:W-:Y:S05]  /*ba40*/  BSYNC B6 ;  /* 0x0000000000067941 */ /* 0x000fea0003800000 */
.L_x_4019:
        /* <DEDUP_REMOVED lines=18> */
.L_x_4049:
[----:B------:R-:W-:Y:S05]  /*bb70*/  BSYNC B1 ;  /* 0x0000000000017941 */ /* 0x000fea0003800000 */
.L_x_4048:
        /* <DEDUP_REMOVED lines=18> */
.L_x_4051:
[----:B------:R-:W-:Y:S01]  /*bca0*/  ISETP.GE.AND P0, PT, R12, RZ, PT ;  /* 0x000000ff0c00720c */ /* 0x000fe20003f06270 */
[----:B------:R-:W-:-:S12]  /*bcb0*/  IMAD.MOV.U32 R5, RZ, RZ, 0x3fd774eb ;  /* 0x3fd774ebff057424 */ /* 0x000fd800078e00ff */
[----:B------:R-:W-:-:S04]  /*bcc0*/  @P0 FFMA.FTZ R0, R5, 0.93318945169448852539, -R0 ;  /* 0x3f6ee58105000823 */ /* 0x000fc80000010800 */
[----:B------:R-:W-:Y:S02]  /*bcd0*/  @!P0 FFMA.FTZ R0, R5, 0.93318945169448852539, R0 ;  /* 0x3f6ee58105008823 */ /* 0x000fe40000010000 */
.L_x_4052:
[----:B------:R-:W-:Y:S05]  /*bce0*/  BSYNC B0 ;  /* 0x0000000000007941 */ /* 0x000fea0003800000 */
.L_x_4050:
        /* <DEDUP_REMOVED lines=45> */
.L_x_4054:
        /* <DEDUP_REMOVED lines=32> */
.L_x_4055:
[----:B------:R-:W-:Y:S05]  /*c1c0*/  BSYNC B0 ;  /* 0x0000000000007941 */ /* 0x000fea0003800000 */
.L_x_4053:
        /* <DEDUP_REMOVED lines=15> */
.L_x_4059:
[----:B------:R-:W0:Y:S02]  /*c2c0*/  F2I.S64.TRUNC R2, R2 ;  /* 0x0000000200027311 */ /* 0x000e24000020d900 */
[----:B0-----:R-:W-:-:S05]  /*c2d0*/  IMAD.MOV.U32 R5, RZ, RZ, R2 ;  /* 0x000000ffff057224 */ /* 0x001fca00078e0002 */
[----:B------:R-:W-:Y:S01]  /*c2e0*/  STG.E.U8 [R16.64], R5 ;  /* 0x0000000510007986 */ /* 0x000fe2000c101124 */
[----:B------:R-:W-:Y:S05]  /*c2f0*/  EXIT ;  /* 0x000000000000794d */ /* 0x000fea0003800000 */
.L_x_4058:
        /* <DEDUP_REMOVED lines=9> */
.L_x_4062:
[----:B------:R-:W0:Y:S02]  /*c390*/  F2I.FTZ.TRUNC.NTZ R3, R2 ;  /* 0x0000000200037305 */ /* 0x000e24000021f100 */
[----:B0-----:R-:W-:Y:S01]  /*c3a0*/  STG.E [R16.64], R3 ;  /* 0x0000000310007986 */ /* 0x001fe2000c101924 */
[----:B------:R-:W-:Y:S05]  /*c3b0*/  EXIT ;  /* 0x000000000000794d */ /* 0x000fea0003800000 */
.L_x_4061:
[----:B------:R-:W0:Y:S02]  /*c3c0*/  F2I.FTZ.TRUNC.NTZ R3, R2 ;  /* 0x0000000200037305 */ /* 0x000e24000021f100 */
[----:B0-----:R-:W-:Y:S01]  /*c3d0*/  STG.E.U16 [R16.64], R3 ;  /* 0x0000000310007986 */ /* 0x001fe2000c101524 */
[----:B------:R-:W-:Y:S05]  /*c3e0*/  EXIT ;  /* 0x000000000000794d */ /* 0x000fea0003800000 */
.L_x_4057:
        /* <DEDUP_REMOVED lines=8> */
.L_x_4064:
[----:B------:R-:W-:-:S05]  /*c470*/  F2FP.PACK_AB R2, RZ, R2 ;  /* 0x00000002ff02723e */ /* 0x000fca00000000ff */
[----:B------:R-:W-:Y:S01]  /*c480*/  STG.E.U16 [R16.64], R2 ;  /* 0x0000000210007986 */ /* 0x000fe2000c101524 */
[----:B------:R-:W-:Y:S05]  /*c490*/  EXIT ;  /* 0x000000000000794d */ /* 0x000fea0003800000 */
.L_x_4063:
[----:B------:R-:W-:-:S13]  /*c4a0*/  ISETP.NE.AND P0, PT, R0, 0x7, PT ;  /* 0x000000070000780c */ /* 0x000fda0003f05270 */
[----:B------:R-:W-:Y:S05]  /*c4b0*/  @!P0 BRA `(.L_x_4065) ;  /* 0x000000a000008947 */ /* 0x000fea0003800000 */
[----:B------:R-:W-:-:S13]  /*c4c0*/  ISETP.NE.AND P0, PT, R0, 0x8, PT ;  /* 0x000000080000780c */ /* 0x000fda0003f05270 */
[----:B------:R-:W-:Y:S05]  /*c4d0*/  @!P0 BRA `(.L_x_4066) ;  /* 0x0000005000008947 */ /* 0x000fea0003800000 */
[----:B------:R-:W-:-:S13]  /*c4e0*/  ISETP.NE.AND P0, PT, R0, 0x9, PT ;  /* 0x000000090000780c */ /* 0x000fda0003f05270 */
[----:B------:R-:W-:Y:S05]  /*c4f0*/  @P0 BRA `(.L_x_4060) ;  /* 0x000009c000000947 */ /* 0x000fea0003800000 */
[----:B------:R-:W-:-:S05]  /*c500*/  IMAD.MOV.U32 R4, RZ, RZ, R2 ;  /* 0x000000ffff047224 */ /* 0x000fca00078e0002 */
[----:B------:R-:W-:Y:S01]  /*c510*/  STG.E.64 [R16.64], R4 ;  /* 0x0000000410007986 */ /* 0x000fe2000c101b24 */
[----:B------:R-:W-:Y:S05]  /*c520*/  EXIT ;  /* 0x000000000000794d */ /* 0x000fea0003800000 */
.L_x_4066:
[----:B------:R-:W-:-:S05]  /*c530*/  F2FP.PACK_AB R5, R5, R2 ;  /* 0x000000020505723e */ /* 0x000fca00000000ff */
[----:B------:R-:W-:Y:S01]  /*c540*/  STG.E [R16.64], R5 ;  /* 0x0000000510007986 */ /* 0x000fe2000c101924 */
[----:B------:R-:W-:Y:S05]  /*c550*/  EXIT ;  /* 0x000000000000794d */ /* 0x000fea0003800000 */
.L_x_4065:
[----:B------:R-:W-:-:S06]  /*c560*/  FMUL.FTZ R2, R2, 1 ;  /* 0x3f80000002027820 */ /* 0x000fcc0000410000 */
[----:B------:R-:W0:Y:S02]  /*c570*/  F2F.F64.F32 R2, R2 ;  /* 0x0000000200027310 */ /* 0x000e240000201800 */
[----:B0-----:R-:W-:Y:S01]  /*c580*/  STG.E.64 [R16.64], R2 ;  /* 0x0000000210007986 */ /* 0x001fe2000c101b24 */
[----:B------:R-:W-:Y:S05]  /*c590*/  EXIT ;  /* 0x000000000000794d */ /* 0x000fea0003800000 */
.L_x_4056:
        /* <DEDUP_REMOVED lines=12> */
[----:B------:R-:W-:Y:S01]  /*c660*/  STG.E.U8 [R16.64], R3 ;  /* 0x0000000310007986 */ /* 0x000fe2000c101124 */
[----:B------:R-:W-:Y:S05]  /*c670*/  EXIT ;  /* 0x000000000000794d */ /* 0x000fea0003800000 */
.L_x_4069:
[----:B------:R-:W-:Y:S02]  /*c680*/  FMUL.FTZ R6, R5, 1 ;  /* 0x3f80000005067820 */ /* 0x000fe40000410000 */
[----:B------:R-:W-:-:S04]  /*c690*/  FMUL.FTZ R4, R2, 1 ;  /* 0x3f80000002047820 */ /* 0x000fc80000410000 */
[----:B------:R-:W-:Y:S08]  /*c6a0*/  F2F.F64.F32 R6, R6 ;  /* 0x0000000600067310 */ /* 0x000ff00000201800 */
[----:B------:R-:W0:Y:S02]  /*c6b0*/  F2F.F64.F32 R4, R4 ;  /* 0x0000000400047310 */ /* 0x000e240000201800 */
[----:B0-----:R-:W-:Y:S01]  /*c6c0*/  STG.E.128 [R16.64], R4 ;  /* 0x0000000410007986 */ /* 0x001fe2000c101d24 */
[----:B------:R-:W-:Y:S05]  /*c6d0*/  EXIT ;  /* 0x000000000000794d */ /* 0x000fea0003800000 */
.L_x_4068:
        /* <DEDUP_REMOVED lines=20> */
.L_x_4073:
[----:B------:R-:W-:Y:S05]  /*c820*/  BSYNC B0 ;  /* 0x0000000000007941 */ /* 0x000fea0003800000 */
.L_x_4072:
[----:B------:R-:W-:-:S05]  /*c830*/  LOP3.LUT R5, R0, R5, RZ, 0xfc, !PT ;  /* 0x0000000500057212 */ /* 0x000fca00078efcff */
[----:B------:R-:W-:Y:S01]  /*c840*/  STG.E.U8 [R16.64], R5 ;  /* 0x0000000510007986 */ /* 0x000fe2000c101124 */
[----:B------:R-:W-:Y:S05]  /*c850*/  EXIT ;  /* 0x000000000000794d */ /* 0x000fea0003800000 */
.L_x_4071:
        /* <DEDUP_REMOVED lines=12> */
.L_x_4075:
[----:B------:R-:W-:Y:S01]  /*c920*/  IMAD.MOV.U32 R0, RZ, RZ, 0x7f ;  /* 0x0000007fff007424 */ /* 0x000fe200078e00ff */
[----:B------:R-:W-:-:S04]  /*c930*/  ISETP.GT.U32.AND P0, PT, R4, 0x7f800000, PT ;  /* 0x7f8000000400780c */ /* 0x000fc80003f04070 */
[----:B------:R-:W-:-:S04]  /*c940*/  SEL R0, R0, 0x7c, P0 ;  /* 0x0000007c00007807 */ /* 0x000fc80000000000 */
.L_x_4076:
[----:B------:R-:W-:Y:S05]  /*c950*/  BSYNC B0 ;  /* 0x0000000000007941 */ /* 0x000fea0003800000 */
.L_x_4074:
[----:B------:R-:W-:-:S04]  /*c960*/  LOP3.LUT R2, R2, 0x80000000, RZ, 0xc0, !PT ;  /* 0x8000000002027812 */ /* 0x000fc800078ec0ff */
[----:B------:R-:W-:-:S04]  /*c970*/  SHF.R.U32.HI R3, RZ, 0x18, R2 ;  /* 0x00000018ff037819 */ /* 0x000fc80000011602 */
[----:B------:R-:W-:-:S05]  /*c980*/  LOP3.LUT R3, R0, R3, RZ, 0xfc, !PT ;  /* 0x0000000300037212 */ /* 0x000fca00078efcff */
[----:B------:R-:W-:Y:S01]  /*c990*/  STG.E.U8 [R16.64], R3 ;  /* 0x0000000310007986 */ /* 0x000fe2000c101124 */
[----:B------:R-:W-:Y:S05]  /*c9a0*/  EXIT ;  /* 0x000000000000794d */ /* 0x000fea0003800000 */
.L_x_4070:
[----:B------:R-:W-:-:S05]  /*c9b0*/  F2FP.BF16.PACK_AB R2, RZ, R2 ;  /* 0x00000002ff02723e */ /* 0x000fca00000010ff */
[----:B------:R-:W-:Y:S01]  /*c9c0*/  STG.E.U16 [R16.64], R2 ;  /* 0x0000000210007986 */ /* 0x000fe2000c101524 */
[----:B------:R-:W-:Y:S05]  /*c9d0*/  EXIT ;  /* 0x000000000000794d */ /* 0x000fea0003800000 */
.L_x_4067:
        /* <DEDUP_REMOVED lines=11> */
.L_x_4079:
        /* <DEDUP_REMOVED lines=16> */
.L_x_4082:
[----:B------:R-:W-:-:S04]  /*cb90*/  LOP3.LUT R2, R2, 0x80000000, RZ, 0xc0, !PT ;  /* 0x8000000002027812 */ /* 0x000fc800078ec0ff */
[----:B------:R-:W-:-:S04]  /*cba0*/  SHF.R.U32.HI R3, RZ, 0x18, R2 ;  /* 0x00000018ff037819 */ /* 0x000fc80000011602 */
[----:B------:R-:W-:-:S04]  /*cbb0*/  LOP3.LUT R0, R0, R3, RZ, 0xfc, !PT ;  /* 0x0000000300007212 */ /* 0x000fc800078efcff */
[----:B------:R-:W-:Y:S02]  /*cbc0*/  PRMT R8, R0, 0x7610, R8 ;  /* 0x0000761000087816 */ /* 0x000fe40000000008 */
.L_x_4081:
[----:B------:R-:W-:Y:S05]  /*cbd0*/  BSYNC B0 ;  /* 0x0000000000007941 */ /* 0x000fea0003800000 */
.L_x_4080:
[----:B------:R-:W-:Y:S01]  /*cbe0*/  STG.E.U8 [R16.64], R8 ;  /* 0x0000000810007986 */ /* 0x000fe2000c101124 */
[----:B------:R-:W-:Y:S05]  /*cbf0*/  EXIT ;  /* 0x000000000000794d */ /* 0x000fea0003800000 */
.L_x_4078:
        /* <DEDUP_REMOVED lines=16> */
.L_x_4085:
[----:B------:R-:W-:-:S04]  /*cd00*/  LOP3.LUT R2, R2, 0x80000000, RZ, 0xc0, !PT ;  /* 0x8000000002027812 */ /* 0x000fc800078ec0ff */
[----:B------:R-:W-:-:S04]  /*cd10*/  SHF.R.U32.HI R3, RZ, 0x18, R2 ;  /* 0x00000018ff037819 */ /* 0x000fc80000011602 */
[----:B------:R-:W-:-:S04]  /*cd20*/  LOP3.LUT R0, R0, R3, RZ, 0xfc, !PT ;  /* 0x0000000300007212 */ /* 0x000fc800078efcff */
[----:B------:R-:W-:Y:S02]  /*cd30*/  PRMT R8, R0, 0x7610, R8 ;  /* 0x0000761000087816 */ /* 0x000fe40000000008 */
.L_x_4084:
[----:B------:R-:W-:Y:S05]  /*cd40*/  BSYNC B0 ;  /* 0x0000000000007941 */ /* 0x000fea0003800000 */
.L_x_4083:
[----:B------:R-:W-:Y:S01]  /*cd50*/  STG.E.U8 [R16.64], R8 ;  /* 0x0000000810007986 */ /* 0x000fe2000c101124 */
[----:B------:R-:W-:Y:S05]  /*cd60*/  EXIT ;  /* 0x000000000000794d */ /* 0x000fea0003800000 */
.L_x_4077:
        /* <DEDUP_REMOVED lines=21> */
.L_x_4060:
        /* <DEDUP_REMOVED lines=19> */
[----:B------:R-:W-:Y:S05]  /*cff0*/  EXIT ;  /* 0x000000000000794d */ /* 0x000fea0003800000 */
.L_x_4087:
[----:B------:R-:W0:Y:S02]  /*d000*/  F2I.U64.TRUNC R2, R2 ;  /* 0x0000000200027311 */ /* 0x000e24000020d800 */
[----:B0-----:R-:W-:Y:S01]  /*d010*/  STG.E.64 [R16.64], R2 ;  /* 0x0000000210007986 */ /* 0x001fe2000c101b24 */
[----:B------:R-:W-:Y:S05]  /*d020*/  EXIT ;  /* 0x000000000000794d */ /* 0x000fea0003800000 */
.L_x_4086:
[----:B------:R-:W0:Y:S02]  /*d030*/  F2I.FTZ.U32.TRUNC.NTZ R3, R2 ;  /* 0x0000000200037305 */ /* 0x000e24000021f000 */
[----:B0-----:R-:W-:Y:S01]  /*d040*/  STG.E [R16.64], R3 ;  /* 0x0000000310007986 */ /* 0x001fe2000c101924 */
[----:B------:R-:W-:Y:S05]  /*d050*/  EXIT ;  /* 0x000000000000794d */ /* 0x000fea0003800000 */
        .weak           $__internal_0_$__cuda_sm3x_div_rn_ftz_f32_slowpath
        .type           $__internal_0_$__cuda_sm3x_div_rn_ftz_f32_slowpath,@function
        .size           $__internal_0_$__cuda_sm3x_div_rn_ftz_f32_slowpath,(.L_x_12072 - $__internal_0_$__cuda_sm3x_div_rn_ftz_f32_slowpath)
$__internal_0_$__cuda_sm3x_div_rn_ftz_f32_slowpath:
[----:B------:R-:W-:Y:S01]  /*d060*/  SHF.R.U32.HI R0, RZ, 0x17, R7 ;  /* 0x00000017ff007819 */ /* 0x000fe20000011607 */
[----:B------:R-:W-:Y:S01]  /*d070*/  BSSY B0, `(.L_x_4088) ;  /* 0x0000046000007945 */ /* 0x000fe20003800000 */
[----:B------:R-:W-:Y:S01]  /*d080*/  SHF.R.U32.HI R5, RZ, 0x17, R8 ;  /* 0x00000017ff057819 */ /* 0x000fe20000011608 */
[----:B------:R-:W-:Y:S01]  /*d090*/  BSSY B2, `(.L_x_4089) ;  /* 0x000001d000027945 */ /* 0x000fe20003800000 */
[----:B------:R-:W-:-:S02]  /*d0a0*/  LOP3.LUT R0, R0, 0xff, RZ, 0xc0, !PT ;  /* 0x000000ff00007812 */ /* 0x000fc400078ec0ff */
[----:B------:R-:W-:Y:S02]  /*d0b0*/  LOP3.LUT R5, R5, 0xff, RZ, 0xc0, !PT ;  /* 0x000000ff05057812 */ /* 0x000fe400078ec0ff */
[----:B------:R-:W-:Y:S02]  /*d0c0*/  IADD3 R6, R0, -0x1, RZ ;  /* 0xffffffff00067810 */ /* 0x000fe40007ffe0ff */
[----:B------:R-:W-:Y:S02]  /*d0d0*/  IADD3 R9, R5, -0x1, RZ ;  /* 0xffffffff05097810 */ /* 0x000fe40007ffe0ff */
[----:B------:R-:W-:-:S04]  /*d0e0*/  ISETP.GT.U32.AND P0, PT, R6, 0xfd, PT ;  /* 0x000000fd0600780c */ /* 0x000fc80003f04070 */
[----:B------:R-:W-:-:S13]  /*d0f0*/  ISETP.GT.U32.OR P0, PT, R9, 0xfd, P0 ;  /* 0x000000fd0900780c */ /* 0x000fda0000704470 */
[----:B------:R-:W-:Y:S05]  /*d100*/  @!P0 BRA `(.L_x_4090) ;  /* 0x0000015000008947 */ /* 0x000fea0003800000 */
[----:B------:R-:W-:Y:S02]  /*d110*/  FSETP.GTU.FTZ.AND P0, PT, |R8|, +INF , PT ;  /* 0x7f8000000800780b */ /* 0x000fe40003f1c200 */
[----:B------:R-:W-:-:S04]  /*d120*/  FSETP.GTU.FTZ.AND P1, PT, |R7|, +INF , PT ;  /* 0x7f8000000700780b */ /* 0x000fc80003f3c200 */
[----:B------:R-:W-:-:S13]  /*d130*/  PLOP3.LUT P0, PT, P0, P1, PT, 0xa8, 0x0 ;  /* 0x000000000000781c */ /* 0x000fda0000703570 */
[----:B------:R-:W-:Y:S01]  /*d140*/  @P0 BREAK B2 ;  /* 0x0000000000020942 */ /* 0x000fe20003800000 */
[----:B------:R-:W-:Y:S05]  /*d150*/  @P0 BRA `(.L_x_4091) ;  /* 0x0000036000000947 */ /* 0x000fea0003800000 */
[C---:B------:R-:W-:Y:S02]  /*d160*/  FSETP.NEU.FTZ.AND P0, PT, R8.reuse, RZ, PT ;  /* 0x000000ff0800720b */ /* 0x040fe40003f1d000 */
[----:B------:R-:W-:Y:S02]  /*d170*/  FSETP.NEU.FTZ.AND P1, PT, R7, RZ, PT ;  /* 0x000000ff0700720b */ /* 0x000fe40003f3d000 */
[----:B------:R-:W-:-:S11]  /*d180*/  FSETP.NEU.FTZ.AND P6, PT, R8, RZ, PT ;  /* 0x000000ff0800720b */ /* 0x000fd60003fdd000 */
[----:B------:R-:W-:Y:S01]  /*d190*/  @!P1 BREAK !P0, B2 ;  /* 0x0000000000029942 */ /* 0x000fe20004000000 */
[----:B------:R-:W-:Y:S05]  /*d1a0*/  @!P1 BRA !P0, `(.L_x_4092) ;  /* 0x000002f000009947 */ /* 0x000fea0004000000 */
[C---:B------:R-:W-:Y:S02]  /*d1b0*/  FSETP.NEU.FTZ.AND P3, PT, |R8|.reuse, +INF , PT ;  /* 0x7f8000000800780b */ /* 0x040fe40003f7d200 */
[----:B------:R-:W-:Y:S02]  /*d1c0*/  FSETP.NEU.FTZ.AND P0, PT, |R7|, +INF , PT ;  /* 0x7f8000000700780b */ /* 0x000fe40003f1d200 */
[----:B------:R-:W-:-:S11]  /*d1d0*/  FSETP.NEU.FTZ.AND P2, PT, |R8|, +INF , PT ;  /* 0x7f8000000800780b */ /* 0x000fd60003f5d200 */
[----:B------:R-:W-:Y:S01]  /*d1e0*/  @!P0 BREAK !P3, B2 ;  /* 0x0000000000028942 */ /* 0x000fe20005800000 */
[----:B------:R-:W-:Y:S05]  /*d1f0*/  @!P0 BRA !P3, `(.L_x_4092) ;  /* 0x000002a000008947 */ /* 0x000fea0005800000 */
[----:B------:R-:W-:-:S13]  /*d200*/  PLOP3.LUT P6, PT, P0, P6, PT, 0x2a, 0x0 ;  /* 0x000000000000781c */ /* 0x000fda00007cc572 */
[----:B------:R-:W-:Y:S01]  /*d210*/  @P6 BREAK B2 ;  /* 0x0000000000026942 */ /* 0x000fe20003800000 */
[----:B------:R-:W-:Y:S05]  /*d220*/  @P6 BRA `(.L_x_4093) ;  /* 0x0000025000006947 */ /* 0x000fea0003800000 */
[----:B------:R-:W-:-:S13]  /*d230*/  PLOP3.LUT P2, PT, P2, P1, PT, 0x2a, 0x0 ;  /* 0x000000000000781c */ /* 0x000fda0001742572 */
[----:B------:R-:W-:Y:S01]  /*d240*/  @P2 BREAK B2 ;  /* 0x0000000000022942 */ /* 0x000fe20003800000 */
[----:B------:R-:W-:Y:S05]  /*d250*/  @P2 BRA `(.L_x_4094) ;  /* 0x000001f000002947 */ /* 0x000fea0003800000 */
.L_x_4090:
[----:B------:R-:W-:Y:S05]  /*d260*/  BSYNC B2 ;  /* 0x0000000000027941 */ /* 0x000fea0003800000 */
.L_x_4089:
[----:B------:R-:W-:Y:S01]  /*d270*/  IADD3 R0, R0, -0x7f, RZ ;  /* 0xffffff8100007810 */ /* 0x000fe20007ffe0ff */
[----:B------:R-:W-:Y:S01]  /*d280*/  BSSY B2, `(.L_x_4095) ;  /* 0x000001b000027945 */ /* 0x000fe20003800000 */
[----:B------:R-:W-:-:S03]  /*d290*/  IADD3 R5, R5, -0x7f, RZ ;  /* 0xffffff8105057810 */ /* 0x000fc60007ffe0ff */
[----:B------:R-:W-:Y:S02]  /*d2a0*/  IMAD R15, R0, -0x800000, R7 ;  /* 0xff800000000f7824 */ /* 0x000fe400078e0207 */
[----:B------:R-:W-:Y:S02]  /*d2b0*/  IMAD R7, R5, -0x800000, R8 ;  /* 0xff80000005077824 */ /* 0x000fe400078e0208 */
[----:B------:R-:W0:Y:S01]  /*d2c0*/  MUFU.RCP R9, R15 ;  /* 0x0000000f00097308 */ /* 0x000e220000001000 */
[----:B------:R-:W-:Y:S02]  /*d2d0*/  FADD.FTZ R6, -R15, -RZ ;  /* 0x800000ff0f067221 */ /* 0x000fe40000010100 */
[----:B------:R-:W-:Y:S02]  /*d2e0*/  IMAD.IADD R5, R5, 0x1, -R0 ;  /* 0x0000000105057824 */ /* 0x000fe400078e0a00 */
[----:B0-----:R-:W-:-:S04]  /*d2f0*/  FFMA R14, R9, R6, 1 ;  /* 0x3f800000090e7423 */ /* 0x001fc80000000006 */
[----:B------:R-:W-:-:S04]  /*d300*/  FFMA R8, R9, R14, R9 ;  /* 0x0000000e09087223 */ /* 0x000fc80000000009 */
[----:B------:R-:W-:-:S04]  /*d310*/  FFMA R9, R7, R8, RZ ;  /* 0x0000000807097223 */ /* 0x000fc800000000ff */
[----:B------:R-:W-:-:S04]  /*d320*/  FFMA R14, R6, R9, R7 ;  /* 0x00000009060e7223 */ /* 0x000fc80000000007 */
[----:B------:R-:W-:-:S04]  /*d330*/  FFMA R9, R8, R14, R9 ;  /* 0x0000000e08097223 */ /* 0x000fc80000000009 */
[----:B------:R-:W-:-:S04]  /*d340*/  FFMA R6, R6, R9, R7 ;  /* 0x0000000906067223 */ /* 0x000fc80000000007 */
[----:B------:R-:W-:-:S05]  /*d350*/  FFMA.FTZ R8, R8, R6, R9 ;  /* 0x0000000608087223 */ /* 0x000fca0000010009 */
[----:B------:R-:W-:-:S04]  /*d360*/  SHF.R.U32.HI R6, RZ, 0x17, R8 ;  /* 0x00000017ff067819 */ /* 0x000fc80000011608 */
[----:B------:R-:W-:-:S05]  /*d370*/  LOP3.LUT R0, R6, 0xff, RZ, 0xc0, !PT ;  /* 0x000000ff06007812 */ /* 0x000fca00078ec0ff */
[----:B------:R-:W-:-:S05]  /*d380*/  IMAD.IADD R0, R0, 0x1, R5 ;  /* 0x0000000100007824 */ /* 0x000fca00078e0205 */
[----:B------:R-:W-:-:S04]  /*d390*/  IADD3 R6, R0, -0x1, RZ ;  /* 0xffffffff00067810 */ /* 0x000fc80007ffe0ff */
[----:B------:R-:W-:-:S13]  /*d3a0*/  ISETP.GE.U32.AND P0, PT, R6, 0xfe, PT ;  /* 0x000000fe0600780c */ /* 0x000fda0003f06070 */
[----:B------:R-:W-:Y:S05]  /*d3b0*/  @!P0 BRA `(.L_x_4096) ;  /* 0x0000006000008947 */ /* 0x000fea0003800000 */
[----:B------:R-:W-:Y:S02]  /*d3c0*/  ISETP.GT.AND P0, PT, R0, 0xfe, PT ;  /* 0x000000fe0000780c */ /* 0x000fe40003f04270 */
[----:B------:R-:W-:-:S11]  /*d3d0*/  LOP3.LUT R5, R8, 0x80000000, RZ, 0xc0, !PT ;  /* 0x8000000008057812 */ /* 0x000fd600078ec0ff */
[----:B------:R-:W-:-:S04]  /*d3e0*/  @!P0 ISETP.GE.AND P1, PT, R0, 0x1, PT ;  /* 0x000000010000880c */ /* 0x000fc80003f26270 */
[C---:B------:R-:W-:Y:S02]  /*d3f0*/  @!P0 SEL R8, R5.reuse, R8, !P1 ;  /* 0x0000000805088207 */ /* 0x040fe40004800000 */
[----:B------:R-:W-:Y:S01]  /*d400*/  @P0 LOP3.LUT R8, R5, 0x7f800000, RZ, 0xfc, !PT ;  /* 0x7f80000005080812 */ /* 0x000fe200078efcff */
[----:B------:R-:W-:Y:S05]  /*d410*/  BRA `(.L_x_4097) ;  /* 0x0000001000007947 */ /* 0x000fea0003800000 */
.L_x_4096:
[----:B------:R-:W-:Y:S02]  /*d420*/  IMAD R8, R5, 0x800000, R8 ;  /* 0x0080000005087824 */ /* 0x000fe400078e0208 */
.L_x_4097:
[----:B------:R-:W-:Y:S05]  /*d430*/  BSYNC B2 ;  /* 0x0000000000027941 */ /* 0x000fea0003800000 */
.L_x_4095:
[----:B------:R-:W-:Y:S05]  /*d440*/  BRA `(.L_x_4098) ;  /* 0x0000008000007947 */ /* 0x000fea0003800000 */
.L_x_4094:
[----:B------:R-:W-:-:S04]  /*d450*/  LOP3.LUT R8, R7, 0x80000000, R8, 0x48, !PT ;  /* 0x8000000007087812 */ /* 0x000fc800078e4808 */
[----:B------:R-:W-:Y:S01]  /*d460*/  LOP3.LUT R8, R8, 0x7f800000, RZ, 0xfc, !PT ;  /* 0x7f80000008087812 */ /* 0x000fe200078efcff */
[----:B------:R-:W-:Y:S05]  /*d470*/  BRA `(.L_x_4098) ;  /* 0x0000005000007947 */ /* 0x000fea0003800000 */
.L_x_4093:
[----:B------:R-:W-:Y:S01]  /*d480*/  LOP3.LUT R8, R7, 0x80000000, R8, 0x48, !PT ;  /* 0x8000000007087812 */ /* 0x000fe200078e4808 */
[----:B------:R-:W-:Y:S05]  /*d490*/  BRA `(.L_x_4098) ;  /* 0x0000003000007947 */ /* 0x000fea0003800000 */
.L_x_4092:
[----:B------:R-:W0:Y:S01]  /*d4a0*/  MUFU.RSQ R8, -QNAN ;  /* 0xffc0000000087908 */ /* 0x000e220000001400 */
[----:B------:R-:W-:Y:S05]  /*d4b0*/  BRA `(.L_x_4098) ;  /* 0x0000001000007947 */ /* 0x000fea0003800000 */
.L_x_4091:
[----:B------:R-:W-:Y:S02]  /*d4c0*/  FADD.FTZ R8, R8, R7 ;  /* 0x0000000708087221 */ /* 0x000fe40000010000 */
.L_x_4098:
[----:B------:R-:W-:Y:S05]  /*d4d0*/  BSYNC B0 ;  /* 0x0000000000007941 */ /* 0x000fea0003800000 */
.L_x_4088:
[----:B------:R-:W-:Y:S02]  /*d4e0*/  IMAD.MOV.U32 R5, RZ, RZ, 0x0 ;  /* 0x00000000ff057424 */ /* 0x000fe400078e00ff */
[----:B0-----:R-:W-:Y:S02]  /*d4f0*/  IMAD.MOV.U32 R0, RZ, RZ, R8 ;  /* 0x000000ffff007224 */ /* 0x001fe400078e0008 */
[----:B------:R-:W-:Y:S05]  /*d500*/  RET.REL.NODEC R4 `(_ZN2at6native18elementwise_kernelILi128ELi4EZNS0_15gpu_kernel_implIZZZNS0_17log1p_kernel_cudaERNS_18TensorIteratorBaseEENKUlvE_clEvENKUlvE2_clEvEUlN3c107complexIfEEE_EEvS4_RKT_EUliE_EEviT1_) ;  /* 0xffff2af004007950 */ /* 0x000fea0003c3ffff */
.L_x_4099:
        /* <DEDUP_REMOVED lines=15> */
.L_x_12072:


//--------------------- .text._ZN2at6native27unrolled_elementwise_kernelIZZZNS0_17log1p_kernel_cudaERNS_18TensorIteratorBaseEENKUlvE_clEvENKUlvE2_clEvEUlN3c107complexIfEEE_St5arrayIPcLm2EELi4E23TrivialOffsetCalculatorILi1EjESE_NS0_6memory12LoadWithCastILi1EEENSF_13StoreWithCastILi1EEEEEviT_T0_T2_T3_T4_T5_ --------------------------
	.section	.text._ZN2at6native27unrolled_elementwise_kernelIZZZNS0_17log1p_kernel_cudaERNS_18TensorIteratorBaseEENKUlvE_clEvENKUlvE2_clEvEUlN3c107complexIfEEE_St5arrayIPcLm2EELi4E23TrivialOffsetCalculatorILi1EjESE_NS0_6memory12LoadWithCastILi1EEENSF_13StoreWithCastILi1EEEEEviT_T0_T2_T3_T4_T5_,"ax",@progbits
	.sectioninfo	@"SHI_REGISTERS=32"
	.align	128
        .global         _ZN2at6native27unrolled_elementwise_kernelIZZZNS0_17log1p_kernel_cudaERNS_18TensorIteratorBaseEENKUlvE_clEvENKUlvE2_clEvEUlN3c107complexIfEEE_St5arrayIPcLm2EELi4E23TrivialOffsetCalculatorILi1EjESE_NS0_6memory12LoadWithCastILi1EEENSF_13StoreWithCastILi1EEEEEviT_T0_T2_T3_T4_T5_
        .type           _ZN2at6native27unrolled_elementwise_kernelIZZZNS0_17log1p_kernel_cudaERNS_18TensorIteratorBaseEENKUlvE_clEvENKUlvE2_clEvEUlN3c107complexIfEEE_St5arrayIPcLm2EELi4E23TrivialOffsetCalculatorILi1EjESE_NS0_6memory12LoadWithCastILi1EEENSF_13StoreWithCastILi1EEEEEviT_T0_T2_T3_T4_T5_,@function
        .size           _ZN2at6native27unrolled_elementwise_kernelIZZZNS0_17log1p_kernel_cudaERNS_18TensorIteratorBaseEENKUlvE_clEvENKUlvE2_clEvEUlN3c107complexIfEEE_St5arrayIPcLm2EELi4E23TrivialOffsetCalculatorILi1EjESE_NS0_6memory12LoadWithCastILi1EEENSF_13StoreWithCastILi1EEEEEviT_T0_T2_T3_T4_T5_,(.L_x_12073 - _ZN2at6native27unrolled_elementwise_kernelIZZZNS0_17log1p_kernel_cudaERNS_18TensorIteratorBaseEENKUlvE_clEvENKUlvE2_clEvEUlN3c107complexIfEEE_St5arrayIPcLm2EELi4E23TrivialOffsetCalculatorILi1EjESE_NS0_6memory12LoadWithCastILi1EEENSF_13StoreWithCastILi1EEEEEviT_T0_T2_T3_T4_T5_)
        .other          _ZN2at6native27unrolled_elementwise_kernelIZZZNS0_17log1p_kernel_cudaERNS_18TensorIteratorBaseEENKUlvE_clEvENKUlvE2_clEvEUlN3c107complexIfEEE_St5arrayIPcLm2EELi4E23TrivialOffsetCalculatorILi1EjESE_NS0_6memory12LoadWithCastILi1EEENSF_13StoreWithCastILi1EEEEEviT_T0_T2_T3_T4_T5_,@"STO_CUDA_ENTRY STV_DEFAULT"
_ZN2at6native27unrolled_elementwise_kernelIZZZNS0_17log1p_kernel_cudaERNS_18TensorIteratorBaseEENKUlvE_clEvENKUlvE2_clEvEUlN3c107complexIfEEE_St5arrayIPcLm2EELi4E23TrivialOffsetCalculatorILi1EjESE_NS0_6memory12LoadWithCastILi1EEENSF_13StoreWithCastILi1EEEEEviT_T0_T2_T3_T4_T5_:
.text._ZN2at6native27unrolled_elementwise_kernelIZZZNS0_17log1p_kernel_cudaERNS_18TensorIteratorBaseEENKUlvE_clEvENKUlvE2_clEvEUlN3c107complexIfEEE_St5arrayIPcLm2EELi4E23TrivialOffsetCalculatorILi1EjESE_NS0_6memory12LoadWithCastILi1EEENSF_13StoreWithCastILi1EEEEEviT_T0_T2_T3_T4_T5_:
[----:B------:R-:W-:Y:S02]  /*0000*/  IMAD.MOV.U32 R1, RZ, RZ, c[0x0][0x28] ;  /* 0x00000a00ff017624 */ /* 0x000fe400078e00ff */
[----:B------:R-:W0:Y:S01]  /*0010*/  S2R R2, SR_CTAID.X ;  /* 0x0000000000027919 */ /* 0x000e220000002500 */
[----:B------:R-:W-:Y:S01]  /*0020*/  IMAD.MOV.U32 R3, RZ, RZ, -0x200 ;  /* 0xfffffe00ff037424 */ /* 0x000fe200078e00ff */
[----:B------:R-:W1:Y:S01]  /*0030*/  LDC.U8 R17, c[0x0][0x17c] ;  /* 0x00005f00ff117b82 */ /* 0x000e620000000000 */
[----:B------:R-:W-:Y:S01]  /*0040*/  ULDC.64 UR36, c[0x0][0x118] ;  /* 0x0000460000247ab9 */ /* 0x000fe20000000a00 */
[----:B------:R-:W2:Y:S01]  /*0050*/  S2R R29, SR_TID.X ;  /* 0x00000000001d7919 */ /* 0x000ea20000002100 */
[----:B------:R-:W-:Y:S01]  /*0060*/  BSSY B7, `(.L_x_4100) ;  /* 0x0000100000077945 */ /* 0x000fe20003800000 */
[----:B------:R-:W-:Y:S01]  /*0070*/  IMAD.MOV.U32 R27, RZ, RZ, RZ ;  /* 0x000000ffff1b7224 */ /* 0x000fe200078e00ff */
[----:B------:R-:W-:Y:S01]  /*0080*/  CS2R R24, SRZ ;  /* 0x0000000000187805 */ /* 0x000fe2000001ff00 */
[----:B0-----:R-:W-:-:S05]  /*0090*/  IMAD R28, R2, R3, c[0x0][0x160] ;  /* 0x00005800021c7624 */ /* 0x001fca00078e0203 */
[----:B--2---:R-:W-:-:S04]  /*00a0*/  ISETP.GE.AND P0, PT, R29, R28, PT ;  /* 0x0000001c1d00720c */ /* 0x004fc80003f06270 */
[----:B------:R-:W-:-:S09]  /*00b0*/  P2R R16, PR, RZ, 0x1 ;  /* 0x00000001ff107803 */ /* 0x000fd20000000000 */
[----:B------:R-:W-:Y:S05]  /*00c0*/  @P0 BRA `(.L_x_4101) ;  /* 0x00000f9000000947 */ /* 0x000fea0003800000 */
[----:B-1----:R-:W-:Y:S01]  /*00d0*/  IMAD R0, R2, 0x200, R29 ;  /* 0x0000020002007824 */ /* 0x002fe200078e021d */
[----:B------:R-:W-:Y:S01]  /*00e0*/  PRMT R3, R17, 0x9910, RZ ;  /* 0x0000991011037816 */ /* 0x000fe200000000ff */
[----:B------:R-:W-:Y:S02]  /*00f0*/  BSSY B6, `(.L_x_4102) ;  /* 0x00000f5000067945 */ /* 0x000fe40003800000 */
        /* <DEDUP_REMOVED lines=16> */
[----:B--2---:R0:W1:Y:S01]  /*0200*/  I2F.S16 R24, R4 ;  /* 0x0000000400187306 */ /* 0x0040620000101400 */
[----:B------:R-:W-:Y:S05]  /*0210*/  BRA `(.L_x_4108) ;  /* 0x00000e2000007947 */ /* 0x000fea0003800000 */
.L_x_4106:
[----:B------:R-:W2:Y:S01]  /*0220*/  LDG.E.U8 R4, [R4.64] ;  /* 0x0000002404047981 */ /* 0x000ea2000c1e1100 */
[----:B------:R-:W-:Y:S01]  /*0230*/  IMAD.MOV.U32 R25, RZ, RZ, RZ ;  /* 0x000000ffff197224 */ /* 0x000fe200078e00ff */
[----:B--2---:R0:W1:Y:S01]  /*0240*/  I2F.U16 R24, R4 ;  /* 0x0000000400187306 */ /* 0x0040620000101000 */
[----:B------:R-:W-:Y:S05]  /*0250*/  BRA `(.L_x_4108) ;  /* 0x00000de000007947 */ /* 0x000fea0003800000 */
.L_x_4105:
        /* <DEDUP_REMOVED lines=10> */
.L_x_4110:
[----:B------:R-:W2:Y:S01]  /*0300*/  LDG.E R4, [R4.64] ;  /* 0x0000002404047981 */ /* 0x000ea2000c1e1900 */
[----:B------:R-:W-:Y:S01]  /*0310*/  IMAD.MOV.U32 R25, RZ, RZ, RZ ;  /* 0x000000ffff197224 */ /* 0x000fe200078e00ff */
[----:B--2---:R0:W1:Y:S01]  /*0320*/  I2F R24, R4 ;  /* 0x0000000400187306 */ /* 0x0040620000201400 */
[----:B------:R-:W-:Y:S05]  /*0330*/  BRA `(.L_x_4108) ;  /* 0x00000d0000007947 */ /* 0x000fea0003800000 */
.L_x_4109:
[----:B------:R-:W2:Y:S01]  /*0340*/  LDG.E.U16 R4, [R4.64] ;  /* 0x0000002404047981 */ /* 0x000ea2000c1e1500 */
[----:B------:R-:W-:Y:S01]  /*0350*/  IMAD.MOV.U32 R25, RZ, RZ, RZ ;  /* 0x000000ffff197224 */ /* 0x000fe200078e00ff */
[----:B--2---:R0:W1:Y:S01]  /*0360*/  I2F.S16 R24, R4 ;  /* 0x0000000400187306 */ /* 0x0040620000101400 */
[----:B------:R-:W-:Y:S05]  /*0370*/  BRA `(.L_x_4108) ;  /* 0x00000cc000007947 */ /* 0x000fea0003800000 */
.L_x_4104:
        /* <DEDUP_REMOVED lines=9> */
.L_x_4112:
[----:B------:R-:W2:Y:S01]  /*0410*/  LDG.E.U16 R4, [R4.64] ;  /* 0x0000002404047981 */ /* 0x000ea2000c1e1500 */
[----:B------:R-:W-:Y:S01]  /*0420*/  IMAD.MOV.U32 R25, RZ, RZ, RZ ;  /* 0x000000ffff197224 */ /* 0x000fe200078e00ff */
[----:B--2---:R-:W-:Y:S01]  /*0430*/  HADD2.F32 R24, -RZ, R4.H0_H0 ;  /* 0x20000004ff187230 */ /* 0x004fe20000004100 */
[----:B------:R-:W-:Y:S05]  /*0440*/  BRA `(.L_x_4108) ;  /* 0x00000bf000007947 */ /* 0x000fea0003800000 */
.L_x_4111:
        /* <DEDUP_REMOVED lines=8> */
.L_x_4114:
[----:B------:R-:W2:Y:S02]  /*04d0*/  LDG.E R4, [R4.64] ;  /* 0x0000002404047981 */ /* 0x000ea4000c1e1900 */
[--C-:B--2---:R-:W-:Y:S02]  /*04e0*/  HADD2.F32 R25, -RZ, R4.reuse.H1_H1 ;  /* 0x30000004ff197230 */ /* 0x104fe40000004100 */
[----:B------:R-:W-:Y:S01]  /*04f0*/  HADD2.F32 R24, -RZ, R4.H0_H0 ;  /* 0x20000004ff187230 */ /* 0x000fe20000004100 */
[----:B------:R-:W-:Y:S05]  /*0500*/  BRA `(.L_x_4108) ;  /* 0x00000b3000007947 */ /* 0x000fea0003800000 */
.L_x_4113:
[----:B------:R-:W2:Y:S01]  /*0510*/  LDG.E.64 R4, [R4.64] ;  /* 0x0000002404047981 */ /* 0x000ea2000c1e1b00 */
[----:B------:R-:W-:Y:S01]  /*0520*/  IMAD.MOV.U32 R25, RZ, RZ, RZ ;  /* 0x000000ffff197224 */ /* 0x000fe200078e00ff */
[----:B--2---:R-:W0:Y:S01]  /*0530*/  F2F.F32.F64 R24, R4 ;  /* 0x0000000400187310 */ /* 0x004e220000301000 */
[----:B------:R-:W0:-:S14]  /*0540*/  DSETP.GEU.AND P0, PT, |R4|, c[0x2][0x0], PT ;  /* 0x008000000400762a */ /* 0x000e1c0003f0e200 */
[----:B0-----:R-:W-:Y:S01]  /*0550*/  @!P0 FMUL R24, R24, 1.175494350822287508e-38 ;  /* 0x0080000018188820 */ /* 0x001fe20000400000 */
[----:B------:R-:W-:Y:S05]  /*0560*/  BRA `(.L_x_4108) ;  /* 0x00000ad000007947 */ /* 0x000fea0003800000 */
.L_x_4103:
        /* <DEDUP_REMOVED lines=13> */
.L_x_4117:
        /* <DEDUP_REMOVED lines=8> */
.L_x_4116:
        /* <DEDUP_REMOVED lines=8> */
[----:B------:R-:W-:Y:S02]  /*0740*/  IMAD.MOV.U32 R25, RZ, RZ, RZ ;  /* 0x000000ffff197224 */ /* 0x000fe400078e00ff */
        /* <DEDUP_REMOVED lines=18> */
.L_x_4119:
[----:B------:R-:W2:Y:S01]  /*0870*/  LDG.E.U8 R4, [R4.64] ;  /* 0x0000002404047981 */ /* 0x000ea2000c1e1100 */
[----:B------:R-:W-:Y:S02]  /*0880*/  IMAD.MOV.U32 R25, RZ, RZ, RZ ;  /* 0x000000ffff197224 */ /* 0x000fe400078e00ff */
        /* <DEDUP_REMOVED lines=12> */
.L_x_4118:
[----:B------:R-:W2:Y:S01]  /*0950*/  LDG.E.U16 R4, [R4.64] ;  /* 0x0000002404047981 */ /* 0x000ea2000c1e1500 */
[----:B------:R-:W-:Y:S01]  /*0960*/  IMAD.MOV.U32 R25, RZ, RZ, RZ ;  /* 0x000000ffff197224 */ /* 0x000fe200078e00ff */
[----:B--2---:R-:W-:Y:S01]  /*0970*/  PRMT R24, RZ, 0x5410, R4 ;  /* 0x00005410ff187816 */ /* 0x004fe20000000004 */
[----:B------:R-:W-:Y:S05]  /*0980*/  BRA `(.L_x_4108) ;  /* 0x000006b000007947 */ /* 0x000fea0003800000 */
.L_x_4115:
        /* <DEDUP_REMOVED lines=10> */
[----:B--2---:R0:W1:Y:S01]  /*0a30*/  I2F.U16 R24, R4 ;  /* 0x0000000400187306 */ /* 0x0040620000101000 */
[----:B------:R-:W-:Y:S05]  /*0a40*/  BRA `(.L_x_4108) ;  /* 0x000005f000007947 */ /* 0x000fea0003800000 */
.L_x_4122:
        /* <DEDUP_REMOVED lines=20> */
.L_x_4124:
[----:B------:R-:W-:Y:S05]  /*0b90*/  BSYNC B0 ;  /* 0x0000000000007941 */ /* 0x000fea0003800000 */
.L_x_4123:
[----:B------:R-:W-:Y:S01]  /*0ba0*/  IMAD.SHL.U32 R3, R3, 0x100000, RZ ;  /* 0x0010000003037824 */ /* 0x000fe200078e00ff */
[----:B------:R-:W-:-:S04]  /*0bb0*/  LEA R5, R0, 0x3b800000, 0x17 ;  /* 0x3b80000000057811 */ /* 0x000fc800078eb8ff */
[----:B------:R-:W-:Y:S01]  /*0bc0*/  LOP3.LUT R24, R5, R3, R24, 0xfe, !PT ;  /* 0x0000000305187212 */ /* 0x000fe200078efe18 */
[----:B------:R-:W-:Y:S05]  /*0bd0*/  BRA `(.L_x_4108) ;  /* 0x0000046000007947 */ /* 0x000fea0003800000 */
.L_x_4121:
        /* <DEDUP_REMOVED lines=20> */
.L_x_4126:
[----:B------:R-:W-:Y:S05]  /*0d20*/  BSYNC B0 ;  /* 0x0000000000007941 */ /* 0x000fea0003800000 */
.L_x_4125:
[----:B------:R-:W-:Y:S01]  /*0d30*/  IMAD.SHL.U32 R3, R3, 0x200000, RZ ;  /* 0x0020000003037824 */ /* 0x000fe200078e00ff */
[----:B------:R-:W-:-:S04]  /*0d40*/  LEA R5, R0, 0x37800000, 0x17 ;  /* 0x3780000000057811 */ /* 0x000fc800078eb8ff */
[----:B------:R-:W-:Y:S01]  /*0d50*/  LOP3.LUT R24, R5, R3, R24, 0xfe, !PT ;  /* 0x0000000305187212 */ /* 0x000fe200078efe18 */
[----:B------:R-:W-:Y:S05]  /*0d60*/  BRA `(.L_x_4108) ;  /* 0x000002d000007947 */ /* 0x000fea0003800000 */
.L_x_4120:
        /* <DEDUP_REMOVED lines=14> */
.L_x_4130:
[----:B------:R-:W-:Y:S05]  /*0e50*/  BSYNC B0 ;  /* 0x0000000000007941 */ /* 0x000fea0003800000 */
.L_x_4129:
[----:B------:R-:W-:Y:S01]  /*0e60*/  IMAD.MOV.U32 R25, RZ, RZ, RZ ;  /* 0x000000ffff197224 */ /* 0x000fe200078e00ff */
[----:B------:R-:W-:Y:S05]  /*0e70*/  BRA `(.L_x_4108) ;  /* 0x000001c000007947 */ /* 0x000fea0003800000 */
.L_x_4107:
        /* <DEDUP_REMOVED lines=19> */
[----:B------:R-:W-:Y:S01]  /*0fb0*/  CS2R R24, SRZ ;  /* 0x0000000000187805 */ /* 0x000fe2000001ff00 */
[----:B------:R-:W-:Y:S05]  /*0fc0*/  BRA `(.L_x_4108) ;  /* 0x0000007000007947 */ /* 0x000fea0003800000 */
.L_x_4128:
[----:B------:R-:W2:Y:S01]  /*0fd0*/  LDG.E.64 R4, [R4.64] ;  /* 0x0000002404047981 */ /* 0x000ea2000c1e1b00 */
[----:B------:R-:W-:Y:S01]  /*0fe0*/  IMAD.MOV.U32 R25, RZ, RZ, RZ ;  /* 0x000000ffff197224 */ /* 0x000fe200078e00ff */
[----:B--2---:R0:W1:Y:S01]  /*0ff0*/  I2F.U64 R24, R4 ;  /* 0x0000000400187312 */ /* 0x0040620000301000 */
[----:B------:R-:W-:Y:S05]  /*1000*/  BRA `(.L_x_4108) ;  /* 0x0000003000007947 */ /* 0x000fea0003800000 */
.L_x_4127:
[----:B------:R-:W2:Y:S01]  /*1010*/  LDG.E R4, [R4.64] ;  /* 0x0000002404047981 */ /* 0x000ea2000c1e1900 */
[----:B------:R-:W-:Y:S01]  /*1020*/  IMAD.MOV.U32 R25, RZ, RZ, RZ ;  /* 0x000000ffff197224 */ /* 0x000fe200078e00ff */
[----:B--2---:R0:W1:Y:S06]  /*1030*/  I2F.U32 R24, R4 ;  /* 0x0000000400187306 */ /* 0x00406c0000201000 */
.L_x_4108:
[----:B------:R-:W-:Y:S05]  /*1040*/  BSYNC B6 ;  /* 0x0000000000067941 */ /* 0x000fea0003800000 */
.L_x_4102:
[----:B------:R-:W-:Y:S02]  /*1050*/  IADD3 R29, R29, 0x80, RZ ;  /* 0x000000801d1d7810 */ /* 0x000fe40007ffe0ff */
.L_x_4101:
[----:B-1----:R-:W-:Y:S05]  /*1060*/  BSYNC B7 ;  /* 0x0000000000077941 */ /* 0x002fea0003800000 */
.L_x_4100:
[----:B------:R-:W-:Y:S01]  /*1070*/  ISETP.GE.AND P0, PT, R29, R28, PT ;  /* 0x0000001c1d00720c */ /* 0x000fe20003f06270 */
[----:B------:R-:W-:Y:S01]  /*1080*/  BSSY B7, `(.L_x_4131) ;  /* 0x00000fc000077945 */ /* 0x000fe20003800000 */
[----:B------:R-:W-:-:S11]  /*1090*/  IMAD.MOV.U32 R26, RZ, RZ, RZ ;  /* 0x000000ffff1a7224 */ /* 0x000fd600078e00ff */
        /* <DEDUP_REMOVED lines=22> */
.L_x_4137:
[----:B------:R-:W2:Y:S01]  /*1200*/  LDG.E.U8 R4, [R4.64] ;  /* 0x0000002404047981 */ /* 0x000ea2000c1e1100 */
[----:B------:R-:W-:Y:S01]  /*1210*/  IMAD.MOV.U32 R27, RZ, RZ, RZ ;  /* 0x000000ffff1b7224 */ /* 0x000fe200078e00ff */
[----:B--2---:R0:W1:Y:S01]  /*1220*/  I2F.U16 R26, R4 ;  /* 0x00000004001a7306 */ /* 0x0040620000101000 */
[----:B------:R-:W-:Y:S05]  /*1230*/  BRA `(.L_x_4139) ;  /* 0x00000de000007947 */ /* 0x000fea0003800000 */
.L_x_4136:
        /* <DEDUP_REMOVED lines=10> */
.L_x_4141:
[----:B------:R-:W2:Y:S01]  /*12e0*/  LDG.E R4, [R4.64] ;  /* 0x0000002404047981 */ /* 0x000ea2000c1e1900 */
[----:B------:R-:W-:Y:S01]  /*12f0*/  IMAD.MOV.U32 R27, RZ, RZ, RZ ;  /* 0x000000ffff1b7224 */ /* 0x000fe200078e00ff */
[----:B--2---:R0:W1:Y:S01]  /*1300*/  I2F R26, R4 ;  /* 0x00000004001a7306 */ /* 0x0040620000201400 */
[----:B------:R-:W-:Y:S05]  /*1310*/  BRA `(.L_x_4139) ;  /* 0x00000d0000007947 */ /* 0x000fea0003800000 */
.L_x_4140:
[----:B------:R-:W2:Y:S01]  /*1320*/  LDG.E.U16 R4, [R4.64] ;  /* 0x0000002404047981 */ /* 0x000ea2000c1e1500 */
[----:B------:R-:W-:Y:S01]  /*1330*/  IMAD.MOV.U32 R27, RZ, RZ, RZ ;  /* 0x000000ffff1b7224 */ /* 0x000fe200078e00ff */
[----:B--2---:R0:W1:Y:S01]  /*1340*/  I2F.S16 R26, R4 ;  /* 0x00000004001a7306 */ /* 0x0040620000101400 */
[----:B------:R-:W-:Y:S05]  /*1350*/  BRA `(.L_x_4139) ;  /* 0x00000cc000007947 */ /* 0x000fea0003800000 */
.L_x_4135:
        /* <DEDUP_REMOVED lines=9> */
.L_x_4143:
[----:B------:R-:W2:Y:S01]  /*13f0*/  LDG.E.U16 R4, [R4.64] ;  /* 0x0000002404047981 */ /* 0x000ea2000c1e1500 */
[----:B------:R-:W-:Y:S01]  /*1400*/  IMAD.MOV.U32 R27, RZ, RZ, RZ ;  /* 0x000000ffff1b7224 */ /* 0x000fe200078e00ff */
[----:B--2---:R-:W-:Y:S01]  /*1410*/  HADD2.F32 R26, -RZ, R4.H0_H0 ;  /* 0x20000004ff1a7230 */ /* 0x004fe20000004100 */
[----:B------:R-:W-:Y:S05]  /*1420*/  BRA `(.L_x_4139) ;  /* 0x00000bf000007947 */ /* 0x000fea0003800000 */
.L_x_4142:
        /* <DEDUP_REMOVED lines=8> */
.L_x_4145:
[----:B------:R-:W2:Y:S02]  /*14b0*/  LDG.E R4, [R4.64] ;  /* 0x0000002404047981 */ /* 0x000ea4000c1e1900 */
[--C-:B--2---:R-:W-:Y:S02]  /*14c0*/  HADD2.F32 R27, -RZ, R4.reuse.H1_H1 ;  /* 0x30000004ff1b7230 */ /* 0x104fe40000004100 */
[----:B------:R-:W-:Y:S01]  /*14d0*/  HADD2.F32 R26, -RZ, R4.H0_H0 ;  /* 0x20000004ff1a7230 */ /* 0x000fe20000004100 */
[----:B------:R-:W-:Y:S05]  /*14e0*/  BRA `(.L_x_4139) ;  /* 0x00000b3000007947 */ /* 0x000fea0003800000 */
.L_x_4144:
[----:B------:R-:W2:Y:S01]  /*14f0*/  LDG.E.64 R4, [R4.64] ;  /* 0x0000002404047981 */ /* 0x000ea2000c1e1b00 */
[----:B------:R-:W-:Y:S01]  /*1500*/  IMAD.MOV.U32 R27, RZ, RZ, RZ ;  /* 0x000000ffff1b7224 */ /* 0x000fe200078e00ff */
[----:B--2---:R-:W0:Y:S01]  /*1510*/  F2F.F32.F64 R26, R4 ;  /* 0x00000004001a7310 */ /* 0x004e220000301000 */
[----:B------:R-:W0:-:S14]  /*1520*/  DSETP.GEU.AND P0, PT, |R4|, c[0x2][0x0], PT ;  /* 0x008000000400762a */ /* 0x000e1c0003f0e200 */
[----:B0-----:R-:W-:Y:S01]  /*1530*/  @!P0 FMUL R26, R26, 1.175494350822287508e-38 ;  /* 0x008000001a1a8820 */ /* 0x001fe20000400000 */
[----:B------:R-:W-:Y:S05]  /*1540*/  BRA `(.L_x_4139) ;  /* 0x00000ad000007947 */ /* 0x000fea0003800000 */
.L_x_4134:
        /* <DEDUP_REMOVED lines=13> */
.L_x_4148:
        /* <DEDUP_REMOVED lines=8> */
.L_x_4147:
        /* <DEDUP_REMOVED lines=27> */
.L_x_4150:
        /* <DEDUP_REMOVED lines=14> */
.L_x_4149:
[----:B------:R-:W2:Y:S01]  /*1930*/  LDG.E.U16 R4, [R4.64] ;  /* 0x0000002404047981 */ /* 0x000ea2000c1e1500 */
[----:B------:R-:W-:Y:S01]  /*1940*/  IMAD.MOV.U32 R27, RZ, RZ, RZ ;  /* 0x000000ffff1b7224 */ /* 0x000fe200078e00ff */
[----:B--2---:R-:W-:Y:S01]  /*1950*/  PRMT R26, RZ, 0x5410, R4 ;  /* 0x00005410ff1a7816 */ /* 0x004fe20000000004 */
[----:B------:R-:W-:Y:S05]  /*1960*/  BRA `(.L_x_4139) ;  /* 0x000006b000007947 */ /* 0x000fea0003800000 */
.L_x_4146:
        /* <DEDUP_REMOVED lines=12> */
.L_x_4153:
        /* <DEDUP_REMOVED lines=20> */
.L_x_4155:
[----:B------:R-:W-:Y:S05]  /*1b70*/  BSYNC B0 ;  /* 0x0000000000007941 */ /* 0x000fea0003800000 */
.L_x_4154:
[----:B------:R-:W-:Y:S01]  /*1b80*/  IMAD.SHL.U32 R3, R3, 0x100000, RZ ;  /* 0x0010000003037824 */ /* 0x000fe200078e00ff */
[----:B------:R-:W-:-:S04]  /*1b90*/  LEA R5, R0, 0x3b800000, 0x17 ;  /* 0x3b80000000057811 */ /* 0x000fc800078eb8ff */
[----:B------:R-:W-:Y:S01]  /*1ba0*/  LOP3.LUT R26, R5, R3, R26, 0xfe, !PT ;  /* 0x00000003051a7212 */ /* 0x000fe200078efe1a */
[----:B------:R-:W-:Y:S05]  /*1bb0*/  BRA `(.L_x_4139) ;  /* 0x0000046000007947 */ /* 0x000fea0003800000 */
.L_x_4152:
        /* <DEDUP_REMOVED lines=20> */
.L_x_4157:
[----:B------:R-:W-:Y:S05]  /*1d00*/  BSYNC B0 ;  /* 0x0000000000007941 */ /* 0x000fea0003800000 */
.L_x_4156:
[----:B------:R-:W-:Y:S01]  /*1d10*/  IMAD.SHL.U32 R3, R3, 0x200000, RZ ;  /* 0x0020000003037824 */ /* 0x000fe200078e00ff */
[----:B------:R-:W-:-:S04]  /*1d20*/  LEA R5, R0, 0x37800000, 0x17 ;  /* 0x3780000000057811 */ /* 0x000fc800078eb8ff */
[----:B------:R-:W-:Y:S01]  /*1d30*/  LOP3.LUT R26, R5, R3, R26, 0xfe, !PT ;  /* 0x00000003051a7212 */ /* 0x000fe200078efe1a */
[----:B------:R-:W-:Y:S05]  /*1d40*/  BRA `(.L_x_4139) ;  /* 0x000002d000007947 */ /* 0x000fea0003800000 */
.L_x_4151:
        /* <DEDUP_REMOVED lines=14> */
.L_x_4161:
[----:B------:R-:W-:Y:S05]  /*1e30*/  BSYNC B0 ;  /* 0x0000000000007941 */ /* 0x000fea0003800000 */
.L_x_4160:
[----:B------:R-:W-:Y:S01]  /*1e40*/  IMAD.MOV.U32 R27, RZ, RZ, RZ ;  /* 0x000000ffff1b7224 */ /* 0x000fe200078e00ff */
[----:B------:R-:W-:Y:S05]  /*1e50*/  BRA `(.L_x_4139) ;  /* 0x000001c000007947 */ /* 0x000fea0003800000 */
.L_x_4138:
        /* <DEDUP_REMOVED lines=19> */
[----:B------:R-:W-:Y:S01]  /*1f90*/  CS2R R26, SRZ ;  /* 0x00000000001a7805 */ /* 0x000fe2000001ff00 */
[----:B------:R-:W-:Y:S05]  /*1fa0*/  BRA `(.L_x_4139) ;  /* 0x0000007000007947 */ /* 0x000fea0003800000 */
.L_x_4159:
[----:B------:R-:W2:Y:S01]  /*1fb0*/  LDG.E.64 R4, [R4.64] ;  /* 0x0000002404047981 */ /* 0x000ea2000c1e1b00 */
[----:B------:R-:W-:Y:S01]  /*1fc0*/  IMAD.MOV.U32 R27, RZ, RZ, RZ ;  /* 0x000000ffff1b7224 */ /* 0x000fe200078e00ff */
[----:B--2---:R0:W1:Y:S01]  /*1fd0*/  I2F.U64 R26, R4 ;  /* 0x00000004001a7312 */ /* 0x0040620000301000 */
[----:B------:R-:W-:Y:S05]  /*1fe0*/  BRA `(.L_x_4139) ;  /* 0x0000003000007947 */ /* 0x000fea0003800000 */
.L_x_4158:
[----:B------:R-:W2:Y:S01]  /*1ff0*/  LDG.E R4, [R4.64] ;  /* 0x0000002404047981 */ /* 0x000ea2000c1e1900 */
[----:B------:R-:W-:Y:S01]  /*2000*/  IMAD.MOV.U32 R27, RZ, RZ, RZ ;  /* 0x000000ffff1b7224 */ /* 0x000fe200078e00ff */
[----:B--2---:R0:W1:Y:S06]  /*2010*/  I2F.U32 R26, R4 ;  /* 0x00000004001a7306 */ /* 0x00406c0000201000 */
.L_x_4139:
[----:B------:R-:W-:Y:S05]  /*2020*/  BSYNC B6 ;  /* 0x0000000000067941 */ /* 0x000fea0003800000 */
.L_x_4133:
[----:B------:R-:W-:Y:S02]  /*2030*/  IADD3 R29, R29, 0x80, RZ ;  /* 0x000000801d1d7810 */ /* 0x000fe40007ffe0ff */
.L_x_4132:
[----:B------:R-:W-:Y:S05]  /*2040*/  BSYNC B7 ;  /* 0x0000000000077941 */ /* 0x000fea0003800000 */
.L_x_4131:
[----:B------:R-:W-:Y:S01]  /*2050*/  ISETP.GE.AND P0, PT, R29, R28, PT ;  /* 0x0000001c1d00720c */ /* 0x000fe20003f06270 */
[----:B------:R-:W-:Y:S01]  /*2060*/  BSSY B7, `(.L_x_4162) ;  /* 0x00000fd000077945 */ /* 0x000fe20003800000 */
[----:B------:R-:W-:Y:S01]  /*2070*/  IMAD.MOV.U32 R19, RZ, RZ, RZ ;  /* 0x000000ffff137224 */ /* 0x000fe200078e00ff */
[----:B------:R-:W-:-:S10]  /*2080*/  CS2R R22, SRZ ;  /* 0x0000000000167805 */ /* 0x000fd4000001ff00 */
        /* <DEDUP_REMOVED lines=20> */
[----:B--2---:R0:W2:Y:S01]  /*21d0*/  I2F.S16 R22, R4 ;  /* 0x0000000400167306 */ /* 0x0040a20000101400 */
[----:B------:R-:W-:Y:S05]  /*21e0*/  BRA `(.L_x_4170) ;  /* 0x00000e2000007947 */ /* 0x000fea0003800000 */
.L_x_4168:
[----:B------:R-:W2:Y:S01]  /*21f0*/  LDG.E.U8 R4, [R4.64] ;  /* 0x0000002404047981 */ /* 0x000ea2000c1e1100 */
[----:B------:R-:W-:Y:S01]  /*2200*/  IMAD.MOV.U32 R23, RZ, RZ, RZ ;  /* 0x000000ffff177224 */ /* 0x000fe200078e00ff */
[----:B--2---:R0:W2:Y:S01]  /*2210*/  I2F.U16 R22, R4 ;  /* 0x0000000400167306 */ /* 0x0040a20000101000 */
[----:B------:R-:W-:Y:S05]  /*2220*/  BRA `(.L_x_4170) ;  /* 0x00000de000007947 */ /* 0x000fea0003800000 */
.L_x_4167:
        /* <DEDUP_REMOVED lines=8> */
[----:B--2---:R0:W2:Y:S01]  /*22b0*/  I2F.S64 R22, R4 ;  /* 0x0000000400167312 */ /* 0x0040a20000301400 */
[----:B------:R-:W-:Y:S05]  /*22c0*/  BRA `(.L_x_4170) ;  /* 0x00000d4000007947 */ /* 0x000fea0003800000 */
.L_x_4172:
[----:B------:R-:W2:Y:S01]  /*22d0*/  LDG.E R4, [R4.64] ;  /* 0x0000002404047981 */ /* 0x000ea2000c1e1900 */
[----:B------:R-:W-:Y:S01]  /*22e0*/  IMAD.MOV.U32 R23, RZ, RZ, RZ ;  /* 0x000000ffff177224 */ /* 0x000fe200078e00ff */
[----:B--2---:R0:W2:Y:S01]  /*22f0*/  I2F R22, R4 ;  /* 0x0000000400167306 */ /* 0x0040a20000201400 */
[----:B------:R-:W-:Y:S05]  /*2300*/  BRA `(.L_x_4170) ;  /* 0x00000d0000007947 */ /* 0x000fea0003800000 */
.L_x_4171:
[----:B------:R-:W2:Y:S01]  /*2310*/  LDG.E.U16 R4, [R4.64] ;  /* 0x0000002404047981 */ /* 0x000ea2000c1e1500 */
[----:B------:R-:W-:Y:S01]  /*2320*/  IMAD.MOV.U32 R23, RZ, RZ, RZ ;  /* 0x000000ffff177224 */ /* 0x000fe200078e00ff */
[----:B--2---:R0:W2:Y:S01]  /*2330*/  I2F.S16 R22, R4 ;  /* 0x0000000400167306 */ /* 0x0040a20000101400 */
[----:B------:R-:W-:Y:S05]  /*2340*/  BRA `(.L_x_4170) ;  /* 0x00000cc000007947 */ /* 0x000fea0003800000 */
.L_x_4166:
        /* <DEDUP_REMOVED lines=9> */
.L_x_4174:
[----:B------:R-:W2:Y:S01]  /*23e0*/  LDG.E.U16 R4, [R4.64] ;  /* 0x0000002404047981 */ /* 0x000ea2000c1e1500 */
[----:B------:R-:W-:Y:S01]  /*23f0*/  IMAD.MOV.U32 R23, RZ, RZ, RZ ;  /* 0x000000ffff177224 */ /* 0x000fe200078e00ff */
[----:B--2---:R-:W-:Y:S01]  /*2400*/  HADD2.F32 R22, -RZ, R4.H0_H0 ;  /* 0x20000004ff167230 */ /* 0x004fe20000004100 */
[----:B------:R-:W-:Y:S05]  /*2410*/  BRA `(.L_x_4170) ;  /* 0x00000bf000007947 */ /* 0x000fea0003800000 */
.L_x_4173:
        /* <DEDUP_REMOVED lines=8> */
.L_x_4176:
[----:B------:R-:W2:Y:S02]  /*24a0*/  LDG.E R4, [R4.64] ;  /* 0x0000002404047981 */ /* 0x000ea4000c1e1900 */
[--C-:B--2---:R-:W-:Y:S02]  /*24b0*/  HADD2.F32 R23, -RZ, R4.reuse.H1_H1 ;  /* 0x30000004ff177230 */ /* 0x104fe40000004100 */
[----:B------:R-:W-:Y:S01]  /*24c0*/  HADD2.F32 R22, -RZ, R4.H0_H0 ;  /* 0x20000004ff167230 */ /* 0x000fe20000004100 */
[----:B------:R-:W-:Y:S05]  /*24d0*/  BRA `(.L_x_4170) ;  /* 0x00000b3000007947 */ /* 0x000fea0003800000 */
.L_x_4175:
[----:B------:R-:W2:Y:S01]  /*24e0*/  LDG.E.64 R4, [R4.64] ;  /* 0x0000002404047981 */ /* 0x000ea2000c1e1b00 */
[----:B------:R-:W-:Y:S01]  /*24f0*/  IMAD.MOV.U32 R23, RZ, RZ, RZ ;  /* 0x000000ffff177224 */ /* 0x000fe200078e00ff */
[----:B--2---:R-:W0:Y:S01]  /*2500*/  F2F.F32.F64 R22, R4 ;  /* 0x0000000400167310 */ /* 0x004e220000301000 */
[----:B------:R-:W0:-:S14]  /*2510*/  DSETP.GEU.AND P0, PT, |R4|, c[0x2][0x0], PT ;  /* 0x008000000400762a */ /* 0x000e1c0003f0e200 */
[----:B0-----:R-:W-:Y:S01]  /*2520*/  @!P0 FMUL R22, R22, 1.175494350822287508e-38 ;  /* 0x0080000016168820 */ /* 0x001fe20000400000 */
[----:B------:R-:W-:Y:S05]  /*2530*/  BRA `(.L_x_4170) ;  /* 0x00000ad000007947 */ /* 0x000fea0003800000 */
.L_x_4165:
        /* <DEDUP_REMOVED lines=13> */
.L_x_4179:
[----:B------:R-:W2:Y:S02]  /*2610*/  LDG.E.128 R4, [R4.64] ;  /* 0x0000002404047981 */ /* 0x000ea4000c1e1d00 */
[----:B--2---:R-:W0:Y:S01]  /*2620*/  F2F.F32.F64 R23, R6 ;  /* 0x0000000600177310 */ /* 0x004e220000301000 */
[----:B------:R-:W0:-:S04]  /*2630*/  DSETP.GEU.AND P0, PT, |R6|, c[0x2][0x0], PT ;  /* 0x008000000600762a */ /* 0x000e080003f0e200 */
[----:B------:R-:W2:-:S03]  /*2640*/  DSETP.GEU.AND P1, PT, |R4|, c[0x2][0x0], PT ;  /* 0x008000000400762a */ /* 0x000e860003f2e200 */
[----:B------:R-:W2:Y:S07]  /*2650*/  F2F.F32.F64 R22, R4 ;  /* 0x0000000400167310 */ /* 0x000eae0000301000 */
[----:B0-----:R-:W-:-:S04]  /*2660*/  @!P0 FMUL R23, R23, 1.175494350822287508e-38 ;  /* 0x0080000017178820 */ /* 0x001fc80000400000 */
[----:B--2---:R-:W-:Y:S01]  /*2670*/  @!P1 FMUL R22, R22, 1.175494350822287508e-38 ;  /* 0x0080000016169820 */ /* 0x004fe20000400000 */
[----:B------:R-:W-:Y:S05]  /*2680*/  BRA `(.L_x_4170) ;  /* 0x0000098000007947 */ /* 0x000fea0003800000 */
.L_x_4178:
        /* <DEDUP_REMOVED lines=27> */
.L_x_4181:
        /* <DEDUP_REMOVED lines=14> */
.L_x_4180:
[----:B------:R-:W2:Y:S01]  /*2920*/  LDG.E.U16 R4, [R4.64] ;  /* 0x0000002404047981 */ /* 0x000ea2000c1e1500 */
[----:B------:R-:W-:Y:S01]  /*2930*/  IMAD.MOV.U32 R23, RZ, RZ, RZ ;  /* 0x000000ffff177224 */ /* 0x000fe200078e00ff */
[----:B--2---:R-:W-:Y:S01]  /*2940*/  PRMT R22, RZ, 0x5410, R4 ;  /* 0x00005410ff167816 */ /* 0x004fe20000000004 */
[----:B------:R-:W-:Y:S05]  /*2950*/  BRA `(.L_x_4170) ;  /* 0x000006b000007947 */ /* 0x000fea0003800000 */
.L_x_4177:
        /* <DEDUP_REMOVED lines=10> */
[----:B--2---:R0:W2:Y:S01]  /*2a00*/  I2F.U16 R22, R4 ;  /* 0x0000000400167306 */ /* 0x0040a20000101000 */
[----:B------:R-:W-:Y:S05]  /*2a10*/  BRA `(.L_x_4170) ;  /* 0x000005f000007947 */ /* 0x000fea0003800000 */
.L_x_4184:
        /* <DEDUP_REMOVED lines=20> */
.L_x_4186:
[----:B------:R-:W-:Y:S05]  /*2b60*/  BSYNC B0 ;  /* 0x0000000000007941 */ /* 0x000fea0003800000 */
.L_x_4185:
[----:B------:R-:W-:Y:S01]  /*2b70*/  IMAD.SHL.U32 R3, R3, 0x100000, RZ ;  /* 0x0010000003037824 */ /* 0x000fe200078e00ff */
[----:B------:R-:W-:-:S04]  /*2b80*/  LEA R5, R0, 0x3b800000, 0x17 ;  /* 0x3b80000000057811 */ /* 0x000fc800078eb8ff */
[----:B------:R-:W-:Y:S01]  /*2b90*/  LOP3.LUT R22, R5, R3, R22, 0xfe, !PT ;  /* 0x0000000305167212 */ /* 0x000fe200078efe16 */
[----:B------:R-:W-:Y:S05]  /*2ba0*/  BRA `(.L_x_4170) ;  /* 0x0000046000007947 */ /* 0x000fea0003800000 */
.L_x_4183:
        /* <DEDUP_REMOVED lines=20> */
.L_x_4188:
[----:B------:R-:W-:Y:S05]  /*2cf0*/  BSYNC B0 ;  /* 0x0000000000007941 */ /* 0x000fea0003800000 */
.L_x_4187:
[----:B------:R-:W-:Y:S01]  /*2d00*/  IMAD.SHL.U32 R3, R3, 0x200000, RZ ;  /* 0x0020000003037824 */ /* 0x000fe200078e00ff */
[----:B------:R-:W-:-:S04]  /*2d10*/  LEA R5, R0, 0x37800000, 0x17 ;  /* 0x3780000000057811 */ /* 0x000fc800078eb8ff */
[----:B------:R-:W-:Y:S01]  /*2d20*/  LOP3.LUT R22, R5, R3, R22, 0xfe, !PT ;  /* 0x0000000305167212 */ /* 0x000fe200078efe16 */
[----:B------:R-:W-:Y:S05]  /*2d30*/  BRA `(.L_x_4170) ;  /* 0x000002d000007947 */ /* 0x000fea0003800000 */
.L_x_4182:
        /* <DEDUP_REMOVED lines=14> */
.L_x_4192:
[----:B------:R-:W-:Y:S05]  /*2e20*/  BSYNC B0 ;  /* 0x0000000000007941 */ /* 0x000fea0003800000 */
.L_x_4191:
[----:B------:R-:W-:Y:S01]  /*2e30*/  IMAD.MOV.U32 R23, RZ, RZ, RZ ;  /* 0x000000ffff177224 */ /* 0x000fe200078e00ff */
[----:B------:R-:W-:Y:S05]  /*2e40*/  BRA `(.L_x_4170) ;  /* 0x000001c000007947 */ /* 0x000fea0003800000 */
.L_x_4169:
        /* <DEDUP_REMOVED lines=19> */
[----:B------:R-:W-:Y:S01]  /*2f80*/  CS2R R22, SRZ ;  /* 0x0000000000167805 */ /* 0x000fe2000001ff00 */
[----:B------:R-:W-:Y:S05]  /*2f90*/  BRA `(.L_x_4170) ;  /* 0x0000007000007947 */ /* 0x000fea0003800000 */
.L_x_4190:
[----:B------:R-:W2:Y:S01]  /*2fa0*/  LDG.E.64 R4, [R4.64] ;  /* 0x0000002404047981 */ /* 0x000ea2000c1e1b00 */
[----:B------:R-:W-:Y:S01]  /*2fb0*/  IMAD.MOV.U32 R23, RZ, RZ, RZ ;  /* 0x000000ffff177224 */ /* 0x000fe200078e00ff */
[----:B--2---:R0:W2:Y:S01]  /*2fc0*/  I2F.U64 R22, R4 ;  /* 0x0000000400167312 */ /* 0x0040a20000301000 */
[----:B------:R-:W-:Y:S05]  /*2fd0*/  BRA `(.L_x_4170) ;  /* 0x0000003000007947 */ /* 0x000fea0003800000 */
.L_x_4189:
[----:B------:R-:W2:Y:S01]  /*2fe0*/  LDG.E R4, [R4.64] ;  /* 0x0000002404047981 */ /* 0x000ea2000c1e1900 */
[----:B------:R-:W-:Y:S01]  /*2ff0*/  IMAD.MOV.U32 R23, RZ, RZ, RZ ;  /* 0x000000ffff177224 */ /* 0x000fe200078e00ff */
[----:B--2---:R0:W2:Y:S06]  /*3000*/  I2F.U32 R22, R4 ;  /* 0x0000000400167306 */ /* 0x0040ac0000201000 */
.L_x_4170:
[----:B------:R-:W-:Y:S05]  /*3010*/  BSYNC B6 ;  /* 0x0000000000067941 */ /* 0x000fea0003800000 */
.L_x_4164:
[----:B------:R-:W-:Y:S02]  /*3020*/  IADD3 R29, R29, 0x80, RZ ;  /* 0x000000801d1d7810 */ /* 0x000fe40007ffe0ff */
.L_x_4163:
[----:B------:R-:W-:Y:S05]  /*3030*/  BSYNC B7 ;  /* 0x0000000000077941 */ /* 0x000fea0003800000 */
.L_x_4162:
[----:B------:R-:W-:Y:S01]  /*3040*/  ISETP.GE.AND P0, PT, R29, R28, PT ;  /* 0x0000001c1d00720c */ /* 0x000fe20003f06270 */
[----:B------:R-:W-:Y:S01]  /*3050*/  BSSY B6, `(.L_x_4193) ;  /* 0x00000f8000067945 */ /* 0x000fe20003800000 */
[----:B------:R-:W-:-:S11]  /*3060*/  IMAD.MOV.U32 R18, RZ, RZ, RZ ;  /* 0x000000ffff127224 */ /* 0x000fd600078e00ff */
        /* <DEDUP_REMOVED lines=16> */
[----:B------:R-:W3:Y:S01]  /*3170*/  LDG.E.S8 R4, [R4.64] ;  /* 0x0000002404047981 */ /* 0x000ee2000c1e1300 */
[----:B------:R-:W-:Y:S01]  /*3180*/  IMAD.MOV.U32 R19, RZ, RZ, RZ ;  /* 0x000000ffff137224 */ /* 0x000fe200078e00ff */
[----:B---3--:R0:W3:Y:S01]  /*3190*/  I2F.S16 R18, R4 ;  /* 0x0000000400127306 */ /* 0x0080e20000101400 */
[----:B------:R-:W-:Y:S05]  /*31a0*/  BRA `(.L_x_4194) ;  /* 0x00000e2000007947 */ /* 0x000fea0003800000 */
.L_x_4198:
[----:B------:R-:W3:Y:S01]  /*31b0*/  LDG.E.U8 R4, [R4.64] ;  /* 0x0000002404047981 */ /* 0x000ee2000c1e1100 */
[----:B------:R-:W-:Y:S01]  /*31c0*/  IMAD.MOV.U32 R19, RZ, RZ, RZ ;  /* 0x000000ffff137224 */ /* 0x000fe200078e00ff */
[----:B---3--:R0:W3:Y:S01]  /*31d0*/  I2F.U16 R18, R4 ;  /* 0x0000000400127306 */ /* 0x0080e20000101000 */
[----:B------:R-:W-:Y:S05]  /*31e0*/  BRA `(.L_x_4194) ;  /* 0x00000de000007947 */ /* 0x000fea0003800000 */
.L_x_4197:
[----:B------:R-:W-:-:S13]  /*31f0*/  ISETP.NE.AND P0, PT, R0, 0x2, PT ;  /* 0x000000020000780c */ /* 0x000fda0003f05270 */
[----:B------:R-:W-:Y:S05]  /*3200*/  @!P0 BRA `(.L_x_4200) ;  /* 0x000000c000008947 */ /* 0x000fea0003800000 */
[----:B------:R-:W-:-:S13]  /*3210*/  ISETP.NE.AND P0, PT, R0, 0x3, PT ;  /* 0x000000030000780c */ /* 0x000fda0003f05270 */
[----:B------:R-:W-:Y:S05]  /*3220*/  @!P0 BRA `(.L_x_4201) ;  /* 0x0000006000008947 */ /* 0x000fea0003800000 */
[----:B------:R-:W-:-:S13]  /*3230*/  ISETP.NE.AND P0, PT, R0, 0x4, PT ;  /* 0x000000040000780c */ /* 0x000fda0003f05270 */
[----:B------:R-:W-:Y:S05]  /*3240*/  @P0 BRA `(.L_x_4199) ;  /* 0x00000bc000000947 */ /* 0x000fea0003800000 */
[----:B------:R-:W3:Y:S01]  /*3250*/  LDG.E.64 R4, [R4.64] ;  /* 0x0000002404047981 */ /* 0x000ee2000c1e1b00 */
[----:B------:R-:W-:Y:S01]  /*3260*/  IMAD.MOV.U32 R19, RZ, RZ, RZ ;  /* 0x000000ffff137224 */ /* 0x000fe200078e00ff */
[----:B---3--:R0:W3:Y:S01]  /*3270*/  I2F.S64 R18, R4 ;  /* 0x0000000400127312 */ /* 0x0080e20000301400 */
[----:B------:R-:W-:Y:S05]  /*3280*/  BRA `(.L_x_4194) ;  /* 0x00000d4000007947 */ /* 0x000fea0003800000 */
.L_x_4201:
[----:B------:R-:W3:Y:S01]  /*3290*/  LDG.E R4, [R4.64] ;  /* 0x0000002404047981 */ /* 0x000ee2000c1e1900 */
[----:B------:R-:W-:Y:S01]  /*32a0*/  IMAD.MOV.U32 R19, RZ, RZ, RZ ;  /* 0x000000ffff137224 */ /* 0x000fe200078e00ff */
[----:B---3--:R0:W3:Y:S01]  /*32b0*/  I2F R18, R4 ;  /* 0x0000000400127306 */ /* 0x0080e20000201400 */
[----:B------:R-:W-:Y:S05]  /*32c0*/  BRA `(.L_x_4194) ;  /* 0x00000d0000007947 */ /* 0x000fea0003800000 */
.L_x_4200:
[----:B------:R-:W3:Y:S01]  /*32d0*/  LDG.E.U16 R4, [R4.64] ;  /* 0x0000002404047981 */ /* 0x000ee2000c1e1500 */
[----:B------:R-:W-:Y:S01]  /*32e0*/  IMAD.MOV.U32 R19, RZ, RZ, RZ ;  /* 0x000000ffff137224 */ /* 0x000fe200078e00ff */
[----:B---3--:R0:W3:Y:S01]  /*32f0*/  I2F.S16 R18, R4 ;  /* 0x0000000400127306 */ /* 0x0080e20000101400 */
[----:B------:R-:W-:Y:S05]  /*3300*/  BRA `(.L_x_4194) ;  /* 0x00000cc000007947 */ /* 0x000fea0003800000 */
.L_x_4196:
        /* <DEDUP_REMOVED lines=9> */
.L_x_4203:
[----:B------:R-:W3:Y:S01]  /*33a0*/  LDG.E.U16 R4, [R4.64] ;  /* 0x0000002404047981 */ /* 0x000ee2000c1e1500 */
[----:B------:R-:W-:Y:S01]  /*33b0*/  IMAD.MOV.U32 R19, RZ, RZ, RZ ;  /* 0x000000ffff137224 */ /* 0x000fe200078e00ff */
[----:B---3--:R-:W-:Y:S01]  /*33c0*/  HADD2.F32 R18, -RZ, R4.H0_H0 ;  /* 0x20000004ff127230 */ /* 0x008fe20000004100 */
[----:B------:R-:W-:Y:S05]  /*33d0*/  BRA `(.L_x_4194) ;  /* 0x00000bf000007947 */ /* 0x000fea0003800000 */
.L_x_4202:
        /* <DEDUP_REMOVED lines=8> */
.L_x_4205:
[----:B------:R-:W3:Y:S02]  /*3460*/  LDG.E R4, [R4.64] ;  /* 0x0000002404047981 */ /* 0x000ee4000c1e1900 */
[--C-:B---3--:R-:W-:Y:S02]  /*3470*/  HADD2.F32 R19, -RZ, R4.reuse.H1_H1 ;  /* 0x30000004ff137230 */ /* 0x108fe40000004100 */
[----:B------:R-:W-:Y:S01]  /*3480*/  HADD2.F32 R18, -RZ, R4.H0_H0 ;  /* 0x20000004ff127230 */ /* 0x000fe20000004100 */
[----:B------:R-:W-:Y:S05]  /*3490*/  BRA `(.L_x_4194) ;  /* 0x00000b3000007947 */ /* 0x000fea0003800000 */
.L_x_4204:
[----:B------:R-:W3:Y:S01]  /*34a0*/  LDG.E.64 R4, [R4.64] ;  /* 0x0000002404047981 */ /* 0x000ee2000c1e1b00 */
[----:B------:R-:W-:Y:S01]  /*34b0*/  IMAD.MOV.U32 R19, RZ, RZ, RZ ;  /* 0x000000ffff137224 */ /* 0x000fe200078e00ff */
[----:B---3--:R-:W0:Y:S01]  /*34c0*/  F2F.F32.F64 R18, R4 ;  /* 0x0000000400127310 */ /* 0x008e220000301000 */
[----:B------:R-:W0:-:S14]  /*34d0*/  DSETP.GEU.AND P0, PT, |R4|, c[0x2][0x0], PT ;  /* 0x008000000400762a */ /* 0x000e1c0003f0e200 */
[----:B0-----:R-:W-:Y:S01]  /*34e0*/  @!P0 FMUL R18, R18, 1.175494350822287508e-38 ;  /* 0x0080000012128820 */ /* 0x001fe20000400000 */
[----:B------:R-:W-:Y:S05]  /*34f0*/  BRA `(.L_x_4194) ;  /* 0x00000ad000007947 */ /* 0x000fea0003800000 */
.L_x_4195:
        /* <DEDUP_REMOVED lines=11> */
[----:B------:R-:W-:Y:S01]  /*35b0*/  FSEL R18, RZ, 1, !P0 ;  /* 0x3f800000ff127808 */ /* 0x000fe20004000000 */
[----:B------:R-:W-:Y:S05]  /*35c0*/  BRA `(.L_x_4194) ;  /* 0x00000a0000007947 */ /* 0x000fea0003800000 */
.L_x_4208:
[----:B------:R-:W3:Y:S02]  /*35d0*/  LDG.E.128 R4, [R4.64] ;  /* 0x0000002404047981 */ /* 0x000ee4000c1e1d00 */
[----:B---3--:R-:W0:Y:S01]  /*35e0*/  F2F.F32.F64 R19, R6 ;  /* 0x0000000600137310 */ /* 0x008e220000301000 */
[----:B------:R-:W0:-:S04]  /*35f0*/  DSETP.GEU.AND P0, PT, |R6|, c[0x2][0x0], PT ;  /* 0x008000000600762a */ /* 0x000e080003f0e200 */
[----:B------:R-:W3:-:S03]  /*3600*/  DSETP.GEU.AND P1, PT, |R4|, c[0x2][0x0], PT ;  /* 0x008000000400762a */ /* 0x000ec60003f2e200 */
[----:B------:R-:W3:Y:S07]  /*3610*/  F2F.F32.F64 R18, R4 ;  /* 0x0000000400127310 */ /* 0x000eee0000301000 */
[----:B0-----:R-:W-:-:S04]  /*3620*/  @!P0 FMUL R19, R19, 1.175494350822287508e-38 ;  /* 0x0080000013138820 */ /* 0x001fc80000400000 */
[----:B---3--:R-:W-:Y:S01]  /*3630*/  @!P1 FMUL R18, R18, 1.175494350822287508e-38 ;  /* 0x0080000012129820 */ /* 0x008fe20000400000 */
[----:B------:R-:W-:Y:S05]  /*3640*/  BRA `(.L_x_4194) ;  /* 0x0000098000007947 */ /* 0x000fea0003800000 */
.L_x_4207:
        /* <DEDUP_REMOVED lines=8> */
[----:B------:R-:W-:Y:S02]  /*36d0*/  IMAD.MOV.U32 R19, RZ, RZ, RZ ;  /* 0x000000ffff137224 */ /* 0x000fe400078e00ff */
        /* <DEDUP_REMOVED lines=18> */
.L_x_4210:
[----:B------:R-:W3:Y:S01]  /*3800*/  LDG.E.U8 R4, [R4.64] ;  /* 0x0000002404047981 */ /* 0x000ee2000c1e1100 */
[----:B------:R-:W-:Y:S02]  /*3810*/  IMAD.MOV.U32 R19, RZ, RZ, RZ ;  /* 0x000000ffff137224 */ /* 0x000fe400078e00ff */
        /* <DEDUP_REMOVED lines=12> */
.L_x_4209:
[----:B------:R-:W3:Y:S01]  /*38e0*/  LDG.E.U16 R4, [R4.64] ;  /* 0x0000002404047981 */ /* 0x000ee2000c1e1500 */
[----:B------:R-:W-:Y:S01]  /*38f0*/  IMAD.MOV.U32 R19, RZ, RZ, RZ ;  /* 0x000000ffff137224 */ /* 0x000fe200078e00ff */
[----:B---3--:R-:W-:Y:S01]  /*3900*/  PRMT R18, RZ, 0x5410, R4 ;  /* 0x00005410ff127816 */ /* 0x008fe20000000004 */
[----:B------:R-:W-:Y:S05]  /*3910*/  BRA `(.L_x_4194) ;  /* 0x000006b000007947 */ /* 0x000fea0003800000 */
.L_x_4206:
        /* <DEDUP_REMOVED lines=8> */
[----:B------:R-:W3:Y:S01]  /*39a0*/  LDG.E.U16 R4, [R4.64] ;  /* 0x0000002404047981 */ /* 0x000ee2000c1e1500 */
[----:B------:R-:W-:Y:S01]  /*39b0*/  IMAD.MOV.U32 R19, RZ, RZ, RZ ;  /* 0x000000ffff137224 */ /* 0x000fe200078e00ff */
[----:B---3--:R0:W3:Y:S01]  /*39c0*/  I2F.U16 R18, R4 ;  /* 0x0000000400127306 */ /* 0x0080e20000101000 */
[----:B------:R-:W-:Y:S05]  /*39d0*/  BRA `(.L_x_4194) ;  /* 0x000005f000007947 */ /* 0x000fea0003800000 */
.L_x_4213:
[----:B------:R-:W3:Y:S01]  /*39e0*/  LDG.E.U8 R3, [R4.64] ;  /* 0x0000002404037981 */ /* 0x000ee2000c1e1100 */
[----:B------:R-:W-:Y:S01]  /*39f0*/  CS2R R18, SRZ ;  /* 0x0000000000127805 */ /* 0x000fe2000001ff00 */
        /* <DEDUP_REMOVED lines=18> */
.L_x_4215:
[----:B------:R-:W-:Y:S05]  /*3b20*/  BSYNC B0 ;  /* 0x0000000000007941 */ /* 0x000fea0003800000 */
.L_x_4214:
[----:B------:R-:W-:Y:S01]  /*3b30*/  IMAD.SHL.U32 R3, R3, 0x100000, RZ ;  /* 0x0010000003037824 */ /* 0x000fe200078e00ff */
[----:B------:R-:W-:-:S04]  /*3b40*/  LEA R5, R0, 0x3b800000, 0x17 ;  /* 0x3b80000000057811 */ /* 0x000fc800078eb8ff */
[----:B------:R-:W-:Y:S01]  /*3b50*/  LOP3.LUT R18, R5, R3, R18, 0xfe, !PT ;  /* 0x0000000305127212 */ /* 0x000fe200078efe12 */
[----:B------:R-:W-:Y:S05]  /*3b60*/  BRA `(.L_x_4194) ;  /* 0x0000046000007947 */ /* 0x000fea0003800000 */
.L_x_4212:
        /* <DEDUP_REMOVED lines=20> */
.L_x_4217:
[----:B------:R-:W-:Y:S05]  /*3cb0*/  BSYNC B0 ;  /* 0x0000000000007941 */ /* 0x000fea0003800000 */
.L_x_4216:
[----:B------:R-:W-:Y:S01]  /*3cc0*/  IMAD.SHL.U32 R3, R3, 0x200000, RZ ;  /* 0x0020000003037824 */ /* 0x000fe200078e00ff */
[----:B------:R-:W-:-:S04]  /*3cd0*/  LEA R5, R0, 0x37800000, 0x17 ;  /* 0x3780000000057811 */ /* 0x000fc800078eb8ff */
[----:B------:R-:W-:Y:S01]  /*3ce0*/  LOP3.LUT R18, R5, R3, R18, 0xfe, !PT ;  /* 0x0000000305127212 */ /* 0x000fe200078efe12 */
[----:B------:R-:W-:Y:S05]  /*3cf0*/  BRA `(.L_x_4194) ;  /* 0x000002d000007947 */ /* 0x000fea0003800000 */
.L_x_4211:
        /* <DEDUP_REMOVED lines=14> */
.L_x_4221:
[----:B------:R-:W-:Y:S05]  /*3de0*/  BSYNC B0 ;  /* 0x0000000000007941 */ /* 0x000fea0003800000 */
.L_x_4220:
[----:B------:R-:W-:Y:S01]  /*3df0*/  IMAD.MOV.U32 R19, RZ, RZ, RZ ;  /* 0x000000ffff137224 */ /* 0x000fe200078e00ff */
[----:B------:R-:W-:Y:S05]  /*3e00*/  BRA `(.L_x_4194) ;  /* 0x000001c000007947 */ /* 0x000fea0003800000 */
.L_x_4199:
        /* <DEDUP_REMOVED lines=19> */
[----:B------:R-:W-:Y:S01]  /*3f40*/  CS2R R18, SRZ ;  /* 0x0000000000127805 */ /* 0x000fe2000001ff00 */
[----:B------:R-:W-:Y:S05]  /*3f50*/  BRA `(.L_x_4194) ;  /* 0x0000007000007947 */ /* 0x000fea0003800000 */
.L_x_4219:
[----:B------:R-:W3:Y:S01]  /*3f60*/  LDG.E.64 R4, [R4.64] ;  /* 0x0000002404047981 */ /* 0x000ee2000c1e1b00 */
[----:B------:R-:W-:Y:S01]  /*3f70*/  IMAD.MOV.U32 R19, RZ, RZ, RZ ;  /* 0x000000ffff137224 */ /* 0x000fe200078e00ff */
[----:B---3--:R0:W3:Y:S01]  /*3f80*/  I2F.U64 R18, R4 ;  /* 0x0000000400127312 */ /* 0x0080e20000301000 */
[----:B------:R-:W-:Y:S05]  /*3f90*/  BRA `(.L_x_4194) ;  /* 0x0000003000007947 */ /* 0x000fea0003800000 */
.L_x_4218:
[----:B------:R-:W3:Y:S01]  /*3fa0*/  LDG.E R4, [R4.64] ;  /* 0x0000002404047981 */ /* 0x000ee2000c1e1900 */
[----:B------:R-:W-:Y:S01]  /*3fb0*/  IMAD.MOV.U32 R19, RZ, RZ, RZ ;  /* 0x000000ffff137224 */ /* 0x000fe200078e00ff */
[----:B---3--:R0:W3:Y:S06]  /*3fc0*/  I2F.U32 R18, R4 ;  /* 0x0000000400127306 */ /* 0x0080ec0000201000 */
.L_x_4194:
[----:B------:R-:W-:Y:S05]  /*3fd0*/  BSYNC B6 ;  /* 0x0000000000067941 */ /* 0x000fea0003800000 */
.L_x_4193:
[----:B------:R-:W-:Y:S01]  /*3fe0*/  ISETP.NE.AND P0, PT, R16, RZ, PT ;  /* 0x000000ff1000720c */ /* 0x000fe20003f05270 */
[----:B------:R-:W-:Y:S01]  /*3ff0*/  BSSY B1, `(.L_x_4222) ;  /* 0x000007b000017945 */ /* 0x000fe20003800000 */
[----:B------:R-:W-:Y:S01]  /*4000*/  IMAD.MOV.U32 R17, RZ, RZ, RZ ;  /* 0x000000ffff117224 */ /* 0x000fe200078e00ff */
[----:B0-----:R-:W-:-:S10]  /*4010*/  CS2R R4, SRZ ;  /* 0x0000000000047805 */ /* 0x001fd4000001ff00 */
[----:B------:R-:W-:Y:S05]  /*4020*/  @P0 BRA `(.L_x_4223) ;  /* 0x0000077000000947 */ /* 0x000fea0003800000 */
[----:B-----5:R-:W-:Y:S01]  /*4030*/  FADD.FTZ R12, R24, 1 ;  /* 0x3f800000180c7421 */ /* 0x020fe20000010000 */
[----:B------:R-:W-:Y:S01]  /*4040*/  BSSY B2, `(.L_x_4224) ;  /* 0x0000011000027945 */ /* 0x000fe20003800000 */
[C---:B------:R-:W-:Y:S02]  /*4050*/  FADD.FTZ R13, |R25|.reuse, -RZ ;  /* 0x800000ff190d7221 */ /* 0x040fe40000010200 */
[----:B------:R-:W-:Y:S01]  /*4060*/  FADD.FTZ R4, |R12|, -RZ ;  /* 0x800000ff0c047221 */ /* 0x000fe20000010200 */
[----:B------:R-:W-:-:S04]  /*4070*/  FSETP.GT.FTZ.AND P5, PT, |R25|, |R12|, PT ;  /* 0x4000000c1900720b */ /* 0x000fc80003fb4200 */
[----:B------:R-:W-:Y:S02]  /*4080*/  FSEL R5, R13, R4, P5 ;  /* 0x000000040d057208 */ /* 0x000fe40002800000 */
[----:B------:R-:W-:Y:S02]  /*4090*/  FSEL R7, R4, R13, P5 ;  /* 0x0000000d04077208 */ /* 0x000fe40002800000 */
[----:B------:R-:W0:Y:S08]  /*40a0*/  MUFU.RCP R0, R5 ;  /* 0x0000000500007308 */ /* 0x000e300000001000 */
[----:B------:R-:W4:Y:S01]  /*40b0*/  FCHK P0, R7, R5 ;  /* 0x0000000507007302 */ /* 0x000f220000000000 */
[----:B0-----:R-:W-:-:S04]  /*40c0*/  FFMA R3, -R5, R0, 1 ;  /* 0x3f80000005037423 */ /* 0x001fc80000000100 */
[----:B------:R-:W-:-:S04]  /*40d0*/  FFMA R3, R0, R3, R0 ;  /* 0x0000000300037223 */ /* 0x000fc80000000000 */
[----:B------:R-:W-:-:S04]  /*40e0*/  FFMA R0, R7, R3, RZ ;  /* 0x0000000307007223 */ /* 0x000fc800000000ff */
[----:B------:R-:W-:-:S04]  /*40f0*/  FFMA R6, -R5, R0, R7 ;  /* 0x0000000005067223 */ /* 0x000fc80000000107 */
[----:B------:R-:W-:Y:S01]  /*4100*/  FFMA R3, R3, R6, R0 ;  /* 0x0000000603037223 */ /* 0x000fe20000000000 */
[----:B----4-:R-:W-:Y:S05]  /*4110*/  @!P0 BRA `(.L_x_4225) ;  /* 0x0000003000008947 */ /* 0x010fea0003800000 */
[----:B------:R-:W-:Y:S01]  /*4120*/  IMAD.MOV.U32 R15, RZ, RZ, R5 ;  /* 0x000000ffff0f7224 */ /* 0x000fe200078e0005 */
[----:B------:R-:W-:Y:S02]  /*4130*/  MOV R0, 0x4150 ;  /* 0x0000415000007802 */ /* 0x000fe40000000f00 */
[----:B-123--:R-:W-:Y:S05]  /*4140*/  CALL.REL.NOINC `($__internal_1_$__cuda_sm3x_div_rn_ftz_f32_slowpath) ;  /* 0x00005b2000007944 */ /* 0x00efea0003c00000 */
.L_x_4225:
[----:B------:R-:W-:Y:S05]  /*4150*/  BSYNC B2 ;  /* 0x0000000000027941 */ /* 0x000fea0003800000 */
.L_x_4224:
[----:B------:R-:W-:Y:S01]  /*4160*/  IMAD.MOV.U32 R7, RZ, RZ, 0x3b33710b ;  /* 0x3b33710bff077424 */ /* 0x000fe200078e00ff */
[----:B------:R-:W-:Y:S01]  /*4170*/  BSSY B0, `(.L_x_4226) ;  /* 0x0000015000007945 */ /* 0x000fe20003800000 */
[----:B0-----:R-:W-:-:S04]  /*4180*/  FMUL.FTZ R0, R3, R3 ;  /* 0x0000000303007220 */ /* 0x001fc80000410000 */
        /* <DEDUP_REMOVED lines=15> */
.L_x_4227:
[----:B------:R-:W-:Y:S01]  /*4280*/  ISETP.GE.AND P0, PT, R12, RZ, PT ;  /* 0x000000ff0c00720c */ /* 0x000fe20003f06270 */
[----:B------:R-:W-:-:S12]  /*4290*/  IMAD.MOV.U32 R0, RZ, RZ, 0x3fd774eb ;  /* 0x3fd774ebff007424 */ /* 0x000fd800078e00ff */
[----:B------:R-:W-:-:S04]  /*42a0*/  @P0 FFMA.FTZ R3, R0, 0.93318945169448852539, -R3 ;  /* 0x3f6ee58100030823 */ /* 0x000fc80000010803 */
[----:B------:R-:W-:Y:S02]  /*42b0*/  @!P0 FFMA.FTZ R3, R0, 0.93318945169448852539, R3 ;  /* 0x3f6ee58100038823 */ /* 0x000fe40000010003 */
.L_x_4228:
[----:B------:R-:W-:Y:S05]  /*42c0*/  BSYNC B0 ;  /* 0x0000000000007941 */ /* 0x000fea0003800000 */
.L_x_4226:
[----:B------:R-:W-:Y:S01]  /*42d0*/  FADD.FTZ R6, |R24|, -RZ ;  /* 0x800000ff18067221 */ /* 0x000fe20000010200 */
[----:B------:R-:W-:Y:S02]  /*42e0*/  FSETP.NEU.FTZ.AND P1, PT, |R12|, |R25|, PT ;  /* 0x400000190c00720b */ /* 0x000fe40003f3d200 */
[----:B------:R-:W-:Y:S01]  /*42f0*/  FSETP.NEU.FTZ.AND P0, PT, R5, RZ, PT ;  /* 0x000000ff0500720b */ /* 0x000fe20003f1d000 */
[----:B------:R-:W-:Y:S01]  /*4300*/  IMAD.MOV.U32 R5, RZ, RZ, 0x4016cbe4 ;  /* 0x4016cbe4ff057424 */ /* 0x000fe200078e00ff */
        /* <DEDUP_REMOVED lines=14> */
[----:B------:R-:W-:-:S03]  /*43f0*/  FSETP.GTU.FTZ.AND P0, PT, |R5|, +INF , PT ;  /* 0x7f8000000500780b */ /* 0x000fc60003f1c200 */
        /* <DEDUP_REMOVED lines=12> */
[C---:B------:R-:W-:Y:S02]  /*44c0*/  IADD3 R7, -R3.reuse, 0x7e800000, RZ ;  /* 0x7e80000003077810 */ /* 0x040fe40007ffe1ff */
[----:B------:R-:W-:-:S03]  /*44d0*/  LOP3.LUT R3, R3, 0x800000, RZ, 0xfc, !PT ;  /* 0x0080000003037812 */ /* 0x000fc600078efcff */
[-C--:B------:R-:W-:Y:S02]  /*44e0*/  FMUL.FTZ R6, R4, R7.reuse ;  /* 0x0000000704067220 */ /* 0x080fe40000410000 */
[----:B------:R-:W-:Y:S02]  /*44f0*/  FMUL.FTZ R7, R0, R7 ;  /* 0x0000000700077220 */ /* 0x000fe40000410000 */
[----:B------:R-:W-:-:S04]  /*4500*/  FMUL.FTZ R6, R6, R6 ;  /* 0x0000000606067220 */ /* 0x000fc80000410000 */
[----:B------:R-:W-:-:S06]  /*4510*/  FFMA.FTZ R6, R7, R7, R6 ;  /* 0x0000000707067223 */ /* 0x000fcc0000010006 */
[----:B------:R-:W0:Y:S02]  /*4520*/  MUFU.SQRT R6, R6 ;  /* 0x0000000600067308 */ /* 0x000e240000002000 */
[----:B0-----:R-:W-:Y:S01]  /*4530*/  @P0 FMUL.FTZ R0, R6, R3 ;  /* 0x0000000306000220 */ /* 0x001fe20000410000 */
[----:B------:R-:W-:-:S04]  /*4540*/  FSETP.NEU.FTZ.AND P0, PT, R4, +INF , PT ;  /* 0x7f8000000400780b */ /* 0x000fc80003f1d000 */
[----:B------:R-:W-:-:S06]  /*4550*/  FSEL R0, R0, +INF , P0 ;  /* 0x7f80000000007808 */ /* 0x000fcc0000000000 */
[----:B------:R-:W0:Y:S02]  /*4560*/  MUFU.LG2 R0, R0 ;  /* 0x0000000000007308 */ /* 0x000e240000000c00 */
[----:B0-----:R-:W-:Y:S01]  /*4570*/  FMUL.FTZ R4, R0, 0.69314718246459960938 ;  /* 0x3f31721800047820 */ /* 0x001fe20000410000 */
[----:B------:R-:W-:Y:S05]  /*4580*/  BRA `(.L_x_4223) ;  /* 0x0000021000007947 */ /* 0x000fea0003800000 */
.L_x_4229:
[----:B------:R-:W-:Y:S02]  /*4590*/  FADD.FTZ R3, R24, 2 ;  /* 0x4000000018037421 */ /* 0x000fe40000010000 */
[----:B------:R-:W-:Y:S02]  /*45a0*/  IMAD.MOV.U32 R4, RZ, RZ, R24 ;  /* 0x000000ffff047224 */ /* 0x000fe400078e0018 */
        /* <DEDUP_REMOVED lines=26> */
[----:B------:R-:W-:Y:S02]  /*4750*/  FFMA.FTZ R3, R3, R6, R3 ;  /* 0x0000000603037223 */ /* 0x000fe40000010003 */
[----:B------:R-:W-:Y:S02]  /*4760*/  @!P0 IMAD.MOV.U32 R6, RZ, RZ, 0x7f800000 ;  /* 0x7f800000ff068424 */ /* 0x000fe400078e00ff */
[----:B------:R-:W-:Y:S02]  /*4770*/  FFMA.FTZ R4, R4, 0.69314718246459960938, R3 ;  /* 0x3f31721804047823 */ /* 0x000fe40000010003 */
[----:B------:R-:W-:-:S04]  /*4780*/  @!P0 FFMA.FTZ R4, R25, R6, +INF ;  /* 0x7f80000019048423 */ /* 0x000fc80000010006 */
[----:B------:R-:W-:Y:S02]  /*4790*/  FMUL.FTZ R4, R4, 0.5 ;  /* 0x3f00000004047820 */ /* 0x000fe40000410000 */
.L_x_4223:
[----:B------:R-:W-:Y:S05]  /*47a0*/  BSYNC B1 ;  /* 0x0000000000017941 */ /* 0x000fea0003800000 */
.L_x_4222:
[----:B------:R-:W0:Y:S01]  /*47b0*/  S2R R29, SR_TID.X ;  /* 0x00000000001d7919 */ /* 0x000e220000002100 */
[----:B------:R-:W-:Y:S01]  /*47c0*/  BSSY B1, `(.L_x_4230) ;  /* 0x000007c000017945 */ /* 0x000fe20003800000 */
[----:B------:R-:W-:Y:S01]  /*47d0*/  IMAD.MOV.U32 R16, RZ, RZ, RZ ;  /* 0x000000ffff107224 */ /* 0x000fe200078e00ff */
[----:B0-----:R-:W-:-:S04]  /*47e0*/  IADD3 R3, R29, 0x80, RZ ;  /* 0x000000801d037810 */ /* 0x001fc80007ffe0ff */
[----:B------:R-:W-:-:S13]  /*47f0*/  ISETP.GE.AND P0, PT, R3, R28, PT ;  /* 0x0000001c0300720c */ /* 0x000fda0003f06270 */
[----:B------:R-:W-:Y:S05]  /*4800*/  @P0 BRA `(.L_x_4231) ;  /* 0x0000077000000947 */ /* 0x000fea0003800000 */
[----:B-1---5:R-:W-:Y:S01]  /*4810*/  FADD.FTZ R16, R26, 1 ;  /* 0x3f8000001a107421 */ /* 0x022fe20000010000 */
        /* <DEDUP_REMOVED lines=16> */
[----:B--23--:R-:W-:Y:S05]  /*4920*/  CALL.REL.NOINC `($__internal_1_$__cuda_sm3x_div_rn_ftz_f32_slowpath) ;  /* 0x0000534000007944 */ /* 0x00cfea0003c00000 */
.L_x_4233:
[----:B------:R-:W-:Y:S05]  /*4930*/  BSYNC B2 ;  /* 0x0000000000027941 */ /* 0x000fea0003800000 */
.L_x_4232:
        /* <DEDUP_REMOVED lines=18> */
.L_x_4235:
[----:B------:R-:W-:Y:S01]  /*4a60*/  ISETP.GE.AND P0, PT, R16, RZ, PT ;  /* 0x000000ff1000720c */ /* 0x000fe20003f06270 */
[----:B------:R-:W-:-:S12]  /*4a70*/  IMAD.MOV.U32 R0, RZ, RZ, 0x3fd774eb ;  /* 0x3fd774ebff007424 */ /* 0x000fd800078e00ff */
[----:B------:R-:W-:-:S04]  /*4a80*/  @P0 FFMA.FTZ R3, R0, 0.93318945169448852539, -R3 ;  /* 0x3f6ee58100030823 */ /* 0x000fc80000010803 */
[----:B------:R-:W-:Y:S02]  /*4a90*/  @!P0 FFMA.FTZ R3, R0, 0.93318945169448852539, R3 ;  /* 0x3f6ee58100038823 */ /* 0x000fe40000010003 */
.L_x_4236:
[----:B------:R-:W-:Y:S05]  /*4aa0*/  BSYNC B0 ;  /* 0x0000000000007941 */ /* 0x000fea0003800000 */
.L_x_4234:
[----:B------:R-:W-:Y:S01]  /*4ab0*/  FADD.FTZ R6, |R26|, -RZ ;  /* 0x800000ff1a067221 */ /* 0x000fe20000010200 */
[----:B------:R-:W-:Y:S02]  /*4ac0*/  FSETP.NEU.FTZ.AND P0, PT, |R16|, |R27|, PT ;  /* 0x4000001b1000720b */ /* 0x000fe40003f1d200 */
[----:B------:R-:W-:Y:S02]  /*4ad0*/  FSETP.NEU.FTZ.AND P1, PT, R14, RZ, PT ;  /* 0x000000ff0e00720b */ /* 0x000fe40003f3d000 */
        /* <DEDUP_REMOVED lines=8> */
[----:B------:R-:W-:Y:S02]  /*4b60*/  FMUL.FTZ R9, R0, R9 ;  /* 0x0000000900097220 */ /* 0x000fe40000410000 */
[----:B------:R-:W-:Y:S02]  /*4b70*/  FMUL.FTZ R8, R8, R8 ;  /* 0x0000000808087220 */ /* 0x000fe40000410000 */
[----:B------:R-:W-:-:S02]  /*4b80*/  FADD.FTZ R16, |R16|, |R27| ;  /* 0x4000001b10107221 */ /* 0x000fc40000010200 */
[----:B------:R-:W-:Y:S02]  /*4b90*/  FFMA.FTZ R8, R9, R9, R8 ;  /* 0x0000000909087223 */ /* 0x000fe40000010008 */
[----:B------:R-:W-:-:S04]  /*4ba0*/  IMAD.MOV.U32 R9, RZ, RZ, 0x4016cbe4 ;  /* 0x4016cbe4ff097424 */ /* 0x000fc800078e00ff */
[----:B------:R-:W0:Y:S01]  /*4bb0*/  MUFU.SQRT R8, R8 ;  /* 0x0000000800087308 */ /* 0x000e220000002000 */
[----:B------:R-:W-:Y:S02]  /*4bc0*/  @!P0 FSEL R3, R9, 0.78539818525314331055, !P3 ;  /* 0x3f490fdb09038808 */ /* 0x000fe40005800000 */
[----:B------:R-:W-:Y:S02]  /*4bd0*/  @!P1 FSEL R3, RZ, 3.1415927410125732422, P3 ;  /* 0x40490fdbff039808 */ /* 0x000fe40001800000 */
[----:B------:R-:W-:Y:S02]  /*4be0*/  FSETP.GTU.FTZ.AND P0, PT, |R16|, +INF , PT ;  /* 0x7f8000001000780b */ /* 0x000fe40003f1c200 */
[----:B------:R-:W-:-:S04]  /*4bf0*/  LOP3.LUT R3, R3, 0x80000000, R27, 0xb8, !PT ;  /* 0x8000000003037812 */ /* 0x000fc800078eb81b */
[----:B------:R-:W-:Y:S01]  /*4c00*/  FSEL R17, R16, R3, P0 ;  /* 0x0000000310117208 */ /* 0x000fe20000000000 */
[----:B0-----:R-:W-:Y:S01]  /*4c10*/  @P2 FMUL.FTZ R0, R7, R8 ;  /* 0x0000000807002220 */ /* 0x001fe20000410000 */
[----:B------:R-:W-:-:S04]  /*4c20*/  FSETP.NEU.FTZ.AND P2, PT, R6, +INF , PT ;  /* 0x7f8000000600780b */ /* 0x000fc80003f5d000 */
[----:B------:R-:W-:-:S04]  /*4c30*/  FSEL R0, R0, +INF , P2 ;  /* 0x7f80000000007808 */ /* 0x000fc80001000000 */
[----:B------:R-:W-:-:S13]  /*4c40*/  FSETP.GEU.FTZ.AND P1, PT, R0, 0.5, PT ;  /* 0x3f0000000000780b */ /* 0x000fda0003f3e000 */
        /* <DEDUP_REMOVED lines=18> */
.L_x_4237:
        /* <DEDUP_REMOVED lines=33> */
.L_x_4231:
[----:B------:R-:W-:Y:S05]  /*4f80*/  BSYNC B1 ;  /* 0x0000000000017941 */ /* 0x000fea0003800000 */
.L_x_4230:
[----:B------:R-:W-:Y:S01]  /*4f90*/  IADD3 R3, R29, 0x100, RZ ;  /* 0x000001001d037810 */ /* 0x000fe20007ffe0ff */
[----:B------:R-:W-:Y:S01]  /*4fa0*/  BSSY B1, `(.L_x_4238) ;  /* 0x000007b000017945 */ /* 0x000fe20003800000 */
[----:B-----5:R-:W-:Y:S01]  /*4fb0*/  IMAD.MOV.U32 R27, RZ, RZ, RZ ;  /* 0x000000ffff1b7224 */ /* 0x020fe200078e00ff */
[----:B------:R-:W-:Y:S01]  /*4fc0*/  CS2R R24, SRZ ;  /* 0x0000000000187805 */ /* 0x000fe2000001ff00 */
[----:B------:R-:W-:-:S13]  /*4fd0*/  ISETP.GE.AND P0, PT, R3, R28, PT ;  /* 0x0000001c0300720c */ /* 0x000fda0003f06270 */
[----:B------:R-:W-:Y:S05]  /*4fe0*/  @P0 BRA `(.L_x_4239) ;  /* 0x0000076000000947 */ /* 0x000fea0003800000 */
[----:B--2---:R-:W-:Y:S01]  /*4ff0*/  FADD.FTZ R14, R22, 1 ;  /* 0x3f800000160e7421 */ /* 0x004fe20000010000 */
[----:B------:R-:W-:Y:S01]  /*5000*/  BSSY B2, `(.L_x_4240) ;  /* 0x0000010000027945 */ /* 0x000fe20003800000 */
[C---:B------:R-:W-:Y:S02]  /*5010*/  FADD.FTZ R13, |R23|.reuse, -RZ ;  /* 0x800000ff170d7221 */ /* 0x040fe40000010200 */
[----:B------:R-:W-:Y:S01]  /*5020*/  FADD.FTZ R12, |R14|, -RZ ;  /* 0x800000ff0e0c7221 */ /* 0x000fe20000010200 */
[----:B------:R-:W-:-:S04]  /*5030*/  FSETP.GT.FTZ.AND P5, PT, |R23|, |R14|, PT ;  /* 0x4000000e1700720b */ /* 0x000fc80003fb4200 */
[----:B------:R-:W-:Y:S02]  /*5040*/  FSEL R15, R13, R12, P5 ;  /* 0x0000000c0d0f7208 */ /* 0x000fe40002800000 */
[----:B------:R-:W-:Y:S02]  /*5050*/  FSEL R7, R12, R13, P5 ;  /* 0x0000000d0c077208 */ /* 0x000fe40002800000 */
[----:B------:R-:W0:Y:S08]  /*5060*/  MUFU.RCP R0, R15 ;  /* 0x0000000f00007308 */ /* 0x000e300000001000 */
[----:B------:R-:W2:Y:S01]  /*5070*/  FCHK P0, R7, R15 ;  /* 0x0000000f07007302 */ /* 0x000ea20000000000 */
[----:B0-----:R-:W-:-:S04]  /*5080*/  FFMA R3, -R15, R0, 1 ;  /* 0x3f8000000f037423 */ /* 0x001fc80000000100 */
[----:B------:R-:W-:-:S04]  /*5090*/  FFMA R3, R0, R3, R0 ;  /* 0x0000000300037223 */ /* 0x000fc80000000000 */
[----:B------:R-:W-:-:S04]  /*50a0*/  FFMA R0, R7, R3, RZ ;  /* 0x0000000307007223 */ /* 0x000fc800000000ff */
[----:B------:R-:W-:-:S04]  /*50b0*/  FFMA R6, -R15, R0, R7 ;  /* 0x000000000f067223 */ /* 0x000fc80000000107 */
[----:B------:R-:W-:Y:S01]  /*50c0*/  FFMA R3, R3, R6, R0 ;  /* 0x0000000603037223 */ /* 0x000fe20000000000 */
[----:B--2---:R-:W-:Y:S05]  /*50d0*/  @!P0 BRA `(.L_x_4241) ;  /* 0x0000002000008947 */ /* 0x004fea0003800000 */
[----:B------:R-:W-:Y:S02]  /*50e0*/  MOV R0, 0x5100 ;  /* 0x0000510000007802 */ /* 0x000fe40000000f00 */
[----:B-1-3--:R-:W-:Y:S05]  /*50f0*/  CALL.REL.NOINC `($__internal_1_$__cuda_sm3x_div_rn_ftz_f32_slowpath) ;  /* 0x00004b7000007944 */ /* 0x00afea0003c00000 */
.L_x_4241:
[----:B------:R-:W-:Y:S05]  /*5100*/  BSYNC B2 ;  /* 0x0000000000027941 */ /* 0x000fea0003800000 */
.L_x_4240:
        /* <DEDUP_REMOVED lines=18> */
.L_x_4243:
[----:B------:R-:W-:Y:S01]  /*5230*/  ISETP.GE.AND P0, PT, R14, RZ, PT ;  /* 0x000000ff0e00720c */ /* 0x000fe20003f06270 */
[----:B------:R-:W-:-:S12]  /*5240*/  IMAD.MOV.U32 R0, RZ, RZ, 0x3fd774eb ;  /* 0x3fd774ebff007424 */ /* 0x000fd800078e00ff */
[----:B------:R-:W-:-:S04]  /*5250*/  @P0 FFMA.FTZ R3, R0, 0.93318945169448852539, -R3 ;  /* 0x3f6ee58100030823 */ /* 0x000fc80000010803 */
[----:B------:R-:W-:Y:S02]  /*5260*/  @!P0 FFMA.FTZ R3, R0, 0.93318945169448852539, R3 ;  /* 0x3f6ee58100038823 */ /* 0x000fe40000010003 */
.L_x_4244:
[----:B------:R-:W-:Y:S05]  /*5270*/  BSYNC B0 ;  /* 0x0000000000007941 */ /* 0x000fea0003800000 */
.L_x_4242:
        /* <DEDUP_REMOVED lines=44> */
.L_x_4245:
        /* <DEDUP_REMOVED lines=33> */
.L_x_4239:
[----:B------:R-:W-:Y:S05]  /*5750*/  BSYNC B1 ;  /* 0x0000000000017941 */ /* 0x000fea0003800000 */
.L_x_4238:
[----:B------:R-:W-:Y:S01]  /*5760*/  IADD3 R3, R29, 0x180, RZ ;  /* 0x000001801d037810 */ /* 0x000fe20007ffe0ff */
[----:B------:R-:W-:Y:S01]  /*5770*/  BSSY B1, `(.L_x_4246) ;  /* 0x000007b000017945 */ /* 0x000fe20003800000 */
[----:B-1----:R-:W-:Y:S02]  /*5780*/  IMAD.MOV.U32 R26, RZ, RZ, RZ ;  /* 0x000000ffff1a7224 */ /* 0x002fe400078e00ff */
[----:B------:R-:W-:-:S13]  /*5790*/  ISETP.GE.AND P0, PT, R3, R28, PT ;  /* 0x0000001c0300720c */ /* 0x000fda0003f06270 */
[----:B------:R-:W-:Y:S05]  /*57a0*/  @P0 BRA `(.L_x_4247) ;  /* 0x0000077000000947 */ /* 0x000fea0003800000 */
[----:B--23--:R-:W-:Y:S01]  /*57b0*/  FADD.FTZ R22, R18, 1 ;  /* 0x3f80000012167421 */ /* 0x00cfe20000010000 */
        /* <DEDUP_REMOVED lines=16> */
[----:B------:R-:W-:Y:S05]  /*58c0*/  CALL.REL.NOINC `($__internal_1_$__cuda_sm3x_div_rn_ftz_f32_slowpath) ;  /* 0x000043a000007944 */ /* 0x000fea0003c00000 */
.L_x_4249:
[----:B------:R-:W-:Y:S05]  /*58d0*/  BSYNC B2 ;  /* 0x0000000000027941 */ /* 0x000fea0003800000 */
.L_x_4248:
        /* <DEDUP_REMOVED lines=18> */
.L_x_4251:
[----:B------:R-:W-:Y:S01]  /*5a00*/  ISETP.GE.AND P0, PT, R22, RZ, PT ;  /* 0x000000ff1600720c */ /* 0x000fe20003f06270 */
[----:B------:R-:W-:-:S12]  /*5a10*/  IMAD.MOV.U32 R0, RZ, RZ, 0x3fd774eb ;  /* 0x3fd774ebff007424 */ /* 0x000fd800078e00ff */
[----:B------:R-:W-:-:S04]  /*5a20*/  @P0 FFMA.FTZ R3, R0, 0.93318945169448852539, -R3 ;  /* 0x3f6ee58100030823 */ /* 0x000fc80000010803 */
[----:B------:R-:W-:Y:S02]  /*5a30*/  @!P0 FFMA.FTZ R3, R0, 0.93318945169448852539, R3 ;  /* 0x3f6ee58100038823 */ /* 0x000fe40000010003 */
.L_x_4252:
[----:B------:R-:W-:Y:S05]  /*5a40*/  BSYNC B0 ;  /* 0x0000000000007941 */ /* 0x000fea0003800000 */
.L_x_4250:
        /* <DEDUP_REMOVED lines=44> */
.L_x_4253:
        /* <DEDUP_REMOVED lines=33> */
.L_x_4247:
[----:B------:R-:W-:Y:S05]  /*5f20*/  BSYNC B1 ;  /* 0x0000000000017941 */ /* 0x000fea0003800000 */
.L_x_4246:
[----:B---3--:R-:W0:Y:S01]  /*5f30*/  LDC.U8 R18, c[0x0][0x184] ;  /* 0x00006100ff127b82 */ /* 0x008e220000000000 */
[----:B------:R-:W-:Y:S01]  /*5f40*/  ISETP.GE.AND P0, PT, R29, R28, PT ;  /* 0x0000001c1d00720c */ /* 0x000fe20003f06270 */
[----:B------:R-:W-:Y:S01]  /*5f50*/  BSSY B7, `(.L_x_4254) ;  /* 0x00002e4000077945 */ /* 0x000fe20003800000 */
[----:B------:R-:W-:Y:S11]  /*5f60*/  BSSY B6, `(.L_x_4255) ;  /* 0x00001f6000067945 */ /* 0x000ff60003800000 */
[----:B------:R-:W-:Y:S05]  /*5f70*/  @P0 BRA `(.L_x_4256) ;  /* 0x00001f1000000947 */ /* 0x000fea0003800000 */
[----:B------:R-:W1:Y:S01]  /*5f80*/  S2R R29, SR_TID.X ;  /* 0x00000000001d7919 */ /* 0x000e620000002100 */
[----:B0-----:R-:W-:Y:S01]  /*5f90*/  PRMT R3, R18, 0x9910, RZ ;  /* 0x0000991012037816 */ /* 0x001fe200000000ff */
[----:B-1----:R-:W-:-:S04]  /*5fa0*/  IMAD R0, R2, 0x200, R29 ;  /* 0x0000020002007824 */ /* 0x002fc800078e021d */
        /* <DEDUP_REMOVED lines=14> */
[----:B------:R-:W0:Y:S01]  /*6090*/  F2I.FTZ.TRUNC.NTZ R3, R4 ;  /* 0x0000000400037305 */ /* 0x000e22000021f100 */
[----:B------:R-:W-:Y:S01]  /*60a0*/  IADD3 R29, R29, 0x80, RZ ;  /* 0x000000801d1d7810 */ /* 0x000fe20007ffe0ff */
[----:B0-----:R0:W-:Y:S01]  /*60b0*/  STG.E.U8 [R8.64], R3 ;  /* 0x0000000308007986 */ /* 0x0011e2000c101124 */
[----:B------:R-:W-:Y:S05]  /*60c0*/  BRA `(.L_x_4262) ;  /* 0x00000ed000007947 */ /* 0x000fea0003800000 */
.L_x_4260:
[----:B------:R-:W0:Y:S01]  /*60d0*/  F2I.S64.TRUNC R4, R4 ;  /* 0x0000000400047311 */ /* 0x000e22000020d900 */
[----:B------:R-:W-:Y:S01]  /*60e0*/  IADD3 R29, R29, 0x80, RZ ;  /* 0x000000801d1d7810 */ /* 0x000fe20007ffe0ff */
[----:B0-----:R-:W-:-:S05]  /*60f0*/  IMAD.MOV.U32 R3, RZ, RZ, R4 ;  /* 0x000000ffff037224 */ /* 0x001fca00078e0004 */
[----:B------:R0:W-:Y:S01]  /*6100*/  STG.E.U8 [R8.64], R3 ;  /* 0x0000000308007986 */ /* 0x0001e2000c101124 */
[----:B------:R-:W-:Y:S05]  /*6110*/  BRA `(.L_x_4262) ;  /* 0x00000e8000007947 */ /* 0x000fea0003800000 */
.L_x_4259:
[----:B------:R-:W-:-:S13]  /*6120*/  ISETP.NE.AND P0, PT, R0, 0x2, PT ;  /* 0x000000020000780c */ /* 0x000fda0003f05270 */
[----:B------:R-:W-:Y:S05]  /*6130*/  @!P0 BRA `(.L_x_4263) ;  /* 0x000000c000008947 */ /* 0x000fea0003800000 */
[----:B------:R-:W-:-:S13]  /*6140*/  ISETP.NE.AND P0, PT, R0, 0x3, PT ;  /* 0x000000030000780c */ /* 0x000fda0003f05270 */
[----:B------:R-:W-:Y:S05]  /*6150*/  @!P0 BRA `(.L_x_4264) ;  /* 0x0000006000008947 */ /* 0x000fea0003800000 */
[----:B------:R-:W-:-:S13]  /*6160*/  ISETP.NE.AND P0, PT, R0, 0x4, PT ;  /* 0x000000040000780c */ /* 0x000fda0003f05270 */
[----:B------:R-:W-:Y:S05]  /*6170*/  @P0 BRA `(.L_x_4261) ;  /* 0x00000c6000000947 */ /* 0x000fea0003800000 */
[----:B------:R-:W0:Y:S01]  /*6180*/  F2I.S64.TRUNC R4, R4 ;  /* 0x0000000400047311 */ /* 0x000e22000020d900 */
[----:B------:R-:W-:Y:S01]  /*6190*/  IADD3 R29, R29, 0x80, RZ ;  /* 0x000000801d1d7810 */ /* 0x000fe20007ffe0ff */
[----:B0-----:R0:W-:Y:S01]  /*61a0*/  STG.E.64 [R8.64], R4 ;  /* 0x0000000408007986 */ /* 0x0011e2000c101b24 */
[----:B------:R-:W-:Y:S05]  /*61b0*/  BRA `(.L_x_4262) ;  /* 0x00000de000007947 */ /* 0x000fea0003800000 */
.L_x_4264:
[----:B------:R-:W0:Y:S01]  /*61c0*/  F2I.FTZ.TRUNC.NTZ R3, R4 ;  /* 0x0000000400037305 */ /* 0x000e22000021f100 */
[----:B------:R-:W-:Y:S01]  /*61d0*/  IADD3 R29, R29, 0x80, RZ ;  /* 0x000000801d1d7810 */ /* 0x000fe20007ffe0ff */
[----:B0-----:R0:W-:Y:S01]  /*61e0*/  STG.E [R8.64], R3 ;  /* 0x0000000308007986 */ /* 0x0011e2000c101924 */
[----:B------:R-:W-:Y:S05]  /*61f0*/  BRA `(.L_x_4262) ;  /* 0x00000da000007947 */ /* 0x000fea0003800000 */
.L_x_4263:
[----:B------:R-:W0:Y:S01]  /*6200*/  F2I.FTZ.TRUNC.NTZ R3, R4 ;  /* 0x0000000400037305 */ /* 0x000e22000021f100 */
[----:B------:R-:W-:Y:S01]  /*6210*/  IADD3 R29, R29, 0x80, RZ ;  /* 0x000000801d1d7810 */ /* 0x000fe20007ffe0ff */
[----:B0-----:R0:W-:Y:S01]  /*6220*/  STG.E.U16 [R8.64], R3 ;  /* 0x0000000308007986 */ /* 0x0011e2000c101524 */
[----:B------:R-:W-:Y:S05]  /*6230*/  BRA `(.L_x_4262) ;  /* 0x00000d6000007947 */ /* 0x000fea0003800000 */
.L_x_4258:
[----:B------:R-:W-:-:S13]  /*6240*/  ISETP.GT.AND P0, PT, R0, 0x6, PT ;  /* 0x000000060000780c */ /* 0x000fda0003f04270 */
[----:B------:R-:W-:Y:S05]  /*6250*/  @P0 BRA `(.L_x_4265) ;  /* 0x000000b000000947 */ /* 0x000fea0003800000 */
[----:B------:R-:W-:-:S13]  /*6260*/  ISETP.NE.AND P0, PT, R0, 0x5, PT ;  /* 0x000000050000780c */ /* 0x000fda0003f05270 */
[----:B------:R-:W-:Y:S05]  /*6270*/  @!P0 BRA `(.L_x_4266) ;  /* 0x0000005000008947 */ /* 0x000fea0003800000 */
[----:B------:R-:W-:-:S13]  /*6280*/  ISETP.NE.AND P0, PT, R0, 0x6, PT ;  /* 0x000000060000780c */ /* 0x000fda0003f05270 */
[----:B------:R-:W-:Y:S05]  /*6290*/  @P0 BRA `(.L_x_4261) ;  /* 0x00000b4000000947 */ /* 0x000fea0003800000 */
[----:B------:R0:W-:Y:S01]  /*62a0*/  STG.E [R8.64], R4 ;  /* 0x0000000408007986 */ /* 0x0001e2000c101924 */
[----:B------:R-:W-:Y:S01]  /*62b0*/  IADD3 R29, R29, 0x80, RZ ;  /* 0x000000801d1d7810 */ /* 0x000fe20007ffe0ff */
[----:B------:R-:W-:Y:S05]  /*62c0*/  BRA `(.L_x_4262) ;  /* 0x00000cd000007947 */ /* 0x000fea0003800000 */
.L_x_4266:
[----:B------:R-:W-:Y:S02]  /*62d0*/  F2FP.PACK_AB R4, RZ, R4 ;  /* 0x00000004ff04723e */ /* 0x000fe400000000ff */
[----:B------:R-:W-:-:S03]  /*62e0*/  IADD3 R29, R29, 0x80, RZ ;  /* 0x000000801d1d7810 */ /* 0x000fc60007ffe0ff */
[----:B------:R0:W-:Y:S01]  /*62f0*/  STG.E.U16 [R8.64], R4 ;  /* 0x0000000408007986 */ /* 0x0001e2000c101524 */
[----:B------:R-:W-:Y:S05]  /*6300*/  BRA `(.L_x_4262) ;  /* 0x00000c9000007947 */ /* 0x000fea0003800000 */
.L_x_4265:
[----:B------:R-:W-:-:S13]  /*6310*/  ISETP.NE.AND P0, PT, R0, 0x7, PT ;  /* 0x000000070000780c */ /* 0x000fda0003f05270 */
[----:B------:R-:W-:Y:S05]  /*6320*/  @!P0 BRA `(.L_x_4267) ;  /* 0x000000b000008947 */ /* 0x000fea0003800000 */
[----:B------:R-:W-:-:S13]  /*6330*/  ISETP.NE.AND P0, PT, R0, 0x8, PT ;  /* 0x000000080000780c */ /* 0x000fda0003f05270 */
[----:B------:R-:W-:Y:S05]  /*6340*/  @!P0 BRA `(.L_x_4268) ;  /* 0x0000005000008947 */ /* 0x000fea0003800000 */
[----:B------:R-:W-:-:S13]  /*6350*/  ISETP.NE.AND P0, PT, R0, 0x9, PT ;  /* 0x000000090000780c */ /* 0x000fda0003f05270 */
[----:B------:R-:W-:Y:S05]  /*6360*/  @P0 BRA `(.L_x_4261) ;  /* 0x00000a7000000947 */ /* 0x000fea0003800000 */
[----:B------:R0:W-:Y:S01]  /*6370*/  STG.E.64 [R8.64], R4 ;  /* 0x0000000408007986 */ /* 0x0001e2000c101b24 */
[----:B------:R-:W-:Y:S01]  /*6380*/  IADD3 R29, R29, 0x80, RZ ;  /* 0x000000801d1d7810 */ /* 0x000fe20007ffe0ff */
[----:B------:R-:W-:Y:S05]  /*6390*/  BRA `(.L_x_4262) ;  /* 0x00000c0000007947 */ /* 0x000fea0003800000 */
.L_x_4268:
[----:B------:R-:W-:Y:S02]  /*63a0*/  F2FP.PACK_AB R5, R5, R4 ;  /* 0x000000040505723e */ /* 0x000fe400000000ff */
[----:B------:R-:W-:-:S03]  /*63b0*/  IADD3 R29, R29, 0x80, RZ ;  /* 0x000000801d1d7810 */ /* 0x000fc60007ffe0ff */
[----:B------:R0:W-:Y:S01]  /*63c0*/  STG.E [R8.64], R5 ;  /* 0x0000000508007986 */ /* 0x0001e2000c101924 */
[----:B------:R-:W-:Y:S05]  /*63d0*/  BRA `(.L_x_4262) ;  /* 0x00000bc000007947 */ /* 0x000fea0003800000 */
.L_x_4267:
[----:B------:R-:W-:Y:S01]  /*63e0*/  FMUL.FTZ R4, R4, 1 ;  /* 0x3f80000004047820 */ /* 0x000fe20000410000 */
[----:B------:R-:W-:-:S05]  /*63f0*/  IADD3 R29, R29, 0x80, RZ ;  /* 0x000000801d1d7810 */ /* 0x000fca0007ffe0ff */
[----:B------:R-:W0:Y:S02]  /*6400*/  F2F.F64.F32 R4, R4 ;  /* 0x0000000400047310 */ /* 0x000e240000201800 */
[----:B0-----:R0:W-:Y:S01]  /*6410*/  STG.E.64 [R8.64], R4 ;  /* 0x0000000408007986 */ /* 0x0011e2000c101b24 */
[----:B------:R-:W-:Y:S05]  /*6420*/  BRA `(.L_x_4262) ;  /* 0x00000b7000007947 */ /* 0x000fea0003800000 */
.L_x_4257:
        /* <DEDUP_REMOVED lines=9> */
[----:B------:R-:W-:Y:S02]  /*64c0*/  FSETP.NEU.FTZ.AND P1, PT, R5, RZ, PT ;  /* 0x000000ff0500720b */ /* 0x000fe40003f3d000 */
[----:B------:R-:W-:Y:S02]  /*64d0*/  IADD3 R29, R29, 0x80, RZ ;  /* 0x000000801d1d7810 */ /* 0x000fe40007ffe0ff */
[----:B------:R-:W-:-:S04]  /*64e0*/  PLOP3.LUT P0, PT, P0, P1, PT, 0xa8, 0x0 ;  /* 0x000000000000781c */ /* 0x000fc80000703570 */
[----:B------:R-:W-:-:S05]  /*64f0*/  SEL R3, RZ, 0x1, !P0 ;  /* 0x00000001ff037807 */ /* 0x000fca0004000000 */
[----:B------:R0:W-:Y:S01]  /*6500*/  STG.E.U8 [R8.64], R3 ;  /* 0x0000000308007986 */ /* 0x0001e2000c101124 */
[----:B------:R-:W-:Y:S05]  /*6510*/  BRA `(.L_x_4262) ;  /* 0x00000a8000007947 */ /* 0x000fea0003800000 */
.L_x_4271:
[----:B------:R-:W-:Y:S01]  /*6520*/  FMUL.FTZ R6, R5, 1 ;  /* 0x3f80000005067820 */ /* 0x000fe20000410000 */
[----:B------:R-:W-:Y:S01]  /*6530*/  IADD3 R29, R29, 0x80, RZ ;  /* 0x000000801d1d7810 */ /* 0x000fe20007ffe0ff */
[----:B------:R-:W-:-:S04]  /*6540*/  FMUL.FTZ R4, R4, 1 ;  /* 0x3f80000004047820 */ /* 0x000fc80000410000 */
[----:B------:R-:W-:Y:S08]  /*6550*/  F2F.F64.F32 R6, R6 ;  /* 0x0000000600067310 */ /* 0x000ff00000201800 */
[----:B------:R-:W0:Y:S02]  /*6560*/  F2F.F64.F32 R4, R4 ;  /* 0x0000000400047310 */ /* 0x000e240000201800 */
[----:B0-----:R0:W-:Y:S01]  /*6570*/  STG.E.128 [R8.64], R4 ;  /* 0x0000000408007986 */ /* 0x0011e2000c101d24 */
[----:B------:R-:W-:Y:S05]  /*6580*/  BRA `(.L_x_4262) ;  /* 0x00000a1000007947 */ /* 0x000fea0003800000 */
.L_x_4270:
        /* <DEDUP_REMOVED lines=20> */
.L_x_4275:
[----:B------:R-:W-:Y:S05]  /*66d0*/  BSYNC B0 ;  /* 0x0000000000007941 */ /* 0x000fea0003800000 */
.L_x_4274:
[----:B------:R-:W-:Y:S02]  /*66e0*/  LOP3.LUT R5, R0, R5, RZ, 0xfc, !PT ;  /* 0x0000000500057212 */ /* 0x000fe400078efcff */
[----:B------:R-:W-:-:S03]  /*66f0*/  IADD3 R29, R29, 0x80, RZ ;  /* 0x000000801d1d7810 */ /* 0x000fc60007ffe0ff */
[----:B------:R0:W-:Y:S01]  /*6700*/  STG.E.U8 [R8.64], R5 ;  /* 0x0000000508007986 */ /* 0x0001e2000c101124 */
[----:B------:R-:W-:Y:S05]  /*6710*/  BRA `(.L_x_4262) ;  /* 0x0000088000007947 */ /* 0x000fea0003800000 */
.L_x_4273:
        /* <DEDUP_REMOVED lines=12> */
.L_x_4277:
[----:B------:R-:W-:Y:S01]  /*67e0*/  IMAD.MOV.U32 R0, RZ, RZ, 0x7f ;  /* 0x0000007fff007424 */ /* 0x000fe200078e00ff */
[----:B------:R-:W-:-:S04]  /*67f0*/  ISETP.GT.U32.AND P0, PT, R5, 0x7f800000, PT ;  /* 0x7f8000000500780c */ /* 0x000fc80003f04070 */
[----:B------:R-:W-:-:S04]  /*6800*/  SEL R0, R0, 0x7c, P0 ;  /* 0x0000007c00007807 */ /* 0x000fc80000000000 */
.L_x_4278:
[----:B------:R-:W-:Y:S05]  /*6810*/  BSYNC B0 ;  /* 0x0000000000007941 */ /* 0x000fea0003800000 */
.L_x_4276:
[----:B------:R-:W-:Y:S02]  /*6820*/  LOP3.LUT R4, R4, 0x80000000, RZ, 0xc0, !PT ;  /* 0x8000000004047812 */ /* 0x000fe400078ec0ff */
[----:B------:R-:W-:Y:S02]  /*6830*/  IADD3 R29, R29, 0x80, RZ ;  /* 0x000000801d1d7810 */ /* 0x000fe40007ffe0ff */
[----:B------:R-:W-:-:S04]  /*6840*/  SHF.R.U32.HI R3, RZ, 0x18, R4 ;  /* 0x00000018ff037819 */ /* 0x000fc80000011604 */
[----:B------:R-:W-:-:S05]  /*6850*/  LOP3.LUT R3, R0, R3, RZ, 0xfc, !PT ;  /* 0x0000000300037212 */ /* 0x000fca00078efcff */
[----:B------:R0:W-:Y:S01]  /*6860*/  STG.E.U8 [R8.64], R3 ;  /* 0x0000000308007986 */ /* 0x0001e2000c101124 */
[----:B------:R-:W-:Y:S05]  /*6870*/  BRA `(.L_x_4262) ;  /* 0x0000072000007947 */ /* 0x000fea0003800000 */
.L_x_4272:
[----:B------:R-:W-:Y:S02]  /*6880*/  F2FP.BF16.PACK_AB R4, RZ, R4 ;  /* 0x00000004ff04723e */ /* 0x000fe400000010ff */
[----:B------:R-:W-:-:S03]  /*6890*/  IADD3 R29, R29, 0x80, RZ ;  /* 0x000000801d1d7810 */ /* 0x000fc60007ffe0ff */
[----:B------:R0:W-:Y:S01]  /*68a0*/  STG.E.U16 [R8.64], R4 ;  /* 0x0000000408007986 */ /* 0x0001e2000c101524 */
[----:B------:R-:W-:Y:S05]  /*68b0*/  BRA `(.L_x_4262) ;  /* 0x000006e000007947 */ /* 0x000fea0003800000 */
.L_x_4269:
        /* <DEDUP_REMOVED lines=8> */
[----:B------:R-:W0:Y:S01]  /*6940*/  F2I.FTZ.U32.TRUNC.NTZ R3, R4 ;  /* 0x0000000400037305 */ /* 0x000e22000021f000 */
[----:B------:R-:W-:Y:S01]  /*6950*/  IADD3 R29, R29, 0x80, RZ ;  /* 0x000000801d1d7810 */ /* 0x000fe20007ffe0ff */
[----:B0-----:R0:W-:Y:S01]  /*6960*/  STG.E.U16 [R8.64], R3 ;  /* 0x0000000308007986 */ /* 0x0011e2000c101524 */
[----:B------:R-:W-:Y:S05]  /*6970*/  BRA `(.L_x_4262) ;  /* 0x0000062000007947 */ /* 0x000fea0003800000 */
.L_x_4281:
        /* <DEDUP_REMOVED lines=16> */
.L_x_4284:
[----:B------:R-:W-:-:S04]  /*6a80*/  LOP3.LUT R4, R4, 0x80000000, RZ, 0xc0, !PT ;  /* 0x8000000004047812 */ /* 0x000fc800078ec0ff */
[----:B------:R-:W-:-:S04]  /*6a90*/  SHF.R.U32.HI R4, RZ, 0x18, R4 ;  /* 0x00000018ff047819 */ /* 0x000fc80000011604 */
[----:B------:R-:W-:-:S04]  /*6aa0*/  LOP3.LUT R3, R3, R4, RZ, 0xfc, !PT ;  /* 0x0000000403037212 */ /* 0x000fc800078efcff */
[----:B------:R-:W-:Y:S02]  /*6ab0*/  PRMT R0, R3, 0x7610, R0 ;  /* 0x0000761003007816 */ /* 0x000fe40000000000 */
.L_x_4283:
[----:B------:R-:W-:Y:S05]  /*6ac0*/  BSYNC B0 ;  /* 0x0000000000007941 */ /* 0x000fea0003800000 */
.L_x_4282:
[----:B------:R0:W-:Y:S01]  /*6ad0*/  STG.E.U8 [R8.64], R0 ;  /* 0x0000000008007986 */ /* 0x0001e2000c101124 */
[----:B------:R-:W-:Y:S01]  /*6ae0*/  IADD3 R29, R29, 0x80, RZ ;  /* 0x000000801d1d7810 */ /* 0x000fe20007ffe0ff */
[----:B------:R-:W-:Y:S05]  /*6af0*/  BRA `(.L_x_4262) ;  /* 0x000004a000007947 */ /* 0x000fea0003800000 */
.L_x_4280:
        /* <DEDUP_REMOVED lines=16> */
.L_x_4287:
[----:B------:R-:W-:-:S04]  /*6c00*/  LOP3.LUT R4, R4, 0x80000000, RZ, 0xc0, !PT ;  /* 0x8000000004047812 */ /* 0x000fc800078ec0ff */
[----:B------:R-:W-:-:S04]  /*6c10*/  SHF.R.U32.HI R4, RZ, 0x18, R4 ;  /* 0x00000018ff047819 */ /* 0x000fc80000011604 */
[----:B------:R-:W-:-:S04]  /*6c20*/  LOP3.LUT R3, R3, R4, RZ, 0xfc, !PT ;  /* 0x0000000403037212 */ /* 0x000fc800078efcff */
[----:B------:R-:W-:Y:S02]  /*6c30*/  PRMT R0, R3, 0x7610, R0 ;  /* 0x0000761003007816 */ /* 0x000fe40000000000 */
.L_x_4286:
[----:B------:R-:W-:Y:S05]  /*6c40*/  BSYNC B0 ;  /* 0x0000000000007941 */ /* 0x000fea0003800000 */
.L_x_4285:
[----:B------:R0:W-:Y:S01]  /*6c50*/  STG.E.U8 [R8.64], R0 ;  /* 0x0000000008007986 */ /* 0x0001e2000c101124 */
[----:B------:R-:W-:Y:S01]  /*6c60*/  IADD3 R29, R29, 0x80, RZ ;  /* 0x000000801d1d7810 */ /* 0x000fe20007ffe0ff */
[----:B------:R-:W-:Y:S05]  /*6c70*/  BRA `(.L_x_4262) ;  /* 0x0000032000007947 */ /* 0x000fea0003800000 */
.L_x_4279:
        /* <DEDUP_REMOVED lines=8> */
[----:B------:R-:W-:Y:S02]  /*6d00*/  LOP3.LUT R3, R5, 0xff, RZ, 0xc0, !PT ;  /* 0x000000ff05037812 */ /* 0x000fe400078ec0ff */
[----:B------:R-:W-:Y:S02]  /*6d10*/  IADD3 R29, R29, 0x80, RZ ;  /* 0x000000801d1d7810 */ /* 0x000fe40007ffe0ff */
        /* <DEDUP_REMOVED lines=12> */
.L_x_4261:
        /* <DEDUP_REMOVED lines=18> */
[----:B0-2---:R-:W-:Y:S05]  /*6f00*/  CALL.ABS.NOINC R14 ;  /* 0x000000000e007343 */ /* 0x005fea0003c00000 */
[----:B------:R-:W-:Y:S01]  /*6f10*/  IADD3 R29, R29, 0x80, RZ ;  /* 0x000000801d1d7810 */ /* 0x000fe20007ffe0ff */
[----:B------:R-:W-:Y:S05]  /*6f20*/  BRA `(.L_x_4262) ;  /* 0x0000007000007947 */ /* 0x000fea0003800000 */
.L_x_4289:
[----:B------:R-:W0:Y:S01]  /*6f30*/  F2I.U64.TRUNC R4, R4 ;  /* 0x0000000400047311 */ /* 0x000e22000020d800 */
[----:B------:R-:W-:Y:S01]  /*6f40*/  IADD3 R29, R29, 0x80, RZ ;  /* 0x000000801d1d7810 */ /* 0x000fe20007ffe0ff */
[----:B0-----:R0:W-:Y:S01]  /*6f50*/  STG.E.64 [R8.64], R4 ;  /* 0x0000000408007986 */ /* 0x0011e2000c101b24 */
[----:B------:R-:W-:Y:S05]  /*6f60*/  BRA `(.L_x_4262) ;  /* 0x0000003000007947 */ /* 0x000fea0003800000 */
.L_x_4288:
[----:B------:R-:W0:Y:S01]  /*6f70*/  F2I.FTZ.U32.TRUNC.NTZ R3, R4 ;  /* 0x0000000400037305 */ /* 0x000e22000021f000 */
[----:B------:R-:W-:Y:S01]  /*6f80*/  IADD3 R29, R29, 0x80, RZ ;  /* 0x000000801d1d7810 */ /* 0x000fe20007ffe0ff */
[----:B0-----:R0:W-:Y:S06]  /*6f90*/  STG.E [R8.64], R3 ;  /* 0x0000000308007986 */ /* 0x0011ec000c101924 */
.L_x_4262:
[----:B------:R-:W-:-:S13]  /*6fa0*/  ISETP.GE.AND P0, PT, R29, R28, PT ;  /* 0x0000001c1d00720c */ /* 0x000fda0003f06270 */
[----:B------:R-:W-:Y:S01]  /*6fb0*/  @P0 BREAK B6 ;  /* 0x0000000000060942 */ /* 0x000fe20003800000 */
        /* <DEDUP_REMOVED lines=20> */
.L_x_4294:
[----:B------:R-:W0:Y:S02]  /*7100*/  F2I.S64.TRUNC R16, R16 ;  /* 0x0000001000107311 */ /* 0x000e24000020d900 */
[----:B0-----:R-:W-:-:S05]  /*7110*/  IMAD.MOV.U32 R3, RZ, RZ, R16 ;  /* 0x000000ffff037224 */ /* 0x001fca00078e0010 */
[----:B------:R0:W-:Y:S01]  /*7120*/  STG.E.U8 [R8.64], R3 ;  /* 0x0000000308007986 */ /* 0x0001e2000c101124 */
[----:B------:R-:W-:Y:S05]  /*7130*/  BRA `(.L_x_4296) ;  /* 0x00000d4000007947 */ /* 0x000fea0003800000 */
.L_x_4293:
        /* <DEDUP_REMOVED lines=9> */
.L_x_4298:
[----:B------:R-:W0:Y:S02]  /*71d0*/  F2I.FTZ.TRUNC.NTZ R3, R16 ;  /* 0x0000001000037305 */ /* 0x000e24000021f100 */
[----:B0-----:R0:W-:Y:S01]  /*71e0*/  STG.E [R8.64], R3 ;  /* 0x0000000308007986 */ /* 0x0011e2000c101924 */
[----:B------:R-:W-:Y:S05]  /*71f0*/  BRA `(.L_x_4296) ;  /* 0x00000c8000007947 */ /* 0x000fea0003800000 */
.L_x_4297:
[----:B------:R-:W0:Y:S02]  /*7200*/  F2I.FTZ.TRUNC.NTZ R3, R16 ;  /* 0x0000001000037305 */ /* 0x000e24000021f100 */
[----:B0-----:R0:W-:Y:S01]  /*7210*/  STG.E.U16 [R8.64], R3 ;  /* 0x0000000308007986 */ /* 0x0011e2000c101524 */
[----:B------:R-:W-:Y:S05]  /*7220*/  BRA `(.L_x_4296) ;  /* 0x00000c5000007947 */ /* 0x000fea0003800000 */
.L_x_4292:
        /* <DEDUP_REMOVED lines=8> */
.L_x_4300:
[----:B------:R-:W-:-:S05]  /*72b0*/  F2FP.PACK_AB R16, RZ, R16 ;  /* 0x00000010ff10723e */ /* 0x000fca00000000ff */
[----:B------:R0:W-:Y:S01]  /*72c0*/  STG.E.U16 [R8.64], R16 ;  /* 0x0000001008007986 */ /* 0x0001e2000c101524 */
[----:B------:R-:W-:Y:S05]  /*72d0*/  BRA `(.L_x_4296) ;  /* 0x00000ba000007947 */ /* 0x000fea0003800000 */
.L_x_4299:
[----:B------:R-:W-:-:S13]  /*72e0*/  ISETP.NE.AND P0, PT, R0, 0x7, PT ;  /* 0x000000070000780c */ /* 0x000fda0003f05270 */
[----:B------:R-:W-:Y:S05]  /*72f0*/  @!P0 BRA `(.L_x_4301) ;  /* 0x0000009000008947 */ /* 0x000fea0003800000 */
[----:B------:R-:W-:-:S13]  /*7300*/  ISETP.NE.AND P0, PT, R0, 0x8, PT ;  /* 0x000000080000780c */ /* 0x000fda0003f05270 */
[----:B------:R-:W-:Y:S05]  /*7310*/  @!P0 BRA `(.L_x_4302) ;  /* 0x0000004000008947 */ /* 0x000fea0003800000 */
[----:B------:R-:W-:-:S13]  /*7320*/  ISETP.NE.AND P0, PT, R0, 0x9, PT ;  /* 0x000000090000780c */ /* 0x000fda0003f05270 */
[----:B------:R-:W-:Y:S05]  /*7330*/  @P0 BRA `(.L_x_4295) ;  /* 0x000009b000000947 */ /* 0x000fea0003800000 */
[----:B------:R0:W-:Y:S01]  /*7340*/  STG.E.64 [R8.64], R16 ;  /* 0x0000001008007986 */ /* 0x0001e2000c101b24 */
[----:B------:R-:W-:Y:S05]  /*7350*/  BRA `(.L_x_4296) ;  /* 0x00000b2000007947 */ /* 0x000fea0003800000 */
.L_x_4302:
[----:B------:R-:W-:-:S05]  /*7360*/  F2FP.PACK_AB R17, R17, R16 ;  /* 0x000000101111723e */ /* 0x000fca00000000ff */
[----:B------:R0:W-:Y:S01]  /*7370*/  STG.E [R8.64], R17 ;  /* 0x0000001108007986 */ /* 0x0001e2000c101924 */
[----:B------:R-:W-:Y:S05]  /*7380*/  BRA `(.L_x_4296) ;  /* 0x00000af000007947 */ /* 0x000fea0003800000 */
.L_x_4301:
[----:B------:R-:W-:-:S06]  /*7390*/  FMUL.FTZ R4, R16, 1 ;  /* 0x3f80000010047820 */ /* 0x000fcc0000410000 */
[----:B------:R-:W0:Y:S02]  /*73a0*/  F2F.F64.F32 R4, R4 ;  /* 0x0000000400047310 */ /* 0x000e240000201800 */
[----:B0-----:R0:W-:Y:S01]  /*73b0*/  STG.E.64 [R8.64], R4 ;  /* 0x0000000408007986 */ /* 0x0011e2000c101b24 */
[----:B------:R-:W-:Y:S05]  /*73c0*/  BRA `(.L_x_4296) ;  /* 0x00000ab000007947 */ /* 0x000fea0003800000 */
.L_x_4291:
        /* <DEDUP_REMOVED lines=14> */
.L_x_4305:
[----:B------:R-:W-:Y:S02]  /*74b0*/  FMUL.FTZ R6, R17, 1 ;  /* 0x3f80000011067820 */ /* 0x000fe40000410000 */
[----:B------:R-:W-:-:S04]  /*74c0*/  FMUL.FTZ R4, R16, 1 ;  /* 0x3f80000010047820 */ /* 0x000fc80000410000 */
[----:B------:R-:W-:Y:S08]  /*74d0*/  F2F.F64.F32 R6, R6 ;  /* 0x0000000600067310 */ /* 0x000ff00000201800 */
[----:B------:R-:W0:Y:S02]  /*74e0*/  F2F.F64.F32 R4, R4 ;  /* 0x0000000400047310 */ /* 0x000e240000201800 */
[----:B0-----:R0:W-:Y:S01]  /*74f0*/  STG.E.128 [R8.64], R4 ;  /* 0x0000000408007986 */ /* 0x0011e2000c101d24 */
[----:B------:R-:W-:Y:S05]  /*7500*/  BRA `(.L_x_4296) ;  /* 0x0000097000007947 */ /* 0x000fea0003800000 */
.L_x_4304:
        /* <DEDUP_REMOVED lines=20> */
.L_x_4309:
[----:B------:R-:W-:Y:S05]  /*7650*/  BSYNC B0 ;  /* 0x0000000000007941 */ /* 0x000fea0003800000 */
.L_x_4308:
[----:B------:R-:W-:-:S05]  /*7660*/  LOP3.LUT R5, R0, R5, RZ, 0xfc, !PT ;  /* 0x0000000500057212 */ /* 0x000fca00078efcff */
[----:B------:R0:W-:Y:S01]  /*7670*/  STG.E.U8 [R8.64], R5 ;  /* 0x0000000508007986 */ /* 0x0001e2000c101124 */
[----:B------:R-:W-:Y:S05]  /*7680*/  BRA `(.L_x_4296) ;  /* 0x000007f000007947 */ /* 0x000fea0003800000 */
.L_x_4307:
        /* <DEDUP_REMOVED lines=12> */
.L_x_4311:
[----:B------:R-:W-:Y:S01]  /*7750*/  IMAD.MOV.U32 R0, RZ, RZ, 0x7f ;  /* 0x0000007fff007424 */ /* 0x000fe200078e00ff */
[----:B------:R-:W-:-:S04]  /*7760*/  ISETP.GT.U32.AND P0, PT, R4, 0x7f800000, PT ;  /* 0x7f8000000400780c */ /* 0x000fc80003f04070 */
[----:B------:R-:W-:-:S04]  /*7770*/  SEL R0, R0, 0x7c, P0 ;  /* 0x0000007c00007807 */ /* 0x000fc80000000000 */
.L_x_4312:
[----:B------:R-:W-:Y:S05]  /*7780*/  BSYNC B0 ;  /* 0x0000000000007941 */ /* 0x000fea0003800000 */
.L_x_4310:
[----:B------:R-:W-:-:S04]  /*7790*/  LOP3.LUT R16, R16, 0x80000000, RZ, 0xc0, !PT ;  /* 0x8000000010107812 */ /* 0x000fc800078ec0ff */
[----:B------:R-:W-:-:S04]  /*77a0*/  SHF.R.U32.HI R3, RZ, 0x18, R16 ;  /* 0x00000018ff037819 */ /* 0x000fc80000011610 */
[----:B------:R-:W-:-:S05]  /*77b0*/  LOP3.LUT R3, R0, R3, RZ, 0xfc, !PT ;  /* 0x0000000300037212 */ /* 0x000fca00078efcff */
[----:B------:R0:W-:Y:S01]  /*77c0*/  STG.E.U8 [R8.64], R3 ;  /* 0x0000000308007986 */ /* 0x0001e2000c101124 */
[----:B------:R-:W-:Y:S05]  /*77d0*/  BRA `(.L_x_4296) ;  /* 0x000006a000007947 */ /* 0x000fea0003800000 */
.L_x_4306:
[----:B------:R-:W-:-:S05]  /*77e0*/  F2FP.BF16.PACK_AB R16, RZ, R16 ;  /* 0x00000010ff10723e */ /* 0x000fca00000010ff */
[----:B------:R0:W-:Y:S01]  /*77f0*/  STG.E.U16 [R8.64], R16 ;  /* 0x0000001008007986 */ /* 0x0001e2000c101524 */
[----:B------:R-:W-:Y:S05]  /*7800*/  BRA `(.L_x_4296) ;  /* 0x0000067000007947 */ /* 0x000fea0003800000 */
.L_x_4303:
        /* <DEDUP_REMOVED lines=11> */
.L_x_4315:
        /* <DEDUP_REMOVED lines=16> */
.L_x_4318:
[----:B------:R-:W-:-:S04]  /*79c0*/  LOP3.LUT R16, R16, 0x80000000, RZ, 0xc0, !PT ;  /* 0x8000000010107812 */ /* 0x000fc800078ec0ff */
[----:B------:R-:W-:-:S04]  /*79d0*/  SHF.R.U32.HI R3, RZ, 0x18, R16 ;  /* 0x00000018ff037819 */ /* 0x000fc80000011610 */
[----:B------:R-:W-:-:S04]  /*79e0*/  LOP3.LUT R0, R0, R3, RZ, 0xfc, !PT ;  /* 0x0000000300007212 */ /* 0x000fc800078efcff */
[----:B------:R-:W-:Y:S02]  /*79f0*/  PRMT R4, R0, 0x7610, R4 ;  /* 0x0000761000047816 */ /* 0x000fe40000000004 */
.L_x_4317:
[----:B------:R-:W-:Y:S05]  /*7a00*/  BSYNC B0 ;  /* 0x0000000000007941 */ /* 0x000fea0003800000 */
.L_x_4316:
[----:B------:R0:W-:Y:S01]  /*7a10*/  STG.E.U8 [R8.64], R4 ;  /* 0x0000000408007986 */ /* 0x0001e2000c101124 */
[----:B------:R-:W-:Y:S05]  /*7a20*/  BRA `(.L_x_4296) ;  /* 0x0000045000007947 */ /* 0x000fea0003800000 */
.L_x_4314:
        /* <DEDUP_REMOVED lines=16> */
.L_x_4321:
[----:B------:R-:W-:-:S04]  /*7b30*/  LOP3.LUT R16, R16, 0x80000000, RZ, 0xc0, !PT ;  /* 0x8000000010107812 */ /* 0x000fc800078ec0ff */
[----:B------:R-:W-:-:S04]  /*7b40*/  SHF.R.U32.HI R3, RZ, 0x18, R16 ;  /* 0x00000018ff037819 */ /* 0x000fc80000011610 */
[----:B------:R-:W-:-:S04]  /*7b50*/  LOP3.LUT R0, R0, R3, RZ, 0xfc, !PT ;  /* 0x0000000300007212 */ /* 0x000fc800078efcff */
[----:B------:R-:W-:Y:S02]  /*7b60*/  PRMT R4, R0, 0x7610, R4 ;  /* 0x0000761000047816 */ /* 0x000fe40000000004 */
.L_x_4320:
[----:B------:R-:W-:Y:S05]  /*7b70*/  BSYNC B0 ;  /* 0x0000000000007941 */ /* 0x000fea0003800000 */
.L_x_4319:
[----:B------:R0:W-:Y:S01]  /*7b80*/  STG.E.U8 [R8.64], R4 ;  /* 0x0000000408007986 */ /* 0x0001e2000c101124 */
[----:B------:R-:W-:Y:S05]  /*7b90*/  BRA `(.L_x_4296) ;  /* 0x000002e000007947 */ /* 0x000fea0003800000 */
.L_x_4313:
        /* <DEDUP_REMOVED lines=21> */
.L_x_4295:
        /* <DEDUP_REMOVED lines=19> */
[----:B------:R-:W-:Y:S05]  /*7e20*/  BRA `(.L_x_4296) ;  /* 0x0000005000007947 */ /* 0x000fea0003800000 */
.L_x_4323:
[----:B------:R-:W0:Y:S02]  /*7e30*/  F2I.U64.TRUNC R16, R16 ;  /* 0x0000001000107311 */ /* 0x000e24000020d800 */
[----:B0-----:R0:W-:Y:S01]  /*7e40*/  STG.E.64 [R8.64], R16 ;  /* 0x0000001008007986 */ /* 0x0011e2000c101b24 */
[----:B------:R-:W-:Y:S05]  /*7e50*/  BRA `(.L_x_4296) ;  /* 0x0000002000007947 */ /* 0x000fea0003800000 */
.L_x_4322:
[----:B------:R-:W0:Y:S02]  /*7e60*/  F2I.FTZ.U32.TRUNC.NTZ R3, R16 ;  /* 0x0000001000037305 */ /* 0x000e24000021f000 */
[----:B0-----:R0:W-:Y:S02]  /*7e70*/  STG.E [R8.64], R3 ;  /* 0x0000000308007986 */ /* 0x0011e4000c101924 */
.L_x_4296:
[----:B------:R-:W-:-:S04]  /*7e80*/  IADD3 R29, R29, 0x80, RZ ;  /* 0x000000801d1d7810 */ /* 0x000fc80007ffe0ff */
.L_x_4256:
[----:B------:R-:W-:-:S13]  /*7e90*/  ISETP.GE.AND P0, PT, R29, R28, PT ;  /* 0x0000001c1d00720c */ /* 0x000fda0003f06270 */
[----:B------:R-:W-:Y:S01]  /*7ea0*/  @P0 BREAK B6 ;  /* 0x0000000000060942 */ /* 0x000fe20003800000 */
[----:B------:R-:W-:Y:S05]  /*7eb0*/  @P0 BRA `(.L_x_4290) ;  /* 0x00000ed000000947 */ /* 0x000fea0003800000 */
[----:B------:R-:W-:Y:S05]  /*7ec0*/  BSYNC B6 ;  /* 0x0000000000067941 */ /* 0x000fea0003800000 */
.L_x_4255:
        /* <DEDUP_REMOVED lines=19> */
.L_x_4327:
[----:B------:R-:W0:Y:S02]  /*8000*/  F2I.S64.TRUNC R24, R24 ;  /* 0x0000001800187311 */ /* 0x000e24000020d900 */
[----:B0-----:R-:W-:-:S05]  /*8010*/  IMAD.MOV.U32 R3, RZ, RZ, R24 ;  /* 0x000000ffff037224 */ /* 0x001fca00078e0018 */
[----:B------:R0:W-:Y:S01]  /*8020*/  STG.E.U8 [R8.64], R3 ;  /* 0x0000000308007986 */ /* 0x0001e2000c101124 */
[----:B------:R-:W-:Y:S05]  /*8030*/  BRA `(.L_x_4329) ;  /* 0x00000d4000007947 */ /* 0x000fea0003800000 */
.L_x_4326:
        /* <DEDUP_REMOVED lines=9> */
.L_x_4331:
[----:B------:R-:W0:Y:S02]  /*80d0*/  F2I.FTZ.TRUNC.NTZ R3, R24 ;  /* 0x0000001800037305 */ /* 0x000e24000021f100 */
[----:B0-----:R0:W-:Y:S01]  /*80e0*/  STG.E [R8.64], R3 ;  /* 0x0000000308007986 */ /* 0x0011e2000c101924 */
[----:B------:R-:W-:Y:S05]  /*80f0*/  BRA `(.L_x_4329) ;  /* 0x00000c8000007947 */ /* 0x000fea0003800000 */
.L_x_4330:
[----:B------:R-:W0:Y:S02]  /*8100*/  F2I.FTZ.TRUNC.NTZ R3, R24 ;  /* 0x0000001800037305 */ /* 0x000e24000021f100 */
[----:B0-----:R0:W-:Y:S01]  /*8110*/  STG.E.U16 [R8.64], R3 ;  /* 0x0000000308007986 */ /* 0x0011e2000c101524 */
[----:B------:R-:W-:Y:S05]  /*8120*/  BRA `(.L_x_4329) ;  /* 0x00000c5000007947 */ /* 0x000fea0003800000 */
.L_x_4325:
        /* <DEDUP_REMOVED lines=8> */
.L_x_4333:
[----:B------:R-:W-:-:S05]  /*81b0*/  F2FP.PACK_AB R24, RZ, R24 ;  /* 0x00000018ff18723e */ /* 0x000fca00000000ff */
[----:B------:R0:W-:Y:S01]  /*81c0*/  STG.E.U16 [R8.64], R24 ;  /* 0x0000001808007986 */ /* 0x0001e2000c101524 */
[----:B------:R-:W-:Y:S05]  /*81d0*/  BRA `(.L_x_4329) ;  /* 0x00000ba000007947 */ /* 0x000fea0003800000 */
.L_x_4332:
        /* <DEDUP_REMOVED lines=8> */
.L_x_4335:
[----:B------:R-:W-:-:S05]  /*8260*/  F2FP.PACK_AB R25, R25, R24 ;  /* 0x000000181919723e */ /* 0x000fca00000000ff */
[----:B------:R0:W-:Y:S01]  /*8270*/  STG.E [R8.64], R25 ;  /* 0x0000001908007986 */ /* 0x0001e2000c101924 */
[----:B------:R-:W-:Y:S05]  /*8280*/  BRA `(.L_x_4329) ;  /* 0x00000af000007947 */ /* 0x000fea0003800000 */
.L_x_4334:
[----:B------:R-:W-:-:S06]  /*8290*/  FMUL.FTZ R4, R24, 1 ;  /* 0x3f80000018047820 */ /* 0x000fcc0000410000 */
[----:B------:R-:W0:Y:S02]  /*82a0*/  F2F.F64.F32 R4, R4 ;  /* 0x0000000400047310 */ /* 0x000e240000201800 */
[----:B0-----:R0:W-:Y:S01]  /*82b0*/  STG.E.64 [R8.64], R4 ;  /* 0x0000000408007986 */ /* 0x0011e2000c101b24 */
[----:B------:R-:W-:Y:S05]  /*82c0*/  BRA `(.L_x_4329) ;  /* 0x00000ab000007947 */ /* 0x000fea0003800000 */
.L_x_4324:
        /* <DEDUP_REMOVED lines=14> */
.L_x_4338:
[----:B------:R-:W-:Y:S02]  /*83b0*/  FMUL.FTZ R6, R25, 1 ;  /* 0x3f80000019067820 */ /* 0x000fe40000410000 */
[----:B------:R-:W-:-:S04]  /*83c0*/  FMUL.FTZ R4, R24, 1 ;  /* 0x3f80000018047820 */ /* 0x000fc80000410000 */
[----:B------:R-:W-:Y:S08]  /*83d0*/  F2F.F64.F32 R6, R6 ;  /* 0x0000000600067310 */ /* 0x000ff00000201800 */
[----:B------:R-:W0:Y:S02]  /*83e0*/  F2F.F64.F32 R4, R4 ;  /* 0x0000000400047310 */ /* 0x000e240000201800 */
[----:B0-----:R0:W-:Y:S01]  /*83f0*/  STG.E.128 [R8.64], R4 ;  /* 0x0000000408007986 */ /* 0x0011e2000c101d24 */
[----:B------:R-:W-:Y:S05]  /*8400*/  BRA `(.L_x_4329) ;  /* 0x0000097000007947 */ /* 0x000fea0003800000 */
.L_x_4337:
        /* <DEDUP_REMOVED lines=20> */
.L_x_4342:
[----:B------:R-:W-:Y:S05]  /*8550*/  BSYNC B0 ;  /* 0x0000000000007941 */ /* 0x000fea0003800000 */
.L_x_4341:
[----:B------:R-:W-:-:S05]  /*8560*/  LOP3.LUT R5, R0, R5, RZ, 0xfc, !PT ;  /* 0x0000000500057212 */ /* 0x000fca00078efcff */
[----:B------:R0:W-:Y:S01]  /*8570*/  STG.E.U8 [R8.64], R5 ;  /* 0x0000000508007986 */ /* 0x0001e2000c101124 */
[----:B------:R-:W-:Y:S05]  /*8580*/  BRA `(.L_x_4329) ;  /* 0x000007f000007947 */ /* 0x000fea0003800000 */
.L_x_4340:
        /* <DEDUP_REMOVED lines=12> */
.L_x_4344:
[----:B------:R-:W-:Y:S01]  /*8650*/  IMAD.MOV.U32 R0, RZ, RZ, 0x7f ;  /* 0x0000007fff007424 */ /* 0x000fe200078e00ff */
[----:B------:R-:W-:-:S04]  /*8660*/  ISETP.GT.U32.AND P0, PT, R4, 0x7f800000, PT ;  /* 0x7f8000000400780c */ /* 0x000fc80003f04070 */
[----:B------:R-:W-:-:S04]  /*8670*/  SEL R0, R0, 0x7c, P0 ;  /* 0x0000007c00007807 */ /* 0x000fc80000000000 */
.L_x_4345:
[----:B------:R-:W-:Y:S05]  /*8680*/  BSYNC B0 ;  /* 0x0000000000007941 */ /* 0x000fea0003800000 */
.L_x_4343:
[----:B------:R-:W-:-:S04]  /*8690*/  LOP3.LUT R24, R24, 0x80000000, RZ, 0xc0, !PT ;  /* 0x8000000018187812 */ /* 0x000fc800078ec0ff */
[----:B------:R-:W-:-:S04]  /*86a0*/  SHF.R.U32.HI R3, RZ, 0x18, R24 ;  /* 0x00000018ff037819 */ /* 0x000fc80000011618 */
[----:B------:R-:W-:-:S05]  /*86b0*/  LOP3.LUT R3, R0, R3, RZ, 0xfc, !PT ;  /* 0x0000000300037212 */ /* 0x000fca00078efcff */
[----:B------:R0:W-:Y:S01]  /*86c0*/  STG.E.U8 [R8.64], R3 ;  /* 0x0000000308007986 */ /* 0x0001e2000c101124 */
[----:B------:R-:W-:Y:S05]  /*86d0*/  BRA `(.L_x_4329) ;  /* 0x000006a000007947 */ /* 0x000fea0003800000 */
.L_x_4339:
[----:B------:R-:W-:-:S05]  /*86e0*/  F2FP.BF16.PACK_AB R24, RZ, R24 ;  /* 0x00000018ff18723e */ /* 0x000fca00000010ff */
[----:B------:R0:W-:Y:S01]  /*86f0*/  STG.E.U16 [R8.64], R24 ;  /* 0x0000001808007986 */ /* 0x0001e2000c101524 */
[----:B------:R-:W-:Y:S05]  /*8700*/  BRA `(.L_x_4329) ;  /* 0x0000067000007947 */ /* 0x000fea0003800000 */
.L_x_4336:
        /* <DEDUP_REMOVED lines=11> */
.L_x_4348:
        /* <DEDUP_REMOVED lines=16> */
.L_x_4351:
[----:B------:R-:W-:-:S04]  /*88c0*/  LOP3.LUT R24, R24, 0x80000000, RZ, 0xc0, !PT ;  /* 0x8000000018187812 */ /* 0x000fc800078ec0ff */
[----:B------:R-:W-:-:S04]  /*88d0*/  SHF.R.U32.HI R3, RZ, 0x18, R24 ;  /* 0x00000018ff037819 */ /* 0x000fc80000011618 */
[----:B------:R-:W-:-:S04]  /*88e0*/  LOP3.LUT R0, R0, R3, RZ, 0xfc, !PT ;  /* 0x0000000300007212 */ /* 0x000fc800078efcff */
[----:B------:R-:W-:Y:S02]  /*88f0*/  PRMT R4, R0, 0x7610, R4 ;  /* 0x0000761000047816 */ /* 0x000fe40000000004 */
.L_x_4350:
[----:B------:R-:W-:Y:S05]  /*8900*/  BSYNC B0 ;  /* 0x0000000000007941 */ /* 0x000fea0003800000 */
.L_x_4349:
[----:B------:R0:W-:Y:S01]  /*8910*/  STG.E.U8 [R8.64], R4 ;  /* 0x0000000408007986 */ /* 0x0001e2000c101124 */
[----:B------:R-:W-:Y:S05]  /*8920*/  BRA `(.L_x_4329) ;  /* 0x0000045000007947 */ /* 0x000fea0003800000 */
.L_x_4347:
        /* <DEDUP_REMOVED lines=16> */
.L_x_4354:
[----:B------:R-:W-:-:S04]  /*8a30*/  LOP3.LUT R24, R24, 0x80000000, RZ, 0xc0, !PT ;  /* 0x8000000018187812 */ /* 0x000fc800078ec0ff */
[----:B------:R-:W-:-:S04]  /*8a40*/  SHF.R.U32.HI R3, RZ, 0x18, R24 ;  /* 0x00000018ff037819 */ /* 0x000fc80000011618 */
[----:B------:R-:W-:-:S04]  /*8a50*/  LOP3.LUT R0, R0, R3, RZ, 0xfc, !PT ;  /* 0x0000000300007212 */ /* 0x000fc800078efcff */
[----:B------:R-:W-:Y:S02]  /*8a60*/  PRMT R4, R0, 0x7610, R4 ;  /* 0x0000761000047816 */ /* 0x000fe40000000004 */
.L_x_4353:
[----:B------:R-:W-:Y:S05]  /*8a70*/  BSYNC B0 ;  /* 0x0000000000007941 */ /* 0x000fea0003800000 */
.L_x_4352:
[----:B------:R0:W-:Y:S01]  /*8a80*/  STG.E.U8 [R8.64], R4 ;  /* 0x0000000408007986 */ /* 0x0001e2000c101124 */
[----:B------:R-:W-:Y:S05]  /*8a90*/  BRA `(.L_x_4329) ;  /* 0x000002e000007947 */ /* 0x000fea0003800000 */
.L_x_4346:
        /* <DEDUP_REMOVED lines=21> */
.L_x_4328:
        /* <DEDUP_REMOVED lines=20> */
.L_x_4356:
[----:B------:R-:W0:Y:S02]  /*8d30*/  F2I.U64.TRUNC R24, R24 ;  /* 0x0000001800187311 */ /* 0x000e24000020d800 */
[----:B0-----:R0:W-:Y:S01]  /*8d40*/  STG.E.64 [R8.64], R24 ;  /* 0x0000001808007986 */ /* 0x0011e2000c101b24 */
[----:B------:R-:W-:Y:S05]  /*8d50*/  BRA `(.L_x_4329) ;  /* 0x0000002000007947 */ /* 0x000fea0003800000 */
.L_x_4355:
[----:B------:R-:W0:Y:S02]  /*8d60*/  F2I.FTZ.U32.TRUNC.NTZ R3, R24 ;  /* 0x0000001800037305 */ /* 0x000e24000021f000 */
[----:B0-----:R0:W-:Y:S02]  /*8d70*/  STG.E [R8.64], R3 ;  /* 0x0000000308007986 */ /* 0x0011e4000c101924 */
.L_x_4329:
[----:B------:R-:W-:Y:S02]  /*8d80*/  IADD3 R29, R29, 0x80, RZ ;  /* 0x000000801d1d7810 */ /* 0x000fe40007ffe0ff */
.L_x_4290:
[----:B------:R-:W-:Y:S05]  /*8d90*/  BSYNC B7 ;  /* 0x0000000000077941 */ /* 0x000fea0003800000 */
.L_x_4254:
        /* <DEDUP_REMOVED lines=20> */
.L_x_4360:
[----:B------:R-:W0:Y:S02]  /*8ee0*/  F2I.S64.TRUNC R26, R26 ;  /* 0x0000001a001a7311 */ /* 0x000e24000020d900 */
[----:B0-----:R-:W-:-:S05]  /*8ef0*/  IMAD.MOV.U32 R5, RZ, RZ, R26 ;  /* 0x000000ffff057224 */ /* 0x001fca00078e001a */
[----:B------:R-:W-:Y:S01]  /*8f00*/  STG.E.U8 [R2.64], R5 ;  /* 0x0000000502007986 */ /* 0x000fe2000c101124 */
[----:B------:R-:W-:Y:S05]  /*8f10*/  EXIT ;  /* 0x000000000000794d */ /* 0x000fea0003800000 */
.L_x_4359:
        /* <DEDUP_REMOVED lines=9> */
.L_x_4363:
[----:B------:R-:W0:Y:S02]  /*8fb0*/  F2I.FTZ.TRUNC.NTZ R5, R26 ;  /* 0x0000001a00057305 */ /* 0x000e24000021f100 */
[----:B0-----:R-:W-:Y:S01]  /*8fc0*/  STG.E [R2.64], R5 ;  /* 0x0000000502007986 */ /* 0x001fe2000c101924 */
[----:B------:R-:W-:Y:S05]  /*8fd0*/  EXIT ;  /* 0x000000000000794d */ /* 0x000fea0003800000 */
.L_x_4362:
[----:B------:R-:W0:Y:S02]  /*8fe0*/  F2I.FTZ.TRUNC.NTZ R5, R26 ;  /* 0x0000001a00057305 */ /* 0x000e24000021f100 */
[----:B0-----:R-:W-:Y:S01]  /*8ff0*/  STG.E.U16 [R2.64], R5 ;  /* 0x0000000502007986 */ /* 0x001fe2000c101524 */
[----:B------:R-:W-:Y:S05]  /*9000*/  EXIT ;  /* 0x000000000000794d */ /* 0x000fea0003800000 */
.L_x_4358:
        /* <DEDUP_REMOVED lines=8> */
.L_x_4365:
[----:B------:R-:W-:-:S05]  /*9090*/  F2FP.PACK_AB R26, RZ, R26 ;  /* 0x0000001aff1a723e */ /* 0x000fca00000000ff */
[----:B------:R-:W-:Y:S01]  /*90a0*/  STG.E.U16 [R2.64], R26 ;  /* 0x0000001a02007986 */ /* 0x000fe2000c101524 */
[----:B------:R-:W-:Y:S05]  /*90b0*/  EXIT ;  /* 0x000000000000794d */ /* 0x000fea0003800000 */
.L_x_4364:
[----:B------:R-:W-:-:S13]  /*90c0*/  ISETP.NE.AND P0, PT, R0, 0x7, PT ;  /* 0x000000070000780c */ /* 0x000fda0003f05270 */
[----:B------:R-:W-:Y:S05]  /*90d0*/  @!P0 BRA `(.L_x_4366) ;  /* 0x0000009000008947 */ /* 0x000fea0003800000 */
[----:B------:R-:W-:-:S13]  /*90e0*/  ISETP.NE.AND P0, PT, R0, 0x8, PT ;  /* 0x000000080000780c */ /* 0x000fda0003f05270 */
[----:B------:R-:W-:Y:S05]  /*90f0*/  @!P0 BRA `(.L_x_4367) ;  /* 0x0000004000008947 */ /* 0x000fea0003800000 */
[----:B------:R-:W-:-:S13]  /*9100*/  ISETP.NE.AND P0, PT, R0, 0x9, PT ;  /* 0x000000090000780c */ /* 0x000fda0003f05270 */
[----:B------:R-:W-:Y:S05]  /*9110*/  @P0 BRA `(.L_x_4361) ;  /* 0x000009b000000947 */ /* 0x000fea0003800000 */
[----:B------:R-:W-:Y:S01]  /*9120*/  STG.E.64 [R2.64], R26 ;  /* 0x0000001a02007986 */ /* 0x000fe2000c101b24 */
[----:B------:R-:W-:Y:S05]  /*9130*/  EXIT ;  /* 0x000000000000794d */ /* 0x000fea0003800000 */
.L_x_4367:
[----:B------:R-:W-:-:S05]  /*9140*/  F2FP.PACK_AB R27, R27, R26 ;  /* 0x0000001a1b1b723e */ /* 0x000fca00000000ff */
[----:B------:R-:W-:Y:S01]  /*9150*/  STG.E [R2.64], R27 ;  /* 0x0000001b02007986 */ /* 0x000fe2000c101924 */
[----:B------:R-:W-:Y:S05]  /*9160*/  EXIT ;  /* 0x000000000000794d */ /* 0x000fea0003800000 */
.L_x_4366:
[----:B------:R-:W-:-:S06]  /*9170*/  FMUL.FTZ R4, R26, 1 ;  /* 0x3f8000001a047820 */ /* 0x000fcc0000410000 */
[----:B------:R-:W0:Y:S02]  /*9180*/  F2F.F64.F32 R4, R4 ;  /* 0x0000000400047310 */ /* 0x000e240000201800 */
[----:B0-----:R-:W-:Y:S01]  /*9190*/  STG.E.64 [R2.64], R4 ;  /* 0x0000000402007986 */ /* 0x001fe2000c101b24 */
[----:B------:R-:W-:Y:S05]  /*91a0*/  EXIT ;  /* 0x000000000000794d */ /* 0x000fea0003800000 */
.L_x_4357:
        /* <DEDUP_REMOVED lines=14> */
.L_x_4370:
[----:B------:R-:W-:Y:S02]  /*9290*/  FMUL.FTZ R6, R27, 1 ;  /* 0x3f8000001b067820 */ /* 0x000fe40000410000 */
[----:B------:R-:W-:-:S04]  /*92a0*/  FMUL.FTZ R4, R26, 1 ;  /* 0x3f8000001a047820 */ /* 0x000fc80000410000 */
[----:B------:R-:W-:Y:S08]  /*92b0*/  F2F.F64.F32 R6, R6 ;  /* 0x0000000600067310 */ /* 0x000ff00000201800 */
[----:B------:R-:W0:Y:S02]  /*92c0*/  F2F.F64.F32 R4, R4 ;  /* 0x0000000400047310 */ /* 0x000e240000201800 */
[----:B0-----:R-:W-:Y:S01]  /*92d0*/  STG.E.128 [R2.64], R4 ;  /* 0x0000000402007986 */ /* 0x001fe2000c101d24 */
[----:B------:R-:W-:Y:S05]  /*92e0*/  EXIT ;  /* 0x000000000000794d */ /* 0x000fea0003800000 */
.L_x_4369:
        /* <DEDUP_REMOVED lines=20> */
.L_x_4374:
[----:B------:R-:W-:Y:S05]  /*9430*/  BSYNC B0 ;  /* 0x0000000000007941 */ /* 0x000fea0003800000 */
.L_x_4373:
[----:B------:R-:W-:-:S05]  /*9440*/  LOP3.LUT R7, R0, R7, RZ, 0xfc, !PT ;  /* 0x0000000700077212 */ /* 0x000fca00078efcff */
[----:B------:R-:W-:Y:S01]  /*9450*/  STG.E.U8 [R2.64], R7 ;  /* 0x0000000702007986 */ /* 0x000fe2000c101124 */
[----:B------:R-:W-:Y:S05]  /*9460*/  EXIT ;  /* 0x000000000000794d */ /* 0x000fea0003800000 */
.L_x_4372:
[----:B------:R-:W-:Y:S01]  /*9470*/  LOP3.LUT R4, R26, 0x7fffffff, RZ, 0xc0, !PT ;  /* 0x7fffffff1a047812 */ /* 0x000fe200078ec0ff */
        /* <DEDUP_REMOVED lines=11> */
.L_x_4376:
[----:B------:R-:W-:Y:S01]  /*9530*/  IMAD.MOV.U32 R0, RZ, RZ, 0x7f ;  /* 0x0000007fff007424 */ /* 0x000fe200078e00ff */
[----:B------:R-:W-:-:S04]  /*9540*/  ISETP.GT.U32.AND P0, PT, R4, 0x7f800000, PT ;  /* 0x7f8000000400780c */ /* 0x000fc80003f04070 */
[----:B------:R-:W-:-:S04]  /*9550*/  SEL R0, R0, 0x7c, P0 ;  /* 0x0000007c00007807 */ /* 0x000fc80000000000 */
.L_x_4377:
[----:B------:R-:W-:Y:S05]  /*9560*/  BSYNC B0 ;  /* 0x0000000000007941 */ /* 0x000fea0003800000 */
.L_x_4375:
[----:B------:R-:W-:-:S04]  /*9570*/  LOP3.LUT R26, R26, 0x80000000, RZ, 0xc0, !PT ;  /* 0x800000001a1a7812 */ /* 0x000fc800078ec0ff */
[----:B------:R-:W-:-:S04]  /*9580*/  SHF.R.U32.HI R5, RZ, 0x18, R26 ;  /* 0x00000018ff057819 */ /* 0x000fc8000001161a */
[----:B------:R-:W-:-:S05]  /*9590*/  LOP3.LUT R5, R0, R5, RZ, 0xfc, !PT ;  /* 0x0000000500057212 */ /* 0x000fca00078efcff */
[----:B------:R-:W-:Y:S01]  /*95a0*/  STG.E.U8 [R2.64], R5 ;  /* 0x0000000502007986 */ /* 0x000fe2000c101124 */
[----:B------:R-:W-:Y:S05]  /*95b0*/  EXIT ;  /* 0x000000000000794d */ /* 0x000fea0003800000 */
.L_x_4371:
[----:B------:R-:W-:-:S05]  /*95c0*/  F2FP.BF16.PACK_AB R26, RZ, R26 ;  /* 0x0000001aff1a723e */ /* 0x000fca00000010ff */
[----:B------:R-:W-:Y:S01]  /*95d0*/  STG.E.U16 [R2.64], R26 ;  /* 0x0000001a02007986 */ /* 0x000fe2000c101524 */
[----:B------:R-:W-:Y:S05]  /*95e0*/  EXIT ;  /* 0x000000000000794d */ /* 0x000fea0003800000 */
.L_x_4368:
        /* <DEDUP_REMOVED lines=11> */
.L_x_4380:
        /* <DEDUP_REMOVED lines=16> */
.L_x_4383:
[----:B------:R-:W-:-:S04]  /*97a0*/  LOP3.LUT R26, R26, 0x80000000, RZ, 0xc0, !PT ;  /* 0x800000001a1a7812 */ /* 0x000fc800078ec0ff */
[----:B------:R-:W-:-:S04]  /*97b0*/  SHF.R.U32.HI R5, RZ, 0x18, R26 ;  /* 0x00000018ff057819 */ /* 0x000fc8000001161a */
[----:B------:R-:W-:-:S04]  /*97c0*/  LOP3.LUT R4, R4, R5, RZ, 0xfc, !PT ;  /* 0x0000000504047212 */ /* 0x000fc800078efcff */
[----:B------:R-:W-:Y:S02]  /*97d0*/  PRMT R0, R4, 0x7610, R0 ;  /* 0x0000761004007816 */ /* 0x000fe40000000000 */
.L_x_4382:
[----:B------:R-:W-:Y:S05]  /*97e0*/  BSYNC B0 ;  /* 0x0000000000007941 */ /* 0x000fea0003800000 */
.L_x_4381:
[----:B------:R-:W-:Y:S01]  /*97f0*/  STG.E.U8 [R2.64], R0 ;  /* 0x0000000002007986 */ /* 0x000fe2000c101124 */
[----:B------:R-:W-:Y:S05]  /*9800*/  EXIT ;  /* 0x000000000000794d */ /* 0x000fea0003800000 */
.L_x_4379:
        /* <DEDUP_REMOVED lines=16> */
.L_x_4386:
[----:B------:R-:W-:-:S04]  /*9910*/  LOP3.LUT R26, R26, 0x80000000, RZ, 0xc0, !PT ;  /* 0x800000001a1a7812 */ /* 0x000fc800078ec0ff */
[----:B------:R-:W-:-:S04]  /*9920*/  SHF.R.U32.HI R5, RZ, 0x18, R26 ;  /* 0x00000018ff057819 */ /* 0x000fc8000001161a */
[----:B------:R-:W-:-:S04]  /*9930*/  LOP3.LUT R4, R4, R5, RZ, 0xfc, !PT ;  /* 0x0000000504047212 */ /* 0x000fc800078efcff */
[----:B------:R-:W-:Y:S02]  /*9940*/  PRMT R0, R4, 0x7610, R0 ;  /* 0x0000761004007816 */ /* 0x000fe40000000000 */
.L_x_4385:
[----:B------:R-:W-:Y:S05]  /*9950*/  BSYNC B0 ;  /* 0x0000000000007941 */ /* 0x000fea0003800000 */
.L_x_4384:
[----:B------:R-:W-:Y:S01]  /*9960*/  STG.E.U8 [R2.64], R0 ;  /* 0x0000000002007986 */ /* 0x000fe2000c101124 */
[----:B------:R-:W-:Y:S05]  /*9970*/  EXIT ;  /* 0x000000000000794d */ /* 0x000fea0003800000 */
.L_x_4378:
        /* <DEDUP_REMOVED lines=21> */
.L_x_4361:
        /* <DEDUP_REMOVED lines=19> */
[----:B------:R-:W-:Y:S05]  /*9c00*/  EXIT ;  /* 0x000000000000794d */ /* 0x000fea0003800000 */
.L_x_4388:
[----:B------:R-:W0:Y:S02]  /*9c10*/  F2I.U64.TRUNC R26, R26 ;  /* 0x0000001a001a7311 */ /* 0x000e24000020d800 */
[----:B0-----:R-:W-:Y:S01]  /*9c20*/  STG.E.64 [R2.64], R26 ;  /* 0x0000001a02007986 */ /* 0x001fe2000c101b24 */
[----:B------:R-:W-:Y:S05]  /*9c30*/  EXIT ;  /* 0x000000000000794d */ /* 0x000fea0003800000 */
.L_x_4387:
[----:B------:R-:W0:Y:S02]  /*9c40*/  F2I.FTZ.U32.TRUNC.NTZ R5, R26 ;  /* 0x0000001a00057305 */ /* 0x000e24000021f000 */
[----:B0-----:R-:W-:Y:S01]  /*9c50*/  STG.E [R2.64], R5 ;  /* 0x0000000502007986 */ /* 0x001fe2000c101924 */
[----:B------:R-:W-:Y:S05]  /*9c60*/  EXIT ;  /* 0x000000000000794d */ /* 0x000fea0003800000 */
        .weak           $__internal_1_$__cuda_sm3x_div_rn_ftz_f32_slowpath
        .type           $__internal_1_$__cuda_sm3x_div_rn_ftz_f32_slowpath,@function
        .size           $__internal_1_$__cuda_sm3x_div_rn_ftz_f32_slowpath,(.L_x_12073 - $__internal_1_$__cuda_sm3x_div_rn_ftz_f32_slowpath)
$__internal_1_$__cuda_sm3x_div_rn_ftz_f32_slowpath:
        /* <DEDUP_REMOVED lines=16> */
[----:B------:R-:W-:Y:S02]  /*9d70*/  FSETP.NEU.FTZ.AND P0, PT, R7, RZ, PT ;  /* 0x000000ff0700720b */ /* 0x000fe40003f1d000 */
[----:B------:R-:W-:Y:S02]  /*9d80*/  FSETP.NEU.FTZ.AND P1, PT, R15, RZ, PT ;  /* 0x000000ff0f00720b */ /* 0x000fe40003f3d000 */
[----:B------:R-:W-:-:S11]  /*9d90*/  FSETP.NEU.FTZ.AND P6, PT, R7, RZ, PT ;  /* 0x000000ff0700720b */ /* 0x000fd60003fdd000 */
[----:B------:R-:W-:Y:S01]  /*9da0*/  @!P1 BREAK !P0, B3 ;  /* 0x0000000000039942 */ /* 0x000fe20004000000 */
[----:B------:R-:W-:Y:S05]  /*9db0*/  @!P1 BRA !P0, `(.L_x_4393) ;  /* 0x0000030000009947 */ /* 0x000fea0004000000 */
[----:B------:R-:W-:Y:S02]  /*9dc0*/  FSETP.NEU.FTZ.AND P3, PT, |R7|, +INF , PT ;  /* 0x7f8000000700780b */ /* 0x000fe40003f7d200 */
        /* <DEDUP_REMOVED lines=10> */
.L_x_4391:
[----:B------:R-:W-:Y:S05]  /*9e70*/  BSYNC B3 ;  /* 0x0000000000037941 */ /* 0x000fea0003800000 */
.L_x_4390:
        /* <DEDUP_REMOVED lines=27> */
.L_x_4397:
[----:B------:R-:W-:Y:S02]  /*a030*/  IMAD R6, R3, 0x800000, R6 ;  /* 0x0080000003067824 */ /* 0x000fe400078e0206 */
.L_x_4398:
[----:B------:R-:W-:Y:S05]  /*a040*/  BSYNC B3 ;  /* 0x0000000000037941 */ /* 0x000fea0003800000 */
.L_x_4396:
[----:B------:R-:W-:Y:S01]  /*a050*/  IMAD.MOV.U32 R3, RZ, RZ, R6 ;  /* 0x000000ffff037224 */ /* 0x000fe200078e0006 */
[----:B------:R-:W-:Y:S05]  /*a060*/  BRA `(.L_x_4399) ;  /* 0x0000008000007947 */ /* 0x000fea0003800000 */
.L_x_4395:
[----:B------:R-:W-:-:S04]  /*a070*/  LOP3.LUT R7, R15, 0x80000000, R7, 0x48, !PT ;  /* 0x800000000f077812 */ /* 0x000fc800078e4807 */
[----:B------:R-:W-:Y:S01]  /*a080*/  LOP3.LUT R3, R7, 0x7f800000, RZ, 0xfc, !PT ;  /* 0x7f80000007037812 */ /* 0x000fe200078efcff */
[----:B------:R-:W-:Y:S05]  /*a090*/  BRA `(.L_x_4399) ;  /* 0x0000005000007947 */ /* 0x000fea0003800000 */
.L_x_4394:
[----:B------:R-:W-:Y:S01]  /*a0a0*/  LOP3.LUT R3, R15, 0x80000000, R7, 0x48, !PT ;  /* 0x800000000f037812 */ /* 0x000fe200078e4807 */
[----:B------:R-:W-:Y:S05]  /*a0b0*/  BRA `(.L_x_4399) ;  /* 0x0000003000007947 */ /* 0x000fea0003800000 */
.L_x_4393:
[----:B------:R-:W0:Y:S01]  /*a0c0*/  MUFU.RSQ R3, -QNAN ;  /* 0xffc0000000037908 */ /* 0x000e220000001400 */
[----:B------:R-:W-:Y:S05]  /*a0d0*/  BRA `(.L_x_4399) ;  /* 0x0000001000007947 */ /* 0x000fea0003800000 */
.L_x_4392:
[----:B------:R-:W-:Y:S02]  /*a0e0*/  FADD.FTZ R3, R7, R15 ;  /* 0x0000000f07037221 */ /* 0x000fe40000010000 */
.L_x_4399:
[----:B------:R-:W-:Y:S05]  /*a0f0*/  BSYNC B0 ;  /* 0x0000000000007941 */ /* 0x000fea0003800000 */
.L_x_4389:
[----:B------:R-:W-:Y:S02]  /*a100*/  IMAD.MOV.U32 R6, RZ, RZ, R0 ;  /* 0x000000ffff067224 */ /* 0x000fe400078e0000 */
[----:B------:R-:W-:-:S04]  /*a110*/  IMAD.MOV.U32 R7, RZ, RZ, 0x0 ;  /* 0x00000000ff077424 */ /* 0x000fc800078e00ff */
[----:B------:R-:W-:Y:S05]  /*a120*/  RET.REL.NODEC R6 `(_ZN2at6native27unrolled_elementwise_kernelIZZZNS0_17log1p_kernel_cudaERNS_18TensorIteratorBaseEENKUlvE_clEvENKUlvE2_clEvEUlN3c107complexIfEEE_St5arrayIPcLm2EELi4E23TrivialOffsetCalculatorILi1EjESE_NS0_6memory12LoadWithCastILi1EEENSF_13StoreWithCastILi1EEEEEviT_T0_T2_T3_T4_T5_) ;  /* 0xffff5ed006007950 */ /* 0x000fea0003c3ffff */
.L_x_4400:
        /* <DEDUP_REMOVED lines=13> */
.L_x_12073:


//--------------------- .text._ZN2at6native18elementwise_kernelILi128ELi2EZNS0_22gpu_kernel_impl_nocastIZZZNS0_17log1p_kernel_cudaERNS_18TensorIteratorBaseEENKUlvE_clEvENKUlvE2_clEvEUlN3c107complexIfEEE_EEvS4_RKT_EUliE_EEviT1_ --------------------------
	.section	.text._ZN2at6native18elementwise_kernelILi128ELi2EZNS0_22gpu_kernel_impl_nocastIZZZNS0_17log1p_kernel_cudaERNS_18TensorIteratorBaseEENKUlvE_clEvENKUlvE2_clEvEUlN3c107complexIfEEE_EEvS4_RKT_EUliE_EEviT1_,"ax",@progbits
	.sectioninfo	@"SHI_REGISTERS=22"
	.align	128
        .global         _ZN2at6native18elementwise_kernelILi128ELi2EZNS0_22gpu_kernel_impl_nocastIZZZNS0_17log1p_kernel_cudaERNS_18TensorIteratorBaseEENKUlvE_clEvENKUlvE2_clEvEUlN3c107complexIfEEE_EEvS4_RKT_EUliE_EEviT1_
        .type           _ZN2at6native18elementwise_kernelILi128ELi2EZNS0_22gpu_kernel_impl_nocastIZZZNS0_17log1p_kernel_cudaERNS_18TensorIteratorBaseEENKUlvE_clEvENKUlvE2_clEvEUlN3c107complexIfEEE_EEvS4_RKT_EUliE_EEviT1_,@function
        .size           _ZN2at6native18elementwise_kernelILi128ELi2EZNS0_22gpu_kernel_impl_nocastIZZZNS0_17log1p_kernel_cudaERNS_18TensorIteratorBaseEENKUlvE_clEvENKUlvE2_clEvEUlN3c107complexIfEEE_EEvS4_RKT_EUliE_EEviT1_,(.L_x_12074 - _ZN2at6native18elementwise_kernelILi128ELi2EZNS0_22gpu_kernel_impl_nocastIZZZNS0_17log1p_kernel_cudaERNS_18TensorIteratorBaseEENKUlvE_clEvENKUlvE2_clEvEUlN3c107complexIfEEE_EEvS4_RKT_EUliE_EEviT1_)
        .other          _ZN2at6native18elementwise_kernelILi128ELi2EZNS0_22gpu_kernel_impl_nocastIZZZNS0_17log1p_kernel_cudaERNS_18TensorIteratorBaseEENKUlvE_clEvENKUlvE2_clEvEUlN3c107complexIfEEE_EEvS4_RKT_EUliE_EEviT1_,@"STO_CUDA_ENTRY STV_DEFAULT"
_ZN2at6native18elementwise_kernelILi128ELi2EZNS0_22gpu_kernel_impl_nocastIZZZNS0_17log1p_kernel_cudaERNS_18TensorIteratorBaseEENKUlvE_clEvENKUlvE2_clEvEUlN3c107complexIfEEE_EEvS4_RKT_EUliE_EEviT1_:
.text._ZN2at6native18elementwise_kernelILi128ELi2EZNS0_22gpu_kernel_impl_nocastIZZZNS0_17log1p_kernel_cudaERNS_18TensorIteratorBaseEENKUlvE_clEvENKUlvE2_clEvEUlN3c107complexIfEEE_EEvS4_RKT_EUliE_EEviT1_:
        /* <DEDUP_REMOVED lines=9> */
[----:B------:R-:W-:Y:S01]  /*0090*/  HFMA2.MMA R2, -RZ, RZ, 0, 0 ;  /* 0x00000000ff027435 */ /* 0x000fe200000001ff */
[----:B------:R-:W-:-:S11]  /*00a0*/  MOV R6, RZ ;  /* 0x000000ff00067202 */ /* 0x000fd60000000f00 */
[----:B------:R-:W-:Y:S05]  /*00b0*/  @!P0 BRA `(.L_x_4403) ;  /* 0x00000e0000008947 */ /* 0x000fea0003800000 */
[----:B------:R-:W-:Y:S02]  /*00c0*/  MOV R2, RZ ;  /* 0x000000ff00027202 */ /* 0x000fe40000000f00 */
[----:B------:R-:W-:-:S05]  /*00d0*/  MOV R3, R11 ;  /* 0x0000000b00037202 */ /* 0x000fca0000000f00 */
[----:B------:R-:W-:-:S04]  /*00e0*/  IMAD.HI.U32 R4, R11, c[0x0][0x170], R2 ;  /* 0x00005c000b047a27 */ /* 0x000fc800078e0002 */
[----:B------:R-:W-:Y:S01]  /*00f0*/  IMAD.MOV.U32 R3, RZ, RZ, c[0x0][0x168] ;  /* 0x00005a00ff037624 */ /* 0x000fe200078e00ff */
[----:B------:R-:W-:-:S04]  /*0100*/  SHF.R.U32.HI R5, RZ, c[0x0][0x174], R4 ;  /* 0x00005d00ff057a19 */ /* 0x000fc80000011604 */
[----:B------:R-:W-:Y:S02]  /*0110*/  ISETP.NE.AND P0, PT, R3, 0x1, PT ;  /* 0x000000010300780c */ /* 0x000fe40003f05270 */
        /* <DEDUP_REMOVED lines=217> */
[----:B------:R-:W-:-:S05]  /*0eb0*/  @P0 IMAD R2, R11, c[0x0][0x35c], R2 ;  /* 0x0000d7000b020a24 */ /* 0x000fca00078e0202 */
.L_x_4403:
[----:B------:R-:W-:-:S04]  /*0ec0*/  IADD3 R2, P0, R2, c[0x0][0x368], RZ ;  /* 0x0000da0002027a10 */ /* 0x000fc80007f1e0ff */
[----:B------:R-:W-:-:S05]  /*0ed0*/  IADD3.X R3, RZ, c[0x0][0x36c], RZ, P0, !PT ;  /* 0x0000db00ff037a10 */ /* 0x000fca00007fe4ff */
[----:B------:R-:W2:Y:S01]  /*0ee0*/  LDG.E.64 R4, [R2.64] ;  /* 0x0000000402047981 */ /* 0x000ea2000c1e1b00 */
[----:B------:R-:W-:Y:S01]  /*0ef0*/  IADD3 R6, P1, R6, c[0x0][0x360], RZ ;  /* 0x0000d80006067a10 */ /* 0x000fe20007f3e0ff */
[----:B------:R-:W-:Y:S01]  /*0f00*/  BSSY B2, `(.L_x_4404) ;  /* 0x0000013000027945 */ /* 0x000fe20003800000 */
[----:B--2---:R-:W-:Y:S02]  /*0f10*/  FADD.FTZ R10, R4, 1 ;  /* 0x3f800000040a7421 */ /* 0x004fe40000010000 */
        /* <DEDUP_REMOVED lines=8> */
[----:B------:R-:W-:Y:S01]  /*0fa0*/  FFMA R14, R7, R14, R7 ;  /* 0x0000000e070e7223 */ /* 0x000fe20000000007 */
[----:B------:R-:W-:-:S03]  /*0fb0*/  IADD3.X R7, RZ, c[0x0][0x364], RZ, P1, !PT ;  /* 0x0000d900ff077a10 */ /* 0x000fc60000ffe4ff */
[----:B------:R-:W-:-:S04]  /*0fc0*/  FFMA R3, R15, R14, RZ ;  /* 0x0000000e0f037223 */ /* 0x000fc800000000ff */
[----:B------:R-:W-:-:S04]  /*0fd0*/  FFMA R2, -R12, R3, R15 ;  /* 0x000000030c027223 */ /* 0x000fc8000000010f */
[----:B------:R-:W-:Y:S01]  /*0fe0*/  FFMA R2, R14, R2, R3 ;  /* 0x000000020e027223 */ /* 0x000fe20000000003 */
[----:B-1----:R-:W-:Y:S05]  /*0ff0*/  @!P0 BRA `(.L_x_4405) ;  /* 0x0000003000008947 */ /* 0x002fea0003800000 */
[----:B------:R-:W-:Y:S02]  /*1000*/  MOV R2, 0x1020 ;  /* 0x0000102000027802 */ /* 0x000fe40000000f00 */
[----:B------:R-:W-:Y:S05]  /*1010*/  CALL.REL.NOINC `($__internal_2_$__cuda_sm3x_div_rn_ftz_f32_slowpath) ;  /* 0x00001d3000007944 */ /* 0x000fea0003c00000 */
[----:B------:R-:W-:Y:S02]  /*1020*/  MOV R2, R13 ;  /* 0x0000000d00027202 */ /* 0x000fe40000000f00 */
.L_x_4405:
[----:B------:R-:W-:Y:S05]  /*1030*/  BSYNC B2 ;  /* 0x0000000000027941 */ /* 0x000fea0003800000 */
.L_x_4404:
[----:B------:R-:W-:Y:S01]  /*1040*/  HFMA2.MMA R14, -RZ, RZ, 0.89990234375, 10328 ;  /* 0x3b33710bff0e7435 */ /* 0x000fe200000001ff */
[----:B------:R-:W-:Y:S01]  /*1050*/  FMUL.FTZ R3, R2, R2 ;  /* 0x0000000202037220 */ /* 0x000fe20000410000 */
[----:B------:R-:W-:Y:S08]  /*1060*/  BSSY B1, `(.L_x_4406) ;  /* 0x0000014000017945 */ /* 0x000ff00003800000 */
        /* <DEDUP_REMOVED lines=12> */
[----:B------:R-:W-:-:S05]  /*1130*/  MOV R3, 0x3fd774eb ;  /* 0x3fd774eb00037802 */ /* 0x000fca0000000f00 */
[----:B------:R-:W-:Y:S01]  /*1140*/  FFMA.FTZ R2, R3, 1.8663789033889770508, -R2 ;  /* 0x3feee58103027823 */ /* 0x000fe20000010802 */
[----:B------:R-:W-:Y:S05]  /*1150*/  BRA `(.L_x_4408) ;  /* 0x0000004000007947 */ /* 0x000fea0003800000 */
.L_x_4407:
[----:B------:R-:W-:Y:S02]  /*1160*/  ISETP.GE.AND P0, PT, R10, RZ, PT ;  /* 0x000000ff0a00720c */ /* 0x000fe40003f06270 */
[----:B------:R-:W-:-:S11]  /*1170*/  MOV R3, 0x3fd774eb ;  /* 0x3fd774eb00037802 */ /* 0x000fd60000000f00 */
[----:B------:R-:W-:-:S04]  /*1180*/  @P0 FFMA.FTZ R2, R3, 0.93318945169448852539, -R2 ;  /* 0x3f6ee58103020823 */ /* 0x000fc80000010802 */
[----:B------:R-:W-:Y:S02]  /*1190*/  @!P0 FFMA.FTZ R2, R3, 0.93318945169448852539, R2 ;  /* 0x3f6ee58103028823 */ /* 0x000fe40000010002 */
.L_x_4408:
[----:B------:R-:W-:Y:S05]  /*11a0*/  BSYNC B1 ;  /* 0x0000000000017941 */ /* 0x000fea0003800000 */
.L_x_4406:
[----:B------:R-:W-:Y:S01]  /*11b0*/  FADD.FTZ R3, |R4|, -RZ ;  /* 0x800000ff04037221 */ /* 0x000fe20000010200 */
[----:B------:R-:W-:Y:S01]  /*11c0*/  FSETP.NEU.FTZ.AND P1, PT, |R10|, |R5|, PT ;  /* 0x400000050a00720b */ /* 0x000fe20003f3d200 */
[----:B------:R-:W-:Y:S01]  /*11d0*/  BSSY B1, `(.L_x_4409) ;  /* 0x000004b000017945 */ /* 0x000fe20003800000 */
        /* <DEDUP_REMOVED lines=13> */
[----:B------:R-:W-:-:S03]  /*12b0*/  @!P0 FSEL R2, RZ, 3.1415927410125732422, P3 ;  /* 0x40490fdbff028808 */ /* 0x000fc60001800000 */
[----:B------:R-:W-:Y:S01]  /*12c0*/  FFMA.FTZ R15, R16, R16, R15 ;  /* 0x00000010100f7223 */ /* 0x000fe2000001000f */
[----:B------:R-:W-:-:S05]  /*12d0*/  LOP3.LUT R2, R2, 0x80000000, R5, 0xb8, !PT ;  /* 0x8000000002027812 */ /* 0x000fca00078eb805 */
[----:B------:R-:W0:Y:S02]  /*12e0*/  MUFU.SQRT R15, R15 ;  /* 0x0000000f000f7308 */ /* 0x000e240000002000 */
[----:B0-----:R-:W-:Y:S01]  /*12f0*/  @P2 FMUL.FTZ R13, R14, R15 ;  /* 0x0000000f0e0d2220 */ /* 0x001fe20000410000 */
[----:B------:R-:W-:Y:S01]  /*1300*/  FSETP.NEU.FTZ.AND P2, PT, R3, +INF , PT ;  /* 0x7f8000000300780b */ /* 0x000fe20003f5d000 */
[----:B------:R-:W-:-:S03]  /*1310*/  FADD.FTZ R3, |R5|, |R10| ;  /* 0x4000000a05037221 */ /* 0x000fc60000010200 */
[----:B------:R-:W-:Y:S02]  /*1320*/  FSEL R13, R13, +INF , P2 ;  /* 0x7f8000000d0d7808 */ /* 0x000fe40001000000 */
[----:B------:R-:W-:Y:S02]  /*1330*/  FSETP.GTU.FTZ.AND P0, PT, |R3|, +INF , PT ;  /* 0x7f8000000300780b */ /* 0x000fe40003f1c200 */
[----:B------:R-:W-:Y:S02]  /*1340*/  FSETP.GEU.FTZ.AND P1, PT, R13, 0.5, PT ;  /* 0x3f0000000d00780b */ /* 0x000fe40003f3e000 */
[----:B------:R-:W-:-:S11]  /*1350*/  FSEL R3, R3, R2, P0 ;  /* 0x0000000203037208 */ /* 0x000fd60000000000 */
        /* <DEDUP_REMOVED lines=18> */
.L_x_4410:
[----:B------:R-:W-:-:S04]  /*1480*/  FADD.FTZ R11, R4, 2 ;  /* 0x40000000040b7421 */ /* 0x000fc80000010000 */
[----:B------:R-:W-:-:S04]  /*1490*/  FMUL.FTZ R2, R4, R11 ;  /* 0x0000000b04027220 */ /* 0x000fc80000410000 */
[----:B------:R-:W-:-:S05]  /*14a0*/  FFMA.FTZ R5, R5, R5, R2 ;  /* 0x0000000505057223 */ /* 0x000fca0000010002 */
[----:B------:R-:W-:-:S13]  /*14b0*/  FSETP.NEU.FTZ.AND P0, PT, R5, RZ, PT ;  /* 0x000000ff0500720b */ /* 0x000fda0003f1d000 */
[----:B------:R-:W-:Y:S05]  /*14c0*/  @!P0 BRA `(.L_x_4411) ;  /* 0x000001b000008947 */ /* 0x000fea0003800000 */
[C---:B------:R-:W-:Y:S01]  /*14d0*/  FADD.FTZ.RZ R2, R5.reuse, 1 ;  /* 0x3f80000005027421 */ /* 0x040fe2000001c000 */
[----:B------:R-:W-:Y:S01]  /*14e0*/  HFMA2.MMA R11, -RZ, RZ, 1.625, 0 ;  /* 0x3e800000ff0b7435 */ /* 0x000fe200000001ff */
[----:B------:R-:W-:Y:S02]  /*14f0*/  MOV R13, 0x3d39bf78 ;  /* 0x3d39bf78000d7802 */ /* 0x000fe40000000f00 */
[C---:B------:R-:W-:Y:S02]  /*1500*/  ISETP.GE.AND P0, PT, R5.reuse, -0x407fffff, PT ;  /* 0xbf8000010500780c */ /* 0x040fe40003f06270 */
[----:B------:R-:W-:Y:S02]  /*1510*/  IADD3 R2, R2, -0x3f400000, RZ ;  /* 0xc0c0000002027810 */ /* 0x000fe40007ffe0ff */
[----:B------:R-:W-:Y:S02]  /*1520*/  ISETP.LT.U32.OR P0, PT, R5, 0x7f800000, !P0 ;  /* 0x7f8000000500780c */ /* 0x000fe40004701470 */
[----:B------:R-:W-:-:S04]  /*1530*/  LOP3.LUT R2, R2, 0xff800000, RZ, 0xc0, !PT ;  /* 0xff80000002027812 */ /* 0x000fc800078ec0ff */
[----:B------:R-:W-:Y:S02]  /*1540*/  IADD3 R8, -R2, 0x40800000, RZ ;  /* 0x4080000002087810 */ /* 0x000fe40007ffe1ff */
[----:B------:R-:W-:Y:S02]  /*1550*/  IADD3 R4, R5, -R2, RZ ;  /* 0x8000000205047210 */ /* 0x000fe40007ffe0ff */
[----:B------:R-:W0:Y:S01]  /*1560*/  I2F R2, R2 ;  /* 0x0000000200027306 */ /* 0x000e220000201400 */
[----:B------:R-:W-:Y:S02]  /*1570*/  FFMA.FTZ R11, R8, R11, -1 ;  /* 0xbf800000080b7423 */ /* 0x000fe4000001000b */
[----:B------:R-:W-:Y:S02]  /*1580*/  @!P0 MOV R10, 0x7f800000 ;  /* 0x7f800000000a8802 */ /* 0x000fe40000000f00 */
[----:B------:R-:W-:-:S04]  /*1590*/  FADD.FTZ R4, R4, R11 ;  /* 0x0000000b04047221 */ /* 0x000fc80000010000 */
[----:B------:R-:W-:-:S04]  /*15a0*/  FFMA.FTZ R11, R4, -R13, 0.10546888411045074463 ;  /* 0x3dd80012040b7423 */ /* 0x000fc8000001080d */
[----:B------:R-:W-:Y:S02]  /*15b0*/  FFMA.FTZ R11, R4, R11, -0.13229703903198242188 ;  /* 0xbe0778e0040b7423 */ /* 0x000fe4000001000b */
        /* <DEDUP_REMOVED lines=9> */
[----:B------:R-:W-:Y:S02]  /*1650*/  FFMA.FTZ R4, R8, 0.69314718246459960938, R11 ;  /* 0x3f31721808047823 */ /* 0x000fe4000001000b */
[----:B------:R-:W-:-:S04]  /*1660*/  @!P0 FFMA.FTZ R4, R5, R10, +INF ;  /* 0x7f80000005048423 */ /* 0x000fc8000001000a */
[----:B------:R-:W-:Y:S02]  /*1670*/  FMUL.FTZ R4, R4, 0.5 ;  /* 0x3f00000004047820 */ /* 0x000fe40000410000 */
.L_x_4411:
[----:B------:R-:W-:Y:S05]  /*1680*/  BSYNC B1 ;  /* 0x0000000000017941 */ /* 0x000fea0003800000 */
.L_x_4409:
[----:B------:R-:W-:Y:S02]  /*1690*/  MOV R2, R4 ;  /* 0x0000000400027202 */ /* 0x000fe40000000f00 */
[----:B------:R-:W-:-:S03]  /*16a0*/  LEA R0, R9, R0, 0x8 ;  /* 0x0000000009007211 */ /* 0x000fc600078e40ff */
[----:B------:R0:W-:Y:S01]  /*16b0*/  STG.E.64 [R6.64], R2 ;  /* 0x0000000206007986 */ /* 0x0001e2000c101b04 */
[----:B------:R-:W-:-:S03]  /*16c0*/  IADD3 R11, R0, 0x80, RZ ;  /* 0x00000080000b7810 */ /* 0x000fc60007ffe0ff */
.L_x_4402:
[----:B------:R-:W-:Y:S05]  /*16d0*/  BSYNC B0 ;  /* 0x0000000000007941 */ /* 0x000fea0003800000 */
.L_x_4401:
[----:B------:R-:W-:-:S13]  /*16e0*/  ISETP.GE.AND P0, PT, R11, c[0x0][0x160], PT ;  /* 0x000058000b007a0c */ /* 0x000fda0003f06270 */
[----:B------:R-:W-:Y:S05]  /*16f0*/  @P0 EXIT ;  /* 0x000000000000094d */ /* 0x000fea0003800000 */
[----:B------:R-:W-:Y:S01]  /*1700*/  ISETP.NE.AND P0, PT, RZ, c[0x0][0x168], PT ;  /* 0x00005a00ff007a0c */ /* 0x000fe20003f05270 */
[----:B------:R-:W-:Y:S01]  /*1710*/  HFMA2.MMA R0, -RZ, RZ, 0, 0 ;  /* 0x00000000ff007435 */ /* 0x000fe200000001ff */
[----:B0-----:R-:W-:-:S11]  /*1720*/  IMAD.MOV.U32 R2, RZ, RZ, RZ ;  /* 0x000000ffff027224 */ /* 0x001fd600078e00ff */
[----:B------:R-:W-:Y:S05]  /*1730*/  @!P0 BRA `(.L_x_4412) ;  /* 0x00000e0000008947 */ /* 0x000fea0003800000 */
[----:B------:R-:W-:Y:S02]  /*1740*/  MOV R2, RZ ;  /* 0x000000ff00027202 */ /* 0x000fe40000000f00 */
[----:B------:R-:W-:-:S05]  /*1750*/  MOV R3, R11 ;  /* 0x0000000b00037202 */ /* 0x000fca0000000f00 */
        /* <DEDUP_REMOVED lines=222> */
.L_x_4412:
[----:B------:R-:W-:-:S04]  /*2540*/  IADD3 R2, P0, R2, c[0x0][0x368], RZ ;  /* 0x0000da0002027a10 */ /* 0x000fc80007f1e0ff */
[----:B------:R-:W-:-:S05]  /*2550*/  IADD3.X R3, RZ, c[0x0][0x36c], RZ, P0, !PT ;  /* 0x0000db00ff037a10 */ /* 0x000fca00007fe4ff */
[----:B------:R-:W2:Y:S01]  /*2560*/  LDG.E.64 R4, [R2.64] ;  /* 0x0000000402047981 */ /* 0x000ea2000c1e1b00 */
        /* <DEDUP_REMOVED lines=11> */
[----:B------:R-:W-:-:S03]  /*2620*/  IADD3 R6, P1, R0, c[0x0][0x360], RZ ;  /* 0x0000d80000067a10 */ /* 0x000fc60007f3e0ff */
[----:B------:R-:W-:Y:S01]  /*2630*/  FFMA R2, R15, R12, RZ ;  /* 0x0000000c0f027223 */ /* 0x000fe200000000ff */
[----:B------:R-:W-:-:S03]  /*2640*/  IADD3.X R7, RZ, c[0x0][0x364], RZ, P1, !PT ;  /* 0x0000d900ff077a10 */ /* 0x000fc60000ffe4ff */
[----:B------:R-:W-:-:S04]  /*2650*/  FFMA R3, -R11, R2, R15 ;  /* 0x000000020b037223 */ /* 0x000fc8000000010f */
[----:B------:R-:W-:Y:S01]  /*2660*/  FFMA R2, R12, R3, R2 ;  /* 0x000000030c027223 */ /* 0x000fe20000000002 */
[----:B-1----:R-:W-:Y:S05]  /*2670*/  @!P0 BRA `(.L_x_4414) ;  /* 0x0000004000008947 */ /* 0x002fea0003800000 */
[----:B------:R-:W-:Y:S01]  /*2680*/  IMAD.MOV.U32 R12, RZ, RZ, R11 ;  /* 0x000000ffff0c7224 */ /* 0x000fe200078e000b */
[----:B------:R-:W-:Y:S02]  /*2690*/  MOV R2, 0x26b0 ;  /* 0x000026b000027802 */ /* 0x000fe40000000f00 */
[----:B------:R-:W-:Y:S05]  /*26a0*/  CALL.REL.NOINC `($__internal_2_$__cuda_sm3x_div_rn_ftz_f32_slowpath) ;  /* 0x000006a000007944 */ /* 0x000fea0003c00000 */
[----:B------:R-:W-:Y:S02]  /*26b0*/  MOV R2, R13 ;  /* 0x0000000d00027202 */ /* 0x000fe40000000f00 */
.L_x_4414:
[----:B------:R-:W-:Y:S05]  /*26c0*/  BSYNC B0 ;  /* 0x0000000000007941 */ /* 0x000fea0003800000 */
.L_x_4413:
        /* <DEDUP_REMOVED lines=18> */
.L_x_4416:
[----:B------:R-:W-:Y:S02]  /*27f0*/  ISETP.GE.AND P0, PT, R10, RZ, PT ;  /* 0x000000ff0a00720c */ /* 0x000fe40003f06270 */
[----:B------:R-:W-:-:S11]  /*2800*/  MOV R3, 0x3fd774eb ;  /* 0x3fd774eb00037802 */ /* 0x000fd60000000f00 */
[----:B------:R-:W-:-:S04]  /*2810*/  @P0 FFMA.FTZ R2, R3, 0.93318945169448852539, -R2 ;  /* 0x3f6ee58103020823 */ /* 0x000fc80000010802 */
[----:B------:R-:W-:Y:S02]  /*2820*/  @!P0 FFMA.FTZ R2, R3, 0.93318945169448852539, R2 ;  /* 0x3f6ee58103028823 */ /* 0x000fe40000010002 */
.L_x_4417:
[----:B------:R-:W-:Y:S05]  /*2830*/  BSYNC B0 ;  /* 0x0000000000007941 */ /* 0x000fea0003800000 */
.L_x_4415:
[----:B------:R-:W-:Y:S01]  /*2840*/  FADD.FTZ R3, |R4|, -RZ ;  /* 0x800000ff04037221 */ /* 0x000fe20000010200 */
[----:B------:R-:W-:Y:S01]  /*2850*/  FSETP.NEU.FTZ.AND P1, PT, |R10|, |R5|, PT ;  /* 0x400000050a00720b */ /* 0x000fe20003f3d200 */
[----:B------:R-:W-:Y:S01]  /*2860*/  BSSY B0, `(.L_x_4418) ;  /* 0x000004b000007945 */ /* 0x000fe20003800000 */
[----:B------:R-:W-:Y:S01]  /*2870*/  FSETP.NEU.FTZ.AND P0, PT, R11, RZ, PT ;  /* 0x000000ff0b00720b */ /* 0x000fe20003f1d000 */
[----:B------:R-:W-:Y:S01]  /*2880*/  HFMA2.MMA R11, -RZ, RZ, 2.04296875, -15.78125 ;  /* 0x4016cbe4ff0b7435 */ /* 0x000fe200000001ff */
        /* <DEDUP_REMOVED lines=13> */
[----:B------:R-:W-:-:S03]  /*2960*/  LOP3.LUT R2, R2, 0x80000000, R5, 0xb8, !PT ;  /* 0x8000000002027812 */ /* 0x000fc600078eb805 */
[----:B------:R-:W0:Y:S02]  /*2970*/  MUFU.SQRT R13, R14 ;  /* 0x0000000e000d7308 */ /* 0x000e240000002000 */
[----:B0-----:R-:W-:Y:S01]  /*2980*/  @P2 FMUL.FTZ R0, R12, R13 ;  /* 0x0000000d0c002220 */ /* 0x001fe20000410000 */
[----:B------:R-:W-:Y:S01]  /*2990*/  FSETP.NEU.FTZ.AND P2, PT, R3, +INF , PT ;  /* 0x7f8000000300780b */ /* 0x000fe20003f5d000 */
[----:B------:R-:W-:-:S03]  /*29a0*/  FADD.FTZ R3, |R5|, |R10| ;  /* 0x4000000a05037221 */ /* 0x000fc60000010200 */
[----:B------:R-:W-:Y:S02]  /*29b0*/  FSEL R0, R0, +INF , P2 ;  /* 0x7f80000000007808 */ /* 0x000fe40001000000 */
[C---:B------:R-:W-:Y:S02]  /*29c0*/  FSETP.GTU.FTZ.AND P0, PT, |R3|.reuse, +INF , PT ;  /* 0x7f8000000300780b */ /* 0x040fe40003f1c200 */
[----:B------:R-:W-:Y:S02]  /*29d0*/  FSETP.GEU.FTZ.AND P1, PT, R0, 0.5, PT ;  /* 0x3f0000000000780b */ /* 0x000fe40003f3e000 */
[----:B------:R-:W-:-:S11]  /*29e0*/  FSEL R3, R3, R2, P0 ;  /* 0x0000000203037208 */ /* 0x000fd60000000000 */
        /* <DEDUP_REMOVED lines=18> */
.L_x_4419:
[----:B------:R-:W-:-:S04]  /*2b10*/  FADD.FTZ R9, R4, 2 ;  /* 0x4000000004097421 */ /* 0x000fc80000010000 */
[----:B------:R-:W-:-:S04]  /*2b20*/  FMUL.FTZ R0, R4, R9 ;  /* 0x0000000904007220 */ /* 0x000fc80000410000 */
[----:B------:R-:W-:-:S05]  /*2b30*/  FFMA.FTZ R9, R5, R5, R0 ;  /* 0x0000000505097223 */ /* 0x000fca0000010000 */
[----:B------:R-:W-:-:S13]  /*2b40*/  FSETP.NEU.FTZ.AND P0, PT, R9, RZ, PT ;  /* 0x000000ff0900720b */ /* 0x000fda0003f1d000 */
[----:B------:R-:W-:Y:S05]  /*2b50*/  @!P0 BRA `(.L_x_4420) ;  /* 0x000001b000008947 */ /* 0x000fea0003800000 */
[C---:B------:R-:W-:Y:S01]  /*2b60*/  FADD.FTZ.RZ R0, R9.reuse, 1 ;  /* 0x3f80000009007421 */ /* 0x040fe2000001c000 */
[----:B------:R-:W-:Y:S01]  /*2b70*/  MOV R5, 0x3e800000 ;  /* 0x3e80000000057802 */ /* 0x000fe20000000f00 */
[----:B------:R-:W-:Y:S01]  /*2b80*/  IMAD.MOV.U32 R11, RZ, RZ, 0x3d39bf78 ;  /* 0x3d39bf78ff0b7424 */ /* 0x000fe200078e00ff */
[C---:B------:R-:W-:Y:S02]  /*2b90*/  ISETP.GE.AND P0, PT, R9.reuse, -0x407fffff, PT ;  /* 0xbf8000010900780c */ /* 0x040fe40003f06270 */
[----:B------:R-:W-:Y:S02]  /*2ba0*/  IADD3 R0, R0, -0x3f400000, RZ ;  /* 0xc0c0000000007810 */ /* 0x000fe40007ffe0ff */
[----:B------:R-:W-:Y:S02]  /*2bb0*/  ISETP.LT.U32.OR P0, PT, R9, 0x7f800000, !P0 ;  /* 0x7f8000000900780c */ /* 0x000fe40004701470 */
[----:B------:R-:W-:-:S04]  /*2bc0*/  LOP3.LUT R0, R0, 0xff800000, RZ, 0xc0, !PT ;  /* 0xff80000000007812 */ /* 0x000fc800078ec0ff */
[----:B------:R-:W-:Y:S02]  /*2bd0*/  IADD3 R4, -R0, 0x40800000, RZ ;  /* 0x4080000000047810 */ /* 0x000fe40007ffe1ff */
[----:B------:R-:W-:Y:S02]  /*2be0*/  IADD3 R2, R9, -R0, RZ ;  /* 0x8000000009027210 */ /* 0x000fe40007ffe0ff */
[----:B------:R-:W0:Y:S01]  /*2bf0*/  I2F R0, R0 ;  /* 0x0000000000007306 */ /* 0x000e220000201400 */
[----:B------:R-:W-:-:S04]  /*2c00*/  FFMA.FTZ R5, R4, R5, -1 ;  /* 0xbf80000004057423 */ /* 0x000fc80000010005 */
        /* <DEDUP_REMOVED lines=11> */
[----:B------:R-:W-:Y:S01]  /*2cc0*/  FFMA.FTZ R5, R2, R5, R2 ;  /* 0x0000000502057223 */ /* 0x000fe20000010002 */
[----:B------:R-:W-:-:S03]  /*2cd0*/  @!P0 MOV R2, 0x7f800000 ;  /* 0x7f80000000028802 */ /* 0x000fc60000000f00 */
[----:B------:R-:W-:Y:S02]  /*2ce0*/  FFMA.FTZ R4, R4, 0.69314718246459960938, R5 ;  /* 0x3f31721804047823 */ /* 0x000fe40000010005 */
[----:B------:R-:W-:-:S04]  /*2cf0*/  @!P0 FFMA.FTZ R4, R9, R2, +INF ;  /* 0x7f80000009048423 */ /* 0x000fc80000010002 */
[----:B------:R-:W-:Y:S02]  /*2d00*/  FMUL.FTZ R4, R4, 0.5 ;  /* 0x3f00000004047820 */ /* 0x000fe40000410000 */
.L_x_4420:
[----:B------:R-:W-:Y:S05]  /*2d10*/  BSYNC B0 ;  /* 0x0000000000007941 */ /* 0x000fea0003800000 */
.L_x_4418:
[----:B------:R-:W-:-:S05]  /*2d20*/  MOV R2, R4 ;  /* 0x0000000400027202 */ /* 0x000fca0000000f00 */
[----:B------:R-:W-:Y:S01]  /*2d30*/  STG.E.64 [R6.64], R2 ;  /* 0x0000000206007986 */ /* 0x000fe2000c101b04 */
[----:B------:R-:W-:Y:S05]  /*2d40*/  EXIT ;  /* 0x000000000000794d */ /* 0x000fea0003800000 */
        .weak           $__internal_2_$__cuda_sm3x_div_rn_ftz_f32_slowpath
        .type           $__internal_2_$__cuda_sm3x_div_rn_ftz_f32_slowpath,@function
        .size           $__internal_2_$__cuda_sm3x_div_rn_ftz_f32_slowpath,(.L_x_12074 - $__internal_2_$__cuda_sm3x_div_rn_ftz_f32_slowpath)
$__internal_2_$__cuda_sm3x_div_rn_ftz_f32_slowpath:
[----:B------:R-:W-:Y:S01]  /*2d50*/  SHF.R.U32.HI R13, RZ, 0x17, R12 ;  /* 0x00000017ff0d7819 */ /* 0x000fe2000001160c */
[----:B------:R-:W-:Y:S01]  /*2d60*/  BSSY B1, `(.L_x_4421) ;  /* 0x0000046000017945 */ /* 0x000fe20003800000 */
[----:B------:R-:W-:Y:S01]  /*2d70*/  SHF.R.U32.HI R3, RZ, 0x17, R15 ;  /* 0x00000017ff037819 */ /* 0x000fe2000001160f */
[----:B------:R-:W-:Y:S01]  /*2d80*/  BSSY B3, `(.L_x_4422) ;  /* 0x000001d000037945 */ /* 0x000fe20003800000 */
[----:B------:R-:W-:Y:S02]  /*2d90*/  LOP3.LUT R13, R13, 0xff, RZ, 0xc0, !PT ;  /* 0x000000ff0d0d7812 */ /* 0x000fe400078ec0ff */
[----:B------:R-:W-:Y:S02]  /*2da0*/  LOP3.LUT R14, R3, 0xff, RZ, 0xc0, !PT ;  /* 0x000000ff030e7812 */ /* 0x000fe400078ec0ff */
[----:B------:R-:W-:Y:S02]  /*2db0*/  IADD3 R16, R13, -0x1, RZ ;  /* 0xffffffff0d107810 */ /* 0x000fe40007ffe0ff */
[----:B------:R-:W-:-:S02]  /*2dc0*/  IADD3 R3, R14, -0x1, RZ ;  /* 0xffffffff0e037810 */ /* 0x000fc40007ffe0ff */
        /* <DEDUP_REMOVED lines=24> */
.L_x_4423:
[----:B------:R-:W-:Y:S05]  /*2f50*/  BSYNC B3 ;  /* 0x0000000000037941 */ /* 0x000fea0003800000 */
.L_x_4422:
[----:B------:R-:W-:Y:S01]  /*2f60*/  IADD3 R3, R13, -0x7f, RZ ;  /* 0xffffff810d037810 */ /* 0x000fe20007ffe0ff */
[----:B------:R-:W-:Y:S01]  /*2f70*/  BSSY B3, `(.L_x_4428) ;  /* 0x000001b000037945 */ /* 0x000fe20003800000 */
[----:B------:R-:W-:-:S03]  /*2f80*/  IADD3 R14, R14, -0x7f, RZ ;  /* 0xffffff810e0e7810 */ /* 0x000fc60007ffe0ff */
[----:B------:R-:W-:Y:S01]  /*2f90*/  IMAD R17, R3, -0x800000, R12 ;  /* 0xff80000003117824 */ /* 0x000fe200078e020c */
[C---:B------:R-:W-:Y:S01]  /*2fa0*/  IADD3 R3, R14.reuse, -R3, RZ ;  /* 0x800000030e037210 */ /* 0x040fe20007ffe0ff */
[----:B------:R-:W-:Y:S02]  /*2fb0*/  IMAD R16, R14, -0x800000, R15 ;  /* 0xff8000000e107824 */ /* 0x000fe400078e020f */
[----:B------:R-:W0:Y:S01]  /*2fc0*/  MUFU.RCP R18, R17 ;  /* 0x0000001100127308 */ /* 0x000e220000001000 */
[----:B------:R-:W-:-:S04]  /*2fd0*/  FADD.FTZ R13, -R17, -RZ ;  /* 0x800000ff110d7221 */ /* 0x000fc80000010100 */
        /* <DEDUP_REMOVED lines=8> */
[----:B------:R-:W-:-:S04]  /*3060*/  LOP3.LUT R13, R13, 0xff, RZ, 0xc0, !PT ;  /* 0x000000ff0d0d7812 */ /* 0x000fc800078ec0ff */
[----:B------:R-:W-:-:S04]  /*3070*/  IADD3 R13, R13, R3, RZ ;  /* 0x000000030d0d7210 */ /* 0x000fc80007ffe0ff */
        /* <DEDUP_REMOVED lines=9> */
.L_x_4429:
[----:B------:R-:W-:Y:S02]  /*3110*/  LEA R3, R3, R18, 0x17 ;  /* 0x0000001203037211 */ /* 0x000fe400078eb8ff */
.L_x_4430:
[----:B------:R-:W-:Y:S05]  /*3120*/  BSYNC B3 ;  /* 0x0000000000037941 */ /* 0x000fea0003800000 */
.L_x_4428:
[----:B------:R-:W-:Y:S05]  /*3130*/  BRA `(.L_x_4431) ;  /* 0x0000008000007947 */ /* 0x000fea0003800000 */
.L_x_4427:
[----:B------:R-:W-:-:S04]  /*3140*/  LOP3.LUT R3, R12, 0x80000000, R15, 0x48, !PT ;  /* 0x800000000c037812 */ /* 0x000fc800078e480f */
[----:B------:R-:W-:Y:S01]  /*3150*/  LOP3.LUT R3, R3, 0x7f800000, RZ, 0xfc, !PT ;  /* 0x7f80000003037812 */ /* 0x000fe200078efcff */
[----:B------:R-:W-:Y:S05]  /*3160*/  BRA `(.L_x_4431) ;  /* 0x0000005000007947 */ /* 0x000fea0003800000 */
.L_x_4426:
[----:B------:R-:W-:Y:S01]  /*3170*/  LOP3.LUT R3, R12, 0x80000000, R15, 0x48, !PT ;  /* 0x800000000c037812 */ /* 0x000fe200078e480f */
[----:B------:R-:W-:Y:S05]  /*3180*/  BRA `(.L_x_4431) ;  /* 0x0000003000007947 */ /* 0x000fea0003800000 */
.L_x_4425:
[----:B------:R-:W0:Y:S01]  /*3190*/  MUFU.RSQ R3, -QNAN ;  /* 0xffc0000000037908 */ /* 0x000e220000001400 */
[----:B------:R-:W-:Y:S05]  /*31a0*/  BRA `(.L_x_4431) ;  /* 0x0000001000007947 */ /* 0x000fea0003800000 */
.L_x_4424:
[----:B------:R-:W-:Y:S02]  /*31b0*/  FADD.FTZ R3, R15, R12 ;  /* 0x0000000c0f037221 */ /* 0x000fe40000010000 */
.L_x_4431:
[----:B------:R-:W-:Y:S05]  /*31c0*/  BSYNC B1 ;  /* 0x0000000000017941 */ /* 0x000fea0003800000 */
.L_x_4421:
[----:B0-----:R-:W-:Y:S01]  /*31d0*/  MOV R13, R3 ;  /* 0x00000003000d7202 */ /* 0x001fe20000000f00 */
[----:B------:R-:W-:-:S06]  /*31e0*/  HFMA2.MMA R3, -RZ, RZ, 0, 0 ;  /* 0x00000000ff037435 */ /* 0x000fcc00000001ff */
[----:B------:R-:W-:Y:S05]  /*31f0*/  RET.REL.NODEC R2 `(_ZN2at6native18elementwise_kernelILi128ELi2EZNS0_22gpu_kernel_impl_nocastIZZZNS0_17log1p_kernel_cudaERNS_18TensorIteratorBaseEENKUlvE_clEvENKUlvE2_clEvEUlN3c107complexIfEEE_EEvS4_RKT_EUliE_EEviT1_) ;  /* 0xffffce0002007950 */ /* 0x000fea0003c3ffff */
.L_x_4432:
        /* <DEDUP_REMOVED lines=16> */
.L_x_12074:


//--------------------- .text._ZN2at6native27unrolled_elementwise_kernelIZZZNS0_17log1p_kernel_cudaERNS_18TensorIteratorBaseEENKUlvE_clEvENKUlvE2_clEvEUlN3c107complexIfEEE_St5arrayIPcLm2EELi4E23TrivialOffsetCalculatorILi1EjESE_NS0_6memory15LoadWithoutCastENSF_16StoreWithoutCastEEEviT_T0_T2_T3_T4_T5_ --------------------------
	.section	.text._ZN2at6native27unrolled_elementwise_kernelIZZZNS0_17log1p_kernel_cudaERNS_18TensorIteratorBaseEENKUlvE_clEvENKUlvE2_clEvEUlN3c107complexIfEEE_St5arrayIPcLm2EELi4E23TrivialOffsetCalculatorILi1EjESE_NS0_6memory15LoadWithoutCastENSF_16StoreWithoutCastEEEviT_T0_T2_T3_T4_T5_,"ax",@progbits
	.sectioninfo	@"SHI_REGISTERS=29"
	.align	128
        .global         _ZN2at6native27unrolled_elementwise_kernelIZZZNS0_17log1p_kernel_cudaERNS_18TensorIteratorBaseEENKUlvE_clEvENKUlvE2_clEvEUlN3c107complexIfEEE_St5arrayIPcLm2EELi4E23TrivialOffsetCalculatorILi1EjESE_NS0_6memory15LoadWithoutCastENSF_16StoreWithoutCastEEEviT_T0_T2_T3_T4_T5_
        .type           _ZN2at6native27unrolled_elementwise_kernelIZZZNS0_17log1p_kernel_cudaERNS_18TensorIteratorBaseEENKUlvE_clEvENKUlvE2_clEvEUlN3c107complexIfEEE_St5arrayIPcLm2EELi4E23TrivialOffsetCalculatorILi1EjESE_NS0_6memory15LoadWithoutCastENSF_16StoreWithoutCastEEEviT_T0_T2_T3_T4_T5_,@function
        .size           _ZN2at6native27unrolled_elementwise_kernelIZZZNS0_17log1p_kernel_cudaERNS_18TensorIteratorBaseEENKUlvE_clEvENKUlvE2_clEvEUlN3c107complexIfEEE_St5arrayIPcLm2EELi4E23TrivialOffsetCalculatorILi1EjESE_NS0_6memory15LoadWithoutCastENSF_16StoreWithoutCastEEEviT_T0_T2_T3_T4_T5_,(.L_x_12075 - _ZN2at6native27unrolled_elementwise_kernelIZZZNS0_17log1p_kernel_cudaERNS_18TensorIteratorBaseEENKUlvE_clEvENKUlvE2_clEvEUlN3c107complexIfEEE_St5arrayIPcLm2EELi4E23TrivialOffsetCalculatorILi1EjESE_NS0_6memory15LoadWithoutCastENSF_16StoreWithoutCastEEEviT_T0_T2_T3_T4_T5_)
        .other          _ZN2at6native27unrolled_elementwise_kernelIZZZNS0_17log1p_kernel_cudaERNS_18TensorIteratorBaseEENKUlvE_clEvENKUlvE2_clEvEUlN3c107complexIfEEE_St5arrayIPcLm2EELi4E23TrivialOffsetCalculatorILi1EjESE_NS0_6memory15LoadWithoutCastENSF_16StoreWithoutCastEEEviT_T0_T2_T3_T4_T5_,@"STO_CUDA_ENTRY STV_DEFAULT"
_ZN2at6native27unrolled_elementwise_kernelIZZZNS0_17log1p_kernel_cudaERNS_18TensorIteratorBaseEENKUlvE_clEvENKUlvE2_clEvEUlN3c107complexIfEEE_St5arrayIPcLm2EELi4E23TrivialOffsetCalculatorILi1EjESE_NS0_6memory15LoadWithoutCastENSF_16StoreWithoutCastEEEviT_T0_T2_T3_T4_T5_:
.text._ZN2at6native27unrolled_elementwise_kernelIZZZNS0_17log1p_kernel_cudaERNS_18TensorIteratorBaseEENKUlvE_clEvENKUlvE2_clEvEUlN3c107complexIfEEE_St5arrayIPcLm2EELi4E23TrivialOffsetCalculatorILi1EjESE_NS0_6memory15LoadWithoutCastENSF_16StoreWithoutCastEEEviT_T0_T2_T3_T4_T5_:
[----:B------:R-:W-:Y:S02]  /*0000*/  MOV R1, c[0x0][0x28] ;  /* 0x00000a0000017a02 */ /* 0x000fe40000000f00 */
[----:B------:R-:W0:Y:S01]  /*0010*/  S2R R2, SR_CTAID.X ;  /* 0x0000000000027919 */ /* 0x000e220000002500 */
[----:B------:R-:W-:Y:S01]  /*0020*/  MOV R5, 0xfffffe00 ;  /* 0xfffffe0000057802 */ /* 0x000fe20000000f00 */
[----:B------:R-:W-:Y:S01]  /*0030*/  CS2R R18, SRZ ;  /* 0x0000000000127805 */ /* 0x000fe2000001ff00 */
[----:B------:R-:W-:Y:S01]  /*0040*/  CS2R R20, SRZ ;  /* 0x0000000000147805 */ /* 0x000fe2000001ff00 */
[----:B------:R-:W1:Y:S01]  /*0050*/  S2R R3, SR_TID.X ;  /* 0x0000000000037919 */ /* 0x000e620000002100 */
[----:B------:R-:W-:Y:S01]  /*0060*/  CS2R R10, SRZ ;  /* 0x00000000000a7805 */ /* 0x000fe2000001ff00 */
[----:B------:R-:W-:Y:S01]  /*0070*/  CS2R R16, SRZ ;  /* 0x0000000000107805 */ /* 0x000fe2000001ff00 */
[----:B------:R-:W-:Y:S01]  /*0080*/  ULDC.64 UR4, c[0x0][0x118] ;  /* 0x0000460000047ab9 */ /* 0x000fe20000000a00 */
[----:B0-----:R-:W-:-:S05]  /*0090*/  IMAD R0, R2, R5, c[0x0][0x160] ;  /* 0x0000580002007624 */ /* 0x001fca00078e0205 */
[----:B-1----:R-:W-:-:S13]  /*00a0*/  ISETP.GE.AND P2, PT, R3, R0, PT ;  /* 0x000000000300720c */ /* 0x002fda0003f46270 */
[----:B------:R-:W-:Y:S02]  /*00b0*/  @!P2 LEA R4, R2, R3, 0x9 ;  /* 0x000000030204a211 */ /* 0x000fe400078e48ff */
[----:B------:R-:W-:Y:S02]  /*00c0*/  @!P2 IADD3 R3, R3, 0x80, RZ ;  /* 0x000000800303a810 */ /* 0x000fe40007ffe0ff */
[----:B------:R-:W-:Y:S02]  /*00d0*/  @!P2 MOV R5, 0x8 ;  /* 0x000000080005a802 */ /* 0x000fe40000000f00 */
[----:B------:R-:W-:-:S03]  /*00e0*/  ISETP.GE.AND P0, PT, R3, R0, PT ;  /* 0x000000000300720c */ /* 0x000fc60003f06270 */
[----:B------:R-:W-:-:S05]  /*00f0*/  @!P2 IMAD.WIDE.U32 R4, R4, R5, c[0x0][0x170] ;  /* 0x00005c000404a625 */ /* 0x000fca00078e0005 */
[----:B------:R0:W5:Y:S05]  /*0100*/  @!P2 LDG.E.64 R18, [R4.64] ;  /* 0x000000040412a981 */ /* 0x00016a000c1e1b00 */
[----:B------:R-:W-:Y:S01]  /*0110*/  @!P0 IMAD R8, R2, 0x200, R3 ;  /* 0x0000020002088824 */ /* 0x000fe200078e0203 */
[----:B------:R-:W-:Y:S02]  /*0120*/  @!P0 IADD3 R3, R3, 0x80, RZ ;  /* 0x0000008003038810 */ /* 0x000fe40007ffe0ff */
[----:B------:R-:W-:Y:S02]  /*0130*/  @!P0 MOV R9, 0x8 ;  /* 0x0000000800098802 */ /* 0x000fe40000000f00 */
[----:B------:R-:W-:-:S03]  /*0140*/  ISETP.GE.AND P3, PT, R3, R0, PT ;  /* 0x000000000300720c */ /* 0x000fc60003f66270 */
[----:B------:R-:W-:-:S05]  /*0150*/  @!P0 IMAD.WIDE.U32 R8, R8, R9, c[0x0][0x170] ;  /* 0x00005c0008088625 */ /* 0x000fca00078e0009 */
[----:B------:R0:W5:Y:S05]  /*0160*/  @!P0 LDG.E.64 R20, [R8.64] ;  /* 0x0000000408148981 */ /* 0x00016a000c1e1b00 */
[----:B------:R-:W-:Y:S01]  /*0170*/  @!P3 LEA R22, R2, R3, 0x9 ;  /* 0x000000030216b211 */ /* 0x000fe200078e48ff */
[----:B------:R-:W-:Y:S01]  /*0180*/  @!P3 IMAD.MOV.U32 R23, RZ, RZ, 0x8 ;  /* 0x00000008ff17b424 */ /* 0x000fe200078e00ff */
[----:B------:R-:W-:-:S03]  /*0190*/  @!P3 IADD3 R3, R3, 0x80, RZ ;  /* 0x000000800303b810 */ /* 0x000fc60007ffe0ff */
[----:B------:R-:W-:Y:S01]  /*01a0*/  @!P3 IMAD.WIDE.U32 R22, R22, R23, c[0x0][0x170] ;  /* 0x00005c001616b625 */ /* 0x000fe200078e0017 */
[----:B------:R-:W-:-:S04]  /*01b0*/  ISETP.GE.AND P1, PT, R3, R0, PT ;  /* 0x000000000300720c */ /* 0x000fc80003f26270 */
[----:B------:R0:W5:Y:S09]  /*01c0*/  @!P3 LDG.E.64 R10, [R22.64] ;  /* 0x00000004160ab981 */ /* 0x000172000c1e1b00 */
[----:B------:R-:W-:Y:S02]  /*01d0*/  @!P1 LEA R6, R2, R3, 0x9 ;  /* 0x0000000302069211 */ /* 0x000fe400078e48ff */
[----:B------:R-:W-:-:S05]  /*01e0*/  @!P1 MOV R7, 0x8 ;  /* 0x0000000800079802 */ /* 0x000fca0000000f00 */
[----:B------:R-:W-:-:S05]  /*01f0*/  @!P1 IMAD.WIDE.U32 R6, R6, R7, c[0x0][0x170] ;  /* 0x00005c0006069625 */ /* 0x000fca00078e0007 */
[----:B------:R0:W5:Y:S01]  /*0200*/  @!P1 LDG.E.64 R16, [R6.64] ;  /* 0x0000000406109981 */ /* 0x000162000c1e1b00 */
[----:B------:R-:W-:Y:S01]  /*0210*/  BSSY B1, `(.L_x_4433) ;  /* 0x000007b000017945 */ /* 0x000fe20003800000 */
[----:B------:R-:W-:Y:S01]  /*0220*/  HFMA2.MMA R13, -RZ, RZ, 0, 0 ;  /* 0x00000000ff0d7435 */ /* 0x000fe200000001ff */
[----:B------:R-:W-:Y:S01]  /*0230*/  CS2R R14, SRZ ;  /* 0x00000000000e7805 */ /* 0x000fe2000001ff00 */
[----:B------:R-:W-:Y:S05]  /*0240*/  @P2 BRA `(.L_x_4434) ;  /* 0x0000077000002947 */ /* 0x000fea0003800000 */
[----:B-----5:R-:W-:Y:S01]  /*0250*/  FADD.FTZ R26, R18, 1 ;  /* 0x3f800000121a7421 */ /* 0x020fe20000010000 */
[----:B------:R-:W-:Y:S01]  /*0260*/  BSSY B2, `(.L_x_4435) ;  /* 0x0000011000027945 */ /* 0x000fe20003800000 */
[C---:B------:R-:W-:Y:S02]  /*0270*/  FADD.FTZ R12, |R19|.reuse, -RZ ;  /* 0x800000ff130c7221 */ /* 0x040fe40000010200 */
[----:B0-----:R-:W-:Y:S01]  /*0280*/  FADD.FTZ R9, |R26|, -RZ ;  /* 0x800000ff1a097221 */ /* 0x001fe20000010200 */
        /* <DEDUP_REMOVED lines=13> */
[----:B------:R-:W-:Y:S05]  /*0360*/  CALL.REL.NOINC `($__internal_3_$__cuda_sm3x_div_rn_ftz_f32_slowpath) ;  /* 0x0000201000007944 */ /* 0x000fea0003c00000 */
.L_x_4436:
[----:B------:R-:W-:Y:S05]  /*0370*/  BSYNC B2 ;  /* 0x0000000000027941 */ /* 0x000fea0003800000 */
.L_x_4435:
[----:B------:R-:W-:Y:S01]  /*0380*/  MOV R5, 0x3b33710b ;  /* 0x3b33710b00057802 */ /* 0x000fe20000000f00 */
[----:B0-----:R-:W-:Y:S01]  /*0390*/  FMUL.FTZ R4, R3, R3 ;  /* 0x0000000303047220 */ /* 0x001fe20000410000 */
[----:B------:R-:W-:Y:S03]  /*03a0*/  BSSY B0, `(.L_x_4437) ;  /* 0x0000014000007945 */ /* 0x000fe60003800000 */
        /* <DEDUP_REMOVED lines=12> */
[----:B------:R-:W-:-:S10]  /*0470*/  HFMA2.MMA R3, -RZ, RZ, 1.9599609375, 20144 ;  /* 0x3fd774ebff037435 */ /* 0x000fd400000001ff */
[----:B------:R-:W-:Y:S01]  /*0480*/  FFMA.FTZ R4, R3, 1.8663789033889770508, -R4 ;  /* 0x3feee58103047823 */ /* 0x000fe20000010804 */
[----:B------:R-:W-:Y:S05]  /*0490*/  BRA `(.L_x_4439) ;  /* 0x0000004000007947 */ /* 0x000fea0003800000 */
.L_x_4438:
[----:B------:R-:W-:Y:S02]  /*04a0*/  ISETP.GE.AND P0, PT, R26, RZ, PT ;  /* 0x000000ff1a00720c */ /* 0x000fe40003f06270 */
[----:B------:R-:W-:-:S11]  /*04b0*/  MOV R3, 0x3fd774eb ;  /* 0x3fd774eb00037802 */ /* 0x000fd60000000f00 */
[----:B------:R-:W-:-:S04]  /*04c0*/  @P0 FFMA.FTZ R4, R3, 0.93318945169448852539, -R4 ;  /* 0x3f6ee58103040823 */ /* 0x000fc80000010804 */
[----:B------:R-:W-:Y:S02]  /*04d0*/  @!P0 FFMA.FTZ R4, R3, 0.93318945169448852539, R4 ;  /* 0x3f6ee58103048823 */ /* 0x000fe40000010004 */
.L_x_4439:
[----:B------:R-:W-:Y:S05]  /*04e0*/  BSYNC B0 ;  /* 0x0000000000007941 */ /* 0x000fea0003800000 */
.L_x_4437:
[----:B------:R-:W-:Y:S01]  /*04f0*/  FADD.FTZ R5, |R18|, -RZ ;  /* 0x800000ff12057221 */ /* 0x000fe20000010200 */
[C---:B------:R-:W-:Y:S01]  /*0500*/  FSETP.NEU.FTZ.AND P1, PT, |R26|.reuse, |R19|, PT ;  /* 0x400000131a00720b */ /* 0x040fe20003f3d200 */
[----:B------:R-:W-:Y:S01]  /*0510*/  FADD.FTZ R15, |R26|, |R19| ;  /* 0x400000131a0f7221 */ /* 0x000fe20000010200 */
        /* <DEDUP_REMOVED lines=10> */
[----:B------:R-:W-:-:S04]  /*05c0*/  FMUL.FTZ R7, R7, R7 ;  /* 0x0000000707077220 */ /* 0x000fc80000410000 */
        /* <DEDUP_REMOVED lines=30> */
.L_x_4440:
[----:B------:R-:W-:Y:S01]  /*07b0*/  FADD.FTZ R3, R18, 2 ;  /* 0x4000000012037421 */ /* 0x000fe20000010000 */
[----:B------:R-:W-:-:S03]  /*07c0*/  MOV R14, R18 ;  /* 0x00000012000e7202 */ /* 0x000fc60000000f00 */
[----:B------:R-:W-:-:S04]  /*07d0*/  FMUL.FTZ R4, R3, R18 ;  /* 0x0000001203047220 */ /* 0x000fc80000410000 */
[----:B------:R-:W-:-:S05]  /*07e0*/  FFMA.FTZ R19, R19, R19, R4 ;  /* 0x0000001313137223 */ /* 0x000fca0000010004 */
[----:B------:R-:W-:-:S13]  /*07f0*/  FSETP.NEU.FTZ.AND P0, PT, R19, RZ, PT ;  /* 0x000000ff1300720b */ /* 0x000fda0003f1d000 */
[----:B------:R-:W-:Y:S05]  /*0800*/  @!P0 BRA `(.L_x_4434) ;  /* 0x000001b000008947 */ /* 0x000fea0003800000 */
[C---:B------:R-:W-:Y:S01]  /*0810*/  FADD.FTZ.RZ R3, R19.reuse, 1 ;  /* 0x3f80000013037421 */ /* 0x040fe2000001c000 */
[----:B------:R-:W-:Y:S01]  /*0820*/  HFMA2.MMA R6, -RZ, RZ, 1.625, 0 ;  /* 0x3e800000ff067435 */ /* 0x000fe200000001ff */
[----:B------:R-:W-:Y:S01]  /*0830*/  IMAD.MOV.U32 R8, RZ, RZ, 0x3d39bf78 ;  /* 0x3d39bf78ff087424 */ /* 0x000fe200078e00ff */
[----:B------:R-:W-:Y:S02]  /*0840*/  ISETP.GE.AND P0, PT, R19, -0x407fffff, PT ;  /* 0xbf8000011300780c */ /* 0x000fe40003f06270 */
        /* <DEDUP_REMOVED lines=8> */
[----:B------:R-:W-:Y:S01]  /*08d0*/  FFMA.FTZ R6, R3, -R8, 0.10546888411045074463 ;  /* 0x3dd8001203067423 */ /* 0x000fe20000010808 */
[----:B------:R-:W-:-:S03]  /*08e0*/  @!P0 MOV R8, 0x7f800000 ;  /* 0x7f80000000088802 */ /* 0x000fc60000000f00 */
        /* <DEDUP_REMOVED lines=13> */
.L_x_4434:
[----:B------:R-:W-:Y:S05]  /*09c0*/  BSYNC B1 ;  /* 0x0000000000017941 */ /* 0x000fea0003800000 */
.L_x_4433:
[----:B------:R-:W1:Y:S01]  /*09d0*/  S2R R25, SR_TID.X ;  /* 0x0000000000197919 */ /* 0x000e620000002100 */
[----:B------:R-:W-:Y:S01]  /*09e0*/  BSSY B1, `(.L_x_4441) ;  /* 0x000007c000017945 */ /* 0x000fe20003800000 */
[----:B------:R-:W-:Y:S01]  /*09f0*/  HFMA2.MMA R12, -RZ, RZ, 0, 0 ;  /* 0x00000000ff0c7435 */ /* 0x000fe200000001ff */
[----:B-1----:R-:W-:-:S04]  /*0a00*/  IADD3 R3, R25, 0x80, RZ ;  /* 0x0000008019037810 */ /* 0x002fc80007ffe0ff */
[----:B------:R-:W-:-:S13]  /*0a10*/  ISETP.GE.AND P0, PT, R3, R0, PT ;  /* 0x000000000300720c */ /* 0x000fda0003f06270 */
        /* <DEDUP_REMOVED lines=16> */
[----:B------:R-:W-:Y:S02]  /*0b20*/  MOV R8, R13 ;  /* 0x0000000d00087202 */ /* 0x000fe40000000f00 */
[----:B------:R-:W-:Y:S02]  /*0b30*/  MOV R4, 0xb50 ;  /* 0x00000b5000047802 */ /* 0x000fe40000000f00 */
[----:B------:R-:W-:Y:S05]  /*0b40*/  CALL.REL.NOINC `($__internal_3_$__cuda_sm3x_div_rn_ftz_f32_slowpath) ;  /* 0x0000183000007944 */ /* 0x000fea0003c00000 */
.L_x_4444:
[----:B------:R-:W-:Y:S05]  /*0b50*/  BSYNC B2 ;  /* 0x0000000000027941 */ /* 0x000fea0003800000 */
.L_x_4443:
        /* <DEDUP_REMOVED lines=18> */
.L_x_4446:
[----:B------:R-:W-:Y:S02]  /*0c80*/  ISETP.GE.AND P0, PT, R18, RZ, PT ;  /* 0x000000ff1200720c */ /* 0x000fe40003f06270 */
[----:B------:R-:W-:-:S11]  /*0c90*/  MOV R3, 0x3fd774eb ;  /* 0x3fd774eb00037802 */ /* 0x000fd60000000f00 */
[----:B------:R-:W-:-:S04]  /*0ca0*/  @P0 FFMA.FTZ R4, R3, 0.93318945169448852539, -R4 ;  /* 0x3f6ee58103040823 */ /* 0x000fc80000010804 */
[----:B------:R-:W-:Y:S02]  /*0cb0*/  @!P0 FFMA.FTZ R4, R3, 0.93318945169448852539, R4 ;  /* 0x3f6ee58103048823 */ /* 0x000fe40000010004 */
.L_x_4447:
[----:B------:R-:W-:Y:S05]  /*0cc0*/  BSYNC B0 ;  /* 0x0000000000007941 */ /* 0x000fea0003800000 */
.L_x_4445:
[----:B------:R-:W-:Y:S01]  /*0cd0*/  FADD.FTZ R5, |R20|, -RZ ;  /* 0x800000ff14057221 */ /* 0x000fe20000010200 */
[C---:B------:R-:W-:Y:S02]  /*0ce0*/  FSETP.NEU.FTZ.AND P0, PT, |R18|.reuse, |R21|, PT ;  /* 0x400000151200720b */ /* 0x040fe40003f1d200 */
[----:B------:R-:W-:Y:S01]  /*0cf0*/  FSETP.NEU.FTZ.AND P1, PT, R13, RZ, PT ;  /* 0x000000ff0d00720b */ /* 0x000fe20003f3d000 */
[----:B------:R-:W-:Y:S01]  /*0d00*/  FADD.FTZ R13, |R18|, |R21| ;  /* 0x40000015120d7221 */ /* 0x000fe20000010200 */
        /* <DEDUP_REMOVED lines=10> */
[----:B------:R-:W-:Y:S01]  /*0db0*/  FFMA.FTZ R7, R8, R8, R7 ;  /* 0x0000000808077223 */ /* 0x000fe20000010007 */
[----:B------:R-:W-:-:S05]  /*0dc0*/  HFMA2.MMA R8, -RZ, RZ, 2.04296875, -15.78125 ;  /* 0x4016cbe4ff087435 */ /* 0x000fca00000001ff */
[----:B------:R-:W0:Y:S05]  /*0dd0*/  MUFU.SQRT R7, R7 ;  /* 0x0000000700077308 */ /* 0x000e2a0000002000 */
        /* <DEDUP_REMOVED lines=27> */
.L_x_4448:
[----:B------:R-:W-:Y:S02]  /*0f90*/  FADD.FTZ R3, R20, 2 ;  /* 0x4000000014037421 */ /* 0x000fe40000010000 */
[----:B------:R-:W-:Y:S02]  /*0fa0*/  IMAD.MOV.U32 R12, RZ, RZ, R20 ;  /* 0x000000ffff0c7224 */ /* 0x000fe400078e0014 */
[----:B------:R-:W-:-:S04]  /*0fb0*/  FMUL.FTZ R4, R3, R20 ;  /* 0x0000001403047220 */ /* 0x000fc80000410000 */
[----:B------:R-:W-:-:S05]  /*0fc0*/  FFMA.FTZ R21, R21, R21, R4 ;  /* 0x0000001515157223 */ /* 0x000fca0000010004 */
[----:B------:R-:W-:-:S13]  /*0fd0*/  FSETP.NEU.FTZ.AND P0, PT, R21, RZ, PT ;  /* 0x000000ff1500720b */ /* 0x000fda0003f1d000 */
[----:B------:R-:W-:Y:S05]  /*0fe0*/  @!P0 BRA `(.L_x_4442) ;  /* 0x000001b000008947 */ /* 0x000fea0003800000 */
[C---:B------:R-:W-:Y:S01]  /*0ff0*/  FADD.FTZ.RZ R3, R21.reuse, 1 ;  /* 0x3f80000015037421 */ /* 0x040fe2000001c000 */
[----:B------:R-:W-:Y:S01]  /*1000*/  MOV R6, 0x3e800000 ;  /* 0x3e80000000067802 */ /* 0x000fe20000000f00 */
[----:B------:R-:W-:Y:S01]  /*1010*/  HFMA2.MMA R8, -RZ, RZ, 1.3056640625, -1.8671875 ;  /* 0x3d39bf78ff087435 */ /* 0x000fe200000001ff */
        /* <DEDUP_REMOVED lines=9> */
[C---:B------:R-:W-:Y:S02]  /*10b0*/  FFMA.FTZ R6, R3.reuse, -R8, 0.10546888411045074463 ;  /* 0x3dd8001203067423 */ /* 0x040fe40000010808 */
[----:B------:R-:W-:Y:S02]  /*10c0*/  @!P0 IMAD.MOV.U32 R8, RZ, RZ, 0x7f800000 ;  /* 0x7f800000ff088424 */ /* 0x000fe400078e00ff */
        /* <DEDUP_REMOVED lines=13> */
.L_x_4442:
[----:B------:R-:W-:Y:S05]  /*11a0*/  BSYNC B1 ;  /* 0x0000000000017941 */ /* 0x000fea0003800000 */
.L_x_4441:
[----:B------:R-:W-:Y:S01]  /*11b0*/  IADD3 R3, R25, 0x100, RZ ;  /* 0x0000010019037810 */ /* 0x000fe20007ffe0ff */
[----:B------:R-:W-:Y:S01]  /*11c0*/  BSSY B1, `(.L_x_4449) ;  /* 0x000007c000017945 */ /* 0x000fe20003800000 */
[----:B0-----:R-:W-:Y:S01]  /*11d0*/  MOV R9, RZ ;  /* 0x000000ff00097202 */ /* 0x001fe20000000f00 */
[----:B-----5:R-:W-:Y:S01]  /*11e0*/  CS2R R18, SRZ ;  /* 0x0000000000127805 */ /* 0x020fe2000001ff00 */
[----:B------:R-:W-:-:S13]  /*11f0*/  ISETP.GE.AND P0, PT, R3, R0, PT ;  /* 0x000000000300720c */ /* 0x000fda0003f06270 */
[----:B------:R-:W-:Y:S05]  /*1200*/  @P0 BRA `(.L_x_4450) ;  /* 0x0000077000000947 */ /* 0x000fea0003800000 */
[----:B------:R-:W-:Y:S01]  /*1210*/  FADD.FTZ R20, R10, 1 ;  /* 0x3f8000000a147421 */ /* 0x000fe20000010000 */
        /* <DEDUP_REMOVED lines=17> */
.L_x_4452:
[----:B------:R-:W-:Y:S05]  /*1330*/  BSYNC B2 ;  /* 0x0000000000027941 */ /* 0x000fea0003800000 */
.L_x_4451:
[----:B------:R-:W-:Y:S01]  /*1340*/  HFMA2.MMA R5, -RZ, RZ, 0.89990234375, 10328 ;  /* 0x3b33710bff057435 */ /* 0x000fe200000001ff */
[----:B0-----:R-:W-:Y:S01]  /*1350*/  FMUL.FTZ R4, R3, R3 ;  /* 0x0000000303047220 */ /* 0x001fe20000410000 */
        /* <DEDUP_REMOVED lines=16> */
.L_x_4454:
[----:B------:R-:W-:Y:S02]  /*1460*/  ISETP.GE.AND P0, PT, R20, RZ, PT ;  /* 0x000000ff1400720c */ /* 0x000fe40003f06270 */
[----:B------:R-:W-:-:S11]  /*1470*/  MOV R3, 0x3fd774eb ;  /* 0x3fd774eb00037802 */ /* 0x000fd60000000f00 */
[----:B------:R-:W-:-:S04]  /*1480*/  @P0 FFMA.FTZ R4, R3, 0.93318945169448852539, -R4 ;  /* 0x3f6ee58103040823 */ /* 0x000fc80000010804 */
[----:B------:R-:W-:Y:S02]  /*1490*/  @!P0 FFMA.FTZ R4, R3, 0.93318945169448852539, R4 ;  /* 0x3f6ee58103048823 */ /* 0x000fe40000010004 */
.L_x_4455:
[----:B------:R-:W-:Y:S05]  /*14a0*/  BSYNC B0 ;  /* 0x0000000000007941 */ /* 0x000fea0003800000 */
.L_x_4453:
        /* <DEDUP_REMOVED lines=15> */
[----:B------:R-:W-:-:S04]  /*15a0*/  MOV R7, 0x4016cbe4 ;  /* 0x4016cbe400077802 */ /* 0x000fc80000000f00 */
[----:B------:R-:W-:Y:S01]  /*15b0*/  @!P0 FSEL R4, R7, 0.78539818525314331055, !P3 ;  /* 0x3f490fdb07048808 */ /* 0x000fe20005800000 */
[----:B------:R-:W0:Y:S01]  /*15c0*/  MUFU.SQRT R8, R8 ;  /* 0x0000000800087308 */ /* 0x000e220000002000 */
        /* <DEDUP_REMOVED lines=26> */
.L_x_4456:
[----:B------:R-:W-:Y:S01]  /*1770*/  FADD.FTZ R3, R10, 2 ;  /* 0x400000000a037421 */ /* 0x000fe20000010000 */
[----:B------:R-:W-:-:S03]  /*1780*/  MOV R18, R10 ;  /* 0x0000000a00127202 */ /* 0x000fc60000000f00 */
[----:B------:R-:W-:-:S04]  /*1790*/  FMUL.FTZ R4, R3, R10 ;  /* 0x0000000a03047220 */ /* 0x000fc80000410000 */
[----:B------:R-:W-:-:S05]  /*17a0*/  FFMA.FTZ R11, R11, R11, R4 ;  /* 0x0000000b0b0b7223 */ /* 0x000fca0000010004 */
[----:B------:R-:W-:-:S13]  /*17b0*/  FSETP.NEU.FTZ.AND P0, PT, R11, RZ, PT ;  /* 0x000000ff0b00720b */ /* 0x000fda0003f1d000 */
[----:B------:R-:W-:Y:S05]  /*17c0*/  @!P0 BRA `(.L_x_4450) ;  /* 0x000001b000008947 */ /* 0x000fea0003800000 */
[C---:B------:R-:W-:Y:S01]  /*17d0*/  FADD.FTZ.RZ R3, R11.reuse, 1 ;  /* 0x3f8000000b037421 */ /* 0x040fe2000001c000 */
[----:B------:R-:W-:Y:S01]  /*17e0*/  HFMA2.MMA R8, -RZ, RZ, 1.3056640625, -1.8671875 ;  /* 0x3d39bf78ff087435 */ /* 0x000fe200000001ff */
        /* <DEDUP_REMOVED lines=25> */
.L_x_4450:
[----:B------:R-:W-:Y:S05]  /*1980*/  BSYNC B1 ;  /* 0x0000000000017941 */ /* 0x000fea0003800000 */
.L_x_4449:
[----:B------:R-:W-:Y:S01]  /*1990*/  IADD3 R3, R25, 0x180, RZ ;  /* 0x0000018019037810 */ /* 0x000fe20007ffe0ff */
[----:B------:R-:W-:Y:S01]  /*19a0*/  BSSY B1, `(.L_x_4457) ;  /* 0x000007b000017945 */ /* 0x000fe20003800000 */
[----:B------:R-:W-:Y:S02]  /*19b0*/  IMAD.MOV.U32 R8, RZ, RZ, RZ ;  /* 0x000000ffff087224 */ /* 0x000fe400078e00ff */
        /* <DEDUP_REMOVED lines=20> */
.L_x_4460:
[----:B------:R-:W-:Y:S05]  /*1b00*/  BSYNC B2 ;  /* 0x0000000000027941 */ /* 0x000fea0003800000 */
.L_x_4459:
        /* <DEDUP_REMOVED lines=18> */
.L_x_4462:
[----:B------:R-:W-:Y:S01]  /*1c30*/  ISETP.GE.AND P0, PT, R20, RZ, PT ;  /* 0x000000ff1400720c */ /* 0x000fe20003f06270 */
[----:B------:R-:W-:-:S12]  /*1c40*/  IMAD.MOV.U32 R3, RZ, RZ, 0x3fd774eb ;  /* 0x3fd774ebff037424 */ /* 0x000fd800078e00ff */
[----:B------:R-:W-:-:S04]  /*1c50*/  @P0 FFMA.FTZ R4, R3, 0.93318945169448852539, -R4 ;  /* 0x3f6ee58103040823 */ /* 0x000fc80000010804 */
[----:B------:R-:W-:Y:S02]  /*1c60*/  @!P0 FFMA.FTZ R4, R3, 0.93318945169448852539, R4 ;  /* 0x3f6ee58103048823 */ /* 0x000fe40000010004 */
.L_x_4463:
[----:B------:R-:W-:Y:S05]  /*1c70*/  BSYNC B0 ;  /* 0x0000000000007941 */ /* 0x000fea0003800000 */
.L_x_4461:
        /* <DEDUP_REMOVED lines=44> */
.L_x_4464:
[----:B------:R-:W-:Y:S01]  /*1f40*/  FADD.FTZ R3, R16, 2 ;  /* 0x4000000010037421 */ /* 0x000fe20000010000 */
[----:B------:R-:W-:-:S03]  /*1f50*/  MOV R8, R16 ;  /* 0x0000001000087202 */ /* 0x000fc60000000f00 */
        /* <DEDUP_REMOVED lines=31> */
.L_x_4458:
[----:B------:R-:W-:Y:S05]  /*2150*/  BSYNC B1 ;  /* 0x0000000000017941 */ /* 0x000fea0003800000 */
.L_x_4457:
[----:B------:R-:W-:Y:S01]  /*2160*/  ISETP.GE.AND P0, PT, R25, R0, PT ;  /* 0x000000001900720c */ /* 0x000fe20003f06270 */
[----:B------:R-:W-:Y:S01]  /*2170*/  BSSY B0, `(.L_x_4465) ;  /* 0x0000018000007945 */ /* 0x000fe20003800000 */
[----:B------:R-:W-:Y:S11]  /*2180*/  BSSY B1, `(.L_x_4466) ;  /* 0x0000010000017945 */ /* 0x000ff60003800000 */
[----:B------:R-:W-:Y:S05]  /*2190*/  @P0 BRA `(.L_x_4467) ;  /* 0x000000e000000947 */ /* 0x000fea0003800000 */
[----:B------:R-:W0:Y:S01]  /*21a0*/  S2R R25, SR_TID.X ;  /* 0x0000000000197919 */ /* 0x000e220000002100 */
[----:B------:R-:W-:Y:S01]  /*21b0*/  HFMA2.MMA R5, -RZ, RZ, 0, 4.76837158203125e-07 ;  /* 0x00000008ff057435 */ /* 0x000fe200000001ff */
[----:B0-----:R-:W-:Y:S01]  /*21c0*/  IMAD R4, R2, 0x200, R25 ;  /* 0x0000020002047824 */ /* 0x001fe200078e0219 */
[----:B------:R-:W-:-:S08]  /*21d0*/  IADD3 R25, R25, 0x80, RZ ;  /* 0x0000008019197810 */ /* 0x000fd00007ffe0ff */
[----:B------:R-:W-:Y:S01]  /*21e0*/  IMAD.WIDE.U32 R4, R4, R5, c[0x0][0x168] ;  /* 0x00005a0004047625 */ /* 0x000fe200078e0005 */
[----:B------:R-:W-:-:S04]  /*21f0*/  ISETP.GE.AND P0, PT, R25, R0, PT ;  /* 0x000000001900720c */ /* 0x000fc80003f06270 */
[----:B------:R0:W-:Y:S09]  /*2200*/  STG.E.64 [R4.64], R14 ;  /* 0x0000000e04007986 */ /* 0x0001f2000c101b04 */
[----:B------:R-:W-:Y:S01]  /*2210*/  @P0 BREAK B1 ;  /* 0x0000000000010942 */ /* 0x000fe20003800000 */
[----:B------:R-:W-:Y:S05]  /*2220*/  @P0 BRA `(.L_x_4468) ;  /* 0x000000c000000947 */ /* 0x000fea0003800000 */
[----:B0-----:R-:W-:Y:S02]  /*2230*/  LEA R4, R2, R25, 0x9 ;  /* 0x0000001902047211 */ /* 0x001fe400078e48ff */
[----:B------:R-:W-:-:S02]  /*2240*/  MOV R5, 0x8 ;  /* 0x0000000800057802 */ /* 0x000fc40000000f00 */
[----:B------:R-:W-:-:S03]  /*2250*/  IADD3 R25, R25, 0x80, RZ ;  /* 0x0000008019197810 */ /* 0x000fc60007ffe0ff */
[----:B------:R-:W-:-:S05]  /*2260*/  IMAD.WIDE.U32 R4, R4, R5, c[0x0][0x168] ;  /* 0x00005a0004047625 */ /* 0x000fca00078e0005 */
[----:B------:R0:W-:Y:S02]  /*2270*/  STG.E.64 [R4.64], R12 ;  /* 0x0000000c04007986 */ /* 0x0001e4000c101b04 */
.L_x_4467:
[----:B------:R-:W-:Y:S05]  /*2280*/  BSYNC B1 ;  /* 0x0000000000017941 */ /* 0x000fea0003800000 */
.L_x_4466:
[----:B------:R-:W-:-:S13]  /*2290*/  ISETP.GE.AND P0, PT, R25, R0, PT ;  /* 0x000000001900720c */ /* 0x000fda0003f06270 */
[----:B0-----:R-:W-:Y:S01]  /*22a0*/  @!P0 LEA R4, R2, R25, 0x9 ;  /* 0x0000001902048211 */ /* 0x001fe200078e48ff */
[----:B------:R-:W-:Y:S01]  /*22b0*/  @!P0 IMAD.MOV.U32 R5, RZ, RZ, 0x8 ;  /* 0x00000008ff058424 */ /* 0x000fe200078e00ff */
[----:B------:R-:W-:-:S03]  /*22c0*/  @!P0 IADD3 R25, R25, 0x80, RZ ;  /* 0x0000008019198810 */ /* 0x000fc60007ffe0ff */
[----:B------:R-:W-:-:S05]  /*22d0*/  @!P0 IMAD.WIDE.U32 R4, R4, R5, c[0x0][0x168] ;  /* 0x00005a0004048625 */ /* 0x000fca00078e0005 */
[----:B------:R0:W-:Y:S02]  /*22e0*/  @!P0 STG.E.64 [R4.64], R18 ;  /* 0x0000001204008986 */ /* 0x0001e4000c101b04 */
.L_x_4468:
[----:B------:R-:W-:Y:S05]  /*22f0*/  BSYNC B0 ;  /* 0x0000000000007941 */ /* 0x000fea0003800000 */
.L_x_4465:
[----:B------:R-:W-:Y:S01]  /*2300*/  WARPSYNC 0xffffffff ;  /* 0xffffffff00007948 */ /* 0x000fe20003800000 */
[----:B------:R-:W-:-:S13]  /*2310*/  ISETP.GE.AND P0, PT, R25, R0, PT ;  /* 0x000000001900720c */ /* 0x000fda0003f06270 */
[----:B------:R-:W-:Y:S05]  /*2320*/  @P0 EXIT ;  /* 0x000000000000094d */ /* 0x000fea0003800000 */
[----:B------:R-:W-:Y:S02]  /*2330*/  LEA R2, R2, R25, 0x9 ;  /* 0x0000001902027211 */ /* 0x000fe400078e48ff */
[----:B------:R-:W-:-:S05]  /*2340*/  MOV R3, 0x8 ;  /* 0x0000000800037802 */ /* 0x000fca0000000f00 */
[----:B------:R-:W-:-:S05]  /*2350*/  IMAD.WIDE.U32 R2, R2, R3, c[0x0][0x168] ;  /* 0x00005a0002027625 */ /* 0x000fca00078e0003 */
[----:B------:R-:W-:Y:S01]  /*2360*/  STG.E.64 [R2.64], R8 ;  /* 0x0000000802007986 */ /* 0x000fe2000c101b04 */
[----:B------:R-:W-:Y:S05]  /*2370*/  EXIT ;  /* 0x000000000000794d */ /* 0x000fea0003800000 */
        .weak           $__internal_3_$__cuda_sm3x_div_rn_ftz_f32_slowpath
        .type           $__internal_3_$__cuda_sm3x_div_rn_ftz_f32_slowpath,@function
        .size           $__internal_3_$__cuda_sm3x_div_rn_ftz_f32_slowpath,(.L_x_12075 - $__internal_3_$__cuda_sm3x_div_rn_ftz_f32_slowpath)
$__internal_3_$__cuda_sm3x_div_rn_ftz_f32_slowpath:
        /* <DEDUP_REMOVED lines=32> */
.L_x_4471:
[----:B------:R-:W-:Y:S05]  /*2580*/  BSYNC B3 ;  /* 0x0000000000037941 */ /* 0x000fea0003800000 */
.L_x_4470:
[----:B------:R-:W-:Y:S01]  /*2590*/  IADD3 R3, R3, -0x7f, RZ ;  /* 0xffffff8103037810 */ /* 0x000fe20007ffe0ff */
[----:B------:R-:W-:Y:S01]  /*25a0*/  BSSY B3, `(.L_x_4476) ;  /* 0x000001b000037945 */ /* 0x000fe20003800000 */
[----:B------:R-:W-:-:S03]  /*25b0*/  IADD3 R6, R6, -0x7f, RZ ;  /* 0xffffff8106067810 */ /* 0x000fc60007ffe0ff */
[----:B------:R-:W-:Y:S02]  /*25c0*/  IMAD R24, R3, -0x800000, R8 ;  /* 0xff80000003187824 */ /* 0x000fe400078e0208 */
[C---:B------:R-:W-:Y:S01]  /*25d0*/  IMAD R8, R6.reuse, -0x800000, R23 ;  /* 0xff80000006087824 */ /* 0x040fe200078e0217 */
[----:B------:R-:W-:Y:S01]  /*25e0*/  IADD3 R6, R6, -R3, RZ ;  /* 0x8000000306067210 */ /* 0x000fe20007ffe0ff */
        /* <DEDUP_REMOVED lines=21> */
.L_x_4477:
[----:B------:R-:W-:Y:S02]  /*2740*/  LEA R5, R6, R5, 0x17 ;  /* 0x0000000506057211 */ /* 0x000fe400078eb8ff */
.L_x_4478:
[----:B------:R-:W-:Y:S05]  /*2750*/  BSYNC B3 ;  /* 0x0000000000037941 */ /* 0x000fea0003800000 */
.L_x_4476:
[----:B------:R-:W-:Y:S01]  /*2760*/  MOV R3, R5 ;  /* 0x0000000500037202 */ /* 0x000fe20000000f00 */
[----:B------:R-:W-:Y:S05]  /*2770*/  BRA `(.L_x_4479) ;  /* 0x0000008000007947 */ /* 0x000fea0003800000 */
.L_x_4475:
[----:B------:R-:W-:-:S04]  /*2780*/  LOP3.LUT R23, R8, 0x80000000, R23, 0x48, !PT ;  /* 0x8000000008177812 */ /* 0x000fc800078e4817 */
[----:B------:R-:W-:Y:S01]  /*2790*/  LOP3.LUT R3, R23, 0x7f800000, RZ, 0xfc, !PT ;  /* 0x7f80000017037812 */ /* 0x000fe200078efcff */
[----:B------:R-:W-:Y:S05]  /*27a0*/  BRA `(.L_x_4479) ;  /* 0x0000005000007947 */ /* 0x000fea0003800000 */
.L_x_4474:
[----:B------:R-:W-:Y:S01]  /*27b0*/  LOP3.LUT R3, R8, 0x80000000, R23, 0x48, !PT ;  /* 0x8000000008037812 */ /* 0x000fe200078e4817 */
[----:B------:R-:W-:Y:S05]  /*27c0*/  BRA `(.L_x_4479) ;  /* 0x0000003000007947 */ /* 0x000fea0003800000 */
.L_x_4473:
[----:B------:R-:W0:Y:S01]  /*27d0*/  MUFU.RSQ R3, -QNAN ;  /* 0xffc0000000037908 */ /* 0x000e220000001400 */
[----:B------:R-:W-:Y:S05]  /*27e0*/  BRA `(.L_x_4479) ;  /* 0x0000001000007947 */ /* 0x000fea0003800000 */
.L_x_4472:
[----:B------:R-:W-:Y:S02]  /*27f0*/  FADD.FTZ R3, R23, R8 ;  /* 0x0000000817037221 */ /* 0x000fe40000010000 */
.L_x_4479:
[----:B------:R-:W-:Y:S05]  /*2800*/  BSYNC B0 ;  /* 0x0000000000007941 */ /* 0x000fea0003800000 */
.L_x_4469:
[----:B------:R-:W-:-:S06]  /*2810*/  HFMA2.MMA R5, -RZ, RZ, 0, 0 ;  /* 0x00000000ff057435 */ /* 0x000fcc00000001ff */
[----:B------:R-:W-:Y:S05]  /*2820*/  RET.REL.NODEC R4 `(_ZN2at6native27unrolled_elementwise_kernelIZZZNS0_17log1p_kernel_cudaERNS_18TensorIteratorBaseEENKUlvE_clEvENKUlvE2_clEvEUlN3c107complexIfEEE_St5arrayIPcLm2EELi4E23TrivialOffsetCalculatorILi1EjESE_NS0_6memory15LoadWithoutCastENSF_16StoreWithoutCastEEEviT_T0_T2_T3_T4_T5_) ;  /* 0xffffd7d004007950 */ /* 0x000fea0003c3ffff */
.L_x_4480:
        /* <DEDUP_REMOVED lines=13> */
.L_x_12075:


//--------------------- .text._ZN2at6native29vectorized_elementwise_kernelILi2EZZZNS0_17log1p_kernel_cudaERNS_18TensorIteratorBaseEENKUlvE_clEvENKUlvE2_clEvEUlN3c107complexIfEEE_St5arrayIPcLm2EEEEviT0_T1_ --------------------------
	.section	.text._ZN2at6native29vectorized_elementwise_kernelILi2EZZZNS0_17log1p_kernel_cudaERNS_18TensorIteratorBaseEENKUlvE_clEvENKUlvE2_clEvEUlN3c107complexIfEEE_St5arrayIPcLm2EEEEviT0_T1_,"ax",@progbits
	.sectioninfo	@"SHI_REGISTERS=35"
	.align	128
        .global         _ZN2at6native29vectorized_elementwise_kernelILi2EZZZNS0_17log1p_kernel_cudaERNS_18TensorIteratorBaseEENKUlvE_clEvENKUlvE2_clEvEUlN3c107complexIfEEE_St5arrayIPcLm2EEEEviT0_T1_
        .type           _ZN2at6native29vectorized_elementwise_kernelILi2EZZZNS0_17log1p_kernel_cudaERNS_18TensorIteratorBaseEENKUlvE_clEvENKUlvE2_clEvEUlN3c107complexIfEEE_St5arrayIPcLm2EEEEviT0_T1_,@function
        .size           _ZN2at6native29vectorized_elementwise_kernelILi2EZZZNS0_17log1p_kernel_cudaERNS_18TensorIteratorBaseEENKUlvE_clEvENKUlvE2_clEvEUlN3c107complexIfEEE_St5arrayIPcLm2EEEEviT0_T1_,(.L_x_12076 - _ZN2at6native29vectorized_elementwise_kernelILi2EZZZNS0_17log1p_kernel_cudaERNS_18TensorIteratorBaseEENKUlvE_clEvENKUlvE2_clEvEUlN3c107complexIfEEE_St5arrayIPcLm2EEEEviT0_T1_)
        .other          _ZN2at6native29vectorized_elementwise_kernelILi2EZZZNS0_17log1p_kernel_cudaERNS_18TensorIteratorBaseEENKUlvE_clEvENKUlvE2_clEvEUlN3c107complexIfEEE_St5arrayIPcLm2EEEEviT0_T1_,@"STO_CUDA_ENTRY STV_DEFAULT"
_ZN2at6native29vectorized_elementwise_kernelILi2EZZZNS0_17log1p_kernel_cudaERNS_18TensorIteratorBaseEENKUlvE_clEvENKUlvE2_clEvEUlN3c107complexIfEEE_St5arrayIPcLm2EEEEviT0_T1_:
.text._ZN2at6native29vectorized_elementwise_kernelILi2EZZZNS0_17log1p_kernel_cudaERNS_18TensorIteratorBaseEENKUlvE_clEvENKUlvE2_clEvEUlN3c107complexIfEEE_St5arrayIPcLm2EEEEviT0_T1_:
[----:B------:R-:W-:Y:S02]  /*0000*/  MOV R1, c[0x0][0x28] ;  /* 0x00000a0000017a02 */ /* 0x000fe40000000f00 */
        /* <DEDUP_REMOVED lines=12> */
[----:B------:R-:W-:Y:S02]  /*00d0*/  MOV R2, UR4 ;  /* 0x0000000400027c02 */ /* 0x000fe40008000f00 */
[----:B------:R-:W-:-:S05]  /*00e0*/  MOV R3, UR5 ;  /* 0x0000000500037c02 */ /* 0x000fca0008000f00 */
[----:B0-----:R-:W-:-:S05]  /*00f0*/  IMAD.WIDE.U32 R2, R28, 0x10, R2 ;  /* 0x000000101c027825 */ /* 0x001fca00078e0002 */
[----:B------:R-:W2:Y:S01]  /*0100*/  LDG.E.128 R12, [R2.64] ;  /* 0x00000008020c7981 */ /* 0x000ea2000c1e1d00 */
[----:B------:R-:W-:Y:S03]  /*0110*/  BSSY B2, `(.L_x_4482) ;  /* 0x0000015000027945 */ /* 0x000fe60003800000 */
[----:B------:R0:W5:Y:S04]  /*0120*/  LDG.E.128 R20, [R2.64+0x800] ;  /* 0x0008000802147981 */ /* 0x000168000c1e1d00 */
[----:B------:R0:W5:Y:S04]  /*0130*/  LDG.E.128 R4, [R2.64+0x1000] ;  /* 0x0010000802047981 */ /* 0x000168000c1e1d00 */
[----:B------:R0:W5:Y:S01]  /*0140*/  LDG.E.128 R8, [R2.64+0x1800] ;  /* 0x0018000802087981 */ /* 0x000162000c1e1d00 */
[----:B--2---:R-:W-:-:S02]  /*0150*/  FADD.FTZ R32, R12, 1 ;  /* 0x3f8000000c207421 */ /* 0x004fc40000010000 */
[C---:B------:R-:W-:Y:S02]  /*0160*/  FADD.FTZ R30, |R13|.reuse, -RZ ;  /* 0x800000ff0d1e7221 */ /* 0x040fe40000010200 */
[----:B------:R-:W-:Y:S01]  /*0170*/  FADD.FTZ R19, |R32|, -RZ ;  /* 0x800000ff20137221 */ /* 0x000fe20000010200 */
[----:B------:R-:W-:-:S04]  /*0180*/  FSETP.GT.FTZ.AND P2, PT, |R13|, |R32|, PT ;  /* 0x400000200d00720b */ /* 0x000fc80003f54200 */
[----:B------:R-:W-:Y:S02]  /*0190*/  FSEL R17, R30, R19, P2 ;  /* 0x000000131e117208 */ /* 0x000fe40001000000 */
[----:B------:R-:W-:Y:S02]  /*01a0*/  FSEL R18, R19, R30, P2 ;  /* 0x0000001e13127208 */ /* 0x000fe40001000000 */
[----:B------:R-:W1:Y:S08]  /*01b0*/  MUFU.RCP R0, R17 ;  /* 0x0000001100007308 */ /* 0x000e700000001000 */
[----:B------:R-:W2:Y:S01]  /*01c0*/  FCHK P0, R18, R17 ;  /* 0x0000001112007302 */ /* 0x000ea20000000000 */
[----:B-1----:R-:W-:-:S04]  /*01d0*/  FFMA R25, -R17, R0, 1 ;  /* 0x3f80000011197423 */ /* 0x002fc80000000100 */
[----:B------:R-:W-:-:S04]  /*01e0*/  FFMA R25, R0, R25, R0 ;  /* 0x0000001900197223 */ /* 0x000fc80000000000 */
[----:B------:R-:W-:-:S04]  /*01f0*/  FFMA R0, R18, R25, RZ ;  /* 0x0000001912007223 */ /* 0x000fc800000000ff */
[----:B0-----:R-:W-:-:S04]  /*0200*/  FFMA R2, -R17, R0, R18 ;  /* 0x0000000011027223 */ /* 0x001fc80000000112 */
[----:B------:R-:W-:Y:S01]  /*0210*/  FFMA R2, R25, R2, R0 ;  /* 0x0000000219027223 */ /* 0x000fe20000000000 */
[----:B--2---:R-:W-:Y:S05]  /*0220*/  @!P0 BRA `(.L_x_4483) ;  /* 0x0000003000008947 */ /* 0x004fea0003800000 */
[----:B------:R-:W-:Y:S02]  /*0230*/  MOV R3, R17 ;  /* 0x0000001100037202 */ /* 0x000fe40000000f00 */
[----:B------:R-:W-:Y:S02]  /*0240*/  MOV R0, 0x260 ;  /* 0x0000026000007802 */ /* 0x000fe40000000f00 */
[----:B-----5:R-:W-:Y:S05]  /*0250*/  CALL.REL.NOINC `($__internal_4_$__cuda_sm3x_div_rn_ftz_f32_slowpath) ;  /* 0x0000832000007944 */ /* 0x020fea0003c00000 */
.L_x_4483:
[----:B------:R-:W-:Y:S05]  /*0260*/  BSYNC B2 ;  /* 0x0000000000027941 */ /* 0x000fea0003800000 */
.L_x_4482:
        /* <DEDUP_REMOVED lines=18> */
.L_x_4485:
[----:B------:R-:W-:Y:S02]  /*0390*/  ISETP.GE.AND P0, PT, R32, RZ, PT ;  /* 0x000000ff2000720c */ /* 0x000fe40003f06270 */
[----:B------:R-:W-:-:S11]  /*03a0*/  MOV R3, 0x3fd774eb ;  /* 0x3fd774eb00037802 */ /* 0x000fd60000000f00 */
[----:B------:R-:W-:-:S04]  /*03b0*/  @P0 FFMA.FTZ R2, R3, 0.93318945169448852539, -R2 ;  /* 0x3f6ee58103020823 */ /* 0x000fc80000010802 */
[----:B------:R-:W-:Y:S02]  /*03c0*/  @!P0 FFMA.FTZ R2, R3, 0.93318945169448852539, R2 ;  /* 0x3f6ee58103028823 */ /* 0x000fe40000010002 */
.L_x_4486:
[----:B------:R-:W-:Y:S05]  /*03d0*/  BSYNC B0 ;  /* 0x0000000000007941 */ /* 0x000fea0003800000 */
.L_x_4484:
[----:B------:R-:W-:Y:S01]  /*03e0*/  FADD.FTZ R3, |R12|, -RZ ;  /* 0x800000ff0c037221 */ /* 0x000fe20000010200 */
[----:B------:R-:W-:Y:S01]  /*03f0*/  FSETP.NEU.FTZ.AND P0, PT, |R32|, |R13|, PT ;  /* 0x4000000d2000720b */ /* 0x000fe20003f1d200 */
[----:B------:R-:W-:Y:S01]  /*0400*/  BSSY B0, `(.L_x_4487) ;  /* 0x000004c000007945 */ /* 0x000fe20003800000 */
[----:B------:R-:W-:Y:S01]  /*0410*/  FSETP.NEU.FTZ.AND P1, PT, R17, RZ, PT ;  /* 0x000000ff1100720b */ /* 0x000fe20003f3d000 */
[----:B------:R-:W-:Y:S01]  /*0420*/  HFMA2.MMA R17, -RZ, RZ, 2.04296875, -15.78125 ;  /* 0x4016cbe4ff117435 */ /* 0x000fe200000001ff */
[----:B------:R-:W-:Y:S02]  /*0430*/  IMNMX R0, R30, R3, !PT ;  /* 0x000000031e007217 */ /* 0x000fe40007800200 */
[----:B------:R-:W-:Y:S02]  /*0440*/  MOV R18, R2 ;  /* 0x0000000200127202 */ /* 0x000fe40000000f00 */
[----:B------:R-:W-:Y:S02]  /*0450*/  LOP3.LUT R2, R0, 0xfe000000, RZ, 0xc0, !PT ;  /* 0xfe00000000027812 */ /* 0x000fe400078ec0ff */
[----:B------:R-:W-:-:S02]  /*0460*/  ISETP.GE.AND P2, PT, R32, RZ, PT ;  /* 0x000000ff2000720c */ /* 0x000fc40003f46270 */
[----:B------:R-:W-:Y:S02]  /*0470*/  IMNMX R3, R30, R3, PT ;  /* 0x000000031e037217 */ /* 0x000fe40003800200 */
[C---:B------:R-:W-:Y:S02]  /*0480*/  IADD3 R16, -R2.reuse, 0x7e800000, RZ ;  /* 0x7e80000002107810 */ /* 0x040fe40007ffe1ff */
[----:B------:R-:W-:Y:S02]  /*0490*/  @!P0 FSEL R18, R17, 0.78539818525314331055, !P2 ;  /* 0x3f490fdb11128808 */ /* 0x000fe40005000000 */
[C---:B------:R-:W-:Y:S01]  /*04a0*/  FSETP.NEU.FTZ.AND P0, PT, R3.reuse, RZ, PT ;  /* 0x000000ff0300720b */ /* 0x040fe20003f1d000 */
[-C--:B------:R-:W-:Y:S01]  /*04b0*/  FMUL.FTZ R17, R3, R16.reuse ;  /* 0x0000001003117220 */ /* 0x080fe20000410000 */
[----:B------:R-:W-:Y:S01]  /*04c0*/  LOP3.LUT R2, R2, 0x800000, RZ, 0xfc, !PT ;  /* 0x0080000002027812 */ /* 0x000fe200078efcff */
[----:B------:R-:W-:Y:S01]  /*04d0*/  FMUL.FTZ R16, R0, R16 ;  /* 0x0000001000107220 */ /* 0x000fe20000410000 */
[----:B------:R-:W-:Y:S01]  /*04e0*/  @!P1 FSEL R18, RZ, 3.1415927410125732422, P2 ;  /* 0x40490fdbff129808 */ /* 0x000fe20001000000 */
[----:B------:R-:W-:-:S03]  /*04f0*/  FMUL.FTZ R17, R17, R17 ;  /* 0x0000001111117220 */ /* 0x000fc60000410000 */
[----:B------:R-:W-:Y:S01]  /*0500*/  LOP3.LUT R18, R18, 0x80000000, R13, 0xb8, !PT ;  /* 0x8000000012127812 */ /* 0x000fe200078eb80d */
[----:B------:R-:W-:-:S04]  /*0510*/  FFMA.FTZ R16, R16, R16, R17 ;  /* 0x0000001010107223 */ /* 0x000fc80000010011 */
        /* <DEDUP_REMOVED lines=26> */
.L_x_4488:
[----:B------:R-:W-:-:S04]  /*06c0*/  FADD.FTZ R3, R12, 2 ;  /* 0x400000000c037421 */ /* 0x000fc80000010000 */
[----:B------:R-:W-:-:S04]  /*06d0*/  FMUL.FTZ R0, R12, R3 ;  /* 0x000000030c007220 */ /* 0x000fc80000410000 */
[----:B------:R-:W-:-:S05]  /*06e0*/  FFMA.FTZ R13, R13, R13, R0 ;  /* 0x0000000d0d0d7223 */ /* 0x000fca0000010000 */
[----:B------:R-:W-:-:S13]  /*06f0*/  FSETP.NEU.FTZ.AND P0, PT, R13, RZ, PT ;  /* 0x000000ff0d00720b */ /* 0x000fda0003f1d000 */
[----:B------:R-:W-:Y:S05]  /*0700*/  @!P0 BRA `(.L_x_4489) ;  /* 0x000001b000008947 */ /* 0x000fea0003800000 */
[C---:B------:R-:W-:Y:S01]  /*0710*/  FADD.FTZ.RZ R0, R13.reuse, 1 ;  /* 0x3f8000000d007421 */ /* 0x040fe2000001c000 */
[----:B------:R-:W-:Y:S01]  /*0720*/  MOV R12, 0x3e800000 ;  /* 0x3e800000000c7802 */ /* 0x000fe20000000f00 */
[----:B------:R-:W-:Y:S01]  /*0730*/  HFMA2.MMA R19, -RZ, RZ, 1.3056640625, -1.8671875 ;  /* 0x3d39bf78ff137435 */ /* 0x000fe200000001ff */
        /* <DEDUP_REMOVED lines=24> */
.L_x_4489:
[----:B------:R-:W-:Y:S05]  /*08c0*/  BSYNC B0 ;  /* 0x0000000000007941 */ /* 0x000fea0003800000 */
.L_x_4487:
        /* <DEDUP_REMOVED lines=17> */
[----:B-----5:R-:W-:Y:S05]  /*09e0*/  CALL.REL.NOINC `($__internal_4_$__cuda_sm3x_div_rn_ftz_f32_slowpath) ;  /* 0x00007b9000007944 */ /* 0x020fea0003c00000 */
.L_x_4491:
[----:B------:R-:W-:Y:S05]  /*09f0*/  BSYNC B2 ;  /* 0x0000000000027941 */ /* 0x000fea0003800000 */
.L_x_4490:
        /* <DEDUP_REMOVED lines=18> */
.L_x_4493:
[----:B------:R-:W-:Y:S02]  /*0b20*/  ISETP.GE.AND P0, PT, R32, RZ, PT ;  /* 0x000000ff2000720c */ /* 0x000fe40003f06270 */
[----:B------:R-:W-:-:S11]  /*0b30*/  MOV R3, 0x3fd774eb ;  /* 0x3fd774eb00037802 */ /* 0x000fd60000000f00 */
[----:B------:R-:W-:-:S04]  /*0b40*/  @P0 FFMA.FTZ R2, R3, 0.93318945169448852539, -R2 ;  /* 0x3f6ee58103020823 */ /* 0x000fc80000010802 */
[----:B------:R-:W-:Y:S02]  /*0b50*/  @!P0 FFMA.FTZ R2, R3, 0.93318945169448852539, R2 ;  /* 0x3f6ee58103028823 */ /* 0x000fe40000010002 */
.L_x_4494:
[----:B------:R-:W-:Y:S05]  /*0b60*/  BSYNC B0 ;  /* 0x0000000000007941 */ /* 0x000fea0003800000 */
.L_x_4492:
[----:B------:R-:W-:Y:S01]  /*0b70*/  FADD.FTZ R3, |R14|, -RZ ;  /* 0x800000ff0e037221 */ /* 0x000fe20000010200 */
[----:B------:R-:W-:Y:S01]  /*0b80*/  FSETP.NEU.FTZ.AND P0, PT, |R32|, |R15|, PT ;  /* 0x4000000f2000720b */ /* 0x000fe20003f1d200 */
[----:B------:R-:W-:Y:S01]  /*0b90*/  HFMA2.MMA R18, -RZ, RZ, 2.04296875, -15.78125 ;  /* 0x4016cbe4ff127435 */ /* 0x000fe200000001ff */
[----:B------:R-:W-:Y:S01]  /*0ba0*/  MOV R24, R2 ;  /* 0x0000000200187202 */ /* 0x000fe20000000f00 */
[----:B------:R-:W-:Y:S01]  /*0bb0*/  BSSY B0, `(.L_x_4495) ;  /* 0x000004a000007945 */ /* 0x000fe20003800000 */
[-C--:B------:R-:W-:Y:S02]  /*0bc0*/  IMNMX R0, R30, R3.reuse, !PT ;  /* 0x000000031e007217 */ /* 0x080fe40007800200 */
[----:B------:R-:W-:Y:S02]  /*0bd0*/  ISETP.GE.AND P2, PT, R32, RZ, PT ;  /* 0x000000ff2000720c */ /* 0x000fe40003f46270 */
[----:B------:R-:W-:Y:S02]  /*0be0*/  LOP3.LUT R2, R0, 0xfe000000, RZ, 0xc0, !PT ;  /* 0xfe00000000027812 */ /* 0x000fe400078ec0ff */
[----:B------:R-:W-:-:S02]  /*0bf0*/  IMNMX R3, R30, R3, PT ;  /* 0x000000031e037217 */ /* 0x000fc40003800200 */
[----:B------:R-:W-:Y:S02]  /*0c00*/  IADD3 R16, -R2, 0x7e800000, RZ ;  /* 0x7e80000002107810 */ /* 0x000fe40007ffe1ff */
[----:B------:R-:W-:Y:S02]  /*0c10*/  @!P0 FSEL R24, R18, 0.78539818525314331055, !P2 ;  /* 0x3f490fdb12188808 */ /* 0x000fe40005000000 */
[----:B------:R-:W-:Y:S01]  /*0c20*/  FSETP.NEU.FTZ.AND P1, PT, R19, RZ, PT ;  /* 0x000000ff1300720b */ /* 0x000fe20003f3d000 */
[CC--:B------:R-:W-:Y:S01]  /*0c30*/  FMUL.FTZ R18, R3.reuse, R16.reuse ;  /* 0x0000001003127220 */ /* 0x0c0fe20000410000 */
[----:B------:R-:W-:Y:S01]  /*0c40*/  FSETP.NEU.FTZ.AND P0, PT, R3, RZ, PT ;  /* 0x000000ff0300720b */ /* 0x000fe20003f1d000 */
[----:B------:R-:W-:Y:S01]  /*0c50*/  FMUL.FTZ R16, R0, R16 ;  /* 0x0000001000107220 */ /* 0x000fe20000410000 */
[----:B------:R-:W-:Y:S01]  /*0c60*/  LOP3.LUT R2, R2, 0x800000, RZ, 0xfc, !PT ;  /* 0x0080000002027812 */ /* 0x000fe200078efcff */
[----:B------:R-:W-:-:S04]  /*0c70*/  FMUL.FTZ R19, R18, R18 ;  /* 0x0000001212137220 */ /* 0x000fc80000410000 */
[----:B------:R-:W-:-:S04]  /*0c80*/  FFMA.FTZ R16, R16, R16, R19 ;  /* 0x0000001010107223 */ /* 0x000fc80000010013 */
[----:B------:R-:W0:Y:S01]  /*0c90*/  MUFU.SQRT R19, R16 ;  /* 0x0000001000137308 */ /* 0x000e220000002000 */
[----:B------:R-:W-:-:S04]  /*0ca0*/  @!P1 FSEL R24, RZ, 3.1415927410125732422, P2 ;  /* 0x40490fdbff189808 */ /* 0x000fc80001000000 */
[----:B------:R-:W-:Y:S01]  /*0cb0*/  LOP3.LUT R24, R24, 0x80000000, R15, 0xb8, !PT ;  /* 0x8000000018187812 */ /* 0x000fe200078eb80f */
        /* <DEDUP_REMOVED lines=25> */
.L_x_4496:
        /* <DEDUP_REMOVED lines=32> */
.L_x_4497:
[----:B------:R-:W-:Y:S05]  /*1050*/  BSYNC B0 ;  /* 0x0000000000007941 */ /* 0x000fea0003800000 */
.L_x_4495:
        /* <DEDUP_REMOVED lines=17> */
[----:B------:R-:W-:Y:S05]  /*1170*/  CALL.REL.NOINC `($__internal_4_$__cuda_sm3x_div_rn_ftz_f32_slowpath) ;  /* 0x0000740000007944 */ /* 0x000fea0003c00000 */
.L_x_4499:
[----:B------:R-:W-:Y:S05]  /*1180*/  BSYNC B2 ;  /* 0x0000000000027941 */ /* 0x000fea0003800000 */
.L_x_4498:
        /* <DEDUP_REMOVED lines=18> */
.L_x_4501:
[----:B------:R-:W-:Y:S02]  /*12b0*/  ISETP.GE.AND P0, PT, R32, RZ, PT ;  /* 0x000000ff2000720c */ /* 0x000fe40003f06270 */
[----:B------:R-:W-:-:S11]  /*12c0*/  MOV R3, 0x3fd774eb ;  /* 0x3fd774eb00037802 */ /* 0x000fd60000000f00 */
[----:B------:R-:W-:-:S04]  /*12d0*/  @P0 FFMA.FTZ R2, R3, 0.93318945169448852539, -R2 ;  /* 0x3f6ee58103020823 */ /* 0x000fc80000010802 */
[----:B------:R-:W-:Y:S02]  /*12e0*/  @!P0 FFMA.FTZ R2, R3, 0.93318945169448852539, R2 ;  /* 0x3f6ee58103028823 */ /* 0x000fe40000010002 */
.L_x_4502:
[----:B------:R-:W-:Y:S05]  /*12f0*/  BSYNC B0 ;  /* 0x0000000000007941 */ /* 0x000fea0003800000 */
.L_x_4500:
[----:B------:R-:W-:Y:S01]  /*1300*/  FADD.FTZ R3, |R20|, -RZ ;  /* 0x800000ff14037221 */ /* 0x000fe20000010200 */
[----:B------:R-:W-:Y:S01]  /*1310*/  FSETP.NEU.FTZ.AND P0, PT, |R32|, |R21|, PT ;  /* 0x400000152000720b */ /* 0x000fe20003f1d200 */
[----:B------:R-:W-:Y:S01]  /*1320*/  HFMA2.MMA R16, -RZ, RZ, 2.04296875, -15.78125 ;  /* 0x4016cbe4ff107435 */ /* 0x000fe200000001ff */
[----:B------:R-:W-:Y:S01]  /*1330*/  MOV R18, R2 ;  /* 0x0000000200127202 */ /* 0x000fe20000000f00 */
[----:B------:R-:W-:Y:S01]  /*1340*/  BSSY B0, `(.L_x_4503) ;  /* 0x000004a000007945 */ /* 0x000fe20003800000 */
[----:B------:R-:W-:Y:S02]  /*1350*/  IMNMX R0, R30, R3, !PT ;  /* 0x000000031e007217 */ /* 0x000fe40007800200 */
[----:B------:R-:W-:Y:S02]  /*1360*/  FSETP.NEU.FTZ.AND P1, PT, R13, RZ, PT ;  /* 0x000000ff0d00720b */ /* 0x000fe40003f3d000 */
[----:B------:R-:W-:Y:S02]  /*1370*/  LOP3.LUT R2, R0, 0xfe000000, RZ, 0xc0, !PT ;  /* 0xfe00000000027812 */ /* 0x000fe400078ec0ff */
[----:B------:R-:W-:-:S02]  /*1380*/  ISETP.GE.AND P2, PT, R32, RZ, PT ;  /* 0x000000ff2000720c */ /* 0x000fc40003f46270 */
[----:B------:R-:W-:Y:S02]  /*1390*/  IMNMX R3, R30, R3, PT ;  /* 0x000000031e037217 */ /* 0x000fe40003800200 */
[----:B------:R-:W-:Y:S02]  /*13a0*/  IADD3 R13, -R2, 0x7e800000, RZ ;  /* 0x7e800000020d7810 */ /* 0x000fe40007ffe1ff */
        /* <DEDUP_REMOVED lines=35> */
.L_x_4504:
        /* <DEDUP_REMOVED lines=32> */
.L_x_4505:
[----:B------:R-:W-:Y:S05]  /*17e0*/  BSYNC B0 ;  /* 0x0000000000007941 */ /* 0x000fea0003800000 */
.L_x_4503:
        /* <DEDUP_REMOVED lines=18> */
.L_x_4507:
[----:B------:R-:W-:Y:S05]  /*1910*/  BSYNC B2 ;  /* 0x0000000000027941 */ /* 0x000fea0003800000 */
.L_x_4506:
        /* <DEDUP_REMOVED lines=18> */
.L_x_4509:
[----:B------:R-:W-:Y:S02]  /*1a40*/  ISETP.GE.AND P0, PT, R32, RZ, PT ;  /* 0x000000ff2000720c */ /* 0x000fe40003f06270 */
[----:B------:R-:W-:-:S11]  /*1a50*/  MOV R3, 0x3fd774eb ;  /* 0x3fd774eb00037802 */ /* 0x000fd60000000f00 */
[----:B------:R-:W-:-:S04]  /*1a60*/  @P0 FFMA.FTZ R2, R3, 0.93318945169448852539, -R2 ;  /* 0x3f6ee58103020823 */ /* 0x000fc80000010802 */
[----:B------:R-:W-:Y:S02]  /*1a70*/  @!P0 FFMA.FTZ R2, R3, 0.93318945169448852539, R2 ;  /* 0x3f6ee58103028823 */ /* 0x000fe40000010002 */
.L_x_4510:
[----:B------:R-:W-:Y:S05]  /*1a80*/  BSYNC B0 ;  /* 0x0000000000007941 */ /* 0x000fea0003800000 */
.L_x_4508:
        /* <DEDUP_REMOVED lines=46> */
.L_x_4512:
        /* <DEDUP_REMOVED lines=32> */
.L_x_4513:
[----:B------:R-:W-:Y:S05]  /*1f70*/  BSYNC B0 ;  /* 0x0000000000007941 */ /* 0x000fea0003800000 */
.L_x_4511:
        /* <DEDUP_REMOVED lines=18> */
.L_x_4515:
[----:B------:R-:W-:Y:S05]  /*20a0*/  BSYNC B2 ;  /* 0x0000000000027941 */ /* 0x000fea0003800000 */
.L_x_4514:
        /* <DEDUP_REMOVED lines=18> */
.L_x_4517:
[----:B------:R-:W-:Y:S02]  /*21d0*/  ISETP.GE.AND P0, PT, R32, RZ, PT ;  /* 0x000000ff2000720c */ /* 0x000fe40003f06270 */
[----:B------:R-:W-:-:S11]  /*21e0*/  MOV R3, 0x3fd774eb ;  /* 0x3fd774eb00037802 */ /* 0x000fd60000000f00 */
[----:B------:R-:W-:-:S04]  /*21f0*/  @P0 FFMA.FTZ R2, R3, 0.93318945169448852539, -R2 ;  /* 0x3f6ee58103020823 */ /* 0x000fc80000010802 */
[----:B------:R-:W-:Y:S02]  /*2200*/  @!P0 FFMA.FTZ R2, R3, 0.93318945169448852539, R2 ;  /* 0x3f6ee58103028823 */ /* 0x000fe40000010002 */
.L_x_4518:
[----:B------:R-:W-:Y:S05]  /*2210*/  BSYNC B0 ;  /* 0x0000000000007941 */ /* 0x000fea0003800000 */
.L_x_4516:
        /* <DEDUP_REMOVED lines=46> */
.L_x_4520:
        /* <DEDUP_REMOVED lines=32> */
.L_x_4521:
[----:B------:R-:W-:Y:S05]  /*2700*/  BSYNC B0 ;  /* 0x0000000000007941 */ /* 0x000fea0003800000 */
.L_x_4519:
        /* <DEDUP_REMOVED lines=18> */
.L_x_4523:
[----:B------:R-:W-:Y:S05]  /*2830*/  BSYNC B2 ;  /* 0x0000000000027941 */ /* 0x000fea0003800000 */
.L_x_4522:
        /* <DEDUP_REMOVED lines=18> */
.L_x_4525:
[----:B------:R-:W-:Y:S02]  /*2960*/  ISETP.GE.AND P0, PT, R32, RZ, PT ;  /* 0x000000ff2000720c */ /* 0x000fe40003f06270 */
[----:B------:R-:W-:-:S11]  /*2970*/  MOV R3, 0x3fd774eb ;  /* 0x3fd774eb00037802 */ /* 0x000fd60000000f00 */
[----:B------:R-:W-:-:S04]  /*2980*/  @P0 FFMA.FTZ R2, R3, 0.93318945169448852539, -R2 ;  /* 0x3f6ee58103020823 */ /* 0x000fc80000010802 */
[----:B------:R-:W-:Y:S02]  /*2990*/  @!P0 FFMA.FTZ R2, R3, 0.93318945169448852539, R2 ;  /* 0x3f6ee58103028823 */ /* 0x000fe40000010002 */
.L_x_4526:
[----:B------:R-:W-:Y:S05]  /*29a0*/  BSYNC B0 ;  /* 0x0000000000007941 */ /* 0x000fea0003800000 */
.L_x_4524:
        /* <DEDUP_REMOVED lines=46> */
.L_x_4528:
        /* <DEDUP_REMOVED lines=32> */
.L_x_4529:
[----:B------:R-:W-:Y:S05]  /*2e90*/  BSYNC B0 ;  /* 0x0000000000007941 */ /* 0x000fea0003800000 */
.L_x_4527:
        /* <DEDUP_REMOVED lines=18> */
.L_x_4531:
[----:B------:R-:W-:Y:S05]  /*2fc0*/  BSYNC B2 ;  /* 0x0000000000027941 */ /* 0x000fea0003800000 */
.L_x_4530:
        /* <DEDUP_REMOVED lines=18> */
.L_x_4533:
[----:B------:R-:W-:Y:S02]  /*30f0*/  ISETP.GE.AND P0, PT, R32, RZ, PT ;  /* 0x000000ff2000720c */ /* 0x000fe40003f06270 */
[----:B------:R-:W-:-:S11]  /*3100*/  MOV R3, 0x3fd774eb ;  /* 0x3fd774eb00037802 */ /* 0x000fd60000000f00 */
[----:B------:R-:W-:-:S04]  /*3110*/  @P0 FFMA.FTZ R2, R3, 0.93318945169448852539, -R2 ;  /* 0x3f6ee58103020823 */ /* 0x000fc80000010802 */
[----:B------:R-:W-:Y:S02]  /*3120*/  @!P0 FFMA.FTZ R2, R3, 0.93318945169448852539, R2 ;  /* 0x3f6ee58103028823 */ /* 0x000fe40000010002 */
.L_x_4534:
[----:B------:R-:W-:Y:S05]  /*3130*/  BSYNC B0 ;  /* 0x0000000000007941 */ /* 0x000fea0003800000 */
.L_x_4532:
        /* <DEDUP_REMOVED lines=46> */
.L_x_4536:
        /* <DEDUP_REMOVED lines=32> */
.L_x_4537:
[----:B------:R-:W-:Y:S05]  /*3620*/  BSYNC B0 ;  /* 0x0000000000007941 */ /* 0x000fea0003800000 */
.L_x_4535:
        /* <DEDUP_REMOVED lines=18> */
.L_x_4539:
[----:B------:R-:W-:Y:S05]  /*3750*/  BSYNC B2 ;  /* 0x0000000000027941 */ /* 0x000fea0003800000 */
.L_x_4538:
        /* <DEDUP_REMOVED lines=18> */
.L_x_4541:
[----:B------:R-:W-:Y:S02]  /*3880*/  ISETP.GE.AND P0, PT, R32, RZ, PT ;  /* 0x000000ff2000720c */ /* 0x000fe40003f06270 */
[----:B------:R-:W-:-:S11]  /*3890*/  MOV R3, 0x3fd774eb ;  /* 0x3fd774eb00037802 */ /* 0x000fd60000000f00 */
[----:B------:R-:W-:-:S04]  /*38a0*/  @P0 FFMA.FTZ R2, R3, 0.93318945169448852539, -R2 ;  /* 0x3f6ee58103020823 */ /* 0x000fc80000010802 */
[----:B------:R-:W-:Y:S02]  /*38b0*/  @!P0 FFMA.FTZ R2, R3, 0.93318945169448852539, R2 ;  /* 0x3f6ee58103028823 */ /* 0x000fe40000010002 */
.L_x_4542:
[----:B------:R-:W-:Y:S05]  /*38c0*/  BSYNC B0 ;  /* 0x0000000000007941 */ /* 0x000fea0003800000 */
.L_x_4540:
        /* <DEDUP_REMOVED lines=46> */
.L_x_4544:
        /* <DEDUP_REMOVED lines=32> */
.L_x_4545:
[----:B------:R-:W-:Y:S05]  /*3db0*/  BSYNC B0 ;  /* 0x0000000000007941 */ /* 0x000fea0003800000 */
.L_x_4543:
[----:B------:R-:W-:Y:S01]  /*3dc0*/  UMOV UR7, 0x8 ;  /* 0x0000000800077882 */ /* 0x000fe20000000000 */
[----:B------:R-:W-:Y:S01]  /*3dd0*/  MOV R16, R12 ;  /* 0x0000000c00107202 */ /* 0x000fe20000000f00 */
[----:B------:R-:W-:Y:S01]  /*3de0*/  ULDC.64 UR4, c[0x0][0x168] ;  /* 0x00005a0000047ab9 */ /* 0x000fe20000000a00 */
[----:B------:R-:W-:Y:S01]  /*3df0*/  MOV R18, R14 ;  /* 0x0000000e00127202 */ /* 0x000fe20000000f00 */
[----:B------:R-:W-:Y:S01]  /*3e00*/  UIMAD.WIDE.U32 UR4, UR6, UR7, UR4 ;  /* 0x00000007060472a5 */ /* 0x000fe2000f8e0004 */
[----:B------:R-:W-:Y:S02]  /*3e10*/  MOV R12, R20 ;  /* 0x00000014000c7202 */ /* 0x000fe40000000f00 */
[----:B------:R-:W-:Y:S02]  /*3e20*/  MOV R14, R22 ;  /* 0x00000016000e7202 */ /* 0x000fe40000000f00 */
[----:B------:R-:W-:Y:S02]  /*3e30*/  MOV R20, R4 ;  /* 0x0000000400147202 */ /* 0x000fe40000000f00 */
[----:B------:R-:W-:-:S02]  /*3e40*/  MOV R2, UR4 ;  /* 0x0000000400027c02 */ /* 0x000fc40008000f00 */
[----:B------:R-:W-:Y:S02]  /*3e50*/  MOV R3, UR5 ;  /* 0x0000000500037c02 */ /* 0x000fe40008000f00 */
[----:B------:R-:W-:Y:S02]  /*3e60*/  MOV R22, R6 ;  /* 0x0000000600167202 */ /* 0x000fe40000000f00 */
[----:B------:R-:W-:Y:S01]  /*3e70*/  MOV R4, R8 ;  /* 0x0000000800047202 */ /* 0x000fe20000000f00 */
[----:B------:R-:W-:Y:S01]  /*3e80*/  IMAD.WIDE R28, R28, 0x10, R2 ;  /* 0x000000101c1c7825 */ /* 0x000fe200078e0202 */
[----:B------:R-:W-:-:S04]  /*3e90*/  MOV R6, R10 ;  /* 0x0000000a00067202 */ /* 0x000fc80000000f00 */
[----:B------:R-:W-:Y:S04]  /*3ea0*/  STG.E.128 [R28.64], R16 ;  /* 0x000000101c007986 */ /* 0x000fe8000c101d08 */
[----:B------:R-:W-:Y:S04]  /*3eb0*/  STG.E.128 [R28.64+0x800], R12 ;  /* 0x0008000c1c007986 */ /* 0x000fe8000c101d08 */
[----:B------:R-:W-:Y:S04]  /*3ec0*/  STG.E.128 [R28.64+0x1000], R20 ;  /* 0x001000141c007986 */ /* 0x000fe8000c101d08 */
[----:B------:R-:W-:Y:S01]  /*3ed0*/  STG.E.128 [R28.64+0x1800], R4 ;  /* 0x001800041c007986 */ /* 0x000fe2000c101d08 */
[----:B------:R-:W-:Y:S05]  /*3ee0*/  EXIT ;  /* 0x000000000000794d */ /* 0x000fea0003800000 */
.L_x_4481:
[----:B------:R-:W0:Y:S01]  /*3ef0*/  S2R R10, SR_TID.X ;  /* 0x00000000000a7919 */ /* 0x000e220000002100 */
[----:B------:R-:W-:Y:S01]  /*3f00*/  CS2R R8, SRZ ;  /* 0x0000000000087805 */ /* 0x000fe2000001ff00 */
[----:B------:R-:W-:Y:S01]  /*3f10*/  CS2R R6, SRZ ;  /* 0x0000000000067805 */ /* 0x000fe2000001ff00 */
[----:B------:R-:W-:Y:S01]  /*3f20*/  CS2R R30, SRZ ;  /* 0x00000000001e7805 */ /* 0x000fe2000001ff00 */
[----:B------:R-:W-:Y:S01]  /*3f30*/  CS2R R28, SRZ ;  /* 0x00000000001c7805 */ /* 0x000fe2000001ff00 */
[----:B0-----:R-:W-:-:S13]  /*3f40*/  ISETP.GE.AND P0, PT, R10, UR4, PT ;  /* 0x000000040a007c0c */ /* 0x001fda000bf06270 */
[C---:B------:R-:W-:Y:S02]  /*3f50*/  @!P0 IADD3 R12, R10.reuse, UR6, RZ ;  /* 0x000000060a0c8c10 */ /* 0x040fe4000fffe0ff */
[----:B------:R-:W-:Y:S02]  /*3f60*/  @!P0 IADD3 R10, R10, 0x80, RZ ;  /* 0x000000800a0a8810 */ /* 0x000fe40007ffe0ff */
[----:B------:R-:W-:Y:S02]  /*3f70*/  @!P0 MOV R13, 0x8 ;  /* 0x00000008000d8802 */ /* 0x000fe40000000f00 */
[----:B------:R-:W-:-:S03]  /*3f80*/  ISETP.GE.AND P6, PT, R10, UR4, PT ;  /* 0x000000040a007c0c */ /* 0x000fc6000bfc6270 */
[----:B------:R-:W-:-:S05]  /*3f90*/  @!P0 IMAD.WIDE.U32 R12, R12, R13, c[0x0][0x170] ;  /* 0x00005c000c0c8625 */ /* 0x000fca00078e000d */
[----:B------:R0:W5:Y:S05]  /*3fa0*/  @!P0 LDG.E.64 R6, [R12.64] ;  /* 0x000000080c068981 */ /* 0x00016a000c1e1b00 */
        /* <DEDUP_REMOVED lines=10> */
[----:B------:R-:W-:Y:S01]  /*4050*/  @!P5 IMAD.WIDE.U32 R18, R18, R19, c[0x0][0x170] ;  /* 0x00005c001212d625 */ /* 0x000fe200078e0013 */
[----:B------:R-:W-:Y:S01]  /*4060*/  CS2R R4, SRZ ;  /* 0x0000000000047805 */ /* 0x000fe2000001ff00 */
[----:B------:R-:W-:Y:S01]  /*4070*/  CS2R R22, SRZ ;  /* 0x0000000000167805 */ /* 0x000fe2000001ff00 */
[----:B------:R-:W-:Y:S01]  /*4080*/  CS2R R20, SRZ ;  /* 0x0000000000147805 */ /* 0x000fe2000001ff00 */
[----:B------:R-:W-:Y:S01]  /*4090*/  CS2R R14, SRZ ;  /* 0x00000000000e7805 */ /* 0x000fe2000001ff00 */
[----:B------:R2:W5:Y:S05]  /*40a0*/  @!P5 LDG.E.64 R28, [R18.64] ;  /* 0x00000008121cd981 */ /* 0x00056a000c1e1b00 */
[----:B------:R-:W-:-:S02]  /*40b0*/  @!P4 IADD3 R24, R10, UR6, RZ ;  /* 0x000000060a18cc10 */ /* 0x000fc4000fffe0ff */
[----:B------:R-:W-:Y:S02]  /*40c0*/  @!P4 IADD3 R10, R10, 0x80, RZ ;  /* 0x000000800a0ac810 */ /* 0x000fe40007ffe0ff */
[----:B------:R-:W-:Y:S02]  /*40d0*/  @!P4 MOV R25, 0x8 ;  /* 0x000000080019c802 */ /* 0x000fe40000000f00 */
[----:B------:R-:W-:-:S03]  /*40e0*/  ISETP.GE.AND P3, PT, R10, UR4, PT ;  /* 0x000000040a007c0c */ /* 0x000fc6000bf66270 */
[----:B------:R-:W-:-:S05]  /*40f0*/  @!P4 IMAD.WIDE.U32 R24, R24, R25, c[0x0][0x170] ;  /* 0x00005c001818c625 */ /* 0x000fca00078e0019 */
[----:B------:R3:W5:Y:S05]  /*4100*/  @!P4 LDG.E.64 R30, [R24.64] ;  /* 0x00000008181ec981 */ /* 0x00076a000c1e1b00 */
[C---:B------:R-:W-:Y:S02]  /*4110*/  @!P3 IADD3 R2, R10.reuse, UR6, RZ ;  /* 0x000000060a02bc10 */ /* 0x040fe4000fffe0ff */
[----:B------:R-:W-:-:S04]  /*4120*/  @!P3 IADD3 R10, R10, 0x80, RZ ;  /* 0x000000800a0ab810 */ /* 0x000fc80007ffe0ff */
[----:B------:R-:W-:-:S13]  /*4130*/  ISETP.GE.AND P2, PT, R10, UR4, PT ;  /* 0x000000040a007c0c */ /* 0x000fda000bf46270 */
[C---:B------:R-:W-:Y:S02]  /*4140*/  @!P2 IADD3 R0, R10.reuse, UR6, RZ ;  /* 0x000000060a00ac10 */ /* 0x040fe4000fffe0ff */
[----:B------:R-:W-:-:S04]  /*4150*/  @!P2 IADD3 R10, R10, 0x80, RZ ;  /* 0x000000800a0aa810 */ /* 0x000fc80007ffe0ff */
[----:B------:R-:W-:-:S13]  /*4160*/  ISETP.GE.AND P1, PT, R10, UR4, PT ;  /* 0x000000040a007c0c */ /* 0x000fda000bf26270 */
[C---:B------:R-:W-:Y:S02]  /*4170*/  @!P1 IADD3 R3, R10.reuse, UR6, RZ ;  /* 0x000000060a039c10 */ /* 0x040fe4000fffe0ff */
[----:B------:R-:W-:-:S04]  /*4180*/  @!P1 IADD3 R10, R10, 0x80, RZ ;  /* 0x000000800a0a9810 */ /* 0x000fc80007ffe0ff */
[----:B------:R-:W-:Y:S02]  /*4190*/  ISETP.GE.AND P6, PT, R10, UR4, PT ;  /* 0x000000040a007c0c */ /* 0x000fe4000bfc6270 */
[----:B-1----:R-:W-:Y:S02]  /*41a0*/  @!P3 MOV R17, 0x8 ;  /* 0x000000080011b802 */ /* 0x002fe40000000f00 */
[----:B0-----:R-:W-:Y:S02]  /*41b0*/  @!P1 MOV R12, 0x8 ;  /* 0x00000008000c9802 */ /* 0x001fe40000000f00 */
[----:B------:R-:W-:Y:S01]  /*41c0*/  @!P2 MOV R11, 0x8 ;  /* 0x00000008000ba802 */ /* 0x000fe20000000f00 */
[----:B------:R-:W-:-:S06]  /*41d0*/  @!P3 IMAD.WIDE.U32 R16, R2, R17, c[0x0][0x170] ;  /* 0x00005c000210b625 */ /* 0x000fcc00078e0011 */
[----:B------:R-:W-:Y:S02]  /*41e0*/  @!P6 IADD3 R10, R10, UR6, RZ ;  /* 0x000000060a0aec10 */ /* 0x000fe4000fffe0ff */
[----:B------:R-:W-:Y:S01]  /*41f0*/  @!P6 MOV R13, 0x8 ;  /* 0x00000008000de802 */ /* 0x000fe20000000f00 */
[----:B---3--:R-:W-:Y:S01]  /*4200*/  @!P1 IMAD.WIDE.U32 R24, R3, R12, c[0x0][0x170] ;  /* 0x00005c0003189625 */ /* 0x008fe200078e000c */
[----:B------:R0:W5:Y:S03]  /*4210*/  @!P3 LDG.E.64 R4, [R16.64] ;  /* 0x000000081004b981 */ /* 0x000166000c1e1b00 */
[----:B--2---:R-:W-:Y:S01]  /*4220*/  @!P2 IMAD.WIDE.U32 R18, R0, R11, c[0x0][0x170] ;  /* 0x00005c000012a625 */ /* 0x004fe200078e000b */
[----:B------:R0:W5:Y:S03]  /*4230*/  @!P1 LDG.E.64 R20, [R24.64] ;  /* 0x0000000818149981 */ /* 0x000166000c1e1b00 */
[----:B------:R-:W-:Y:S01]  /*4240*/  @!P6 IMAD.WIDE.U32 R2, R10, R13, c[0x0][0x170] ;  /* 0x00005c000a02e625 */ /* 0x000fe200078e000d */
[----:B------:R0:W5:Y:S04]  /*4250*/  @!P2 LDG.E.64 R22, [R18.64] ;  /* 0x000000081216a981 */ /* 0x000168000c1e1b00 */
[----:B------:R0:W5:Y:S01]  /*4260*/  @!P6 LDG.E.64 R14, [R2.64] ;  /* 0x00000008020ee981 */ /* 0x000162000c1e1b00 */
[----:B------:R-:W-:Y:S01]  /*4270*/  BSSY B2, `(.L_x_4546) ;  /* 0x000007c000027945 */ /* 0x000fe20003800000 */
[----:B------:R-:W-:Y:S01]  /*4280*/  HFMA2.MMA R11, -RZ, RZ, 0, 0 ;  /* 0x00000000ff0b7435 */ /* 0x000fe200000001ff */
[----:B------:R-:W-:Y:S01]  /*4290*/  CS2R R12, SRZ ;  /* 0x00000000000c7805 */ /* 0x000fe2000001ff00 */
[----:B------:R-:W-:Y:S05]  /*42a0*/  @P0 BRA `(.L_x_4547) ;  /* 0x0000078000000947 */ /* 0x000fea0003800000 */
[----:B-----5:R-:W-:Y:S01]  /*42b0*/  FADD.FTZ R12, R6, 1 ;  /* 0x3f800000060c7421 */ /* 0x020fe20000010000 */
[----:B------:R-:W-:Y:S01]  /*42c0*/  BSSY B3, `(.L_x_4548) ;  /* 0x0000011000037945 */ /* 0x000fe20003800000 */
[----:B0-----:R-:W-:-:S02]  /*42d0*/  FADD.FTZ R17, |R7|, -RZ ;  /* 0x800000ff07117221 */ /* 0x001fc40000010200 */
        /* <DEDUP_REMOVED lines=15> */
.L_x_4549:
[----:B------:R-:W-:Y:S05]  /*43d0*/  BSYNC B3 ;  /* 0x0000000000037941 */ /* 0x000fea0003800000 */
.L_x_4548:
        /* <DEDUP_REMOVED lines=18> */
.L_x_4551:
[----:B------:R-:W-:Y:S02]  /*4500*/  ISETP.GE.AND P0, PT, R12, RZ, PT ;  /* 0x000000ff0c00720c */ /* 0x000fe40003f06270 */
[----:B------:R-:W-:-:S11]  /*4510*/  MOV R3, 0x3fd774eb ;  /* 0x3fd774eb00037802 */ /* 0x000fd60000000f00 */
[----:B------:R-:W-:-:S04]  /*4520*/  @P0 FFMA.FTZ R2, R3, 0.93318945169448852539, -R2 ;  /* 0x3f6ee58103020823 */ /* 0x000fc80000010802 */
[----:B------:R-:W-:Y:S02]  /*4530*/  @!P0 FFMA.FTZ R2, R3, 0.93318945169448852539, R2 ;  /* 0x3f6ee58103028823 */ /* 0x000fe40000010002 */
.L_x_4552:
[----:B------:R-:W-:Y:S05]  /*4540*/  BSYNC B0 ;  /* 0x0000000000007941 */ /* 0x000fea0003800000 */
.L_x_4550:
[----:B------:R-:W-:Y:S01]  /*4550*/  FADD.FTZ R0, |R6|, -RZ ;  /* 0x800000ff06007221 */ /* 0x000fe20000010200 */
[C---:B------:R-:W-:Y:S01]  /*4560*/  FSETP.NEU.FTZ.AND P1, PT, |R12|.reuse, |R7|, PT ;  /* 0x400000070c00720b */ /* 0x040fe20003f3d200 */
[----:B------:R-:W-:Y:S01]  /*4570*/  HFMA2.MMA R16, -RZ, RZ, 2.04296875, -15.78125 ;  /* 0x4016cbe4ff107435 */ /* 0x000fe200000001ff */
[----:B------:R-:W-:Y:S02]  /*4580*/  MOV R18, R2 ;  /* 0x0000000200127202 */ /* 0x000fe40000000f00 */
[-C--:B------:R-:W-:Y:S02]  /*4590*/  IMNMX R3, R17, R0.reuse, !PT ;  /* 0x0000000011037217 */ /* 0x080fe40007800200 */
[----:B------:R-:W-:Y:S02]  /*45a0*/  FSETP.NEU.FTZ.AND P0, PT, R13, RZ, PT ;  /* 0x000000ff0d00720b */ /* 0x000fe40003f1d000 */
[----:B------:R-:W-:Y:S02]  /*45b0*/  LOP3.LUT R2, R3, 0xfe000000, RZ, 0xc0, !PT ;  /* 0xfe00000003027812 */ /* 0x000fe400078ec0ff */
[C---:B------:R-:W-:Y:S01]  /*45c0*/  ISETP.GE.AND P2, PT, R12.reuse, RZ, PT ;  /* 0x000000ff0c00720c */ /* 0x040fe20003f46270 */
[----:B------:R-:W-:Y:S01]  /*45d0*/  FADD.FTZ R12, |R12|, |R7| ;  /* 0x400000070c0c7221 */ /* 0x000fe20000010200 */
[----:B------:R-:W-:-:S02]  /*45e0*/  IMNMX R0, R17, R0, PT ;  /* 0x0000000011007217 */ /* 0x000fc40003800200 */
[----:B------:R-:W-:Y:S02]  /*45f0*/  IADD3 R13, -R2, 0x7e800000, RZ ;  /* 0x7e800000020d7810 */ /* 0x000fe40007ffe1ff */
[----:B------:R-:W-:Y:S02]  /*4600*/  @!P1 FSEL R18, R16, 0.78539818525314331055, !P2 ;  /* 0x3f490fdb10129808 */ /* 0x000fe40005000000 */
[C---:B------:R-:W-:Y:S01]  /*4610*/  FSETP.NEU.FTZ.AND P1, PT, R0.reuse, RZ, PT ;  /* 0x000000ff0000720b */ /* 0x040fe20003f3d000 */
[-C--:B------:R-:W-:Y:S01]  /*4620*/  FMUL.FTZ R16, R0, R13.reuse ;  /* 0x0000000d00107220 */ /* 0x080fe20000410000 */
[----:B------:R-:W-:Y:S01]  /*4630*/  LOP3.LUT R2, R2, 0x800000, RZ, 0xfc, !PT ;  /* 0x0080000002027812 */ /* 0x000fe200078efcff */
[----:B------:R-:W-:Y:S01]  /*4640*/  FMUL.FTZ R13, R3, R13 ;  /* 0x0000000d030d7220 */ /* 0x000fe20000410000 */
[----:B------:R-:W-:Y:S01]  /*4650*/  @!P0 FSEL R18, RZ, 3.1415927410125732422, P2 ;  /* 0x40490fdbff128808 */ /* 0x000fe20001000000 */
[----:B------:R-:W-:Y:S01]  /*4660*/  FMUL.FTZ R16, R16, R16 ;  /* 0x0000001010107220 */ /* 0x000fe20000410000 */
[----:B------:R-:W-:-:S03]  /*4670*/  FSETP.GTU.FTZ.AND P0, PT, |R12|, +INF , PT ;  /* 0x7f8000000c00780b */ /* 0x000fc60003f1c200 */
[----:B------:R-:W-:-:S04]  /*4680*/  FFMA.FTZ R16, R13, R13, R16 ;  /* 0x0000000d0d107223 */ /* 0x000fc80000010010 */
[----:B------:R-:W0:Y:S02]  /*4690*/  MUFU.SQRT R13, R16 ;  /* 0x00000010000d7308 */ /* 0x000e240000002000 */
[----:B0-----:R-:W-:Y:S01]  /*46a0*/  @P1 FMUL.FTZ R3, R2, R13 ;  /* 0x0000000d02031220 */ /* 0x001fe20000410000 */
[----:B------:R-:W-:Y:S02]  /*46b0*/  FSETP.NEU.FTZ.AND P1, PT, R0, +INF , PT ;  /* 0x7f8000000000780b */ /* 0x000fe40003f3d000 */
[----:B------:R-:W-:Y:S02]  /*46c0*/  LOP3.LUT R13, R18, 0x80000000, R7, 0xb8, !PT ;  /* 0x80000000120d7812 */ /* 0x000fe400078eb807 */
[----:B------:R-:W-:Y:S02]  /*46d0*/  FSEL R3, R3, +INF , P1 ;  /* 0x7f80000003037808 */ /* 0x000fe40000800000 */
[----:B------:R-:W-:Y:S02]  /*46e0*/  FSEL R13, R12, R13, P0 ;  /* 0x0000000d0c0d7208 */ /* 0x000fe40000000000 */
        /* <DEDUP_REMOVED lines=19> */
.L_x_4553:
        /* <DEDUP_REMOVED lines=33> */
.L_x_4547:
[----:B------:R-:W-:Y:S05]  /*4a30*/  BSYNC B2 ;  /* 0x0000000000027941 */ /* 0x000fea0003800000 */
.L_x_4546:
[----:B0-----:R-:W0:Y:S01]  /*4a40*/  S2R R17, SR_TID.X ;  /* 0x0000000000117919 */ /* 0x001e220000002100 */
[----:B------:R-:W-:Y:S01]  /*4a50*/  BSSY B2, `(.L_x_4554) ;  /* 0x000007d000027945 */ /* 0x000fe20003800000 */
[----:B------:R-:W-:Y:S01]  /*4a60*/  HFMA2.MMA R10, -RZ, RZ, 0, 0 ;  /* 0x00000000ff0a7435 */ /* 0x000fe200000001ff */
[----:B0-----:R-:W-:-:S04]  /*4a70*/  IADD3 R0, R17, 0x80, RZ ;  /* 0x0000008011007810 */ /* 0x001fc80007ffe0ff */
[----:B------:R-:W-:-:S13]  /*4a80*/  ISETP.GE.AND P0, PT, R0, UR4, PT ;  /* 0x0000000400007c0c */ /* 0x000fda000bf06270 */
        /* <DEDUP_REMOVED lines=19> */
.L_x_4557:
[----:B------:R-:W-:Y:S05]  /*4bc0*/  BSYNC B3 ;  /* 0x0000000000037941 */ /* 0x000fea0003800000 */
.L_x_4556:
        /* <DEDUP_REMOVED lines=18> */
.L_x_4559:
[----:B------:R-:W-:Y:S02]  /*4cf0*/  ISETP.GE.AND P0, PT, R10, RZ, PT ;  /* 0x000000ff0a00720c */ /* 0x000fe40003f06270 */
[----:B------:R-:W-:-:S11]  /*4d00*/  MOV R3, 0x3fd774eb ;  /* 0x3fd774eb00037802 */ /* 0x000fd60000000f00 */
[----:B------:R-:W-:-:S04]  /*4d10*/  @P0 FFMA.FTZ R2, R3, 0.93318945169448852539, -R2 ;  /* 0x3f6ee58103020823 */ /* 0x000fc80000010802 */
[----:B------:R-:W-:Y:S02]  /*4d20*/  @!P0 FFMA.FTZ R2, R3, 0.93318945169448852539, R2 ;  /* 0x3f6ee58103028823 */ /* 0x000fe40000010002 */
.L_x_4560:
[----:B------:R-:W-:Y:S05]  /*4d30*/  BSYNC B0 ;  /* 0x0000000000007941 */ /* 0x000fea0003800000 */
.L_x_4558:
        /* <DEDUP_REMOVED lines=17> */
[----:B------:R-:W-:-:S04]  /*4e50*/  FMUL.FTZ R16, R16, R16 ;  /* 0x0000001010107220 */ /* 0x000fc80000410000 */
[----:B------:R-:W-:-:S04]  /*4e60*/  FFMA.FTZ R16, R11, R11, R16 ;  /* 0x0000000b0b107223 */ /* 0x000fc80000010010 */
[----:B------:R-:W0:Y:S02]  /*4e70*/  MUFU.SQRT R11, R16 ;  /* 0x00000010000b7308 */ /* 0x000e240000002000 */
[----:B0-----:R-:W-:Y:S01]  /*4e80*/  @P0 FMUL.FTZ R3, R2, R11 ;  /* 0x0000000b02030220 */ /* 0x001fe20000410000 */
[----:B------:R-:W-:Y:S02]  /*4e90*/  FSETP.NEU.FTZ.AND P0, PT, R0, +INF , PT ;  /* 0x7f8000000000780b */ /* 0x000fe40003f1d000 */
[----:B------:R-:W-:Y:S02]  /*4ea0*/  LOP3.LUT R11, R18, 0x80000000, R9, 0xb8, !PT ;  /* 0x80000000120b7812 */ /* 0x000fe400078eb809 */
[----:B------:R-:W-:Y:S02]  /*4eb0*/  FSEL R3, R3, +INF , P0 ;  /* 0x7f80000003037808 */ /* 0x000fe40000000000 */
[----:B------:R-:W-:Y:S02]  /*4ec0*/  FSETP.GTU.FTZ.AND P0, PT, |R10|, +INF , PT ;  /* 0x7f8000000a00780b */ /* 0x000fe40003f1c200 */
[----:B------:R-:W-:-:S02]  /*4ed0*/  FSETP.GEU.FTZ.AND P1, PT, R3, 0.5, PT ;  /* 0x3f0000000300780b */ /* 0x000fc40003f3e000 */
        /* <DEDUP_REMOVED lines=19> */
.L_x_4561:
        /* <DEDUP_REMOVED lines=33> */
.L_x_4555:
[----:B------:R-:W-:Y:S05]  /*5220*/  BSYNC B2 ;  /* 0x0000000000027941 */ /* 0x000fea0003800000 */
.L_x_4554:
[----:B------:R-:W-:Y:S01]  /*5230*/  IADD3 R0, R17, 0x100, RZ ;  /* 0x0000010011007810 */ /* 0x000fe20007ffe0ff */
[----:B------:R-:W-:Y:S01]  /*5240*/  BSSY B2, `(.L_x_4562) ;  /* 0x000007d000027945 */ /* 0x000fe20003800000 */
[----:B-----5:R-:W-:Y:S01]  /*5250*/  HFMA2.MMA R7, -RZ, RZ, 0, 0 ;  /* 0x00000000ff077435 */ /* 0x020fe200000001ff */
[----:B------:R-:W-:Y:S01]  /*5260*/  CS2R R8, SRZ ;  /* 0x0000000000087805 */ /* 0x000fe2000001ff00 */
[----:B------:R-:W-:-:S13]  /*5270*/  ISETP.GE.AND P0, PT, R0, UR4, PT ;  /* 0x0000000400007c0c */ /* 0x000fda000bf06270 */
        /* <DEDUP_REMOVED lines=19> */
.L_x_4565:
[----:B------:R-:W-:Y:S05]  /*53b0*/  BSYNC B3 ;  /* 0x0000000000037941 */ /* 0x000fea0003800000 */
.L_x_4564:
        /* <DEDUP_REMOVED lines=18> */
.L_x_4567:
[----:B------:R-:W-:Y:S02]  /*54e0*/  ISETP.GE.AND P0, PT, R8, RZ, PT ;  /* 0x000000ff0800720c */ /* 0x000fe40003f06270 */
[----:B------:R-:W-:-:S11]  /*54f0*/  MOV R3, 0x3fd774eb ;  /* 0x3fd774eb00037802 */ /* 0x000fd60000000f00 */
[----:B------:R-:W-:-:S04]  /*5500*/  @P0 FFMA.FTZ R2, R3, 0.93318945169448852539, -R2 ;  /* 0x3f6ee58103020823 */ /* 0x000fc80000010802 */
[----:B------:R-:W-:Y:S02]  /*5510*/  @!P0 FFMA.FTZ R2, R3, 0.93318945169448852539, R2 ;  /* 0x3f6ee58103028823 */ /* 0x000fe40000010002 */
.L_x_4568:
[----:B------:R-:W-:Y:S05]  /*5520*/  BSYNC B0 ;  /* 0x0000000000007941 */ /* 0x000fea0003800000 */
.L_x_4566:
[----:B------:R-:W-:Y:S01]  /*5530*/  FSETP.NEU.FTZ.AND P0, PT, |R8|, |R29|, PT ;  /* 0x4000001d0800720b */ /* 0x000fe20003f1d200 */
[----:B------:R-:W-:Y:S01]  /*5540*/  FADD.FTZ R0, |R28|, -RZ ;  /* 0x800000ff1c007221 */ /* 0x000fe20000010200 */
[----:B------:R-:W-:Y:S01]  /*5550*/  MOV R16, R2 ;  /* 0x0000000200107202 */ /* 0x000fe20000000f00 */
[----:B------:R-:W-:Y:S01]  /*5560*/  HFMA2.MMA R2, -RZ, RZ, 2.04296875, -15.78125 ;  /* 0x4016cbe4ff027435 */ /* 0x000fe200000001ff */
[----:B------:R-:W-:Y:S02]  /*5570*/  FSETP.NEU.FTZ.AND P1, PT, R9, RZ, PT ;  /* 0x000000ff0900720b */ /* 0x000fe40003f3d000 */
[C---:B------:R-:W-:Y:S01]  /*5580*/  ISETP.GE.AND P2, PT, R8.reuse, RZ, PT ;  /* 0x000000ff0800720c */ /* 0x040fe20003f46270 */
[----:B------:R-:W-:-:S06]  /*5590*/  FADD.FTZ R8, |R8|, |R29| ;  /* 0x4000001d08087221 */ /* 0x000fcc0000010200 */
[----:B------:R-:W-:Y:S02]  /*55a0*/  @!P0 FSEL R16, R2, 0.78539818525314331055, !P2 ;  /* 0x3f490fdb02108808 */ /* 0x000fe40005000000 */
[CC--:B------:R-:W-:Y:S02]  /*55b0*/  IMNMX R2, R19.reuse, R0.reuse, !PT ;  /* 0x0000000013027217 */ /* 0x0c0fe40007800200 */
[----:B------:R-:W-:Y:S02]  /*55c0*/  @!P1 FSEL R16, RZ, 3.1415927410125732422, P2 ;  /* 0x40490fdbff109808 */ /* 0x000fe40001000000 */
[----:B------:R-:W-:Y:S02]  /*55d0*/  LOP3.LUT R3, R2, 0xfe000000, RZ, 0xc0, !PT ;  /* 0xfe00000002037812 */ /* 0x000fe400078ec0ff */
[----:B------:R-:W-:Y:S02]  /*55e0*/  FSETP.GTU.FTZ.AND P0, PT, |R8|, +INF , PT ;  /* 0x7f8000000800780b */ /* 0x000fe40003f1c200 */
[----:B------:R-:W-:-:S02]  /*55f0*/  IMNMX R0, R19, R0, PT ;  /* 0x0000000013007217 */ /* 0x000fc40003800200 */
[----:B------:R-:W-:Y:S02]  /*5600*/  LOP3.LUT R9, R16, 0x80000000, R29, 0xb8, !PT ;  /* 0x8000000010097812 */ /* 0x000fe400078eb81d */
[C---:B------:R-:W-:Y:S02]  /*5610*/  IADD3 R25, -R3.reuse, 0x7e800000, RZ ;  /* 0x7e80000003197810 */ /* 0x040fe40007ffe1ff */
[----:B------:R-:W-:Y:S02]  /*5620*/  FSEL R9, R8, R9, P0 ;  /* 0x0000000908097208 */ /* 0x000fe40000000000 */
[C---:B------:R-:W-:Y:S01]  /*5630*/  FSETP.NEU.FTZ.AND P0, PT, R0.reuse, RZ, PT ;  /* 0x000000ff0000720b */ /* 0x040fe20003f1d000 */
[-C--:B------:R-:W-:Y:S01]  /*5640*/  FMUL.FTZ R8, R0, R25.reuse ;  /* 0x0000001900087220 */ /* 0x080fe20000410000 */
[----:B------:R-:W-:Y:S01]  /*5650*/  LOP3.LUT R3, R3, 0x800000, RZ, 0xfc, !PT ;  /* 0x0080000003037812 */ /* 0x000fe200078efcff */
[----:B------:R-:W-:Y:S02]  /*5660*/  FMUL.FTZ R25, R2, R25 ;  /* 0x0000001902197220 */ /* 0x000fe40000410000 */
[----:B------:R-:W-:-:S04]  /*5670*/  FMUL.FTZ R8, R8, R8 ;  /* 0x0000000808087220 */ /* 0x000fc80000410000 */
[----:B------:R-:W-:-:S06]  /*5680*/  FFMA.FTZ R8, R25, R25, R8 ;  /* 0x0000001919087223 */ /* 0x000fcc0000010008 */
[----:B------:R-:W0:Y:S02]  /*5690*/  MUFU.SQRT R8, R8 ;  /* 0x0000000800087308 */ /* 0x000e240000002000 */
        /* <DEDUP_REMOVED lines=22> */
.L_x_4569:
        /* <DEDUP_REMOVED lines=33> */
.L_x_4563:
[----:B------:R-:W-:Y:S05]  /*5a10*/  BSYNC B2 ;  /* 0x0000000000027941 */ /* 0x000fea0003800000 */
.L_x_4562:
[----:B------:R-:W-:Y:S01]  /*5a20*/  IADD3 R0, R17, 0x180, RZ ;  /* 0x0000018011007810 */ /* 0x000fe20007ffe0ff */
[----:B------:R-:W-:Y:S01]  /*5a30*/  BSSY B2, `(.L_x_4570) ;  /* 0x000007c000027945 */ /* 0x000fe20003800000 */
[----:B------:R-:W-:Y:S02]  /*5a40*/  HFMA2.MMA R6, -RZ, RZ, 0, 0 ;  /* 0x00000000ff067435 */ /* 0x000fe400000001ff */
        /* <DEDUP_REMOVED lines=20> */
.L_x_4573:
[----:B------:R-:W-:Y:S05]  /*5b90*/  BSYNC B3 ;  /* 0x0000000000037941 */ /* 0x000fea0003800000 */
.L_x_4572:
        /* <DEDUP_REMOVED lines=18> */
.L_x_4575:
[----:B------:R-:W-:Y:S02]  /*5cc0*/  ISETP.GE.AND P0, PT, R28, RZ, PT ;  /* 0x000000ff1c00720c */ /* 0x000fe40003f06270 */
[----:B------:R-:W-:-:S11]  /*5cd0*/  MOV R3, 0x3fd774eb ;  /* 0x3fd774eb00037802 */ /* 0x000fd60000000f00 */
[----:B------:R-:W-:-:S04]  /*5ce0*/  @P0 FFMA.FTZ R2, R3, 0.93318945169448852539, -R2 ;  /* 0x3f6ee58103020823 */ /* 0x000fc80000010802 */
[----:B------:R-:W-:Y:S02]  /*5cf0*/  @!P0 FFMA.FTZ R2, R3, 0.93318945169448852539, R2 ;  /* 0x3f6ee58103028823 */ /* 0x000fe40000010002 */
.L_x_4576:
[----:B------:R-:W-:Y:S05]  /*5d00*/  BSYNC B0 ;  /* 0x0000000000007941 */ /* 0x000fea0003800000 */
.L_x_4574:
[----:B------:R-:W-:Y:S01]  /*5d10*/  FADD.FTZ R0, |R30|, -RZ ;  /* 0x800000ff1e007221 */ /* 0x000fe20000010200 */
[C---:B------:R-:W-:Y:S01]  /*5d20*/  FSETP.NEU.FTZ.AND P0, PT, |R28|.reuse, |R31|, PT ;  /* 0x4000001f1c00720b */ /* 0x040fe20003f1d200 */
[----:B------:R-:W-:Y:S01]  /*5d30*/  HFMA2.MMA R16, -RZ, RZ, 2.04296875, -15.78125 ;  /* 0x4016cbe4ff107435 */ /* 0x000fe200000001ff */
[----:B------:R-:W-:Y:S02]  /*5d40*/  MOV R18, R2 ;  /* 0x0000000200127202 */ /* 0x000fe40000000f00 */
        /* <DEDUP_REMOVED lines=41> */
.L_x_4577:
        /* <DEDUP_REMOVED lines=33> */
.L_x_4571:
[----:B------:R-:W-:Y:S05]  /*61f0*/  BSYNC B2 ;  /* 0x0000000000027941 */ /* 0x000fea0003800000 */
.L_x_4570:
[----:B------:R-:W-:Y:S01]  /*6200*/  IADD3 R0, R17, 0x200, RZ ;  /* 0x0000020011007810 */ /* 0x000fe20007ffe0ff */
[----:B------:R-:W-:Y:S01]  /*6210*/  BSSY B2, `(.L_x_4578) ;  /* 0x000007d000027945 */ /* 0x000fe20003800000 */
[----:B------:R-:W-:Y:S01]  /*6220*/  HFMA2.MMA R29, -RZ, RZ, 0, 0 ;  /* 0x00000000ff1d7435 */ /* 0x000fe200000001ff */
        /* <DEDUP_REMOVED lines=21> */
.L_x_4581:
[----:B------:R-:W-:Y:S05]  /*6380*/  BSYNC B3 ;  /* 0x0000000000037941 */ /* 0x000fea0003800000 */
.L_x_4580:
        /* <DEDUP_REMOVED lines=18> */
.L_x_4583:
[----:B------:R-:W-:Y:S02]  /*64b0*/  ISETP.GE.AND P0, PT, R30, RZ, PT ;  /* 0x000000ff1e00720c */ /* 0x000fe40003f06270 */
[----:B------:R-:W-:-:S11]  /*64c0*/  MOV R3, 0x3fd774eb ;  /* 0x3fd774eb00037802 */ /* 0x000fd60000000f00 */
[----:B------:R-:W-:-:S04]  /*64d0*/  @P0 FFMA.FTZ R2, R3, 0.93318945169448852539, -R2 ;  /* 0x3f6ee58103020823 */ /* 0x000fc80000010802 */
[----:B------:R-:W-:Y:S02]  /*64e0*/  @!P0 FFMA.FTZ R2, R3, 0.93318945169448852539, R2 ;  /* 0x3f6ee58103028823 */ /* 0x000fe40000010002 */
.L_x_4584:
[----:B------:R-:W-:Y:S05]  /*64f0*/  BSYNC B0 ;  /* 0x0000000000007941 */ /* 0x000fea0003800000 */
.L_x_4582:
[----:B------:R-:W-:Y:S01]  /*6500*/  FSETP.NEU.FTZ.AND P0, PT, |R30|, |R5|, PT ;  /* 0x400000051e00720b */ /* 0x000fe20003f1d200 */
[----:B------:R-:W-:Y:S01]  /*6510*/  HFMA2.MMA R0, -RZ, RZ, 2.04296875, -15.78125 ;  /* 0x4016cbe4ff007435 */ /* 0x000fe200000001ff */
[----:B------:R-:W-:Y:S01]  /*6520*/  FSETP.NEU.FTZ.AND P1, PT, R31, RZ, PT ;  /* 0x000000ff1f00720b */ /* 0x000fe20003f3d000 */
[----:B------:R-:W-:Y:S01]  /*6530*/  FADD.FTZ R3, |R4|, -RZ ;  /* 0x800000ff04037221 */ /* 0x000fe20000010200 */
[C---:B------:R-:W-:Y:S01]  /*6540*/  ISETP.GE.AND P2, PT, R30.reuse, RZ, PT ;  /* 0x000000ff1e00720c */ /* 0x040fe20003f46270 */
[----:B------:R-:W-:Y:S01]  /*6550*/  FADD.FTZ R30, |R30|, |R5| ;  /* 0x400000051e1e7221 */ /* 0x000fe20000010200 */
[----:B------:R-:W-:-:S07]  /*6560*/  MOV R16, R2 ;  /* 0x0000000200107202 */ /* 0x000fce0000000f00 */
[----:B------:R-:W-:Y:S02]  /*6570*/  @!P0 FSEL R16, R0, 0.78539818525314331055, !P2 ;  /* 0x3f490fdb00108808 */ /* 0x000fe40005000000 */
[-C--:B------:R-:W-:Y:S02]  /*6580*/  IMNMX R0, R28, R3.reuse, !PT ;  /* 0x000000031c007217 */ /* 0x080fe40007800200 */
[----:B------:R-:W-:Y:S02]  /*6590*/  @!P1 FSEL R16, RZ, 3.1415927410125732422, P2 ;  /* 0x40490fdbff109808 */ /* 0x000fe40001000000 */
[----:B------:R-:W-:Y:S02]  /*65a0*/  LOP3.LUT R2, R0, 0xfe000000, RZ, 0xc0, !PT ;  /* 0xfe00000000027812 */ /* 0x000fe400078ec0ff */
[----:B------:R-:W-:Y:S02]  /*65b0*/  LOP3.LUT R31, R16, 0x80000000, R5, 0xb8, !PT ;  /* 0x80000000101f7812 */ /* 0x000fe400078eb805 */
[----:B------:R-:W-:-:S02]  /*65c0*/  IMNMX R3, R28, R3, PT ;  /* 0x000000031c037217 */ /* 0x000fc40003800200 */
[----:B------:R-:W-:Y:S02]  /*65d0*/  IADD3 R16, -R2, 0x7e800000, RZ ;  /* 0x7e80000002107810 */ /* 0x000fe40007ffe1ff */
[----:B------:R-:W-:Y:S02]  /*65e0*/  FSETP.GTU.FTZ.AND P0, PT, |R30|, +INF , PT ;  /* 0x7f8000001e00780b */ /* 0x000fe40003f1c200 */
[----:B------:R-:W-:Y:S01]  /*65f0*/  LOP3.LUT R2, R2, 0x800000, RZ, 0xfc, !PT ;  /* 0x0080000002027812 */ /* 0x000fe200078efcff */
[CC--:B------:R-:W-:Y:S01]  /*6600*/  FMUL.FTZ R18, R3.reuse, R16.reuse ;  /* 0x0000001003127220 */ /* 0x0c0fe20000410000 */
[----:B------:R-:W-:Y:S01]  /*6610*/  FSEL R31, R30, R31, P0 ;  /* 0x0000001f1e1f7208 */ /* 0x000fe20000000000 */
[----:B------:R-:W-:Y:S01]  /*6620*/  FMUL.FTZ R16, R0, R16 ;  /* 0x0000001000107220 */ /* 0x000fe20000410000 */
[----:B------:R-:W-:Y:S01]  /*6630*/  FSETP.NEU.FTZ.AND P0, PT, R3, RZ, PT ;  /* 0x000000ff0300720b */ /* 0x000fe20003f1d000 */
        /* <DEDUP_REMOVED lines=25> */
.L_x_4585:
        /* <DEDUP_REMOVED lines=33> */
.L_x_4579:
[----:B------:R-:W-:Y:S05]  /*69e0*/  BSYNC B2 ;  /* 0x0000000000027941 */ /* 0x000fea0003800000 */
.L_x_4578:
        /* <DEDUP_REMOVED lines=23> */
.L_x_4589:
[----:B------:R-:W-:Y:S05]  /*6b60*/  BSYNC B3 ;  /* 0x0000000000037941 */ /* 0x000fea0003800000 */
.L_x_4588:
        /* <DEDUP_REMOVED lines=18> */
.L_x_4591:
[----:B------:R-:W-:Y:S02]  /*6c90*/  ISETP.GE.AND P0, PT, R28, RZ, PT ;  /* 0x000000ff1c00720c */ /* 0x000fe40003f06270 */
[----:B------:R-:W-:-:S11]  /*6ca0*/  MOV R3, 0x3fd774eb ;  /* 0x3fd774eb00037802 */ /* 0x000fd60000000f00 */
[----:B------:R-:W-:-:S04]  /*6cb0*/  @P0 FFMA.FTZ R2, R3, 0.93318945169448852539, -R2 ;  /* 0x3f6ee58103020823 */ /* 0x000fc80000010802 */
[----:B------:R-:W-:Y:S02]  /*6cc0*/  @!P0 FFMA.FTZ R2, R3, 0.93318945169448852539, R2 ;  /* 0x3f6ee58103028823 */ /* 0x000fe40000010002 */
.L_x_4592:
[----:B------:R-:W-:Y:S05]  /*6cd0*/  BSYNC B0 ;  /* 0x0000000000007941 */ /* 0x000fea0003800000 */
.L_x_4590:
[----:B------:R-:W-:Y:S01]  /*6ce0*/  FADD.FTZ R0, |R22|, -RZ ;  /* 0x800000ff16007221 */ /* 0x000fe20000010200 */
[C---:B------:R-:W-:Y:S01]  /*6cf0*/  FSETP.NEU.FTZ.AND P0, PT, |R28|.reuse, |R23|, PT ;  /* 0x400000171c00720b */ /* 0x040fe20003f1d200 */
[----:B------:R-:W-:Y:S01]  /*6d00*/  HFMA2.MMA R18, -RZ, RZ, 2.04296875, -15.78125 ;  /* 0x4016cbe4ff127435 */ /* 0x000fe200000001ff */
[----:B------:R-:W-:Y:S02]  /*6d10*/  MOV R24, R2 ;  /* 0x0000000200187202 */ /* 0x000fe40000000f00 */
[-C--:B------:R-:W-:Y:S02]  /*6d20*/  IMNMX R3, R5, R0.reuse, !PT ;  /* 0x0000000005037217 */ /* 0x080fe40007800200 */
[C---:B------:R-:W-:Y:S01]  /*6d30*/  ISETP.GE.AND P2, PT, R28.reuse, RZ, PT ;  /* 0x000000ff1c00720c */ /* 0x040fe20003f46270 */
[----:B------:R-:W-:Y:S01]  /*6d40*/  FADD.FTZ R28, |R28|, |R23| ;  /* 0x400000171c1c7221 */ /* 0x000fe20000010200 */
        /* <DEDUP_REMOVED lines=11> */
[----:B------:R-:W-:Y:S02]  /*6e00*/  @!P1 FSEL R24, RZ, 3.1415927410125732422, P2 ;  /* 0x40490fdbff189808 */ /* 0x000fe40001000000 */
[----:B------:R-:W0:Y:S02]  /*6e10*/  MUFU.SQRT R19, R19 ;  /* 0x0000001300137308 */ /* 0x000e240000002000 */
[----:B------:R-:W-:Y:S01]  /*6e20*/  LOP3.LUT R29, R24, 0x80000000, R23, 0xb8, !PT ;  /* 0x80000000181d7812 */ /* 0x000fe200078eb817 */
[----:B0-----:R-:W-:Y:S01]  /*6e30*/  @P0 FMUL.FTZ R3, R2, R19 ;  /* 0x0000001302030220 */ /* 0x001fe20000410000 */
[----:B------:R-:W-:-:S04]  /*6e40*/  FSETP.NEU.FTZ.AND P0, PT, R0, +INF , PT ;  /* 0x7f8000000000780b */ /* 0x000fc80003f1d000 */
        /* <DEDUP_REMOVED lines=22> */
.L_x_4593:
        /* <DEDUP_REMOVED lines=33> */
.L_x_4587:
[----:B------:R-:W-:Y:S05]  /*71c0*/  BSYNC B2 ;  /* 0x0000000000027941 */ /* 0x000fea0003800000 */
.L_x_4586:
        /* <DEDUP_REMOVED lines=24> */
.L_x_4597:
[----:B------:R-:W-:Y:S05]  /*7350*/  BSYNC B3 ;  /* 0x0000000000037941 */ /* 0x000fea0003800000 */
.L_x_4596:
        /* <DEDUP_REMOVED lines=18> */
.L_x_4599:
[----:B------:R-:W-:Y:S02]  /*7480*/  ISETP.GE.AND P0, PT, R22, RZ, PT ;  /* 0x000000ff1600720c */ /* 0x000fe40003f06270 */
[----:B------:R-:W-:-:S11]  /*7490*/  MOV R3, 0x3fd774eb ;  /* 0x3fd774eb00037802 */ /* 0x000fd60000000f00 */
[----:B------:R-:W-:-:S04]  /*74a0*/  @P0 FFMA.FTZ R2, R3, 0.93318945169448852539, -R2 ;  /* 0x3f6ee58103020823 */ /* 0x000fc80000010802 */
[----:B------:R-:W-:Y:S02]  /*74b0*/  @!P0 FFMA.FTZ R2, R3, 0.93318945169448852539, R2 ;  /* 0x3f6ee58103028823 */ /* 0x000fe40000010002 */
.L_x_4600:
[----:B------:R-:W-:Y:S05]  /*74c0*/  BSYNC B0 ;  /* 0x0000000000007941 */ /* 0x000fea0003800000 */
.L_x_4598:
        /* <DEDUP_REMOVED lines=11> */
[----:B------:R-:W-:Y:S02]  /*7580*/  IMNMX R0, R19, R0, PT ;  /* 0x0000000013007217 */ /* 0x000fe40003800200 */
[----:B------:R-:W-:-:S02]  /*7590*/  IADD3 R25, -R3, 0x7e800000, RZ ;  /* 0x7e80000003197810 */ /* 0x000fc40007ffe1ff */
[----:B------:R-:W-:Y:S02]  /*75a0*/  LOP3.LUT R23, R16, 0x80000000, R21, 0xb8, !PT ;  /* 0x8000000010177812 */ /* 0x000fe400078eb815 */
[----:B------:R-:W-:Y:S01]  /*75b0*/  FSETP.GTU.FTZ.AND P0, PT, |R22|, +INF , PT ;  /* 0x7f8000001600780b */ /* 0x000fe20003f1c200 */
[-C--:B------:R-:W-:Y:S01]  /*75c0*/  FMUL.FTZ R16, R0, R25.reuse ;  /* 0x0000001900107220 */ /* 0x080fe20000410000 */
[----:B------:R-:W-:Y:S01]  /*75d0*/  LOP3.LUT R3, R3, 0x800000, RZ, 0xfc, !PT ;  /* 0x0080000003037812 */ /* 0x000fe200078efcff */
[----:B------:R-:W-:Y:S01]  /*75e0*/  FMUL.FTZ R25, R2, R25 ;  /* 0x0000001902197220 */ /* 0x000fe20000410000 */
[----:B------:R-:W-:Y:S01]  /*75f0*/  FSEL R23, R22, R23, P0 ;  /* 0x0000001716177208 */ /* 0x000fe20000000000 */
[----:B------:R-:W-:Y:S01]  /*7600*/  FMUL.FTZ R16, R16, R16 ;  /* 0x0000001010107220 */ /* 0x000fe20000410000 */
[----:B------:R-:W-:-:S03]  /*7610*/  FSETP.NEU.FTZ.AND P0, PT, R0, RZ, PT ;  /* 0x000000ff0000720b */ /* 0x000fc60003f1d000 */
[----:B------:R-:W-:-:S06]  /*7620*/  FFMA.FTZ R16, R25, R25, R16 ;  /* 0x0000001919107223 */ /* 0x000fcc0000010010 */
[----:B------:R-:W0:Y:S04]  /*7630*/  MUFU.SQRT R16, R16 ;  /* 0x0000001000107308 */ /* 0x000e280000002000 */
        /* <DEDUP_REMOVED lines=22> */
.L_x_4601:
        /* <DEDUP_REMOVED lines=33> */
.L_x_4595:
[----:B------:R-:W-:Y:S05]  /*79b0*/  BSYNC B2 ;  /* 0x0000000000027941 */ /* 0x000fea0003800000 */
.L_x_4594:
        /* <DEDUP_REMOVED lines=23> */
.L_x_4605:
[----:B------:R-:W-:Y:S05]  /*7b30*/  BSYNC B3 ;  /* 0x0000000000037941 */ /* 0x000fea0003800000 */
.L_x_4604:
        /* <DEDUP_REMOVED lines=18> */
.L_x_4607:
[----:B------:R-:W-:Y:S02]  /*7c60*/  ISETP.GE.AND P0, PT, R20, RZ, PT ;  /* 0x000000ff1400720c */ /* 0x000fe40003f06270 */
[----:B------:R-:W-:-:S11]  /*7c70*/  MOV R3, 0x3fd774eb ;  /* 0x3fd774eb00037802 */ /* 0x000fd60000000f00 */
[----:B------:R-:W-:-:S04]  /*7c80*/  @P0 FFMA.FTZ R2, R3, 0.93318945169448852539, -R2 ;  /* 0x3f6ee58103020823 */ /* 0x000fc80000010802 */
[----:B------:R-:W-:Y:S02]  /*7c90*/  @!P0 FFMA.FTZ R2, R3, 0.93318945169448852539, R2 ;  /* 0x3f6ee58103028823 */ /* 0x000fe40000010002 */
.L_x_4608:
[----:B------:R-:W-:Y:S05]  /*7ca0*/  BSYNC B0 ;  /* 0x0000000000007941 */ /* 0x000fea0003800000 */
.L_x_4606:
        /* <DEDUP_REMOVED lines=45> */
.L_x_4609:
        /* <DEDUP_REMOVED lines=33> */
.L_x_4603:
[----:B------:R-:W-:Y:S05]  /*8190*/  BSYNC B2 ;  /* 0x0000000000027941 */ /* 0x000fea0003800000 */
.L_x_4602:
[----:B------:R-:W-:Y:S01]  /*81a0*/  ISETP.GE.AND P0, PT, R17, UR4, PT ;  /* 0x0000000411007c0c */ /* 0x000fe2000bf06270 */
[----:B------:R-:W-:Y:S01]  /*81b0*/  BSSY B0, `(.L_x_4610) ;  /* 0x0000034000007945 */ /* 0x000fe20003800000 */
[----:B------:R-:W-:Y:S11]  /*81c0*/  BSSY B1, `(.L_x_4611) ;  /* 0x000002c000017945 */ /* 0x000ff60003800000 */
[----:B------:R-:W-:Y:S05]  /*81d0*/  @P0 BRA `(.L_x_4612) ;  /* 0x000000d000000947 */ /* 0x000fea0003800000 */
[----:B------:R-:W0:Y:S01]  /*81e0*/  S2R R17, SR_TID.X ;  /* 0x0000000000117919 */ /* 0x000e220000002100 */
[----:B------:R-:W-:Y:S01]  /*81f0*/  HFMA2.MMA R3, -RZ, RZ, 0, 4.76837158203125e-07 ;  /* 0x00000008ff037435 */ /* 0x000fe200000001ff */
[----:B0-----:R-:W-:-:S02]  /*8200*/  IADD3 R2, R17, UR6, RZ ;  /* 0x0000000611027c10 */ /* 0x001fc4000fffe0ff */
[----:B------:R-:W-:-:S07]  /*8210*/  IADD3 R17, R17, 0x80, RZ ;  /* 0x0000008011117810 */ /* 0x000fce0007ffe0ff */
[----:B------:R-:W-:Y:S01]  /*8220*/  IMAD.WIDE.U32 R2, R2, R3, c[0x0][0x168] ;  /* 0x00005a0002027625 */ /* 0x000fe200078e0003 */
[----:B------:R-:W-:-:S04]  /*8230*/  ISETP.GE.AND P0, PT, R17, UR4, PT ;  /* 0x0000000411007c0c */ /* 0x000fc8000bf06270 */
[----:B------:R0:W-:Y:S09]  /*8240*/  STG.E.64 [R2.64], R12 ;  /* 0x0000000c02007986 */ /* 0x0001f2000c101b08 */
[----:B------:R-:W-:Y:S05]  /*8250*/  @P0 BRA `(.L_x_4613) ;  /* 0x000000c000000947 */ /* 0x000fea0003800000 */
[----:B0-----:R-:W-:Y:S02]  /*8260*/  IADD3 R2, R17, UR6, RZ ;  /* 0x0000000611027c10 */ /* 0x001fe4000fffe0ff */
[----:B------:R-:W-:-:S02]  /*8270*/  MOV R3, 0x8 ;  /* 0x0000000800037802 */ /* 0x000fc40000000f00 */
[----:B------:R-:W-:-:S03]  /*8280*/  IADD3 R17, R17, 0x80, RZ ;  /* 0x0000008011117810 */ /* 0x000fc60007ffe0ff */
[----:B------:R-:W-:-:S05]  /*8290*/  IMAD.WIDE.U32 R2, R2, R3, c[0x0][0x168] ;  /* 0x00005a0002027625 */ /* 0x000fca00078e0003 */
[----:B------:R0:W-:Y:S02]  /*82a0*/  STG.E.64 [R2.64], R10 ;  /* 0x0000000a02007986 */ /* 0x0001e4000c101b08 */
.L_x_4612:
[----:B------:R-:W-:-:S13]  /*82b0*/  ISETP.GE.AND P0, PT, R17, UR4, PT ;  /* 0x0000000411007c0c */ /* 0x000fda000bf06270 */
[----:B------:R-:W-:Y:S05]  /*82c0*/  @P0 BRA `(.L_x_4614) ;  /* 0x000000c000000947 */ /* 0x000fea0003800000 */
[C---:B0-----:R-:W-:Y:S02]  /*82d0*/  IADD3 R2, R17.reuse, UR6, RZ ;  /* 0x0000000611027c10 */ /* 0x041fe4000fffe0ff */
[----:B------:R-:W-:Y:S02]  /*82e0*/  MOV R3, 0x8 ;  /* 0x0000000800037802 */ /* 0x000fe40000000f00 */
[----:B------:R-:W-:-:S03]  /*82f0*/  IADD3 R17, R17, 0x80, RZ ;  /* 0x0000008011117810 */ /* 0x000fc60007ffe0ff */
[----:B------:R-:W-:-:S05]  /*8300*/  IMAD.WIDE.U32 R2, R2, R3, c[0x0][0x168] ;  /* 0x00005a0002027625 */ /* 0x000fca00078e0003 */
[----:B------:R0:W-:Y:S02]  /*8310*/  STG.E.64 [R2.64], R8 ;  /* 0x0000000802007986 */ /* 0x0001e4000c101b08 */
.L_x_4613:
[----:B------:R-:W-:-:S13]  /*8320*/  ISETP.GE.AND P0, PT, R17, UR4, PT ;  /* 0x0000000411007c0c */ /* 0x000fda000bf06270 */
[----:B------:R-:W-:Y:S05]  /*8330*/  @P0 BRA `(.L_x_4615) ;  /* 0x000000c000000947 */ /* 0x000fea0003800000 */
[----:B0-----:R-:W-:Y:S01]  /*8340*/  HFMA2.MMA R3, -RZ, RZ, 0, 4.76837158203125e-07 ;  /* 0x00000008ff037435 */ /* 0x001fe200000001ff */
[C---:B------:R-:W-:Y:S02]  /*8350*/  IADD3 R2, R17.reuse, UR6, RZ ;  /* 0x0000000611027c10 */ /* 0x040fe4000fffe0ff */
[----:B------:R-:W-:-:S07]  /*8360*/  IADD3 R17, R17, 0x80, RZ ;  /* 0x0000008011117810 */ /* 0x000fce0007ffe0ff */
[----:B------:R-:W-:-:S05]  /*8370*/  IMAD.WIDE.U32 R2, R2, R3, c[0x0][0x168] ;  /* 0x00005a0002027625 */ /* 0x000fca00078e0003 */
[----:B------:R0:W-:Y:S02]  /*8380*/  STG.E.64 [R2.64], R6 ;  /* 0x0000000602007986 */ /* 0x0001e4000c101b08 */
.L_x_4614:
[----:B------:R-:W-:-:S13]  /*8390*/  ISETP.GE.AND P0, PT, R17, UR4, PT ;  /* 0x0000000411007c0c */ /* 0x000fda000bf06270 */
[----:B------:R-:W-:Y:S05]  /*83a0*/  @P0 BRA `(.L_x_4616) ;  /* 0x000000d000000947 */ /* 0x000fea0003800000 */
[C---:B0-----:R-:W-:Y:S02]  /*83b0*/  IADD3 R2, R17.reuse, UR6, RZ ;  /* 0x0000000611027c10 */ /* 0x041fe4000fffe0ff */
[----:B------:R-:W-:Y:S02]  /*83c0*/  MOV R3, 0x8 ;  /* 0x0000000800037802 */ /* 0x000fe40000000f00 */
[----:B------:R-:W-:-:S03]  /*83d0*/  IADD3 R17, R17, 0x80, RZ ;  /* 0x0000008011117810 */ /* 0x000fc60007ffe0ff */
[----:B------:R-:W-:-:S05]  /*83e0*/  IMAD.WIDE.U32 R2, R2, R3, c[0x0][0x168] ;  /* 0x00005a0002027625 */ /* 0x000fca00078e0003 */
[----:B------:R0:W-:Y:S02]  /*83f0*/  STG.E.64 [R2.64], R30 ;  /* 0x0000001e02007986 */ /* 0x0001e4000c101b08 */
.L_x_4615:
[----:B------:R-:W-:-:S13]  /*8400*/  ISETP.GE.AND P0, PT, R17, UR4, PT ;  /* 0x0000000411007c0c */ /* 0x000fda000bf06270 */
[----:B------:R-:W-:Y:S01]  /*8410*/  @P0 BREAK B1 ;  /* 0x0000000000010942 */ /* 0x000fe20003800000 */
[----:B------:R-:W-:Y:S05]  /*8420*/  @P0 BRA `(.L_x_4617) ;  /* 0x000000c000000947 */ /* 0x000fea0003800000 */
[----:B0-----:R-:W-:Y:S01]  /*8430*/  HFMA2.MMA R3, -RZ, RZ, 0, 4.76837158203125e-07 ;  /* 0x00000008ff037435 */ /* 0x001fe200000001ff */
[C---:B------:R-:W-:Y:S02]  /*8440*/  IADD3 R2, R17.reuse, UR6, RZ ;  /* 0x0000000611027c10 */ /* 0x040fe4000fffe0ff */
[----:B------:R-:W-:-:S07]  /*8450*/  IADD3 R17, R17, 0x80, RZ ;  /* 0x0000008011117810 */ /* 0x000fce0007ffe0ff */
[----:B------:R-:W-:-:S05]  /*8460*/  IMAD.WIDE.U32 R2, R2, R3, c[0x0][0x168] ;  /* 0x00005a0002027625 */ /* 0x000fca00078e0003 */
[----:B------:R0:W-:Y:S02]  /*8470*/  STG.E.64 [R2.64], R28 ;  /* 0x0000001c02007986 */ /* 0x0001e4000c101b08 */
.L_x_4616:
[----:B------:R-:W-:Y:S05]  /*8480*/  BSYNC B1 ;  /* 0x0000000000017941 */ /* 0x000fea0003800000 */
.L_x_4611:
[----:B------:R-:W-:-:S13]  /*8490*/  ISETP.GE.AND P0, PT, R17, UR4, PT ;  /* 0x0000000411007c0c */ /* 0x000fda000bf06270 */
[C---:B0-----:R-:W-:Y:S02]  /*84a0*/  @!P0 IADD3 R2, R17.reuse, UR6, RZ ;  /* 0x0000000611028c10 */ /* 0x041fe4000fffe0ff */
[----:B------:R-:W-:Y:S02]  /*84b0*/  @!P0 MOV R3, 0x8 ;  /* 0x0000000800038802 */ /* 0x000fe40000000f00 */
[----:B------:R-:W-:-:S03]  /*84c0*/  @!P0 IADD3 R17, R17, 0x80, RZ ;  /* 0x0000008011118810 */ /* 0x000fc60007ffe0ff */
[----:B------:R-:W-:-:S05]  /*84d0*/  @!P0 IMAD.WIDE.U32 R2, R2, R3, c[0x0][0x168] ;  /* 0x00005a0002028625 */ /* 0x000fca00078e0003 */
[----:B------:R0:W-:Y:S02]  /*84e0*/  @!P0 STG.E.64 [R2.64], R22 ;  /* 0x0000001602008986 */ /* 0x0001e4000c101b08 */
.L_x_4617:
[----:B------:R-:W-:Y:S05]  /*84f0*/  BSYNC B0 ;  /* 0x0000000000007941 */ /* 0x000fea0003800000 */
.L_x_4610:
[----:B------:R-:W-:Y:S01]  /*8500*/  WARPSYNC 0xffffffff ;  /* 0xffffffff00007948 */ /* 0x000fe20003800000 */
[----:B------:R-:W-:-:S13]  /*8510*/  ISETP.GE.AND P0, PT, R17, UR4, PT ;  /* 0x0000000411007c0c */ /* 0x000fda000bf06270 */
[----:B------:R-:W-:Y:S05]  /*8520*/  @P0 EXIT ;  /* 0x000000000000094d */ /* 0x000fea0003800000 */
[----:B0-----:R-:W-:Y:S01]  /*8530*/  HFMA2.MMA R3, -RZ, RZ, 0, 4.76837158203125e-07 ;  /* 0x00000008ff037435 */ /* 0x001fe200000001ff */
[----:B------:R-:W-:-:S09]  /*8540*/  IADD3 R2, R17, UR6, RZ ;  /* 0x0000000611027c10 */ /* 0x000fd2000fffe0ff */
[----:B------:R-:W-:-:S05]  /*8550*/  IMAD.WIDE.U32 R2, R2, R3, c[0x0][0x168] ;  /* 0x00005a0002027625 */ /* 0x000fca00078e0003 */
[----:B------:R-:W-:Y:S01]  /*8560*/  STG.E.64 [R2.64], R4 ;  /* 0x0000000402007986 */ /* 0x000fe2000c101b08 */
[----:B------:R-:W-:Y:S05]  /*8570*/  EXIT ;  /* 0x000000000000794d */ /* 0x000fea0003800000 */
        .weak           $__internal_4_$__cuda_sm3x_div_rn_ftz_f32_slowpath
        .type           $__internal_4_$__cuda_sm3x_div_rn_ftz_f32_slowpath,@function
        .size           $__internal_4_$__cuda_sm3x_div_rn_ftz_f32_slowpath,(.L_x_12076 - $__internal_4_$__cuda_sm3x_div_rn_ftz_f32_slowpath)
$__internal_4_$__cuda_sm3x_div_rn_ftz_f32_slowpath:
[----:B------:R-:W-:Y:S01]  /*8580*/  SHF.R.U32.HI R2, RZ, 0x17, R3 ;  /* 0x00000017ff027819 */ /* 0x000fe20000011603 */
[----:B------:R-:W-:Y:S01]  /*8590*/  BSSY B0, `(.L_x_4618) ;  /* 0x0000047000007945 */ /* 0x000fe20003800000 */
[----:B------:R-:W-:Y:S01]  /*85a0*/  SHF.R.U32.HI R25, RZ, 0x17, R18 ;  /* 0x00000017ff197819 */ /* 0x000fe20000011612 */
[----:B------:R-:W-:Y:S01]  /*85b0*/  BSSY B1, `(.L_x_4619) ;  /* 0x000001d000017945 */ /* 0x000fe20003800000 */
[----:B------:R-:W-:Y:S02]  /*85c0*/  LOP3.LUT R2, R2, 0xff, RZ, 0xc0, !PT ;  /* 0x000000ff02027812 */ /* 0x000fe400078ec0ff */
[----:B------:R-:W-:Y:S02]  /*85d0*/  LOP3.LUT R25, R25, 0xff, RZ, 0xc0, !PT ;  /* 0x000000ff19197812 */ /* 0x000fe400078ec0ff */
[----:B------:R-:W-:-:S04]  /*85e0*/  IADD3 R16, R2, -0x1, RZ ;  /* 0xffffffff02107810 */ /* 0x000fc80007ffe0ff */
[----:B------:R-:W-:Y:S02]  /*85f0*/  ISETP.GT.U32.AND P0, PT, R16, 0xfd, PT ;  /* 0x000000fd1000780c */ /* 0x000fe40003f04070 */
[----:B------:R-:W-:-:S04]  /*8600*/  IADD3 R16, R25, -0x1, RZ ;  /* 0xffffffff19107810 */ /* 0x000fc80007ffe0ff */
        /* <DEDUP_REMOVED lines=23> */
.L_x_4620:
[----:B------:R-:W-:Y:S05]  /*8780*/  BSYNC B1 ;  /* 0x0000000000017941 */ /* 0x000fea0003800000 */
.L_x_4619:
[----:B------:R-:W-:Y:S01]  /*8790*/  IADD3 R2, R2, -0x7f, RZ ;  /* 0xffffff8102027810 */ /* 0x000fe20007ffe0ff */
[----:B------:R-:W-:Y:S01]  /*87a0*/  BSSY B1, `(.L_x_4625) ;  /* 0x000001b000017945 */ /* 0x000fe20003800000 */
[----:B------:R-:W-:-:S03]  /*87b0*/  IADD3 R25, R25, -0x7f, RZ ;  /* 0xffffff8119197810 */ /* 0x000fc60007ffe0ff */
[----:B------:R-:W-:Y:S02]  /*87c0*/  IMAD R26, R2, -0x800000, R3 ;  /* 0xff800000021a7824 */ /* 0x000fe400078e0203 */
        /* <DEDUP_REMOVED lines=9> */
[----:B------:R-:W-:Y:S01]  /*8860*/  FFMA.FTZ R3, R16, R3, R27 ;  /* 0x0000000310037223 */ /* 0x000fe2000001001b */
[----:B------:R-:W-:-:S04]  /*8870*/  IADD3 R16, R25, -R2, RZ ;  /* 0x8000000219107210 */ /* 0x000fc80007ffe0ff */
[----:B------:R-:W-:-:S04]  /*8880*/  SHF.R.U32.HI R25, RZ, 0x17, R3 ;  /* 0x00000017ff197819 */ /* 0x000fc80000011603 */
[----:B------:R-:W-:-:S04]  /*8890*/  LOP3.LUT R25, R25, 0xff, RZ, 0xc0, !PT ;  /* 0x000000ff19197812 */ /* 0x000fc800078ec0ff */
[----:B------:R-:W-:-:S04]  /*88a0*/  IADD3 R2, R25, R16, RZ ;  /* 0x0000001019027210 */ /* 0x000fc80007ffe0ff */
[----:B------:R-:W-:-:S04]  /*88b0*/  IADD3 R18, R2, -0x1, RZ ;  /* 0xffffffff02127810 */ /* 0x000fc80007ffe0ff */
[----:B------:R-:W-:-:S13]  /*88c0*/  ISETP.GE.U32.AND P0, PT, R18, 0xfe, PT ;  /* 0x000000fe1200780c */ /* 0x000fda0003f06070 */
[----:B------:R-:W-:Y:S05]  /*88d0*/  @!P0 BRA `(.L_x_4626) ;  /* 0x0000006000008947 */ /* 0x000fea0003800000 */
[----:B------:R-:W-:-:S13]  /*88e0*/  ISETP.GT.AND P0, PT, R2, 0xfe, PT ;  /* 0x000000fe0200780c */ /* 0x000fda0003f04270 */
[----:B------:R-:W-:Y:S02]  /*88f0*/  @!P0 ISETP.GE.AND P1, PT, R2, 0x1, PT ;  /* 0x000000010200880c */ /* 0x000fe40003f26270 */
[----:B------:R-:W-:-:S04]  /*8900*/  LOP3.LUT R2, R3, 0x80000000, RZ, 0xc0, !PT ;  /* 0x8000000003027812 */ /* 0x000fc800078ec0ff */
[C---:B------:R-:W-:Y:S02]  /*8910*/  @!P0 SEL R3, R2.reuse, R3, !P1 ;  /* 0x0000000302038207 */ /* 0x040fe40004800000 */
[----:B------:R-:W-:Y:S01]  /*8920*/  @P0 LOP3.LUT R3, R2, 0x7f800000, RZ, 0xfc, !PT ;  /* 0x7f80000002030812 */ /* 0x000fe200078efcff */
[----:B------:R-:W-:Y:S05]  /*8930*/  BRA `(.L_x_4627) ;  /* 0x0000001000007947 */ /* 0x000fea0003800000 */
.L_x_4626:
[----:B------:R-:W-:Y:S02]  /*8940*/  LEA R3, R16, R3, 0x17 ;  /* 0x0000000310037211 */ /* 0x000fe400078eb8ff */
.L_x_4627:
[----:B------:R-:W-:Y:S05]  /*8950*/  BSYNC B1 ;  /* 0x0000000000017941 */ /* 0x000fea0003800000 */
.L_x_4625:
[----:B------:R-:W-:Y:S01]  /*8960*/  MOV R2, R3 ;  /* 0x0000000300027202 */ /* 0x000fe20000000f00 */
[----:B------:R-:W-:Y:S05]  /*8970*/  BRA `(.L_x_4628) ;  /* 0x0000008000007947 */ /* 0x000fea0003800000 */
.L_x_4624:
[----:B------:R-:W-:-:S04]  /*8980*/  LOP3.LUT R18, R3, 0x80000000, R18, 0x48, !PT ;  /* 0x8000000003127812 */ /* 0x000fc800078e4812 */
[----:B------:R-:W-:Y:S01]  /*8990*/  LOP3.LUT R2, R18, 0x7f800000, RZ, 0xfc, !PT ;  /* 0x7f80000012027812 */ /* 0x000fe200078efcff */
[----:B------:R-:W-:Y:S05]  /*89a0*/  BRA `(.L_x_4628) ;  /* 0x0000005000007947 */ /* 0x000fea0003800000 */
.L_x_4623:
[----:B------:R-:W-:Y:S01]  /*89b0*/  LOP3.LUT R2, R3, 0x80000000, R18, 0x48, !PT ;  /* 0x8000000003027812 */ /* 0x000fe200078e4812 */
[----:B------:R-:W-:Y:S05]  /*89c0*/  BRA `(.L_x_4628) ;  /* 0x0000003000007947 */ /* 0x000fea0003800000 */
.L_x_4622:
[----:B------:R-:W0:Y:S01]  /*89d0*/  MUFU.RSQ R2, -QNAN ;  /* 0xffc0000000027908 */ /* 0x000e220000001400 */
[----:B------:R-:W-:Y:S05]  /*89e0*/  BRA `(.L_x_4628) ;  /* 0x0000001000007947 */ /* 0x000fea0003800000 */
.L_x_4621:
[----:B------:R-:W-:Y:S02]  /*89f0*/  FADD.FTZ R2, R18, R3 ;  /* 0x0000000312027221 */ /* 0x000fe40000010000 */
.L_x_4628:
[----:B------:R-:W-:Y:S05]  /*8a00*/  BSYNC B0 ;  /* 0x0000000000007941 */ /* 0x000fea0003800000 */
.L_x_4618:
[----:B------:R-:W-:Y:S01]  /*8a10*/  HFMA2.MMA R25, -RZ, RZ, 0, 0 ;  /* 0x00000000ff197435 */ /* 0x000fe200000001ff */
[----:B------:R-:W-:-:S05]  /*8a20*/  MOV R24, R0 ;  /* 0x0000000000187202 */ /* 0x000fca0000000f00 */
[----:B------:R-:W-:Y:S05]  /*8a30*/  RET.REL.NODEC R24 `(_ZN2at6native29vectorized_elementwise_kernelILi2EZZZNS0_17log1p_kernel_cudaERNS_18TensorIteratorBaseEENKUlvE_clEvENKUlvE2_clEvEUlN3c107complexIfEEE_St5arrayIPcLm2EEEEviT0_T1_) ;  /* 0xffff75c018007950 */ /* 0x000fea0003c3ffff */
.L_x_4629:
        /* <DEDUP_REMOVED lines=12> */
.L_x_12076:


//--------------------- .text._ZN2at6native29vectorized_elementwise_kernelILi4EZZZNS0_17log1p_kernel_cudaERNS_18TensorIteratorBaseEENKUlvE_clEvENKUlvE2_clEvEUlN3c107complexIfEEE_St5arrayIPcLm2EEEEviT0_T1_ --------------------------
	.section	.text._ZN2at6native29vectorized_elementwise_kernelILi4EZZZNS0_17log1p_kernel_cudaERNS_18TensorIteratorBaseEENKUlvE_clEvENKUlvE2_clEvEUlN3c107complexIfEEE_St5arrayIPcLm2EEEEviT0_T1_,"ax",@progbits
	.sectioninfo	@"SHI_REGISTERS=35"
	.align	128
        .global         _ZN2at6native29vectorized_elementwise_kernelILi4EZZZNS0_17log1p_kernel_cudaERNS_18TensorIteratorBaseEENKUlvE_clEvENKUlvE2_clEvEUlN3c107complexIfEEE_St5arrayIPcLm2EEEEviT0_T1_
        .type           _ZN2at6native29vectorized_elementwise_kernelILi4EZZZNS0_17log1p_kernel_cudaERNS_18TensorIteratorBaseEENKUlvE_clEvENKUlvE2_clEvEUlN3c107complexIfEEE_St5arrayIPcLm2EEEEviT0_T1_,@function
        .size           _ZN2at6native29vectorized_elementwise_kernelILi4EZZZNS0_17log1p_kernel_cudaERNS_18TensorIteratorBaseEENKUlvE_clEvENKUlvE2_clEvEUlN3c107complexIfEEE_St5arrayIPcLm2EEEEviT0_T1_,(.L_x_12077 - _ZN2at6native29vectorized_elementwise_kernelILi4EZZZNS0_17log1p_kernel_cudaERNS_18TensorIteratorBaseEENKUlvE_clEvENKUlvE2_clEvEUlN3c107complexIfEEE_St5arrayIPcLm2EEEEviT0_T1_)
        .other          _ZN2at6native29vectorized_elementwise_kernelILi4EZZZNS0_17log1p_kernel_cudaERNS_18TensorIteratorBaseEENKUlvE_clEvENKUlvE2_clEvEUlN3c107complexIfEEE_St5arrayIPcLm2EEEEviT0_T1_,@"STO_CUDA_ENTRY STV_DEFAULT"
_ZN2at6native29vectorized_elementwise_kernelILi4EZZZNS0_17log1p_kernel_cudaERNS_18TensorIteratorBaseEENKUlvE_clEvENKUlvE2_clEvEUlN3c107complexIfEEE_St5arrayIPcLm2EEEEviT0_T1_:
.text._ZN2at6native29vectorized_elementwise_kernelILi4EZZZNS0_17log1p_kernel_cudaERNS_18TensorIteratorBaseEENKUlvE_clEvENKUlvE2_clEvEUlN3c107complexIfEEE_St5arrayIPcLm2EEEEviT0_T1_:
        /* <DEDUP_REMOVED lines=37> */
[----:B-----5:R-:W-:Y:S05]  /*0250*/  CALL.REL.NOINC `($__internal_5_$__cuda_sm3x_div_rn_ftz_f32_slowpath) ;  /* 0x0000832000007944 */ /* 0x020fea0003c00000 */
.L_x_4632:
[----:B------:R-:W-:Y:S05]  /*0260*/  BSYNC B2 ;  /* 0x0000000000027941 */ /* 0x000fea0003800000 */
.L_x_4631:
        /* <DEDUP_REMOVED lines=18> */
.L_x_4634:
[----:B------:R-:W-:Y:S02]  /*0390*/  ISETP.GE.AND P0, PT, R32, RZ, PT ;  /* 0x000000ff2000720c */ /* 0x000fe40003f06270 */
[----:B------:R-:W-:-:S11]  /*03a0*/  MOV R3, 0x3fd774eb ;  /* 0x3fd774eb00037802 */ /* 0x000fd60000000f00 */
[----:B------:R-:W-:-:S04]  /*03b0*/  @P0 FFMA.FTZ R2, R3, 0.93318945169448852539, -R2 ;  /* 0x3f6ee58103020823 */ /* 0x000fc80000010802 */
[----:B------:R-:W-:Y:S02]  /*03c0*/  @!P0 FFMA.FTZ R2, R3, 0.93318945169448852539, R2 ;  /* 0x3f6ee58103028823 */ /* 0x000fe40000010002 */
.L_x_4635:
[----:B------:R-:W-:Y:S05]  /*03d0*/  BSYNC B0 ;  /* 0x0000000000007941 */ /* 0x000fea0003800000 */
.L_x_4633:
        /* <DEDUP_REMOVED lines=46> */
.L_x_4637:
        /* <DEDUP_REMOVED lines=32> */
.L_x_4638:
[----:B------:R-:W-:Y:S05]  /*08c0*/  BSYNC B0 ;  /* 0x0000000000007941 */ /* 0x000fea0003800000 */
.L_x_4636:
        /* <DEDUP_REMOVED lines=17> */
[----:B-----5:R-:W-:Y:S05]  /*09e0*/  CALL.REL.NOINC `($__internal_5_$__cuda_sm3x_div_rn_ftz_f32_slowpath) ;  /* 0x00007b9000007944 */ /* 0x020fea0003c00000 */
.L_x_4640:
[----:B------:R-:W-:Y:S05]  /*09f0*/  BSYNC B2 ;  /* 0x0000000000027941 */ /* 0x000fea0003800000 */
.L_x_4639:
        /* <DEDUP_REMOVED lines=18> */
.L_x_4642:
[----:B------:R-:W-:Y:S02]  /*0b20*/  ISETP.GE.AND P0, PT, R32, RZ, PT ;  /* 0x000000ff2000720c */ /* 0x000fe40003f06270 */
[----:B------:R-:W-:-:S11]  /*0b30*/  MOV R3, 0x3fd774eb ;  /* 0x3fd774eb00037802 */ /* 0x000fd60000000f00 */
[----:B------:R-:W-:-:S04]  /*0b40*/  @P0 FFMA.FTZ R2, R3, 0.93318945169448852539, -R2 ;  /* 0x3f6ee58103020823 */ /* 0x000fc80000010802 */
[----:B------:R-:W-:Y:S02]  /*0b50*/  @!P0 FFMA.FTZ R2, R3, 0.93318945169448852539, R2 ;  /* 0x3f6ee58103028823 */ /* 0x000fe40000010002 */
.L_x_4643:
[----:B------:R-:W-:Y:S05]  /*0b60*/  BSYNC B0 ;  /* 0x0000000000007941 */ /* 0x000fea0003800000 */
.L_x_4641:
        /* <DEDUP_REMOVED lines=46> */
.L_x_4645:
        /* <DEDUP_REMOVED lines=32> */
.L_x_4646:
[----:B------:R-:W-:Y:S05]  /*1050*/  BSYNC B0 ;  /* 0x0000000000007941 */ /* 0x000fea0003800000 */
.L_x_4644:
        /* <DEDUP_REMOVED lines=17> */
[----:B------:R-:W-:Y:S05]  /*1170*/  CALL.REL.NOINC `($__internal_5_$__cuda_sm3x_div_rn_ftz_f32_slowpath) ;  /* 0x0000740000007944 */ /* 0x000fea0003c00000 */
.L_x_4648:
[----:B------:R-:W-:Y:S05]  /*1180*/  BSYNC B2 ;  /* 0x0000000000027941 */ /* 0x000fea0003800000 */
.L_x_4647:
        /* <DEDUP_REMOVED lines=18> */
.L_x_4650:
[----:B------:R-:W-:Y:S02]  /*12b0*/  ISETP.GE.AND P0, PT, R32, RZ, PT ;  /* 0x000000ff2000720c */ /* 0x000fe40003f06270 */
[----:B------:R-:W-:-:S11]  /*12c0*/  MOV R3, 0x3fd774eb ;  /* 0x3fd774eb00037802 */ /* 0x000fd60000000f00 */
[----:B------:R-:W-:-:S04]  /*12d0*/  @P0 FFMA.FTZ R2, R3, 0.93318945169448852539, -R2 ;  /* 0x3f6ee58103020823 */ /* 0x000fc80000010802 */
[----:B------:R-:W-:Y:S02]  /*12e0*/  @!P0 FFMA.FTZ R2, R3, 0.93318945169448852539, R2 ;  /* 0x3f6ee58103028823 */ /* 0x000fe40000010002 */
.L_x_4651:
[----:B------:R-:W-:Y:S05]  /*12f0*/  BSYNC B0 ;  /* 0x0000000000007941 */ /* 0x000fea0003800000 */
.L_x_4649:
        /* <DEDUP_REMOVED lines=46> */
.L_x_4653:
        /* <DEDUP_REMOVED lines=32> */
.L_x_4654:
[----:B------:R-:W-:Y:S05]  /*17e0*/  BSYNC B0 ;  /* 0x0000000000007941 */ /* 0x000fea0003800000 */
.L_x_4652:
        /* <DEDUP_REMOVED lines=18> */
.L_x_4656:
[----:B------:R-:W-:Y:S05]  /*1910*/  BSYNC B2 ;  /* 0x0000000000027941 */ /* 0x000fea0003800000 */
.L_x_4655:
        /* <DEDUP_REMOVED lines=18> */
.L_x_4658:
[----:B------:R-:W-:Y:S02]  /*1a40*/  ISETP.GE.AND P0, PT, R32, RZ, PT ;  /* 0x000000ff2000720c */ /* 0x000fe40003f06270 */
[----:B------:R-:W-:-:S11]  /*1a50*/  MOV R3, 0x3fd774eb ;  /* 0x3fd774eb00037802 */ /* 0x000fd60000000f00 */
[----:B------:R-:W-:-:S04]  /*1a60*/  @P0 FFMA.FTZ R2, R3, 0.93318945169448852539, -R2 ;  /* 0x3f6ee58103020823 */ /* 0x000fc80000010802 */
[----:B------:R-:W-:Y:S02]  /*1a70*/  @!P0 FFMA.FTZ R2, R3, 0.93318945169448852539, R2 ;  /* 0x3f6ee58103028823 */ /* 0x000fe40000010002 */
.L_x_4659:
[----:B------:R-:W-:Y:S05]  /*1a80*/  BSYNC B0 ;  /* 0x0000000000007941 */ /* 0x000fea0003800000 */
.L_x_4657:
        /* <DEDUP_REMOVED lines=46> */
.L_x_4661:
        /* <DEDUP_REMOVED lines=32> */
.L_x_4662:
[----:B------:R-:W-:Y:S05]  /*1f70*/  BSYNC B0 ;  /* 0x0000000000007941 */ /* 0x000fea0003800000 */
.L_x_4660:
        /* <DEDUP_REMOVED lines=18> */
.L_x_4664:
[----:B------:R-:W-:Y:S05]  /*20a0*/  BSYNC B2 ;  /* 0x0000000000027941 */ /* 0x000fea0003800000 */
.L_x_4663:
        /* <DEDUP_REMOVED lines=18> */
.L_x_4666:
[----:B------:R-:W-:Y:S02]  /*21d0*/  ISETP.GE.AND P0, PT, R32, RZ, PT ;  /* 0x000000ff2000720c */ /* 0x000fe40003f06270 */
[----:B------:R-:W-:-:S11]  /*21e0*/  MOV R3, 0x3fd774eb ;  /* 0x3fd774eb00037802 */ /* 0x000fd60000000f00 */
[----:B------:R-:W-:-:S04]  /*21f0*/  @P0 FFMA.FTZ R2, R3, 0.93318945169448852539, -R2 ;  /* 0x3f6ee58103020823 */ /* 0x000fc80000010802 */
[----:B------:R-:W-:Y:S02]  /*2200*/  @!P0 FFMA.FTZ R2, R3, 0.93318945169448852539, R2 ;  /* 0x3f6ee58103028823 */ /* 0x000fe40000010002 */
.L_x_4667:
[----:B------:R-:W-:Y:S05]  /*2210*/  BSYNC B0 ;  /* 0x0000000000007941 */ /* 0x000fea0003800000 */
.L_x_4665:
        /* <DEDUP_REMOVED lines=46> */
.L_x_4669:
        /* <DEDUP_REMOVED lines=32> */
.L_x_4670:
[----:B------:R-:W-:Y:S05]  /*2700*/  BSYNC B0 ;  /* 0x0000000000007941 */ /* 0x000fea0003800000 */
.L_x_4668:
        /* <DEDUP_REMOVED lines=18> */
.L_x_4672:
[----:B------:R-:W-:Y:S05]  /*2830*/  BSYNC B2 ;  /* 0x0000000000027941 */ /* 0x000fea0003800000 */
.L_x_4671:
        /* <DEDUP_REMOVED lines=18> */
.L_x_4674:
[----:B------:R-:W-:Y:S02]  /*2960*/  ISETP.GE.AND P0, PT, R32, RZ, PT ;  /* 0x000000ff2000720c */ /* 0x000fe40003f06270 */
[----:B------:R-:W-:-:S11]  /*2970*/  MOV R3, 0x3fd774eb ;  /* 0x3fd774eb00037802 */ /* 0x000fd60000000f00 */
[----:B------:R-:W-:-:S04]  /*2980*/  @P0 FFMA.FTZ R2, R3, 0.93318945169448852539, -R2 ;  /* 0x3f6ee58103020823 */ /* 0x000fc80000010802 */
[----:B------:R-:W-:Y:S02]  /*2990*/  @!P0 FFMA.FTZ R2, R3, 0.93318945169448852539, R2 ;  /* 0x3f6ee58103028823 */ /* 0x000fe40000010002 */
.L_x_4675:
[----:B------:R-:W-:Y:S05]  /*29a0*/  BSYNC B0 ;  /* 0x0000000000007941 */ /* 0x000fea0003800000 */
.L_x_4673:
        /* <DEDUP_REMOVED lines=46> */
.L_x_4677:
        /* <DEDUP_REMOVED lines=32> */
.L_x_4678:
[----:B------:R-:W-:Y:S05]  /*2e90*/  BSYNC B0 ;  /* 0x0000000000007941 */ /* 0x000fea0003800000 */
.L_x_4676:
        /* <DEDUP_REMOVED lines=18> */
.L_x_4680:
[----:B------:R-:W-:Y:S05]  /*2fc0*/  BSYNC B2 ;  /* 0x0000000000027941 */ /* 0x000fea0003800000 */
.L_x_4679:
        /* <DEDUP_REMOVED lines=18> */
.L_x_4682:
[----:B------:R-:W-:Y:S02]  /*30f0*/  ISETP.GE.AND P0, PT, R32, RZ, PT ;  /* 0x000000ff2000720c */ /* 0x000fe40003f06270 */
[----:B------:R-:W-:-:S11]  /*3100*/  MOV R3, 0x3fd774eb ;  /* 0x3fd774eb00037802 */ /* 0x000fd60000000f00 */
[----:B------:R-:W-:-:S04]  /*3110*/  @P0 FFMA.FTZ R2, R3, 0.93318945169448852539, -R2 ;  /* 0x3f6ee58103020823 */ /* 0x000fc80000010802 */
[----:B------:R-:W-:Y:S02]  /*3120*/  @!P0 FFMA.FTZ R2, R3, 0.93318945169448852539, R2 ;  /* 0x3f6ee58103028823 */ /* 0x000fe40000010002 */
.L_x_4683:
[----:B------:R-:W-:Y:S05]  /*3130*/  BSYNC B0 ;  /* 0x0000000000007941 */ /* 0x000fea0003800000 */
.L_x_4681:
        /* <DEDUP_REMOVED lines=46> */
.L_x_4685:
        /* <DEDUP_REMOVED lines=32> */
.L_x_4686:
[----:B------:R-:W-:Y:S05]  /*3620*/  BSYNC B0 ;  /* 0x0000000000007941 */ /* 0x000fea0003800000 */
.L_x_4684:
        /* <DEDUP_REMOVED lines=18> */
.L_x_4688:
[----:B------:R-:W-:Y:S05]  /*3750*/  BSYNC B2 ;  /* 0x0000000000027941 */ /* 0x000fea0003800000 */
.L_x_4687:
        /* <DEDUP_REMOVED lines=18> */
.L_x_4690:
[----:B------:R-:W-:Y:S02]  /*3880*/  ISETP.GE.AND P0, PT, R32, RZ, PT ;  /* 0x000000ff2000720c */ /* 0x000fe40003f06270 */
[----:B------:R-:W-:-:S11]  /*3890*/  MOV R3, 0x3fd774eb ;  /* 0x3fd774eb00037802 */ /* 0x000fd60000000f00 */
[----:B------:R-:W-:-:S04]  /*38a0*/  @P0 FFMA.FTZ R2, R3, 0.93318945169448852539, -R2 ;  /* 0x3f6ee58103020823 */ /* 0x000fc80000010802 */
[----:B------:R-:W-:Y:S02]  /*38b0*/  @!P0 FFMA.FTZ R2, R3, 0.93318945169448852539, R2 ;  /* 0x3f6ee58103028823 */ /* 0x000fe40000010002 */
.L_x_4691:
[----:B------:R-:W-:Y:S05]  /*38c0*/  BSYNC B0 ;  /* 0x0000000000007941 */ /* 0x000fea0003800000 */
.L_x_4689:
        /* <DEDUP_REMOVED lines=46> */
.L_x_4693:
        /* <DEDUP_REMOVED lines=32> */
.L_x_4694:
[----:B------:R-:W-:Y:S05]  /*3db0*/  BSYNC B0 ;  /* 0x0000000000007941 */ /* 0x000fea0003800000 */
.L_x_4692:
        /* <DEDUP_REMOVED lines=19> */
.L_x_4630:
        /* <DEDUP_REMOVED lines=78> */
.L_x_4698:
[----:B------:R-:W-:Y:S05]  /*43d0*/  BSYNC B3 ;  /* 0x0000000000037941 */ /* 0x000fea0003800000 */
.L_x_4697:
        /* <DEDUP_REMOVED lines=18> */
.L_x_4700:
[----:B------:R-:W-:Y:S02]  /*4500*/  ISETP.GE.AND P0, PT, R12, RZ, PT ;  /* 0x000000ff0c00720c */ /* 0x000fe40003f06270 */
[----:B------:R-:W-:-:S11]  /*4510*/  MOV R3, 0x3fd774eb ;  /* 0x3fd774eb00037802 */ /* 0x000fd60000000f00 */
[----:B------:R-:W-:-:S04]  /*4520*/  @P0 FFMA.FTZ R2, R3, 0.93318945169448852539, -R2 ;  /* 0x3f6ee58103020823 */ /* 0x000fc80000010802 */
[----:B------:R-:W-:Y:S02]  /*4530*/  @!P0 FFMA.FTZ R2, R3, 0.93318945169448852539, R2 ;  /* 0x3f6ee58103028823 */ /* 0x000fe40000010002 */
.L_x_4701:
[----:B------:R-:W-:Y:S05]  /*4540*/  BSYNC B0 ;  /* 0x0000000000007941 */ /* 0x000fea0003800000 */
.L_x_4699:
        /* <DEDUP_REMOVED lines=45> */
.L_x_4702:
        /* <DEDUP_REMOVED lines=33> */
.L_x_4696:
[----:B------:R-:W-:Y:S05]  /*4a30*/  BSYNC B2 ;  /* 0x0000000000027941 */ /* 0x000fea0003800000 */
.L_x_4695:
        /* <DEDUP_REMOVED lines=24> */
.L_x_4706:
[----:B------:R-:W-:Y:S05]  /*4bc0*/  BSYNC B3 ;  /* 0x0000000000037941 */ /* 0x000fea0003800000 */
.L_x_4705:
        /* <DEDUP_REMOVED lines=18> */
.L_x_4708:
[----:B------:R-:W-:Y:S02]  /*4cf0*/  ISETP.GE.AND P0, PT, R10, RZ, PT ;  /* 0x000000ff0a00720c */ /* 0x000fe40003f06270 */
[----:B------:R-:W-:-:S11]  /*4d00*/  MOV R3, 0x3fd774eb ;  /* 0x3fd774eb00037802 */ /* 0x000fd60000000f00 */
[----:B------:R-:W-:-:S04]  /*4d10*/  @P0 FFMA.FTZ R2, R3, 0.93318945169448852539, -R2 ;  /* 0x3f6ee58103020823 */ /* 0x000fc80000010802 */
[----:B------:R-:W-:Y:S02]  /*4d20*/  @!P0 FFMA.FTZ R2, R3, 0.93318945169448852539, R2 ;  /* 0x3f6ee58103028823 */ /* 0x000fe40000010002 */
.L_x_4709:
[----:B------:R-:W-:Y:S05]  /*4d30*/  BSYNC B0 ;  /* 0x0000000000007941 */ /* 0x000fea0003800000 */
.L_x_4707:
        /* <DEDUP_REMOVED lines=45> */
.L_x_4710:
        /* <DEDUP_REMOVED lines=33> */
.L_x_4704:
[----:B------:R-:W-:Y:S05]  /*5220*/  BSYNC B2 ;  /* 0x0000000000027941 */ /* 0x000fea0003800000 */
.L_x_4703:
        /* <DEDUP_REMOVED lines=24> */
.L_x_4714:
[----:B------:R-:W-:Y:S05]  /*53b0*/  BSYNC B3 ;  /* 0x0000000000037941 */ /* 0x000fea0003800000 */
.L_x_4713:
        /* <DEDUP_REMOVED lines=18> */
.L_x_4716:
[----:B------:R-:W-:Y:S02]  /*54e0*/  ISETP.GE.AND P0, PT, R8, RZ, PT ;  /* 0x000000ff0800720c */ /* 0x000fe40003f06270 */
[----:B------:R-:W-:-:S11]  /*54f0*/  MOV R3, 0x3fd774eb ;  /* 0x3fd774eb00037802 */ /* 0x000fd60000000f00 */
[----:B------:R-:W-:-:S04]  /*5500*/  @P0 FFMA.FTZ R2, R3, 0.93318945169448852539, -R2 ;  /* 0x3f6ee58103020823 */ /* 0x000fc80000010802 */
[----:B------:R-:W-:Y:S02]  /*5510*/  @!P0 FFMA.FTZ R2, R3, 0.93318945169448852539, R2 ;  /* 0x3f6ee58103028823 */ /* 0x000fe40000010002 */
.L_x_4717:
[----:B------:R-:W-:Y:S05]  /*5520*/  BSYNC B0 ;  /* 0x0000000000007941 */ /* 0x000fea0003800000 */
.L_x_4715:
        /* <DEDUP_REMOVED lines=45> */
.L_x_4718:
        /* <DEDUP_REMOVED lines=33> */
.L_x_4712:
[----:B------:R-:W-:Y:S05]  /*5a10*/  BSYNC B2 ;  /* 0x0000000000027941 */ /* 0x000fea0003800000 */
.L_x_4711:
        /* <DEDUP_REMOVED lines=23> */
.L_x_4722:
[----:B------:R-:W-:Y:S05]  /*5b90*/  BSYNC B3 ;  /* 0x0000000000037941 */ /* 0x000fea0003800000 */
.L_x_4721:
        /* <DEDUP_REMOVED lines=18> */
.L_x_4724:
[----:B------:R-:W-:Y:S02]  /*5cc0*/  ISETP.GE.AND P0, PT, R28, RZ, PT ;  /* 0x000000ff1c00720c */ /* 0x000fe40003f06270 */
[----:B------:R-:W-:-:S11]  /*5cd0*/  MOV R3, 0x3fd774eb ;  /* 0x3fd774eb00037802 */ /* 0x000fd60000000f00 */
[----:B------:R-:W-:-:S04]  /*5ce0*/  @P0 FFMA.FTZ R2, R3, 0.93318945169448852539, -R2 ;  /* 0x3f6ee58103020823 */ /* 0x000fc80000010802 */
[----:B------:R-:W-:Y:S02]  /*5cf0*/  @!P0 FFMA.FTZ R2, R3, 0.93318945169448852539, R2 ;  /* 0x3f6ee58103028823 */ /* 0x000fe40000010002 */
.L_x_4725:
[----:B------:R-:W-:Y:S05]  /*5d00*/  BSYNC B0 ;  /* 0x0000000000007941 */ /* 0x000fea0003800000 */
.L_x_4723:
        /* <DEDUP_REMOVED lines=45> */
.L_x_4726:
        /* <DEDUP_REMOVED lines=33> */
.L_x_4720:
[----:B------:R-:W-:Y:S05]  /*61f0*/  BSYNC B2 ;  /* 0x0000000000027941 */ /* 0x000fea0003800000 */
.L_x_4719:
        /* <DEDUP_REMOVED lines=24> */
.L_x_4730:
[----:B------:R-:W-:Y:S05]  /*6380*/  BSYNC B3 ;  /* 0x0000000000037941 */ /* 0x000fea0003800000 */
.L_x_4729:
        /* <DEDUP_REMOVED lines=18> */
.L_x_4732:
[----:B------:R-:W-:Y:S02]  /*64b0*/  ISETP.GE.AND P0, PT, R30, RZ, PT ;  /* 0x000000ff1e00720c */ /* 0x000fe40003f06270 */
[----:B------:R-:W-:-:S11]  /*64c0*/  MOV R3, 0x3fd774eb ;  /* 0x3fd774eb00037802 */ /* 0x000fd60000000f00 */
[----:B------:R-:W-:-:S04]  /*64d0*/  @P0 FFMA.FTZ R2, R3, 0.93318945169448852539, -R2 ;  /* 0x3f6ee58103020823 */ /* 0x000fc80000010802 */
[----:B------:R-:W-:Y:S02]  /*64e0*/  @!P0 FFMA.FTZ R2, R3, 0.93318945169448852539, R2 ;  /* 0x3f6ee58103028823 */ /* 0x000fe40000010002 */
.L_x_4733:
[----:B------:R-:W-:Y:S05]  /*64f0*/  BSYNC B0 ;  /* 0x0000000000007941 */ /* 0x000fea0003800000 */
.L_x_4731:
        /* <DEDUP_REMOVED lines=45> */
.L_x_4734:
        /* <DEDUP_REMOVED lines=33> */
.L_x_4728:
[----:B------:R-:W-:Y:S05]  /*69e0*/  BSYNC B2 ;  /* 0x0000000000027941 */ /* 0x000fea0003800000 */
.L_x_4727:
        /* <DEDUP_REMOVED lines=23> */
.L_x_4738:
[----:B------:R-:W-:Y:S05]  /*6b60*/  BSYNC B3 ;  /* 0x0000000000037941 */ /* 0x000fea0003800000 */
.L_x_4737:
        /* <DEDUP_REMOVED lines=18> */
.L_x_4740:
[----:B------:R-:W-:Y:S02]  /*6c90*/  ISETP.GE.AND P0, PT, R28, RZ, PT ;  /* 0x000000ff1c00720c */ /* 0x000fe40003f06270 */
[----:B------:R-:W-:-:S11]  /*6ca0*/  MOV R3, 0x3fd774eb ;  /* 0x3fd774eb00037802 */ /* 0x000fd60000000f00 */
[----:B------:R-:W-:-:S04]  /*6cb0*/  @P0 FFMA.FTZ R2, R3, 0.93318945169448852539, -R2 ;  /* 0x3f6ee58103020823 */ /* 0x000fc80000010802 */
[----:B------:R-:W-:Y:S02]  /*6cc0*/  @!P0 FFMA.FTZ R2, R3, 0.93318945169448852539, R2 ;  /* 0x3f6ee58103028823 */ /* 0x000fe40000010002 */
.L_x_4741:
[----:B------:R-:W-:Y:S05]  /*6cd0*/  BSYNC B0 ;  /* 0x0000000000007941 */ /* 0x000fea0003800000 */
.L_x_4739:
        /* <DEDUP_REMOVED lines=45> */
.L_x_4742:
        /* <DEDUP_REMOVED lines=33> */
.L_x_4736:
[----:B------:R-:W-:Y:S05]  /*71c0*/  BSYNC B2 ;  /* 0x0000000000027941 */ /* 0x000fea0003800000 */
.L_x_4735:
        /* <DEDUP_REMOVED lines=24> */
.L_x_4746:
[----:B------:R-:W-:Y:S05]  /*7350*/  BSYNC B3 ;  /* 0x0000000000037941 */ /* 0x000fea0003800000 */
.L_x_4745:
        /* <DEDUP_REMOVED lines=18> */
.L_x_4748:
[----:B------:R-:W-:Y:S02]  /*7480*/  ISETP.GE.AND P0, PT, R22, RZ, PT ;  /* 0x000000ff1600720c */ /* 0x000fe40003f06270 */
[----:B------:R-:W-:-:S11]  /*7490*/  MOV R3, 0x3fd774eb ;  /* 0x3fd774eb00037802 */ /* 0x000fd60000000f00 */
[----:B------:R-:W-:-:S04]  /*74a0*/  @P0 FFMA.FTZ R2, R3, 0.93318945169448852539, -R2 ;  /* 0x3f6ee58103020823 */ /* 0x000fc80000010802 */
[----:B------:R-:W-:Y:S02]  /*74b0*/  @!P0 FFMA.FTZ R2, R3, 0.93318945169448852539, R2 ;  /* 0x3f6ee58103028823 */ /* 0x000fe40000010002 */
.L_x_4749:
[----:B------:R-:W-:Y:S05]  /*74c0*/  BSYNC B0 ;  /* 0x0000000000007941 */ /* 0x000fea0003800000 */
.L_x_4747:
        /* <DEDUP_REMOVED lines=45> */
.L_x_4750:
        /* <DEDUP_REMOVED lines=33> */
.L_x_4744:
[----:B------:R-:W-:Y:S05]  /*79b0*/  BSYNC B2 ;  /* 0x0000000000027941 */ /* 0x000fea0003800000 */
.L_x_4743:
        /* <DEDUP_REMOVED lines=23> */
.L_x_4754:
[----:B------:R-:W-:Y:S05]  /*7b30*/  BSYNC B3 ;  /* 0x0000000000037941 */ /* 0x000fea0003800000 */
.L_x_4753:
        /* <DEDUP_REMOVED lines=18> */
.L_x_4756:
[----:B------:R-:W-:Y:S02]  /*7c60*/  ISETP.GE.AND P0, PT, R20, RZ, PT ;  /* 0x000000ff1400720c */ /* 0x000fe40003f06270 */
[----:B------:R-:W-:-:S11]  /*7c70*/  MOV R3, 0x3fd774eb ;  /* 0x3fd774eb00037802 */ /* 0x000fd60000000f00 */
[----:B------:R-:W-:-:S04]  /*7c80*/  @P0 FFMA.FTZ R2, R3, 0.93318945169448852539, -R2 ;  /* 0x3f6ee58103020823 */ /* 0x000fc80000010802 */
[----:B------:R-:W-:Y:S02]  /*7c90*/  @!P0 FFMA.FTZ R2, R3, 0.93318945169448852539, R2 ;  /* 0x3f6ee58103028823 */ /* 0x000fe40000010002 */
.L_x_4757:
[----:B------:R-:W-:Y:S05]  /*7ca0*/  BSYNC B0 ;  /* 0x0000000000007941 */ /* 0x000fea0003800000 */
.L_x_4755:
        /* <DEDUP_REMOVED lines=45> */
.L_x_4758:
        /* <DEDUP_REMOVED lines=33> */
.L_x_4752:
[----:B------:R-:W-:Y:S05]  /*8190*/  BSYNC B2 ;  /* 0x0000000000027941 */ /* 0x000fea0003800000 */
.L_x_4751:
        /* <DEDUP_REMOVED lines=17> */
.L_x_4761:
[----:B------:R-:W-:-:S13]  /*82b0*/  ISETP.GE.AND P0, PT, R17, UR4, PT ;  /* 0x0000000411007c0c */ /* 0x000fda000bf06270 */
[----:B------:R-:W-:Y:S05]  /*82c0*/  @P0 BRA `(.L_x_4763) ;  /* 0x000000c000000947 */ /* 0x000fea0003800000 */
[C---:B0-----:R-:W-:Y:S02]  /*82d0*/  IADD3 R2, R17.reuse, UR6, RZ ;  /* 0x0000000611027c10 */ /* 0x041fe4000fffe0ff */
[----:B------:R-:W-:Y:S02]  /*82e0*/  MOV R3, 0x8 ;  /* 0x0000000800037802 */ /* 0x000fe40000000f00 */
[----:B------:R-:W-:-:S03]  /*82f0*/  IADD3 R17, R17, 0x80, RZ ;  /* 0x0000008011117810 */ /* 0x000fc60007ffe0ff */
[----:B------:R-:W-:-:S05]  /*8300*/  IMAD.WIDE.U32 R2, R2, R3, c[0x0][0x168] ;  /* 0x00005a0002027625 */ /* 0x000fca00078e0003 */
[----:B------:R0:W-:Y:S02]  /*8310*/  STG.E.64 [R2.64], R8 ;  /* 0x0000000802007986 */ /* 0x0001e4000c101b08 */
.L_x_4762:
[----:B------:R-:W-:-:S13]  /*8320*/  ISETP.GE.AND P0, PT, R17, UR4, PT ;  /* 0x0000000411007c0c */ /* 0x000fda000bf06270 */
[----:B------:R-:W-:Y:S05]  /*8330*/  @P0 BRA `(.L_x_4764) ;  /* 0x000000c000000947 */ /* 0x000fea0003800000 */
[----:B0-----:R-:W-:Y:S01]  /*8340*/  HFMA2.MMA R3, -RZ, RZ, 0, 4.76837158203125e-07 ;  /* 0x00000008ff037435 */ /* 0x001fe200000001ff */
[C---:B------:R-:W-:Y:S02]  /*8350*/  IADD3 R2, R17.reuse, UR6, RZ ;  /* 0x0000000611027c10 */ /* 0x040fe4000fffe0ff */
[----:B------:R-:W-:-:S07]  /*8360*/  IADD3 R17, R17, 0x80, RZ ;  /* 0x0000008011117810 */ /* 0x000fce0007ffe0ff */
[----:B------:R-:W-:-:S05]  /*8370*/  IMAD.WIDE.U32 R2, R2, R3, c[0x0][0x168] ;  /* 0x00005a0002027625 */ /* 0x000fca00078e0003 */
[----:B------:R0:W-:Y:S02]  /*8380*/  STG.E.64 [R2.64], R6 ;  /* 0x0000000602007986 */ /* 0x0001e4000c101b08 */
.L_x_4763:
[----:B------:R-:W-:-:S13]  /*8390*/  ISETP.GE.AND P0, PT, R17, UR4, PT ;  /* 0x0000000411007c0c */ /* 0x000fda000bf06270 */
[----:B------:R-:W-:Y:S05]  /*83a0*/  @P0 BRA `(.L_x_4765) ;  /* 0x000000d000000947 */ /* 0x000fea0003800000 */
[C---:B0-----:R-:W-:Y:S02]  /*83b0*/  IADD3 R2, R17.reuse, UR6, RZ ;  /* 0x0000000611027c10 */ /* 0x041fe4000fffe0ff */
[----:B------:R-:W-:Y:S02]  /*83c0*/  MOV R3, 0x8 ;  /* 0x0000000800037802 */ /* 0x000fe40000000f00 */
[----:B------:R-:W-:-:S03]  /*83d0*/  IADD3 R17, R17, 0x80, RZ ;  /* 0x0000008011117810 */ /* 0x000fc60007ffe0ff */
[----:B------:R-:W-:-:S05]  /*83e0*/  IMAD.WIDE.U32 R2, R2, R3, c[0x0][0x168] ;  /* 0x00005a0002027625 */ /* 0x000fca00078e0003 */
[----:B------:R0:W-:Y:S02]  /*83f0*/  STG.E.64 [R2.64], R30 ;  /* 0x0000001e02007986 */ /* 0x0001e4000c101b08 */
.L_x_4764:
        /* <DEDUP_REMOVED lines=8> */
.L_x_4765:
[----:B------:R-:W-:Y:S05]  /*8480*/  BSYNC B1 ;  /* 0x0000000000017941 */ /* 0x000fea0003800000 */
.L_x_4760:
[----:B------:R-:W-:-:S13]  /*8490*/  ISETP.GE.AND P0, PT, R17, UR4, PT ;  /* 0x0000000411007c0c */ /* 0x000fda000bf06270 */
[C---:B0-----:R-:W-:Y:S02]  /*84a0*/  @!P0 IADD3 R2, R17.reuse, UR6, RZ ;  /* 0x0000000611028c10 */ /* 0x041fe4000fffe0ff */
[----:B------:R-:W-:Y:S02]  /*84b0*/  @!P0 MOV R3, 0x8 ;  /* 0x0000000800038802 */ /* 0x000fe40000000f00 */
[----:B------:R-:W-:-:S03]  /*84c0*/  @!P0 IADD3 R17, R17, 0x80, RZ ;  /* 0x0000008011118810 */ /* 0x000fc60007ffe0ff */
[----:B------:R-:W-:-:S05]  /*84d0*/  @!P0 IMAD.WIDE.U32 R2, R2, R3, c[0x0][0x168] ;  /* 0x00005a0002028625 */ /* 0x000fca00078e0003 */
[----:B------:R0:W-:Y:S02]  /*84e0*/  @!P0 STG.E.64 [R2.64], R22 ;  /* 0x0000001602008986 */ /* 0x0001e4000c101b08 */
.L_x_4766:
[----:B------:R-:W-:Y:S05]  /*84f0*/  BSYNC B0 ;  /* 0x0000000000007941 */ /* 0x000fea0003800000 */
.L_x_4759:
        /* <DEDUP_REMOVED lines=8> */
        .weak           $__internal_5_$__cuda_sm3x_div_rn_ftz_f32_slowpath
        .type           $__internal_5_$__cuda_sm3x_div_rn_ftz_f32_slowpath,@function
        .size           $__internal_5_$__cuda_sm3x_div_rn_ftz_f32_slowpath,(.L_x_12077 - $__internal_5_$__cuda_sm3x_div_rn_ftz_f32_slowpath)
$__internal_5_$__cuda_sm3x_div_rn_ftz_f32_slowpath:
        /* <DEDUP_REMOVED lines=32> */
.L_x_4769:
[----:B------:R-:W-:Y:S05]  /*8780*/  BSYNC B1 ;  /* 0x0000000000017941 */ /* 0x000fea0003800000 */
.L_x_4768:
        /* <DEDUP_REMOVED lines=27> */
.L_x_4775:
[----:B------:R-:W-:Y:S02]  /*8940*/  LEA R3, R16, R3, 0x17 ;  /* 0x0000000310037211 */ /* 0x000fe400078eb8ff */
.L_x_4776:
[----:B------:R-:W-:Y:S05]  /*8950*/  BSYNC B1 ;  /* 0x0000000000017941 */ /* 0x000fea0003800000 */
.L_x_4774:
[----:B------:R-:W-:Y:S01]  /*8960*/  MOV R2, R3 ;  /* 0x0000000300027202 */ /* 0x000fe20000000f00 */
[----:B------:R-:W-:Y:S05]  /*8970*/  BRA `(.L_x_4777) ;  /* 0x0000008000007947 */ /* 0x000fea0003800000 */
.L_x_4773:
[----:B------:R-:W-:-:S04]  /*8980*/  LOP3.LUT R18, R3, 0x80000000, R18, 0x48, !PT ;  /* 0x8000000003127812 */ /* 0x000fc800078e4812 */
[----:B------:R-:W-:Y:S01]  /*8990*/  LOP3.LUT R2, R18, 0x7f800000, RZ, 0xfc, !PT ;  /* 0x7f80000012027812 */ /* 0x000fe200078efcff */
[----:B------:R-:W-:Y:S05]  /*89a0*/  BRA `(.L_x_4777) ;  /* 0x0000005000007947 */ /* 0x000fea0003800000 */
.L_x_4772:
[----:B------:R-:W-:Y:S01]  /*89b0*/  LOP3.LUT R2, R3, 0x80000000, R18, 0x48, !PT ;  /* 0x8000000003027812 */ /* 0x000fe200078e4812 */
[----:B------:R-:W-:Y:S05]  /*89c0*/  BRA `(.L_x_4777) ;  /* 0x0000003000007947 */ /* 0x000fea0003800000 */
.L_x_4771:
[----:B------:R-:W0:Y:S01]  /*89d0*/  MUFU.RSQ R2, -QNAN ;  /* 0xffc0000000027908 */ /* 0x000e220000001400 */
[----:B------:R-:W-:Y:S05]  /*89e0*/  BRA `(.L_x_4777) ;  /* 0x0000001000007947 */ /* 0x000fea0003800000 */
.L_x_4770:
[----:B------:R-:W-:Y:S02]  /*89f0*/  FADD.FTZ R2, R18, R3 ;  /* 0x0000000312027221 */ /* 0x000fe40000010000 */
.L_x_4777:
[----:B------:R-:W-:Y:S05]  /*8a00*/  BSYNC B0 ;  /* 0x0000000000007941 */ /* 0x000fea0003800000 */
.L_x_4767:
[----:B------:R-:W-:Y:S01]  /*8a10*/  HFMA2.MMA R25, -RZ, RZ, 0, 0 ;  /* 0x00000000ff197435 */ /* 0x000fe200000001ff */
[----:B------:R-:W-:-:S05]  /*8a20*/  MOV R24, R0 ;  /* 0x0000000000187202 */ /* 0x000fca0000000f00 */
[----:B------:R-:W-:Y:S05]  /*8a30*/  RET.REL.NODEC R24 `(_ZN2at6native29vectorized_elementwise_kernelILi4EZZZNS0_17log1p_kernel_cudaERNS_18TensorIteratorBaseEENKUlvE_clEvENKUlvE2_clEvEUlN3c107complexIfEEE_St5arrayIPcLm2EEEEviT0_T1_) ;  /* 0xffff75c018007950 */ /* 0x000fea0003c3ffff */
.L_x_4778:
        /* <DEDUP_REMOVED lines=12> */
.L_x_12077:


//--------------------- .text._ZN2at6native29vectorized_elementwise_kernelILi8EZZZNS0_17log1p_kernel_cudaERNS_18TensorIteratorBaseEENKUlvE_clEvENKUlvE2_clEvEUlN3c107complexIfEEE_St5arrayIPcLm2EEEEviT0_T1_ --------------------------
	.section	.text._ZN2at6native29vectorized_elementwise_kernelILi8EZZZNS0_17log1p_kernel_cudaERNS_18TensorIteratorBaseEENKUlvE_clEvENKUlvE2_clEvEUlN3c107complexIfEEE_St5arrayIPcLm2EEEEviT0_T1_,"ax",@progbits
	.sectioninfo	@"SHI_REGISTERS=4"
	.align	128
        .global         _ZN2at6native29vectorized_elementwise_kernelILi8EZZZNS0_17log1p_kernel_cudaERNS_18TensorIteratorBaseEENKUlvE_clEvENKUlvE2_clEvEUlN3c107complexIfEEE_St5arrayIPcLm2EEEEviT0_T1_
        .type           _ZN2at6native29vectorized_elementwise_kernelILi8EZZZNS0_17log1p_kernel_cudaERNS_18TensorIteratorBaseEENKUlvE_clEvENKUlvE2_clEvEUlN3c107complexIfEEE_St5arrayIPcLm2EEEEviT0_T1_,@function
        .size           _ZN2at6native29vectorized_elementwise_kernelILi8EZZZNS0_17log1p_kernel_cudaERNS_18TensorIteratorBaseEENKUlvE_clEvENKUlvE2_clEvEUlN3c107complexIfEEE_St5arrayIPcLm2EEEEviT0_T1_,(.L_x_12138 - _ZN2at6native29vectorized_elementwise_kernelILi8EZZZNS0_17log1p_kernel_cudaERNS_18TensorIteratorBaseEENKUlvE_clEvENKUlvE2_clEvEUlN3c107complexIfEEE_St5arrayIPcLm2EEEEviT0_T1_)
        .other          _ZN2at6native29vectorized_elementwise_kernelILi8EZZZNS0_17log1p_kernel_cudaERNS_18TensorIteratorBaseEENKUlvE_clEvENKUlvE2_clEvEUlN3c107complexIfEEE_St5arrayIPcLm2EEEEviT0_T1_,@"STO_CUDA_ENTRY STV_DEFAULT"
_ZN2at6native29vectorized_elementwise_kernelILi8EZZZNS0_17log1p_kernel_cudaERNS_18TensorIteratorBaseEENKUlvE_clEvENKUlvE2_clEvEUlN3c107complexIfEEE_St5arrayIPcLm2EEEEviT0_T1_:
.text._ZN2at6native29vectorized_elementwise_kernelILi8EZZZNS0_17log1p_kernel_cudaERNS_18TensorIteratorBaseEENKUlvE_clEvENKUlvE2_clEvEUlN3c107complexIfEEE_St5arrayIPcLm2EEEEviT0_T1_:
[----:B------:R-:W-:Y:S02]  /*0000*/  MOV R1, c[0x0][0x28] ;  /* 0x00000a0000017a02 */ /* 0x000fe40000000f00 */
[----:B------:R-:W-:Y:S05]  /*0010*/  EXIT ;  /* 0x000000000000794d */ /* 0x000fea0003800000 */
.L_x_4779:
        /* <DEDUP_REMOVED lines=14> */
.L_x_12138:


//--------------------- .text._ZN2at6native18elementwise_kernelILi128ELi4EZNS0_15gpu_kernel_implIZZZNS0_17log1p_kernel_cudaERNS_18TensorIteratorBaseEENKUlvE_clEvENKUlvE1_clEvEUlN3c107complexIdEEE_EEvS4_RKT_EUliE_EEviT1_ --------------------------
	.section	.text._ZN2at6native18elementwise_kernelILi128ELi4EZNS0_15gpu_kernel_implIZZZNS0_17log1p_kernel_cudaERNS_18TensorIteratorBaseEENKUlvE_clEvENKUlvE1_clEvEUlN3c107complexIdEEE_EEvS4_RKT_EUliE_EEviT1_,"ax",@progbits
	.sectioninfo	@"SHI_REGISTERS=34"
	.align	128
        .global         _ZN2at6native18elementwise_kernelILi128ELi4EZNS0_15gpu_kernel_implIZZZNS0_17log1p_kernel_cudaERNS_18TensorIteratorBaseEENKUlvE_clEvENKUlvE1_clEvEUlN3c107complexIdEEE_EEvS4_RKT_EUliE_EEviT1_
        .type           _ZN2at6native18elementwise_kernelILi128ELi4EZNS0_15gpu_kernel_implIZZZNS0_17log1p_kernel_cudaERNS_18TensorIteratorBaseEENKUlvE_clEvENKUlvE1_clEvEUlN3c107complexIdEEE_EEvS4_RKT_EUliE_EEviT1_,@function
        .size           _ZN2at6native18elementwise_kernelILi128ELi4EZNS0_15gpu_kernel_implIZZZNS0_17log1p_kernel_cudaERNS_18TensorIteratorBaseEENKUlvE_clEvENKUlvE1_clEvEUlN3c107complexIdEEE_EEvS4_RKT_EUliE_EEviT1_,(.L_x_12078 - _ZN2at6native18elementwise_kernelILi128ELi4EZNS0_15gpu_kernel_implIZZZNS0_17log1p_kernel_cudaERNS_18TensorIteratorBaseEENKUlvE_clEvENKUlvE1_clEvEUlN3c107complexIdEEE_EEvS4_RKT_EUliE_EEviT1_)
        .other          _ZN2at6native18elementwise_kernelILi128ELi4EZNS0_15gpu_kernel_implIZZZNS0_17log1p_kernel_cudaERNS_18TensorIteratorBaseEENKUlvE_clEvENKUlvE1_clEvEUlN3c107complexIdEEE_EEvS4_RKT_EUliE_EEviT1_,@"STO_CUDA_ENTRY STV_DEFAULT"
_ZN2at6native18elementwise_kernelILi128ELi4EZNS0_15gpu_kernel_implIZZZNS0_17log1p_kernel_cudaERNS_18TensorIteratorBaseEENKUlvE_clEvENKUlvE1_clEvEUlN3c107complexIdEEE_EEvS4_RKT_EUliE_EEviT1_:
.text._ZN2at6native18elementwise_kernelILi128ELi4EZNS0_15gpu_kernel_implIZZZNS0_17log1p_kernel_cudaERNS_18TensorIteratorBaseEENKUlvE_clEvENKUlvE1_clEvEUlN3c107complexIdEEE_EEvS4_RKT_EUliE_EEviT1_:
        /* <DEDUP_REMOVED lines=235> */
.L_x_4782:
        /* <DEDUP_REMOVED lines=17> */
[----:B------:R-:W-:Y:S01]  /*0fc0*/  CS2R R14, SRZ ;  /* 0x00000000000e7805 */ /* 0x000fe2000001ff00 */
[----:B--2---:R0:W1:Y:S01]  /*0fd0*/  I2F.F64.S16 R12, R2 ;  /* 0x00000002000c7312 */ /* 0x0040620000101c00 */
[----:B------:R-:W-:Y:S05]  /*0fe0*/  BRA `(.L_x_4788) ;  /* 0x00000f9000007947 */ /* 0x000fea0003800000 */
.L_x_4786:
[----:B------:R-:W2:Y:S01]  /*0ff0*/  LDG.E.U8 R2, [R2.64] ;  /* 0x0000002402027981 */ /* 0x000ea2000c1e1100 */
[----:B------:R-:W-:Y:S01]  /*1000*/  CS2R R14, SRZ ;  /* 0x00000000000e7805 */ /* 0x000fe2000001ff00 */
[----:B--2---:R0:W1:Y:S01]  /*1010*/  I2F.F64.U16 R12, R2 ;  /* 0x00000002000c7312 */ /* 0x0040620000101800 */
[----:B------:R-:W-:Y:S05]  /*1020*/  BRA `(.L_x_4788) ;  /* 0x00000f5000007947 */ /* 0x000fea0003800000 */
.L_x_4785:
[----:B------:R-:W-:-:S13]  /*1030*/  ISETP.NE.AND P0, PT, R4, 0x2, PT ;  /* 0x000000020400780c */ /* 0x000fda0003f05270 */
[----:B------:R-:W-:Y:S05]  /*1040*/  @!P0 BRA `(.L_x_4789) ;  /* 0x000000c000008947 */ /* 0x000fea0003800000 */
[----:B------:R-:W-:-:S13]  /*1050*/  ISETP.NE.AND P0, PT, R4, 0x3, PT ;  /* 0x000000030400780c */ /* 0x000fda0003f05270 */
[----:B------:R-:W-:Y:S05]  /*1060*/  @!P0 BRA `(.L_x_4790) ;  /* 0x0000006000008947 */ /* 0x000fea0003800000 */
[----:B------:R-:W-:-:S13]  /*1070*/  ISETP.NE.AND P0, PT, R4, 0x4, PT ;  /* 0x000000040400780c */ /* 0x000fda0003f05270 */
[----:B------:R-:W-:Y:S05]  /*1080*/  @P0 BRA `(.L_x_4787) ;  /* 0x00000d2000000947 */ /* 0x000fea0003800000 */
[----:B------:R-:W2:Y:S01]  /*1090*/  LDG.E.64 R12, [R2.64] ;  /* 0x00000024020c7981 */ /* 0x000ea2000c1e1b00 */
[----:B------:R-:W-:Y:S01]  /*10a0*/  CS2R R14, SRZ ;  /* 0x00000000000e7805 */ /* 0x000fe2000001ff00 */
[----:B--2---:R-:W0:Y:S01]  /*10b0*/  I2F.F64.S64 R12, R12 ;  /* 0x0000000c000c7312 */ /* 0x004e220000301c00 */
[----:B------:R-:W-:Y:S05]  /*10c0*/  BRA `(.L_x_4788) ;  /* 0x00000eb000007947 */ /* 0x000fea0003800000 */
.L_x_4790:
[----:B------:R-:W2:Y:S01]  /*10d0*/  LDG.E R2, [R2.64] ;  /* 0x0000002402027981 */ /* 0x000ea2000c1e1900 */
[----:B------:R-:W-:Y:S01]  /*10e0*/  CS2R R14, SRZ ;  /* 0x00000000000e7805 */ /* 0x000fe2000001ff00 */
[----:B--2---:R0:W1:Y:S01]  /*10f0*/  I2F.F64 R12, R2 ;  /* 0x00000002000c7312 */ /* 0x0040620000201c00 */
[----:B------:R-:W-:Y:S05]  /*1100*/  BRA `(.L_x_4788) ;  /* 0x00000e7000007947 */ /* 0x000fea0003800000 */
.L_x_4789:
[----:B------:R-:W2:Y:S01]  /*1110*/  LDG.E.U16 R2, [R2.64] ;  /* 0x0000002402027981 */ /* 0x000ea2000c1e1500 */
[----:B------:R-:W-:Y:S01]  /*1120*/  CS2R R14, SRZ ;  /* 0x00000000000e7805 */ /* 0x000fe2000001ff00 */
[----:B--2---:R0:W1:Y:S01]  /*1130*/  I2F.F64.S16 R12, R2 ;  /* 0x00000002000c7312 */ /* 0x0040620000101c00 */
[----:B------:R-:W-:Y:S05]  /*1140*/  BRA `(.L_x_4788) ;  /* 0x00000e3000007947 */ /* 0x000fea0003800000 */
.L_x_4784:
[----:B------:R-:W-:-:S13]  /*1150*/  ISETP.GT.AND P0, PT, R4, 0x6, PT ;  /* 0x000000060400780c */ /* 0x000fda0003f04270 */
[----:B------:R-:W-:Y:S05]  /*1160*/  @P0 BRA `(.L_x_4791) ;  /* 0x000000f000000947 */ /* 0x000fea0003800000 */
[----:B------:R-:W-:-:S13]  /*1170*/  ISETP.NE.AND P0, PT, R4, 0x5, PT ;  /* 0x000000050400780c */ /* 0x000fda0003f05270 */
[----:B------:R-:W-:Y:S05]  /*1180*/  @!P0 BRA `(.L_x_4792) ;  /* 0x0000007000008947 */ /* 0x000fea0003800000 */
[----:B------:R-:W-:-:S13]  /*1190*/  ISETP.NE.AND P0, PT, R4, 0x6, PT ;  /* 0x000000060400780c */ /* 0x000fda0003f05270 */
[----:B------:R-:W-:Y:S05]  /*11a0*/  @P0 BRA `(.L_x_4787) ;  /* 0x00000c0000000947 */ /* 0x000fea0003800000 */
[----:B------:R-:W2:Y:S01]  /*11b0*/  LDG.E R12, [R2.64] ;  /* 0x00000024020c7981 */ /* 0x000ea2000c1e1900 */
[----:B------:R-:W-:Y:S01]  /*11c0*/  CS2R R14, SRZ ;  /* 0x00000000000e7805 */ /* 0x000fe2000001ff00 */
[----:B--2---:R-:W-:-:S06]  /*11d0*/  FMUL.FTZ R12, R12, 1 ;  /* 0x3f8000000c0c7820 */ /* 0x004fcc0000410000 */
[----:B------:R-:W0:Y:S01]  /*11e0*/  F2F.F64.F32 R12, R12 ;  /* 0x0000000c000c7310 */ /* 0x000e220000201800 */
[----:B------:R-:W-:Y:S05]  /*11f0*/  BRA `(.L_x_4788) ;  /* 0x00000d8000007947 */ /* 0x000fea0003800000 */
.L_x_4792:
[----:B------:R-:W2:Y:S01]  /*1200*/  LDG.E.U16 R0, [R2.64] ;  /* 0x0000002402007981 */ /* 0x000ea2000c1e1500 */
[----:B------:R-:W-:Y:S01]  /*1210*/  CS2R R14, SRZ ;  /* 0x00000000000e7805 */ /* 0x000fe2000001ff00 */
[----:B--2---:R-:W-:-:S05]  /*1220*/  HADD2.F32 R0, -RZ, R0.H0_H0 ;  /* 0x20000000ff007230 */ /* 0x004fca0000004100 */
[----:B------:R-:W-:-:S04]  /*1230*/  FMUL.FTZ R0, R0, 1 ;  /* 0x3f80000000007820 */ /* 0x000fc80000410000 */
[----:B------:R0:W1:Y:S01]  /*1240*/  F2F.F64.F32 R12, R0 ;  /* 0x00000000000c7310 */ /* 0x0000620000201800 */
[----:B------:R-:W-:Y:S05]  /*1250*/  BRA `(.L_x_4788) ;  /* 0x00000d2000007947 */ /* 0x000fea0003800000 */
.L_x_4791:
[----:B------:R-:W-:-:S13]  /*1260*/  ISETP.NE.AND P0, PT, R4, 0x7, PT ;  /* 0x000000070400780c */ /* 0x000fda0003f05270 */
[----:B------:R-:W-:Y:S05]  /*1270*/  @!P0 BRA `(.L_x_4793) ;  /* 0x0000012000008947 */ /* 0x000fea0003800000 */
[----:B------:R-:W-:-:S13]  /*1280*/  ISETP.NE.AND P0, PT, R4, 0x8, PT ;  /* 0x000000080400780c */ /* 0x000fda0003f05270 */
[----:B------:R-:W-:Y:S05]  /*1290*/  @!P0 BRA `(.L_x_4794) ;  /* 0x0000008000008947 */ /* 0x000fea0003800000 */
[----:B------:R-:W-:-:S13]  /*12a0*/  ISETP.NE.AND P0, PT, R4, 0x9, PT ;  /* 0x000000090400780c */ /* 0x000fda0003f05270 */
[----:B------:R-:W-:Y:S05]  /*12b0*/  @P0 BRA `(.L_x_4787) ;  /* 0x00000af000000947 */ /* 0x000fea0003800000 */
[----:B------:R-:W2:Y:S02]  /*12c0*/  LDG.E.64 R2, [R2.64] ;  /* 0x0000002402027981 */ /* 0x000ea4000c1e1b00 */
[----:B--2---:R-:W-:Y:S02]  /*12d0*/  FMUL.FTZ R14, R3, 1 ;  /* 0x3f800000030e7820 */ /* 0x004fe40000410000 */
[----:B------:R-:W-:-:S04]  /*12e0*/  FMUL.FTZ R12, R2, 1 ;  /* 0x3f800000020c7820 */ /* 0x000fc80000410000 */
[----:B------:R-:W0:Y:S08]  /*12f0*/  F2F.F64.F32 R14, R14 ;  /* 0x0000000e000e7310 */ /* 0x000e300000201800 */
[----:B------:R-:W1:Y:S01]  /*1300*/  F2F.F64.F32 R12, R12 ;  /* 0x0000000c000c7310 */ /* 0x000e620000201800 */
[----:B------:R-:W-:Y:S05]  /*1310*/  BRA `(.L_x_4788) ;  /* 0x00000c6000007947 */ /* 0x000fea0003800000 */
.L_x_4794:
[----:B------:R-:W2:Y:S02]  /*1320*/  LDG.E R0, [R2.64] ;  /* 0x0000002402007981 */ /* 0x000ea4000c1e1900 */
[----:B--2---:R-:W-:-:S02]  /*1330*/  HADD2.F32 R4, -RZ, R0.H1_H1 ;  /* 0x30000000ff047230 */ /* 0x004fc40000004100 */
[----:B------:R-:W-:-:S03]  /*1340*/  HADD2.F32 R0, -RZ, R0.H0_H0 ;  /* 0x20000000ff007230 */ /* 0x000fc60000004100 */
[----:B------:R-:W-:Y:S02]  /*1350*/  FMUL.FTZ R4, R4, 1 ;  /* 0x3f80000004047820 */ /* 0x000fe40000410000 */
[----:B------:R-:W-:Y:S02]  /*1360*/  FMUL.FTZ R0, R0, 1 ;  /* 0x3f80000000007820 */ /* 0x000fe40000410000 */
[----:B------:R0:W1:Y:S08]  /*1370*/  F2F.F64.F32 R14, R4 ;  /* 0x00000004000e7310 */ /* 0x0000700000201800 */
[----:B------:R0:W2:Y:S01]  /*1380*/  F2F.F64.F32 R12, R0 ;  /* 0x00000000000c7310 */ /* 0x0000a20000201800 */
[----:B------:R-:W-:Y:S05]  /*1390*/  BRA `(.L_x_4788) ;  /* 0x00000be000007947 */ /* 0x000fea0003800000 */
.L_x_4793:
[----:B------:R0:W5:Y:S01]  /*13a0*/  LDG.E.64 R12, [R2.64] ;  /* 0x00000024020c7981 */ /* 0x000162000c1e1b00 */
[----:B------:R-:W-:Y:S01]  /*13b0*/  CS2R R14, SRZ ;  /* 0x00000000000e7805 */ /* 0x000fe2000001ff00 */
[----:B------:R-:W-:Y:S05]  /*13c0*/  BRA `(.L_x_4788) ;  /* 0x00000bb000007947 */ /* 0x000fea0003800000 */
.L_x_4783:
        /* <DEDUP_REMOVED lines=9> */
[----:B------:R-:W-:Y:S01]  /*1460*/  CS2R R14, SRZ ;  /* 0x00000000000e7805 */ /* 0x000fe2000001ff00 */
[----:B------:R-:W-:Y:S01]  /*1470*/  IMAD.MOV.U32 R12, RZ, RZ, RZ ;  /* 0x000000ffff0c7224 */ /* 0x000fe200078e00ff */
[----:B--2---:R-:W-:-:S04]  /*1480*/  ISETP.NE.AND P0, PT, R2, RZ, PT ;  /* 0x000000ff0200720c */ /* 0x004fc80003f05270 */
[----:B------:R-:W-:Y:S01]  /*1490*/  FSEL R13, RZ, 1.875, !P0 ;  /* 0x3ff00000ff0d7808 */ /* 0x000fe20004000000 */
[----:B------:R-:W-:Y:S05]  /*14a0*/  BRA `(.L_x_4788) ;  /* 0x00000ad000007947 */ /* 0x000fea0003800000 */
.L_x_4797:
[----:B------:R0:W5:Y:S01]  /*14b0*/  LDG.E.128 R12, [R2.64] ;  /* 0x00000024020c7981 */ /* 0x000162000c1e1d00 */
[----:B------:R-:W-:Y:S05]  /*14c0*/  BRA `(.L_x_4788) ;  /* 0x00000ab000007947 */ /* 0x000fea0003800000 */
.L_x_4796:
[----:B------:R-:W-:-:S13]  /*14d0*/  ISETP.NE.AND P0, PT, R4, 0xf, PT ;  /* 0x0000000f0400780c */ /* 0x000fda0003f05270 */
[----:B------:R-:W-:Y:S05]  /*14e0*/  @!P0 BRA `(.L_x_4798) ;  /* 0x000002b000008947 */ /* 0x000fea0003800000 */
[----:B------:R-:W-:-:S13]  /*14f0*/  ISETP.NE.AND P0, PT, R4, 0x17, PT ;  /* 0x000000170400780c */ /* 0x000fda0003f05270 */
[----:B------:R-:W-:Y:S05]  /*1500*/  @!P0 BRA `(.L_x_4799) ;  /* 0x0000019000008947 */ /* 0x000fea0003800000 */
[----:B------:R-:W-:-:S13]  /*1510*/  ISETP.NE.AND P0, PT, R4, 0x18, PT ;  /* 0x000000180400780c */ /* 0x000fda0003f05270 */
[----:B------:R-:W-:Y:S05]  /*1520*/  @P0 BRA `(.L_x_4787) ;  /* 0x0000088000000947 */ /* 0x000fea0003800000 */
[----:B------:R-:W2:Y:S01]  /*1530*/  LDG.E.U8 R0, [R2.64] ;  /* 0x0000002402007981 */ /* 0x000ea2000c1e1100 */
[----:B------:R-:W-:Y:S01]  /*1540*/  IMAD.MOV.U32 R8, RZ, RZ, -0x800000 ;  /* 0xff800000ff087424 */ /* 0x000fe200078e00ff */
[----:B------:R-:W-:Y:S01]  /*1550*/  CS2R R14, SRZ ;  /* 0x00000000000e7805 */ /* 0x000fe2000001ff00 */
        /* <DEDUP_REMOVED lines=20> */
.L_x_4799:
[----:B------:R-:W2:Y:S01]  /*16a0*/  LDG.E.U8 R2, [R2.64] ;  /* 0x0000002402027981 */ /* 0x000ea2000c1e1100 */
[----:B------:R-:W-:Y:S01]  /*16b0*/  CS2R R14, SRZ ;  /* 0x00000000000e7805 */ /* 0x000fe2000001ff00 */
        /* <DEDUP_REMOVED lines=11> */
[----:B------:R-:W-:-:S04]  /*1770*/  FMUL.FTZ R4, R4, 1 ;  /* 0x3f80000004047820 */ /* 0x000fc80000410000 */
[----:B------:R0:W1:Y:S01]  /*1780*/  F2F.F64.F32 R12, R4 ;  /* 0x00000004000c7310 */ /* 0x0000620000201800 */
[----:B------:R-:W-:Y:S05]  /*1790*/  BRA `(.L_x_4788) ;  /* 0x000007e000007947 */ /* 0x000fea0003800000 */
.L_x_4798:
[----:B------:R-:W2:Y:S01]  /*17a0*/  LDG.E.U16 R0, [R2.64] ;  /* 0x0000002402007981 */ /* 0x000ea2000c1e1500 */
[----:B------:R-:W-:Y:S01]  /*17b0*/  CS2R R14, SRZ ;  /* 0x00000000000e7805 */ /* 0x000fe2000001ff00 */
[----:B--2---:R-:W-:-:S05]  /*17c0*/  PRMT R0, RZ, 0x5410, R0 ;  /* 0x00005410ff007816 */ /* 0x004fca0000000000 */
[----:B------:R-:W-:-:S04]  /*17d0*/  FMUL.FTZ R0, R0, 1 ;  /* 0x3f80000000007820 */ /* 0x000fc80000410000 */
[----:B------:R0:W1:Y:S01]  /*17e0*/  F2F.F64.F32 R12, R0 ;  /* 0x00000000000c7310 */ /* 0x0000620000201800 */
[----:B------:R-:W-:Y:S05]  /*17f0*/  BRA `(.L_x_4788) ;  /* 0x0000078000007947 */ /* 0x000fea0003800000 */
.L_x_4795:
        /* <DEDUP_REMOVED lines=9> */
[----:B------:R-:W-:Y:S01]  /*1890*/  CS2R R14, SRZ ;  /* 0x00000000000e7805 */ /* 0x000fe2000001ff00 */
[----:B--2---:R0:W1:Y:S01]  /*18a0*/  I2F.F64.U16 R12, R2 ;  /* 0x00000002000c7312 */ /* 0x0040620000101800 */
[----:B------:R-:W-:Y:S05]  /*18b0*/  BRA `(.L_x_4788) ;  /* 0x000006c000007947 */ /* 0x000fea0003800000 */
.L_x_4802:
        /* <DEDUP_REMOVED lines=21> */
.L_x_4806:
[----:B------:R-:W-:Y:S05]  /*1a10*/  BSYNC B1 ;  /* 0x0000000000017941 */ /* 0x000fea0003800000 */
.L_x_4805:
[----:B------:R-:W-:Y:S01]  /*1a20*/  LEA R3, R0, 0x3b800000, 0x17 ;  /* 0x3b80000000037811 */ /* 0x000fe200078eb8ff */
[----:B------:R-:W-:-:S05]  /*1a30*/  IMAD.SHL.U32 R0, R2, 0x100000, RZ ;  /* 0x0010000002007824 */ /* 0x000fca00078e00ff */
[----:B------:R-:W-:Y:S02]  /*1a40*/  LOP3.LUT R0, R3, R0, R4, 0xfe, !PT ;  /* 0x0000000003007212 */ /* 0x000fe400078efe04 */
.L_x_4804:
[----:B------:R-:W-:Y:S05]  /*1a50*/  BSYNC B0 ;  /* 0x0000000000007941 */ /* 0x000fea0003800000 */
.L_x_4803:
[----:B------:R-:W-:Y:S01]  /*1a60*/  FMUL.FTZ R0, R0, 1 ;  /* 0x3f80000000007820 */ /* 0x000fe20000410000 */
[----:B------:R-:W-:-:S03]  /*1a70*/  CS2R R14, SRZ ;  /* 0x00000000000e7805 */ /* 0x000fc6000001ff00 */
[----:B------:R0:W1:Y:S01]  /*1a80*/  F2F.F64.F32 R12, R0 ;  /* 0x00000000000c7310 */ /* 0x0000620000201800 */
[----:B------:R-:W-:Y:S05]  /*1a90*/  BRA `(.L_x_4788) ;  /* 0x000004e000007947 */ /* 0x000fea0003800000 */
.L_x_4801:
        /* <DEDUP_REMOVED lines=21> */
.L_x_4810:
[----:B------:R-:W-:Y:S05]  /*1bf0*/  BSYNC B1 ;  /* 0x0000000000017941 */ /* 0x000fea0003800000 */
.L_x_4809:
[----:B------:R-:W-:Y:S01]  /*1c00*/  LEA R3, R0, 0x37800000, 0x17 ;  /* 0x3780000000037811 */ /* 0x000fe200078eb8ff */
[----:B------:R-:W-:-:S05]  /*1c10*/  IMAD.SHL.U32 R0, R2, 0x200000, RZ ;  /* 0x0020000002007824 */ /* 0x000fca00078e00ff */
[----:B------:R-:W-:Y:S02]  /*1c20*/  LOP3.LUT R0, R3, R0, R4, 0xfe, !PT ;  /* 0x0000000003007212 */ /* 0x000fe400078efe04 */
.L_x_4808:
[----:B------:R-:W-:Y:S05]  /*1c30*/  BSYNC B0 ;  /* 0x0000000000007941 */ /* 0x000fea0003800000 */
.L_x_4807:
[----:B------:R-:W-:Y:S01]  /*1c40*/  FMUL.FTZ R0, R0, 1 ;  /* 0x3f80000000007820 */ /* 0x000fe20000410000 */
[----:B------:R-:W-:-:S03]  /*1c50*/  CS2R R14, SRZ ;  /* 0x00000000000e7805 */ /* 0x000fc6000001ff00 */
[----:B------:R0:W1:Y:S01]  /*1c60*/  F2F.F64.F32 R12, R0 ;  /* 0x00000000000c7310 */ /* 0x0000620000201800 */
[----:B------:R-:W-:Y:S05]  /*1c70*/  BRA `(.L_x_4788) ;  /* 0x0000030000007947 */ /* 0x000fea0003800000 */
.L_x_4800:
        /* <DEDUP_REMOVED lines=14> */
.L_x_4814:
[----:B------:R-:W-:Y:S05]  /*1d60*/  BSYNC B0 ;  /* 0x0000000000007941 */ /* 0x000fea0003800000 */
.L_x_4813:
[----:B------:R-:W-:Y:S01]  /*1d70*/  FMUL.FTZ R0, R0, 1 ;  /* 0x3f80000000007820 */ /* 0x000fe20000410000 */
[----:B------:R-:W-:-:S03]  /*1d80*/  CS2R R14, SRZ ;  /* 0x00000000000e7805 */ /* 0x000fc6000001ff00 */
[----:B------:R0:W1:Y:S01]  /*1d90*/  F2F.F64.F32 R12, R0 ;  /* 0x00000000000c7310 */ /* 0x0000620000201800 */
[----:B------:R-:W-:Y:S05]  /*1da0*/  BRA `(.L_x_4788) ;  /* 0x000001d000007947 */ /* 0x000fea0003800000 */
.L_x_4787:
        /* <DEDUP_REMOVED lines=20> */
[----:B------:R-:W-:Y:S01]  /*1ef0*/  CS2R R14, SRZ ;  /* 0x00000000000e7805 */ /* 0x000fe2000001ff00 */
[----:B------:R-:W-:Y:S05]  /*1f00*/  BRA `(.L_x_4788) ;  /* 0x0000007000007947 */ /* 0x000fea0003800000 */
.L_x_4812:
[----:B------:R-:W2:Y:S01]  /*1f10*/  LDG.E.64 R12, [R2.64] ;  /* 0x00000024020c7981 */ /* 0x000ea2000c1e1b00 */
[----:B------:R-:W-:Y:S01]  /*1f20*/  CS2R R14, SRZ ;  /* 0x00000000000e7805 */ /* 0x000fe2000001ff00 */
[----:B--2---:R-:W0:Y:S01]  /*1f30*/  I2F.F64.U64 R12, R12 ;  /* 0x0000000c000c7312 */ /* 0x004e220000301800 */
[----:B------:R-:W-:Y:S05]  /*1f40*/  BRA `(.L_x_4788) ;  /* 0x0000003000007947 */ /* 0x000fea0003800000 */
.L_x_4811:
[----:B------:R-:W2:Y:S01]  /*1f50*/  LDG.E R2, [R2.64] ;  /* 0x0000002402027981 */ /* 0x000ea2000c1e1900 */
[----:B------:R-:W-:Y:S01]  /*1f60*/  CS2R R14, SRZ ;  /* 0x00000000000e7805 */ /* 0x000fe2000001ff00 */
[----:B--2---:R0:W1:Y:S06]  /*1f70*/  I2F.F64.U32 R12, R2 ;  /* 0x00000002000c7312 */ /* 0x00406c0000201800 */
.L_x_4788:
[----:B012--5:R-:W0:Y:S01]  /*1f80*/  DADD R10, R12, 1 ;  /* 0x3ff000000c0a7429 */ /* 0x027e220000000000 */
[----:B------:R-:W-:Y:S03]  /*1f90*/  BSSY B1, `(.L_x_4815) ;  /* 0x0000049000017945 */ /* 0x000fe60003800000 */
[----:B------:R-:W-:-:S04]  /*1fa0*/  DADD R6, -RZ, |R14| ;  /* 0x00000000ff067229 */ /* 0x000fc8000000050e */
[----:B0-----:R-:W-:-:S04]  /*1fb0*/  DADD R8, -RZ, |R10| ;  /* 0x00000000ff087229 */ /* 0x001fc8000000050a */
[----:B------:R-:W0:-:S06]  /*1fc0*/  DSETP.GT.AND P4, PT, |R14|, |R10|, PT ;  /* 0x4000000a0e00722a */ /* 0x000e0c0003f84200 */
[----:B0-----:R-:W-:Y:S02]  /*1fd0*/  FSEL R20, R6, R8, P4 ;  /* 0x0000000806147208 */ /* 0x001fe40002000000 */
[----:B------:R-:W-:-:S06]  /*1fe0*/  FSEL R21, R7, R9, P4 ;  /* 0x0000000907157208 */ /* 0x000fcc0002000000 */
[----:B------:R-:W0:-:S14]  /*1ff0*/  DSETP.NEU.AND P0, PT, R20, RZ, PT ;  /* 0x000000ff1400722a */ /* 0x000e1c0003f0d000 */
[----:B0-----:R-:W-:Y:S05]  /*2000*/  @!P0 BRA `(.L_x_4816) ;  /* 0x000003e000008947 */ /* 0x001fea0003800000 */
[----:B------:R-:W0:Y:S01]  /*2010*/  MUFU.RCP64H R3, R21 ;  /* 0x0000001500037308 */ /* 0x000e220000001800 */
[----:B------:R-:W-:Y:S01]  /*2020*/  IMAD.MOV.U32 R2, RZ, RZ, 0x1 ;  /* 0x00000001ff027424 */ /* 0x000fe200078e00ff */
[----:B------:R-:W-:Y:S01]  /*2030*/  FSEL R22, R8, R6, P4 ;  /* 0x0000000608167208 */ /* 0x000fe20002000000 */
[----:B------:R-:W-:Y:S01]  /*2040*/  BSSY B2, `(.L_x_4817) ;  /* 0x0000012000027945 */ /* 0x000fe20003800000 */
[----:B------:R-:W-:-:S04]  /*2050*/  FSEL R23, R9, R7, P4 ;  /* 0x0000000709177208 */ /* 0x000fc80002000000 */
[----:B------:R-:W-:Y:S01]  /*2060*/  FSETP.GEU.AND P1, PT, |R23|, 6.5827683646048100446e-37, PT ;  /* 0x036000001700780b */ /* 0x000fe20003f2e200 */
[----:B0-----:R-:W0:-:S06]  /*2070*/  DFMA R4, -R20, R2, 1 ;  /* 0x3ff000001404742b */ /* 0x001e0c0000000102 */
[----:B0-----:R-:W0:-:S06]  /*2080*/  DFMA R4, R4, R4, R4 ;  /* 0x000000040404722b */ /* 0x001e0c0000000004 */
[----:B0-----:R-:W0:-:S06]  /*2090*/  DFMA R4, R2, R4, R2 ;  /* 0x000000040204722b */ /* 0x001e0c0000000002 */
[----:B0-----:R-:W0:-:S06]  /*20a0*/  DFMA R2, -R20, R4, 1 ;  /* 0x3ff000001402742b */ /* 0x001e0c0000000104 */
[----:B0-----:R-:W0:-:S06]  /*20b0*/  DFMA R2, R4, R2, R4 ;  /* 0x000000020402722b */ /* 0x001e0c0000000004 */
[----:B0-----:R-:W0:-:S06]  /*20c0*/  DMUL R4, R2, R22 ;  /* 0x0000001602047228 */ /* 0x001e0c0000000000 */
[----:B0-----:R-:W0:-:S06]  /*20d0*/  DFMA R6, -R20, R4, R22 ;  /* 0x000000041406722b */ /* 0x001e0c0000000116 */
[----:B0-----:R-:W0:-:S10]  /*20e0*/  DFMA R2, R2, R6, R4 ;  /* 0x000000060202722b */ /* 0x001e140000000004 */
[----:B0-----:R-:W-:-:S05]  /*20f0*/  FFMA R0, RZ, R21, R3 ;  /* 0x00000015ff007223 */ /* 0x001fca0000000003 */
[----:B------:R-:W-:-:S13]  /*2100*/  FSETP.GT.AND P0, PT, |R0|, 1.469367938527859385e-39, PT ;  /* 0x001000000000780b */ /* 0x000fda0003f04200 */
[----:B------:R-:W-:Y:S05]  /*2110*/  @P0 BRA P1, `(.L_x_4818) ;  /* 0x0000004000000947 */ /* 0x000fea0000800000 */
[----:B------:R-:W-:Y:S02]  /*2120*/  MOV R0, 0x2140 ;  /* 0x0000214000007802 */ /* 0x000fe40000000f00 */
[----:B------:R-:W-:Y:S05]  /*2130*/  CALL.REL.NOINC `($__internal_6_$__cuda_sm20_div_rn_f64_full) ;  /* 0x0000f2f000007944 */ /* 0x000fea0003c00000 */
[----:B------:R-:W-:Y:S02]  /*2140*/  IMAD.MOV.U32 R2, RZ, RZ, R4 ;  /* 0x000000ffff027224 */ /* 0x000fe400078e0004 */
[----:B------:R-:W-:Y:S02]  /*2150*/  IMAD.MOV.U32 R3, RZ, RZ, R5 ;  /* 0x000000ffff037224 */ /* 0x000fe400078e0005 */
.L_x_4818:
[----:B------:R-:W-:Y:S05]  /*2160*/  BSYNC B2 ;  /* 0x0000000000027941 */ /* 0x000fea0003800000 */
.L_x_4817:
[----:B------:R-:W0:Y:S01]  /*2170*/  DMUL R4, R2, R2 ;  /* 0x0000000202047228 */ /* 0x000e220000000000 */
[----:B------:R-:W-:Y:S01]  /*2180*/  IMAD.MOV.U32 R6, RZ, RZ, 0x2a25ff7e ;  /* 0x2a25ff7eff067424 */ /* 0x000fe200078e00ff */
[----:B------:R-:W-:Y:S01]  /*2190*/  ISETP.GE.AND P1, PT, R11, RZ, PT ;  /* 0x000000ff0b00720c */ /* 0x000fe20003f26270 */
[----:B------:R-:W-:Y:S01]  /*21a0*/  IMAD.MOV.U32 R7, RZ, RZ, 0x3ef53e1d ;  /* 0x3ef53e1dff077424 */ /* 0x000fe200078e00ff */
[----:B------:R-:W-:-:S05]  /*21b0*/  DSETP.NEU.AND P0, PT, |R10|, |R14|, PT ;  /* 0x4000000e0a00722a */ /* 0x000fca0003f0d200 */
[----:B0-----:R-:W0:-:S06]  /*21c0*/  DFMA R6, R4, -R6, c[0x2][0x0] ;  /* 0x008000000406762b */ /* 0x001e0c0000000806 */
[----:B0-----:R-:W0:-:S06]  /*21d0*/  DFMA R6, R4, R6, c[0x2][0x8] ;  /* 0x008002000406762b */ /* 0x001e0c0000000006 */
        /* <DEDUP_REMOVED lines=16> */
[----:B0-----:R-:W0:-:S06]  /*22e0*/  DMUL R6, R4, R6 ;  /* 0x0000000604067228 */ /* 0x001e0c0000000000 */
[----:B0-----:R-:W0:-:S06]  /*22f0*/  DFMA R6, R6, R2, R2 ;  /* 0x000000020606722b */ /* 0x001e0c0000000002 */
[----:B0-----:R-:W0:-:S04]  /*2300*/  DADD R2, -RZ, -R6 ;  /* 0x00000000ff027229 */ /* 0x001e080000000906 */
[----:B------:R-:W1:-:S06]  /*2310*/  DADD R4, -R6, c[0x2][0x98] ;  /* 0x0080260006047629 */ /* 0x000e4c0000000100 */
[----:B0-----:R-:W-:Y:S02]  /*2320*/  FSEL R2, R6, R2, !P1 ;  /* 0x0000000206027208 */ /* 0x001fe40004800000 */
[----:B------:R-:W-:Y:S02]  /*2330*/  FSEL R3, R7, R3, !P1 ;  /* 0x0000000307037208 */ /* 0x000fe40004800000 */
[----:B-1----:R-:W-:Y:S02]  /*2340*/  FSEL R9, R4, R6, !P1 ;  /* 0x0000000604097208 */ /* 0x002fe40004800000 */
[----:B------:R-:W-:Y:S02]  /*2350*/  FSEL R5, R5, R7, !P1 ;  /* 0x0000000705057208 */ /* 0x000fe40004800000 */
[----:B------:R-:W0:-:S10]  /*2360*/  DADD R2, R2, c[0x2][0x90] ;  /* 0x0080240002027629 */ /* 0x000e140000000000 */
[----:B0-----:R-:W-:Y:S02]  /*2370*/  FSEL R6, R2, R9, P4 ;  /* 0x0000000902067208 */ /* 0x001fe40002000000 */
[----:B------:R-:W-:Y:S01]  /*2380*/  FSEL R7, R3, R5, P4 ;  /* 0x0000000503077208 */ /* 0x000fe20002000000 */
[----:B------:R-:W-:Y:S05]  /*2390*/  @P0 BRA `(.L_x_4819) ;  /* 0x0000008000000947 */ /* 0x000fea0003800000 */
[----:B------:R-:W-:Y:S02]  /*23a0*/  IMAD.MOV.U32 R6, RZ, RZ, 0x7f3321d2 ;  /* 0x7f3321d2ff067424 */ /* 0x000fe400078e00ff */
[----:B------:R-:W-:-:S03]  /*23b0*/  IMAD.MOV.U32 R0, RZ, RZ, 0x4002d97c ;  /* 0x4002d97cff007424 */ /* 0x000fc600078e00ff */
[----:B------:R-:W-:Y:S02]  /*23c0*/  FSEL R6, R6, 3.37028055040000000000e+12, !P1 ;  /* 0x54442d1806067808 */ /* 0x000fe40004800000 */
[----:B------:R-:W-:Y:S01]  /*23d0*/  FSEL R7, R0, 1.8213495016098022461, !P1 ;  /* 0x3fe921fb00077808 */ /* 0x000fe20004800000 */
[----:B------:R-:W-:Y:S05]  /*23e0*/  BRA `(.L_x_4819) ;  /* 0x0000003000007947 */ /* 0x000fea0003800000 */
.L_x_4816:
[----:B------:R-:W-:-:S04]  /*23f0*/  ISETP.GE.AND P0, PT, R11, RZ, PT ;  /* 0x000000ff0b00720c */ /* 0x000fc80003f06270 */
[----:B------:R-:W-:Y:S02]  /*2400*/  FSEL R6, RZ, 3.37028055040000000000e+12, P0 ;  /* 0x54442d18ff067808 */ /* 0x000fe40000000000 */
[----:B------:R-:W-:Y:S02]  /*2410*/  FSEL R7, RZ, 2.1426990032196044922, P0 ;  /* 0x400921fbff077808 */ /* 0x000fe40000000000 */
.L_x_4819:
[----:B------:R-:W-:Y:S05]  /*2420*/  BSYNC B1 ;  /* 0x0000000000017941 */ /* 0x000fea0003800000 */
.L_x_4815:
[----:B------:R-:W-:Y:S01]  /*2430*/  DADD R2, -RZ, |R14| ;  /* 0x00000000ff027229 */ /* 0x000fe2000000050e */
[----:B------:R-:W-:Y:S01]  /*2440*/  IMAD.MOV.U32 R22, RZ, RZ, RZ ;  /* 0x000000ffff167224 */ /* 0x000fe200078e00ff */
[----:B------:R-:W-:Y:S01]  /*2450*/  LOP3.LUT R7, R7, 0x80000000, R15, 0xb8, !PT ;  /* 0x8000000007077812 */ /* 0x000fe200078eb80f */
[----:B------:R-:W-:Y:S01]  /*2460*/  BSSY B1, `(.L_x_4820) ;  /* 0x0000105000017945 */ /* 0x000fe20003800000 */
[----:B------:R-:W0:-:S10]  /*2470*/  DADD R4, -RZ, |R12| ;  /* 0x00000000ff047229 */ /* 0x000e14000000050c */
[CC--:B0-----:R-:W-:Y:S02]  /*2480*/  ISETP.GT.U32.AND P1, PT, R2.reuse, R4.reuse, PT ;  /* 0x000000040200720c */ /* 0x0c1fe40003f24070 */
[CC--:B------:R-:W-:Y:S02]  /*2490*/  ISETP.LT.U32.AND P0, PT, R2.reuse, R4.reuse, PT ;  /* 0x000000040200720c */ /* 0x0c0fe40003f01070 */
[CC--:B------:R-:W-:Y:S02]  /*24a0*/  ISETP.GT.U32.AND.EX P1, PT, R3.reuse, R5.reuse, PT, P1 ;  /* 0x000000050300720c */ /* 0x0c0fe40003f24110 */
[CC--:B------:R-:W-:Y:S02]  /*24b0*/  ISETP.LT.U32.AND.EX P0, PT, R3.reuse, R5.reuse, PT, P0 ;  /* 0x000000050300720c */ /* 0x0c0fe40003f01100 */
[----:B------:R-:W-:Y:S02]  /*24c0*/  SEL R9, R3, R5, P1 ;  /* 0x0000000503097207 */ /* 0x000fe40000800000 */
[----:B------:R-:W-:-:S02]  /*24d0*/  SEL R28, R2, R4, P0 ;  /* 0x00000004021c7207 */ /* 0x000fc40000000000 */
[----:B------:R-:W-:Y:S02]  /*24e0*/  SEL R29, R3, R5, P0 ;  /* 0x00000005031d7207 */ /* 0x000fe40000000000 */
[----:B------:R-:W-:Y:S01]  /*24f0*/  LOP3.LUT R0, R9, 0xffc00000, RZ, 0xc0, !PT ;  /* 0xffc0000009007812 */ /* 0x000fe200078ec0ff */
[----:B------:R-:W-:Y:S01]  /*2500*/  IMAD.MOV.U32 R10, RZ, RZ, R28 ;  /* 0x000000ffff0a7224 */ /* 0x000fe200078e001c */
[----:B------:R-:W-:Y:S01]  /*2510*/  SEL R8, R2, R4, P1 ;  /* 0x0000000402087207 */ /* 0x000fe20000800000 */
[----:B------:R-:W-:Y:S01]  /*2520*/  IMAD.MOV.U32 R11, RZ, RZ, R29 ;  /* 0x000000ffff0b7224 */ /* 0x000fe200078e001d */
[----:B------:R-:W-:Y:S01]  /*2530*/  IADD3 R5, -R0, 0x7fd00000, RZ ;  /* 0x7fd0000000057810 */ /* 0x000fe20007ffe1ff */
[----:B------:R-:W-:-:S06]  /*2540*/  IMAD.MOV.U32 R4, RZ, RZ, RZ ;  /* 0x000000ffff047224 */ /* 0x000fcc00078e00ff */
[----:B------:R-:W0:-:S04]  /*2550*/  DMUL R18, R4, R10 ;  /* 0x0000000a04127228 */ /* 0x000e080000000000 */
[----:B------:R-:W-:-:S04]  /*2560*/  DMUL R4, R4, R8 ;  /* 0x0000000804047228 */ /* 0x000fc80000000000 */
[----:B0-----:R-:W0:-:S06]  /*2570*/  DMUL R18, R18, R18 ;  /* 0x0000001212127228 */ /* 0x001e0c0000000000 */
[----:B0-----:R0:W1:Y:S02]  /*2580*/  DFMA R18, R4, R4, R18 ;  /* 0x000000040412722b */ /* 0x0010640000000012 */
[----:B0-----:R-:W-:-:S04]  /*2590*/  IMAD.MOV.U32 R5, RZ, RZ, c[0x2][0xa4] ;  /* 0x00802900ff057624 */ /* 0x001fc800078e00ff */
[----:B-1----:R-:W0:-:S04]  /*25a0*/  DSETP.MIN.AND P0, P1, R18, c[0x2][0xa0], PT ;  /* 0x008028001200762a */ /* 0x002e080003900000 */
[----:B------:R-:W-:-:S05]  /*25b0*/  IMAD.MOV.U32 R4, RZ, RZ, R19 ;  /* 0x000000ffff047224 */ /* 0x000fca00078e0013 */
[----:B0-----:R-:W-:Y:S01]  /*25c0*/  FSEL R21, R4, c[0x2][0xa4], P0 ;  /* 0x0080290004157a08 */ /* 0x001fe20000000000 */
[----:B------:R-:W-:-:S04]  /*25d0*/  IMAD.MOV.U32 R4, RZ, RZ, R18 ;  /* 0x000000ffff047224 */ /* 0x000fc800078e0012 */
[----:B------:R-:W-:Y:S01]  /*25e0*/  @P1 LOP3.LUT R21, R5, 0x80000, RZ, 0xfc, !PT ;  /* 0x0008000005151812 */ /* 0x000fe200078efcff */
[----:B------:R-:W-:Y:S01]  /*25f0*/  DSETP.NEU.AND P1, PT, R10, RZ, PT ;  /* 0x000000ff0a00722a */ /* 0x000fe20003f2d000 */
[----:B------:R-:W-:Y:S02]  /*2600*/  SEL R20, R4, c[0x2][0xa0], P0 ;  /* 0x0080280004147a07 */ /* 0x000fe40000000000 */
[----:B------:R-:W0:Y:S01]  /*2610*/  MUFU.RSQ64H R23, R21 ;  /* 0x0000001500177308 */ /* 0x000e220000001c00 */
[----:B------:R-:W-:Y:S01]  /*2620*/  ISETP.GE.U32.AND P0, PT, R29, 0x7ff00000, PT ;  /* 0x7ff000001d00780c */ /* 0x000fe20003f06070 */
[----:B0-----:R-:W0:-:S06]  /*2630*/  DMUL R4, R22, R22 ;  /* 0x0000001616047228 */ /* 0x001e0c0000000000 */
[----:B0-----:R0:W1:Y:S02]  /*2640*/  DFMA R24, R20, -R4, 1 ;  /* 0x3ff000001418742b */ /* 0x0010640000000804 */
[----:B0-----:R-:W-:Y:S02]  /*2650*/  IMAD.MOV.U32 R4, RZ, RZ, 0x0 ;  /* 0x00000000ff047424 */ /* 0x001fe400078e00ff */
[----:B------:R-:W-:Y:S02]  /*2660*/  IMAD.MOV.U32 R5, RZ, RZ, 0x3fd80000 ;  /* 0x3fd80000ff057424 */ /* 0x000fe400078e00ff */
[----:B-1----:R-:W-:-:S04]  /*2670*/  DMUL R26, R22, R24 ;  /* 0x00000018161a7228 */ /* 0x002fc80000000000 */
[----:B------:R-:W0:-:S06]  /*2680*/  DFMA R24, R24, R4, 0.5 ;  /* 0x3fe000001818742b */ /* 0x000e0c0000000004 */
[----:B0-----:R-:W0:-:S04]  /*2690*/  DFMA R24, R26, R24, R22 ;  /* 0x000000181a18722b */ /* 0x001e080000000016 */
[----:B------:R-:W1:-:S04]  /*26a0*/  DADD R22, R12, 1 ;  /* 0x3ff000000c167429 */ /* 0x000e480000000000 */
[----:B0-----:R0:W2:Y:S02]  /*26b0*/  DMUL R24, R18, R24 ;  /* 0x0000001812187228 */ /* 0x0010a40000000000 */
[----:B0-----:R-:W-:Y:S01]  /*26c0*/  LOP3.LUT R19, R0, 0x100000, RZ, 0xfc, !PT ;  /* 0x0010000000137812 */ /* 0x001fe200078efcff */
[----:B------:R-:W-:Y:S01]  /*26d0*/  IMAD.MOV.U32 R18, RZ, RZ, RZ ;  /* 0x000000ffff127224 */ /* 0x000fe200078e00ff */
[----:B-1----:R-:W-:-:S05]  /*26e0*/  DADD R10, |R14|, |R22| ;  /* 0x000000000e0a7229 */ /* 0x002fca0000000616 */
[----:B--2---:R-:W0:-:S10]  /*26f0*/  DMUL R24, R18, R24 ;  /* 0x0000001812187228 */ /* 0x004e140000000000 */
[----:B0-----:R-:W-:Y:S02]  /*2700*/  @!P0 FSEL R28, R8, R24, !P1 ;  /* 0x00000018081c8208 */ /* 0x001fe40004800000 */
[----:B------:R-:W-:Y:S01]  /*2710*/  @!P0 FSEL R29, R9, R25, !P1 ;  /* 0x00000019091d8208 */ /* 0x000fe20004800000 */
[----:B------:R-:W0:Y:S02]  /*2720*/  DSETP.GTU.AND P0, PT, |R10|, +INF , PT ;  /* 0x7ff000000a00742a */ /* 0x000e240003f0c200 */
[----:B------:R-:W-:Y:S02]  /*2730*/  IMAD.MOV.U32 R8, RZ, RZ, R28 ;  /* 0x000000ffff087224 */ /* 0x000fe400078e001c */
[----:B------:R-:W-:Y:S02]  /*2740*/  IMAD.MOV.U32 R9, RZ, RZ, R29 ;  /* 0x000000ffff097224 */ /* 0x000fe400078e001d */
[----:B0-----:R-:W-:Y:S02]  /*2750*/  FSEL R10, R10, R6, P0 ;  /* 0x000000060a0a7208 */ /* 0x001fe40000000000 */
[----:B------:R-:W-:-:S02]  /*2760*/  FSEL R11, R11, R7, P0 ;  /* 0x000000070b0b7208 */ /* 0x000fc40000000000 */
[----:B------:R-:W0:-:S14]  /*2770*/  DSETP.GEU.AND P1, PT, R8, 0.5, PT ;  /* 0x3fe000000800742a */ /* 0x000e1c0003f2e000 */
[----:B0-----:R-:W-:Y:S05]  /*2780*/  @!P1 BRA `(.L_x_4821) ;  /* 0x0000062000009947 */ /* 0x001fea0003800000 */
[----:B------:R-:W0:Y:S01]  /*2790*/  DADD R6, -RZ, |R22| ;  /* 0x00000000ff067229 */ /* 0x000e220000000516 */
[----:B------:R-:W-:-:S09]  /*27a0*/  IMAD.MOV.U32 R12, RZ, RZ, c[0x2][0xa4] ;  /* 0x00802900ff0c7624 */ /* 0x000fd200078e00ff */
[CC--:B0-----:R-:W-:Y:S02]  /*27b0*/  ISETP.GT.U32.AND P1, PT, R2.reuse, R6.reuse, PT ;  /* 0x000000060200720c */ /* 0x0c1fe40003f24070 */
[CC--:B------:R-:W-:Y:S02]  /*27c0*/  ISETP.LT.U32.AND P0, PT, R2.reuse, R6.reuse, PT ;  /* 0x000000060200720c */ /* 0x0c0fe40003f01070 */
[CC--:B------:R-:W-:Y:S02]  /*27d0*/  ISETP.GT.U32.AND.EX P1, PT, R3.reuse, R7.reuse, PT, P1 ;  /* 0x000000070300720c */ /* 0x0c0fe40003f24110 */
[CC--:B------:R-:W-:Y:S02]  /*27e0*/  ISETP.LT.U32.AND.EX P0, PT, R3.reuse, R7.reuse, PT, P0 ;  /* 0x000000070300720c */ /* 0x0c0fe40003f01100 */
[----:B------:R-:W-:Y:S02]  /*27f0*/  SEL R19, R3, R7, P1 ;  /* 0x0000000703137207 */ /* 0x000fe40000800000 */
[----:B------:R-:W-:-:S02]  /*2800*/  SEL R0, R2, R6, P0 ;  /* 0x0000000602007207 */ /* 0x000fc40000000000 */
[----:B------:R-:W-:Y:S02]  /*2810*/  LOP3.LUT R20, R19, 0xffc00000, RZ, 0xc0, !PT ;  /* 0xffc0000013147812 */ /* 0x000fe400078ec0ff */
[----:B------:R-:W-:Y:S02]  /*2820*/  SEL R3, R3, R7, P0 ;  /* 0x0000000703037207 */ /* 0x000fe40000000000 */
[----:B------:R-:W-:Y:S01]  /*2830*/  SEL R18, R2, R6, P1 ;  /* 0x0000000602127207 */ /* 0x000fe20000800000 */
[----:B------:R-:W-:Y:S01]  /*2840*/  IMAD.MOV.U32 R2, RZ, RZ, R0 ;  /* 0x000000ffff027224 */ /* 0x000fe200078e0000 */
[----:B------:R-:W-:Y:S01]  /*2850*/  IADD3 R7, -R20, 0x7fd00000, RZ ;  /* 0x7fd0000014077810 */ /* 0x000fe20007ffe1ff */
[----:B------:R-:W-:-:S06]  /*2860*/  IMAD.MOV.U32 R6, RZ, RZ, RZ ;  /* 0x000000ffff067224 */ /* 0x000fcc00078e00ff */
[----:B------:R-:W0:-:S04]  /*2870*/  DMUL R8, R6, R2 ;  /* 0x0000000206087228 */ /* 0x000e080000000000 */
[----:B------:R-:W-:-:S04]  /*2880*/  DMUL R6, R6, R18 ;  /* 0x0000001206067228 */ /* 0x000fc80000000000 */
[----:B0-----:R-:W0:-:S06]  /*2890*/  DMUL R8, R8, R8 ;  /* 0x0000000808087228 */ /* 0x001e0c0000000000 */
[----:B0-----:R-:W0:-:S06]  /*28a0*/  DFMA R8, R6, R6, R8 ;  /* 0x000000060608722b */ /* 0x001e0c0000000008 */
[----:B0-----:R-:W0:-:S04]  /*28b0*/  DSETP.MIN.AND P0, P1, R8, c[0x2][0xa0], PT ;  /* 0x008028000800762a */ /* 0x001e080003900000 */
[----:B------:R-:W-:-:S05]  /*28c0*/  IMAD.MOV.U32 R6, RZ, RZ, R9 ;  /* 0x000000ffff067224 */ /* 0x000fca00078e0009 */
[----:B0-----:R-:W-:Y:S01]  /*28d0*/  FSEL R7, R6, c[0x2][0xa4], P0 ;  /* 0x0080290006077a08 */ /* 0x001fe20000000000 */
[----:B------:R-:W-:-:S04]  /*28e0*/  IMAD.MOV.U32 R6, RZ, RZ, R8 ;  /* 0x000000ffff067224 */ /* 0x000fc800078e0008 */
[----:B------:R-:W-:Y:S01]  /*28f0*/  @P1 LOP3.LUT R7, R12, 0x80000, RZ, 0xfc, !PT ;  /* 0x000800000c071812 */ /* 0x000fe200078efcff */
[----:B------:R-:W-:Y:S01]  /*2900*/  IMAD.MOV.U32 R12, RZ, RZ, RZ ;  /* 0x000000ffff0c7224 */ /* 0x000fe200078e00ff */
[----:B------:R-:W-:Y:S01]  /*2910*/  SEL R6, R6, c[0x2][0xa0], P0 ;  /* 0x0080280006067a07 */ /* 0x000fe20000000000 */
[----:B------:R-:W-:Y:S01]  /*2920*/  DSETP.NEU.AND P0, PT, R2, RZ, PT ;  /* 0x000000ff0200722a */ /* 0x000fe20003f0d000 */
[----:B------:R-:W0:Y:S01]  /*2930*/  MUFU.RSQ64H R13, R7 ;  /* 0x00000007000d7308 */ /* 0x000e220000001c00 */
[----:B------:R-:W-:Y:S02]  /*2940*/  ISETP.GE.U32.AND P1, PT, R3, 0x7ff00000, PT ;  /* 0x7ff000000300780c */ /* 0x000fe40003f26070 */
[----:B0-----:R-:W0:-:S06]  /*2950*/  DMUL R14, R12, R12 ;  /* 0x0000000c0c0e7228 */ /* 0x001e0c0000000000 */
[----:B0-----:R-:W0:-:S06]  /*2960*/  DFMA R14, R6, -R14, 1 ;  /* 0x3ff00000060e742b */ /* 0x001e0c000000080e */
[----:B0-----:R-:W-:-:S04]  /*2970*/  DFMA R4, R14, R4, 0.5 ;  /* 0x3fe000000e04742b */ /* 0x001fc80000000004 */
[----:B------:R-:W0:-:S06]  /*2980*/  DMUL R14, R12, R14 ;  /* 0x0000000e0c0e7228 */ /* 0x000e0c0000000000 */
[----:B0-----:R0:W1:Y:S02]  /*2990*/  DFMA R4, R4, R14, R12 ;  /* 0x0000000e0404722b */ /* 0x001064000000000c */
[----:B0-----:R-:W-:-:S04]  /*29a0*/  LOP3.LUT R13, R20, 0x100000, RZ, 0xfc, !PT ;  /* 0x00100000140d7812 */ /* 0x001fc800078efcff */
[----:B-1----:R-:W0:-:S06]  /*29b0*/  DMUL R4, R8, R4 ;  /* 0x0000000408047228 */ /* 0x002e0c0000000000 */
[----:B0-----:R-:W0:-:S10]  /*29c0*/  DMUL R4, R4, R12 ;  /* 0x0000000c04047228 */ /* 0x001e140000000000 */
[----:B0-----:R-:W-:Y:S02]  /*29d0*/  @!P1 FSEL R3, R19, R5, !P0 ;  /* 0x0000000513039208 */ /* 0x001fe40004000000 */
[----:B------:R-:W-:Y:S02]  /*29e0*/  @!P1 FSEL R0, R18, R4, !P0 ;  /* 0x0000000412009208 */ /* 0x000fe40004000000 */
[----:B------:R-:W-:Y:S01]  /*29f0*/  ISETP.GT.AND P2, PT, R3, 0xfffff, PT ;  /* 0x000fffff0300780c */ /* 0x000fe20003f44270 */
[----:B------:R-:W-:Y:S02]  /*2a00*/  IMAD.MOV.U32 R5, RZ, RZ, R3 ;  /* 0x000000ffff057224 */ /* 0x000fe400078e0003 */
        /* <DEDUP_REMOVED lines=15> */
[----:B------:R-:W-:Y:S01]  /*2b00*/  LOP3.LUT R4, R3, 0x800fffff, RZ, 0xc0, !PT ;  /* 0x800fffff03047812 */ /* 0x000fe200078ec0ff */
[----:B------:R-:W-:Y:S02]  /*2b10*/  IMAD.MOV.U32 R8, RZ, RZ, RZ ;  /* 0x000000ffff087224 */ /* 0x000fe400078e00ff */
[----:B------:R-:W-:Y:S01]  /*2b20*/  IMAD.MOV.U32 R18, RZ, RZ, 0x3ae80f1e ;  /* 0x3ae80f1eff127424 */ /* 0x000fe200078e00ff */
[----:B------:R-:W-:Y:S01]  /*2b30*/  LOP3.LUT R5, R4, 0x3ff00000, RZ, 0xfc, !PT ;  /* 0x3ff0000004057812 */ /* 0x000fe200078efcff */
[----:B------:R-:W-:Y:S02]  /*2b40*/  IMAD.MOV.U32 R4, RZ, RZ, R0 ;  /* 0x000000ffff047224 */ /* 0x000fe400078e0000 */
[----:B------:R-:W-:Y:S01]  /*2b50*/  IMAD.MOV.U32 R19, RZ, RZ, 0x3eb1380b ;  /* 0x3eb1380bff137424 */ /* 0x000fe200078e00ff */
[----:B------:R-:W-:-:S13]  /*2b60*/  ISETP.GE.AND P0, PT, R5, 0x3ff6a09f, PT ;  /* 0x3ff6a09f0500780c */ /* 0x000fda0003f06270 */
[----:B------:R-:W-:-:S05]  /*2b70*/  @P0 IADD3 R7, R5, -0x100000, RZ ;  /* 0xfff0000005070810 */ /* 0x000fca0007ffe0ff */
[----:B------:R-:W-:-:S06]  /*2b80*/  @P0 IMAD.MOV.U32 R5, RZ, RZ, R7 ;  /* 0x000000ffff050224 */ /* 0x000fcc00078e0007 */
[----:B------:R-:W0:-:S04]  /*2b90*/  DADD R6, R4, 1 ;  /* 0x3ff0000004067429 */ /* 0x000e080000000000 */
[----:B------:R-:W-:Y:S02]  /*2ba0*/  DADD R4, R4, -1 ;  /* 0xbff0000004047429 */ /* 0x000fe40000000000 */
[----:B0-----:R-:W0:Y:S02]  /*2bb0*/  MUFU.RCP64H R9, R7 ;  /* 0x0000000700097308 */ /* 0x001e240000001800 */
[----:B0-----:R0:W1:Y:S02]  /*2bc0*/  DFMA R12, -R6, R8, 1 ;  /* 0x3ff00000060c742b */ /* 0x0010640000000108 */
[----:B0-----:R-:W-:Y:S01]  /*2bd0*/  LEA.HI R6, R3, R2, RZ, 0xc ;  /* 0x0000000203067211 */ /* 0x001fe200078f60ff */
[----:B------:R-:W-:-:S03]  /*2be0*/  IMAD.MOV.U32 R7, RZ, RZ, 0x43300000 ;  /* 0x43300000ff077424 */ /* 0x000fc600078e00ff */
[----:B-1----:R-:W0:Y:S01]  /*2bf0*/  DFMA R12, R12, R12, R12 ;  /* 0x0000000c0c0c722b */ /* 0x002e22000000000c */
[----:B------:R-:W-:-:S04]  /*2c00*/  @P0 IADD3 R6, R6, 0x1, RZ ;  /* 0x0000000106060810 */ /* 0x000fc80007ffe0ff */
[----:B------:R-:W-:Y:S01]  /*2c10*/  LOP3.LUT R6, R6, 0x80000000, RZ, 0x3c, !PT ;  /* 0x8000000006067812 */ /* 0x000fe200078e3cff */
[----:B0-----:R-:W0:-:S05]  /*2c20*/  DFMA R12, R8, R12, R8 ;  /* 0x0000000c080c722b */ /* 0x001e0a0000000008 */
[----:B------:R-:W-:-:S04]  /*2c30*/  DADD R6, R6, c[0x2][0xe0] ;  /* 0x0080380006067629 */ /* 0x000fc80000000000 */
        /* <DEDUP_REMOVED lines=21> */
[----:B0-----:R0:W1:Y:S01]  /*2d90*/  DADD R12, R20, R2 ;  /* 0x00000000140c7229 */ /* 0x0010620000000002 */
[----:B------:R-:W-:Y:S05]  /*2da0*/  BRA `(.L_x_4822) ;  /* 0x0000070000007947 */ /* 0x000fea0003800000 */
.L_x_4821:
[----:B------:R-:W0:-:S06]  /*2db0*/  DADD R2, R12, 2 ;  /* 0x400000000c027429 */ /* 0x000e0c0000000000 */
[----:B0-----:R-:W0:-:S06]  /*2dc0*/  DMUL R2, R12, R2 ;  /* 0x000000020c027228 */ /* 0x001e0c0000000000 */
[----:B0-----:R-:W0:-:S06]  /*2dd0*/  DFMA R14, R14, R14, R2 ;  /* 0x0000000e0e0e722b */ /* 0x001e0c0000000002 */
[----:B0-----:R-:W0:-:S14]  /*2de0*/  DSETP.NEU.AND P0, PT, R14, RZ, PT ;  /* 0x000000ff0e00722a */ /* 0x001e1c0003f0d000 */
[----:B0-----:R-:W-:Y:S05]  /*2df0*/  @!P0 BRA `(.L_x_4822) ;  /* 0x000006b000008947 */ /* 0x001fea0003800000 */
[C---:B------:R-:W-:Y:S02]  /*2e00*/  FSETP.GEU.FTZ.AND P1, PT, R15.reuse, 1.7916666269302368164, PT ;  /* 0x3fe555550f00780b */ /* 0x040fe40003f3e000 */
[----:B------:R-:W-:-:S13]  /*2e10*/  FSETP.GT.FTZ.AND P0, PT, R15, -1.6999999284744262695, PT ;  /* 0xbfd999990f00780b */ /* 0x000fda0003f14000 */
[----:B------:R-:W-:Y:S05]  /*2e20*/  @P0 BRA !P1, `(.L_x_4823) ;  /* 0x0000041000000947 */ /* 0x000fea0004800000 */
[----:B------:R-:W0:Y:S01]  /*2e30*/  DADD R14, R14, 1 ;  /* 0x3ff000000e0e7429 */ /* 0x000e220000000000 */
[----:B------:R-:W-:-:S09]  /*2e40*/  IMAD.MOV.U32 R19, RZ, RZ, -0x3ff ;  /* 0xfffffc01ff137424 */ /* 0x000fd200078e00ff */
[----:B0-----:R-:W-:Y:S01]  /*2e50*/  ISETP.GT.AND P0, PT, R15, 0xfffff, PT ;  /* 0x000fffff0f00780c */ /* 0x001fe20003f04270 */
[----:B------:R-:W-:Y:S02]  /*2e60*/  IMAD.MOV.U32 R2, RZ, RZ, R14 ;  /* 0x000000ffff027224 */ /* 0x000fe400078e000e */
[--C-:B------:R-:W-:Y:S02]  /*2e70*/  IMAD.MOV.U32 R3, RZ, RZ, R15.reuse ;  /* 0x000000ffff037224 */ /* 0x100fe400078e000f */
[----:B------:R-:W-:-:S08]  /*2e80*/  IMAD.MOV.U32 R0, RZ, RZ, R15 ;  /* 0x000000ffff007224 */ /* 0x000fd000078e000f */
[----:B------:R-:W0:Y:S01]  /*2e90*/  @!P0 DMUL R2, R2, 1.80143985094819840000e+16 ;  /* 0x4350000002028828 */ /* 0x000e220000000000 */
[----:B------:R-:W-:-:S09]  /*2ea0*/  @!P0 IMAD.MOV.U32 R19, RZ, RZ, -0x435 ;  /* 0xfffffbcbff138424 */ /* 0x000fd200078e00ff */
[----:B0-----:R-:W-:Y:S02]  /*2eb0*/  @!P0 IMAD.MOV.U32 R0, RZ, RZ, R3 ;  /* 0x000000ffff008224 */ /* 0x001fe400078e0003 */
[----:B------:R-:W-:-:S03]  /*2ec0*/  @!P0 IMAD.MOV.U32 R14, RZ, RZ, R2 ;  /* 0x000000ffff0e8224 */ /* 0x000fc600078e0002 */
[----:B------:R-:W-:-:S04]  /*2ed0*/  IADD3 R4, R0, -0x1, RZ ;  /* 0xffffffff00047810 */ /* 0x000fc80007ffe0ff */
[----:B------:R-:W-:-:S13]  /*2ee0*/  ISETP.GE.U32.AND P1, PT, R4, 0x7fefffff, PT ;  /* 0x7fefffff0400780c */ /* 0x000fda0003f26070 */
        /* <DEDUP_REMOVED lines=42> */
[----:B0-----:R-:W0:-:S06]  /*3190*/  DADD R2, R20, R2 ;  /* 0x0000000014027229 */ /* 0x001e0c0000000002 */
[----:B0-----:R0:W1:Y:S01]  /*31a0*/  DMUL R12, R2, 0.5 ;  /* 0x3fe00000020c7828 */ /* 0x0010620000000000 */
[----:B------:R-:W-:Y:S05]  /*31b0*/  BRA `(.L_x_4822) ;  /* 0x000002f000007947 */ /* 0x000fea0003800000 */
.L_x_4824:
[----:B------:R-:W-:Y:S01]  /*31c0*/  IMAD.MOV.U32 R4, RZ, RZ, 0x0 ;  /* 0x00000000ff047424 */ /* 0x000fe200078e00ff */
[----:B------:R-:W-:Y:S01]  /*31d0*/  FSETP.NEU.FTZ.AND P0, PT, R3, RZ, PT ;  /* 0x000000ff0300720b */ /* 0x000fe20003f1d000 */
[----:B------:R-:W-:-:S06]  /*31e0*/  IMAD.MOV.U32 R5, RZ, RZ, 0x7ff00000 ;  /* 0x7ff00000ff057424 */ /* 0x000fcc00078e00ff */
[----:B------:R-:W0:-:S10]  /*31f0*/  DFMA R4, R2, R4, +INF ;  /* 0x7ff000000204742b */ /* 0x000e140000000004 */
[----:B0-----:R-:W-:Y:S02]  /*3200*/  FSEL R12, R4, RZ, P0 ;  /* 0x000000ff040c7208 */ /* 0x001fe40000000000 */
[----:B------:R-:W-:-:S06]  /*3210*/  FSEL R13, R5, -QNAN , P0 ;  /* 0xfff00000050d7808 */ /* 0x000fcc0000000000 */
[----:B------:R-:W0:Y:S01]  /*3220*/  DMUL R12, R12, 0.5 ;  /* 0x3fe000000c0c7828 */ /* 0x000e220000000000 */
[----:B------:R-:W-:Y:S05]  /*3230*/  BRA `(.L_x_4822) ;  /* 0x0000027000007947 */ /* 0x000fea0003800000 */
.L_x_4823:
[----:B------:R-:W0:Y:S01]  /*3240*/  DADD R20, R14, 2 ;  /* 0x400000000e147429 */ /* 0x000e220000000000 */
[----:B------:R-:W-:Y:S01]  /*3250*/  IMAD.MOV.U32 R2, RZ, RZ, 0x1 ;  /* 0x00000001ff027424 */ /* 0x000fe200078e00ff */
[----:B------:R-:W-:Y:S01]  /*3260*/  FSETP.GEU.AND P1, PT, |R15|, 6.5827683646048100446e-37, PT ;  /* 0x036000000f00780b */ /* 0x000fe20003f2e200 */
[----:B------:R-:W-:Y:S03]  /*3270*/  BSSY B2, `(.L_x_4825) ;  /* 0x0000013000027945 */ /* 0x000fe60003800000 */
[----:B0-----:R-:W0:Y:S02]  /*3280*/  MUFU.RCP64H R3, R21 ;  /* 0x0000001500037308 */ /* 0x001e240000001800 */
        /* <DEDUP_REMOVED lines=11> */
[----:B------:R-:W-:Y:S01]  /*3340*/  IMAD.MOV.U32 R22, RZ, RZ, R14 ;  /* 0x000000ffff167224 */ /* 0x000fe200078e000e */
[----:B------:R-:W-:Y:S01]  /*3350*/  MOV R0, 0x3380 ;  /* 0x0000338000007802 */ /* 0x000fe20000000f00 */
[----:B------:R-:W-:Y:S02]  /*3360*/  IMAD.MOV.U32 R23, RZ, RZ, R15 ;  /* 0x000000ffff177224 */ /* 0x000fe400078e000f */
[----:B------:R-:W-:Y:S05]  /*3370*/  CALL.REL.NOINC `($__internal_6_$__cuda_sm20_div_rn_f64_full) ;  /* 0x0000e0b000007944 */ /* 0x000fea0003c00000 */
[----:B------:R-:W-:Y:S02]  /*3380*/  IMAD.MOV.U32 R2, RZ, RZ, R4 ;  /* 0x000000ffff027224 */ /* 0x000fe400078e0004 */
[----:B------:R-:W-:Y:S02]  /*3390*/  IMAD.MOV.U32 R3, RZ, RZ, R5 ;  /* 0x000000ffff037224 */ /* 0x000fe400078e0005 */
.L_x_4826:
[----:B------:R-:W-:Y:S05]  /*33a0*/  BSYNC B2 ;  /* 0x0000000000027941 */ /* 0x000fea0003800000 */
.L_x_4825:
[----:B------:R-:W0:Y:S01]  /*33b0*/  DMUL R2, R14, R2 ;  /* 0x000000020e027228 */ /* 0x000e220000000000 */
[----:B------:R-:W-:Y:S02]  /*33c0*/  IMAD.MOV.U32 R8, RZ, RZ, 0x2fbe14b5 ;  /* 0x2fbe14b5ff087424 */ /* 0x000fe400078e00ff */
[----:B------:R-:W-:-:S03]  /*33d0*/  IMAD.MOV.U32 R9, RZ, RZ, 0x3eb372fb ;  /* 0x3eb372fbff097424 */ /* 0x000fc600078e00ff */
[----:B0-----:R-:W0:-:S06]  /*33e0*/  DADD R4, R14, -R2 ;  /* 0x000000000e047229 */ /* 0x001e0c0000000802 */
[----:B0-----:R-:W0:-:S06]  /*33f0*/  DMUL R6, R4, R4 ;  /* 0x0000000404067228 */ /* 0x001e0c0000000000 */
        /* <DEDUP_REMOVED lines=8> */
[----:B0-----:R-:W0:-:S06]  /*3480*/  DFMA R8, R4, R8, -R2 ;  /* 0x000000080408722b */ /* 0x001e0c0000000802 */
[----:B0-----:R-:W0:-:S06]  /*3490*/  DADD R8, R14, R8 ;  /* 0x000000000e087229 */ /* 0x001e0c0000000008 */
[----:B0-----:R0:W1:-:S06]  /*34a0*/  DMUL R12, R8, 0.5 ;  /* 0x3fe00000080c7828 */ /* 0x00104c0000000000 */
.L_x_4822:
[----:B------:R-:W-:Y:S05]  /*34b0*/  BSYNC B1 ;  /* 0x0000000000017941 */ /* 0x000fea0003800000 */
.L_x_4820:
[----:B0-----:R-:W0:Y:S02]  /*34c0*/  LDC.U8 R2, c[0x0][0x371] ;  /* 0x0000dc40ff027b82 */ /* 0x001e240000000000 */
        /* <DEDUP_REMOVED lines=11> */
[----:B-1----:R-:W0:Y:S02]  /*3580*/  F2I.F64.TRUNC R13, R12 ;  /* 0x0000000c000d7311 */ /* 0x002e24000030d100 */
[----:B0-----:R0:W-:Y:S01]  /*3590*/  STG.E.U8 [R16.64], R13 ;  /* 0x0000000d10007986 */ /* 0x0011e2000c101124 */
[----:B------:R-:W-:Y:S05]  /*35a0*/  BRA `(.L_x_4832) ;  /* 0x00000f7000007947 */ /* 0x000fea0003800000 */
.L_x_4830:
[----:B-1----:R-:W0:Y:S02]  /*35b0*/  F2I.S64.F64.TRUNC R12, R12 ;  /* 0x0000000c000c7311 */ /* 0x002e24000030d900 */
[----:B0-----:R-:W-:-:S05]  /*35c0*/  IMAD.MOV.U32 R3, RZ, RZ, R12 ;  /* 0x000000ffff037224 */ /* 0x001fca00078e000c */
[----:B------:R0:W-:Y:S01]  /*35d0*/  STG.E.U8 [R16.64], R3 ;  /* 0x0000000310007986 */ /* 0x0001e2000c101124 */
[----:B------:R-:W-:Y:S05]  /*35e0*/  BRA `(.L_x_4832) ;  /* 0x00000f3000007947 */ /* 0x000fea0003800000 */
.L_x_4829:
[----:B------:R-:W-:-:S13]  /*35f0*/  ISETP.NE.AND P0, PT, R0, 0x2, PT ;  /* 0x000000020000780c */ /* 0x000fda0003f05270 */
[----:B------:R-:W-:Y:S05]  /*3600*/  @!P0 BRA `(.L_x_4833) ;  /* 0x000000a000008947 */ /* 0x000fea0003800000 */
[----:B------:R-:W-:-:S13]  /*3610*/  ISETP.NE.AND P0, PT, R0, 0x3, PT ;  /* 0x000000030000780c */ /* 0x000fda0003f05270 */
[----:B------:R-:W-:Y:S05]  /*3620*/  @!P0 BRA `(.L_x_4834) ;  /* 0x0000005000008947 */ /* 0x000fea0003800000 */
[----:B------:R-:W-:-:S13]  /*3630*/  ISETP.NE.AND P0, PT, R0, 0x4, PT ;  /* 0x000000040000780c */ /* 0x000fda0003f05270 */
[----:B------:R-:W-:Y:S05]  /*3640*/  @P0 BRA `(.L_x_4831) ;  /* 0x00000d4000000947 */ /* 0x000fea0003800000 */
[----:B-1----:R-:W0:Y:S02]  /*3650*/  F2I.S64.F64.TRUNC R12, R12 ;  /* 0x0000000c000c7311 */ /* 0x002e24000030d900 */
[----:B0-----:R0:W-:Y:S01]  /*3660*/  STG.E.64 [R16.64], R12 ;  /* 0x0000000c10007986 */ /* 0x0011e2000c101b24 */
[----:B------:R-:W-:Y:S05]  /*3670*/  BRA `(.L_x_4832) ;  /* 0x00000ea000007947 */ /* 0x000fea0003800000 */
.L_x_4834:
[----:B-1----:R-:W0:Y:S02]  /*3680*/  F2I.F64.TRUNC R13, R12 ;  /* 0x0000000c000d7311 */ /* 0x002e24000030d100 */
[----:B0-----:R0:W-:Y:S01]  /*3690*/  STG.E [R16.64], R13 ;  /* 0x0000000d10007986 */ /* 0x0011e2000c101924 */
[----:B------:R-:W-:Y:S05]  /*36a0*/  BRA `(.L_x_4832) ;  /* 0x00000e7000007947 */ /* 0x000fea0003800000 */
.L_x_4833:
[----:B-1----:R-:W0:Y:S02]  /*36b0*/  F2I.F64.TRUNC R13, R12 ;  /* 0x0000000c000d7311 */ /* 0x002e24000030d100 */
[----:B0-----:R0:W-:Y:S01]  /*36c0*/  STG.E.U16 [R16.64], R13 ;  /* 0x0000000d10007986 */ /* 0x0011e2000c101524 */
[----:B------:R-:W-:Y:S05]  /*36d0*/  BRA `(.L_x_4832) ;  /* 0x00000e4000007947 */ /* 0x000fea0003800000 */
.L_x_4828:
[----:B------:R-:W-:-:S13]  /*36e0*/  ISETP.GT.AND P0, PT, R0, 0x6, PT ;  /* 0x000000060000780c */ /* 0x000fda0003f04270 */
[----:B------:R-:W-:Y:S05]  /*36f0*/  @P0 BRA `(.L_x_4835) ;  /* 0x000000f000000947 */ /* 0x000fea0003800000 */
[----:B------:R-:W-:-:S13]  /*3700*/  ISETP.NE.AND P0, PT, R0, 0x5, PT ;  /* 0x000000050000780c */ /* 0x000fda0003f05270 */
[----:B------:R-:W-:Y:S05]  /*3710*/  @!P0 BRA `(.L_x_4836) ;  /* 0x0000007000008947 */ /* 0x000fea0003800000 */
[----:B------:R-:W-:-:S13]  /*3720*/  ISETP.NE.AND P0, PT, R0, 0x6, PT ;  /* 0x000000060000780c */ /* 0x000fda0003f05270 */
[----:B------:R-:W-:Y:S05]  /*3730*/  @P0 BRA `(.L_x_4831) ;  /* 0x00000c5000000947 */ /* 0x000fea0003800000 */
[----:B-1----:R-:W0:Y:S01]  /*3740*/  F2F.F32.F64 R3, R12 ;  /* 0x0000000c00037310 */ /* 0x002e220000301000 */
[----:B------:R-:W0:-:S14]  /*3750*/  DSETP.GEU.AND P0, PT, |R12|, c[0x2][0x130], PT ;  /* 0x00804c000c00762a */ /* 0x000e1c0003f0e200 */
[----:B0-----:R-:W-:-:S05]  /*3760*/  @!P0 FMUL R3, R3, 1.175494350822287508e-38 ;  /* 0x0080000003038820 */ /* 0x001fca0000400000 */
[----:B------:R0:W-:Y:S01]  /*3770*/  STG.E [R16.64], R3 ;  /* 0x0000000310007986 */ /* 0x0001e2000c101924 */
[----:B------:R-:W-:Y:S05]  /*3780*/  BRA `(.L_x_4832) ;  /* 0x00000d9000007947 */ /* 0x000fea0003800000 */
.L_x_4836:
[----:B-1----:R-:W0:Y:S01]  /*3790*/  F2F.F32.F64 R0, R12 ;  /* 0x0000000c00007310 */ /* 0x002e220000301000 */
[----:B------:R-:W0:-:S14]  /*37a0*/  DSETP.GEU.AND P0, PT, |R12|, c[0x2][0x130], PT ;  /* 0x00804c000c00762a */ /* 0x000e1c0003f0e200 */
[----:B0-----:R-:W-:-:S05]  /*37b0*/  @!P0 FMUL R0, R0, 1.175494350822287508e-38 ;  /* 0x0080000000008820 */ /* 0x001fca0000400000 */
[----:B------:R-:W-:-:S05]  /*37c0*/  F2FP.PACK_AB R0, RZ, R0 ;  /* 0x00000000ff00723e */ /* 0x000fca00000000ff */
[----:B------:R0:W-:Y:S01]  /*37d0*/  STG.E.U16 [R16.64], R0 ;  /* 0x0000000010007986 */ /* 0x0001e2000c101524 */
[----:B------:R-:W-:Y:S05]  /*37e0*/  BRA `(.L_x_4832) ;  /* 0x00000d3000007947 */ /* 0x000fea0003800000 */
.L_x_4835:
[----:B------:R-:W-:-:S13]  /*37f0*/  ISETP.NE.AND P0, PT, R0, 0x7, PT ;  /* 0x000000070000780c */ /* 0x000fda0003f05270 */
[----:B------:R-:W-:Y:S05]  /*3800*/  @!P0 BRA `(.L_x_4837) ;  /* 0x0000015000008947 */ /* 0x000fea0003800000 */
[----:B------:R-:W-:-:S13]  /*3810*/  ISETP.NE.AND P0, PT, R0, 0x8, PT ;  /* 0x000000080000780c */ /* 0x000fda0003f05270 */
[----:B------:R-:W-:Y:S05]  /*3820*/  @!P0 BRA `(.L_x_4838) ;  /* 0x000000a000008947 */ /* 0x000fea0003800000 */
[----:B------:R-:W-:-:S13]  /*3830*/  ISETP.NE.AND P0, PT, R0, 0x9, PT ;  /* 0x000000090000780c */ /* 0x000fda0003f05270 */
[----:B------:R-:W-:Y:S05]  /*3840*/  @P0 BRA `(.L_x_4831) ;  /* 0x00000b4000000947 */ /* 0x000fea0003800000 */
[----:B-1----:R-:W0:Y:S01]  /*3850*/  F2F.F32.F64 R2, R12 ;  /* 0x0000000c00027310 */ /* 0x002e220000301000 */
[----:B------:R-:W0:-:S04]  /*3860*/  DSETP.GEU.AND P1, PT, |R12|, c[0x2][0x130], PT ;  /* 0x00804c000c00762a */ /* 0x000e080003f2e200 */
[----:B------:R-:W1:-:S03]  /*3870*/  DSETP.GEU.AND P0, PT, |R10|, c[0x2][0x130], PT ;  /* 0x00804c000a00762a */ /* 0x000e460003f0e200 */
[----:B------:R-:W1:Y:S07]  /*3880*/  F2F.F32.F64 R3, R10 ;  /* 0x0000000a00037310 */ /* 0x000e6e0000301000 */
[----:B0-----:R-:W-:-:S04]  /*3890*/  @!P1 FMUL R2, R2, 1.175494350822287508e-38 ;  /* 0x0080000002029820 */ /* 0x001fc80000400000 */
[----:B-1----:R-:W-:-:S05]  /*38a0*/  @!P0 FMUL R3, R3, 1.175494350822287508e-38 ;  /* 0x0080000003038820 */ /* 0x002fca0000400000 */
[----:B------:R0:W-:Y:S01]  /*38b0*/  STG.E.64 [R16.64], R2 ;  /* 0x0000000210007986 */ /* 0x0001e2000c101b24 */
[----:B------:R-:W-:Y:S05]  /*38c0*/  BRA `(.L_x_4832) ;  /* 0x00000c5000007947 */ /* 0x000fea0003800000 */
.L_x_4838:
[----:B-1----:R-:W0:Y:S01]  /*38d0*/  F2F.F32.F64 R3, R12 ;  /* 0x0000000c00037310 */ /* 0x002e220000301000 */
[----:B------:R-:W0:-:S04]  /*38e0*/  DSETP.GEU.AND P0, PT, |R12|, c[0x2][0x130], PT ;  /* 0x00804c000c00762a */ /* 0x000e080003f0e200 */
[----:B------:R-:W1:-:S03]  /*38f0*/  DSETP.GEU.AND P1, PT, |R10|, c[0x2][0x130], PT ;  /* 0x00804c000a00762a */ /* 0x000e460003f2e200 */
[----:B------:R-:W1:Y:S07]  /*3900*/  F2F.F32.F64 R0, R10 ;  /* 0x0000000a00007310 */ /* 0x000e6e0000301000 */
[----:B0-----:R-:W-:-:S04]  /*3910*/  @!P0 FMUL R3, R3, 1.175494350822287508e-38 ;  /* 0x0080000003038820 */ /* 0x001fc80000400000 */
[----:B-1----:R-:W-:-:S05]  /*3920*/  @!P1 FMUL R0, R0, 1.175494350822287508e-38 ;  /* 0x0080000000009820 */ /* 0x002fca0000400000 */
[----:B------:R-:W-:-:S05]  /*3930*/  F2FP.PACK_AB R3, R0, R3 ;  /* 0x000000030003723e */ /* 0x000fca00000000ff */
[----:B------:R0:W-:Y:S01]  /*3940*/  STG.E [R16.64], R3 ;  /* 0x0000000310007986 */ /* 0x0001e2000c101924 */
[----:B------:R-:W-:Y:S05]  /*3950*/  BRA `(.L_x_4832) ;  /* 0x00000bc000007947 */ /* 0x000fea0003800000 */
.L_x_4837:
[----:B-1----:R0:W-:Y:S01]  /*3960*/  STG.E.64 [R16.64], R12 ;  /* 0x0000000c10007986 */ /* 0x0021e2000c101b24 */
[----:B------:R-:W-:Y:S05]  /*3970*/  BRA `(.L_x_4832) ;  /* 0x00000ba000007947 */ /* 0x000fea0003800000 */
.L_x_4827:
        /* <DEDUP_REMOVED lines=9> */
[----:B01----:R-:W0:-:S06]  /*3a10*/  DSETP.NEU.OR P0, PT, R12, RZ, P0 ;  /* 0x000000ff0c00722a */ /* 0x003e0c000070d400 */
[----:B0-----:R-:W-:-:S05]  /*3a20*/  SEL R3, RZ, 0x1, !P0 ;  /* 0x00000001ff037807 */ /* 0x001fca0004000000 */
[----:B------:R0:W-:Y:S01]  /*3a30*/  STG.E.U8 [R16.64], R3 ;  /* 0x0000000310007986 */ /* 0x0001e2000c101124 */
[----:B------:R-:W-:Y:S05]  /*3a40*/  BRA `(.L_x_4832) ;  /* 0x00000ad000007947 */ /* 0x000fea0003800000 */
.L_x_4841:
[----:B-1----:R-:W-:Y:S02]  /*3a50*/  IMAD.MOV.U32 R8, RZ, RZ, R12 ;  /* 0x000000ffff087224 */ /* 0x002fe400078e000c */
[----:B------:R-:W-:-:S05]  /*3a60*/  IMAD.MOV.U32 R9, RZ, RZ, R13 ;  /* 0x000000ffff097224 */ /* 0x000fca00078e000d */
[----:B------:R0:W-:Y:S01]  /*3a70*/  STG.E.128 [R16.64], R8 ;  /* 0x0000000810007986 */ /* 0x0001e2000c101d24 */
[----:B------:R-:W-:Y:S05]  /*3a80*/  BRA `(.L_x_4832) ;  /* 0x00000a9000007947 */ /* 0x000fea0003800000 */
.L_x_4840:
[----:B------:R-:W-:-:S13]  /*3a90*/  ISETP.NE.AND P0, PT, R0, 0xf, PT ;  /* 0x0000000f0000780c */ /* 0x000fda0003f05270 */
[----:B------:R-:W-:Y:S05]  /*3aa0*/  @!P0 BRA `(.L_x_4842) ;  /* 0x0000031000008947 */ /* 0x000fea0003800000 */
[----:B------:R-:W-:-:S13]  /*3ab0*/  ISETP.NE.AND P0, PT, R0, 0x17, PT ;  /* 0x000000170000780c */ /* 0x000fda0003f05270 */
[----:B------:R-:W-:Y:S05]  /*3ac0*/  @!P0 BRA `(.L_x_4843) ;  /* 0x0000017000008947 */ /* 0x000fea0003800000 */
[----:B------:R-:W-:-:S13]  /*3ad0*/  ISETP.NE.AND P0, PT, R0, 0x18, PT ;  /* 0x000000180000780c */ /* 0x000fda0003f05270 */
[----:B------:R-:W-:Y:S05]  /*3ae0*/  @P0 BRA `(.L_x_4831) ;  /* 0x000008a000000947 */ /* 0x000fea0003800000 */
[----:B-1----:R-:W0:Y:S01]  /*3af0*/  F2F.F32.F64 R5, R12 ;  /* 0x0000000c00057310 */ /* 0x002e220000301000 */
        /* <DEDUP_REMOVED lines=16> */
.L_x_4845:
[----:B------:R-:W-:Y:S05]  /*3c00*/  BSYNC B0 ;  /* 0x0000000000007941 */ /* 0x000fea0003800000 */
.L_x_4844:
[----:B------:R-:W-:-:S05]  /*3c10*/  LOP3.LUT R3, R0, R3, RZ, 0xfc, !PT ;  /* 0x0000000300037212 */ /* 0x000fca00078efcff */
[----:B------:R0:W-:Y:S01]  /*3c20*/  STG.E.U8 [R16.64], R3 ;  /* 0x0000000310007986 */ /* 0x0001e2000c101124 */
[----:B------:R-:W-:Y:S05]  /*3c30*/  BRA `(.L_x_4832) ;  /* 0x000008e000007947 */ /* 0x000fea0003800000 */
.L_x_4843:
[----:B-1----:R-:W0:Y:S01]  /*3c40*/  F2F.F32.F64 R3, R12 ;  /* 0x0000000c00037310 */ /* 0x002e220000301000 */
        /* <DEDUP_REMOVED lines=14> */
.L_x_4847:
[----:B------:R-:W-:Y:S01]  /*3d30*/  IMAD.MOV.U32 R0, RZ, RZ, 0x7f ;  /* 0x0000007fff007424 */ /* 0x000fe200078e00ff */
[----:B------:R-:W-:-:S04]  /*3d40*/  ISETP.GT.U32.AND P0, PT, R2, 0x7f800000, PT ;  /* 0x7f8000000200780c */ /* 0x000fc80003f04070 */
[----:B------:R-:W-:-:S04]  /*3d50*/  SEL R0, R0, 0x7c, P0 ;  /* 0x0000007c00007807 */ /* 0x000fc80000000000 */
.L_x_4848:
[----:B------:R-:W-:Y:S05]  /*3d60*/  BSYNC B0 ;  /* 0x0000000000007941 */ /* 0x000fea0003800000 */
.L_x_4846:
[----:B------:R-:W-:-:S04]  /*3d70*/  LOP3.LUT R2, R3, 0x80000000, RZ, 0xc0, !PT ;  /* 0x8000000003027812 */ /* 0x000fc800078ec0ff */
[----:B------:R-:W-:-:S04]  /*3d80*/  SHF.R.U32.HI R3, RZ, 0x18, R2 ;  /* 0x00000018ff037819 */ /* 0x000fc80000011602 */
[----:B------:R-:W-:-:S05]  /*3d90*/  LOP3.LUT R3, R0, R3, RZ, 0xfc, !PT ;  /* 0x0000000300037212 */ /* 0x000fca00078efcff */
[----:B------:R0:W-:Y:S01]  /*3da0*/  STG.E.U8 [R16.64], R3 ;  /* 0x0000000310007986 */ /* 0x0001e2000c101124 */
[----:B------:R-:W-:Y:S05]  /*3db0*/  BRA `(.L_x_4832) ;  /* 0x0000076000007947 */ /* 0x000fea0003800000 */
.L_x_4842:
[----:B-1----:R-:W0:Y:S01]  /*3dc0*/  F2F.F32.F64 R0, R12 ;  /* 0x0000000c00007310 */ /* 0x002e220000301000 */
[----:B------:R-:W0:-:S14]  /*3dd0*/  DSETP.GEU.AND P0, PT, |R12|, c[0x2][0x130], PT ;  /* 0x00804c000c00762a */ /* 0x000e1c0003f0e200 */
[----:B0-----:R-:W-:-:S05]  /*3de0*/  @!P0 FMUL R0, R0, 1.175494350822287508e-38 ;  /* 0x0080000000008820 */ /* 0x001fca0000400000 */
[----:B------:R-:W-:-:S05]  /*3df0*/  F2FP.BF16.PACK_AB R0, RZ, R0 ;  /* 0x00000000ff00723e */ /* 0x000fca00000010ff */
[----:B------:R0:W-:Y:S01]  /*3e00*/  STG.E.U16 [R16.64], R0 ;  /* 0x0000000010007986 */ /* 0x0001e2000c101524 */
[----:B------:R-:W-:Y:S05]  /*3e10*/  BRA `(.L_x_4832) ;  /* 0x0000070000007947 */ /* 0x000fea0003800000 */
.L_x_4839:
        /* <DEDUP_REMOVED lines=8> */
[----:B-1----:R-:W0:Y:S02]  /*3ea0*/  F2I.U32.F64.TRUNC R13, R12 ;  /* 0x0000000c000d7311 */ /* 0x002e24000030d000 */
[----:B0-----:R0:W-:Y:S01]  /*3eb0*/  STG.E.U16 [R16.64], R13 ;  /* 0x0000000d10007986 */ /* 0x0011e2000c101524 */
[----:B------:R-:W-:Y:S05]  /*3ec0*/  BRA `(.L_x_4832) ;  /* 0x0000065000007947 */ /* 0x000fea0003800000 */
.L_x_4851:
[----:B-1----:R-:W0:Y:S01]  /*3ed0*/  F2F.F32.F64 R3, R12 ;  /* 0x0000000c00037310 */ /* 0x002e220000301000 */
        /* <DEDUP_REMOVED lines=18> */
.L_x_4854:
[----:B------:R-:W-:-:S04]  /*4000*/  LOP3.LUT R2, R3, 0x80000000, RZ, 0xc0, !PT ;  /* 0x8000000003027812 */ /* 0x000fc800078ec0ff */
[----:B------:R-:W-:-:S04]  /*4010*/  SHF.R.U32.HI R3, RZ, 0x18, R2 ;  /* 0x00000018ff037819 */ /* 0x000fc80000011602 */
[----:B------:R-:W-:-:S04]  /*4020*/  LOP3.LUT R0, R0, R3, RZ, 0xfc, !PT ;  /* 0x0000000300007212 */ /* 0x000fc800078efcff */
[----:B------:R-:W-:Y:S02]  /*4030*/  PRMT R8, R0, 0x7610, R8 ;  /* 0x0000761000087816 */ /* 0x000fe40000000008 */
.L_x_4853:
[----:B------:R-:W-:Y:S05]  /*4040*/  BSYNC B0 ;  /* 0x0000000000007941 */ /* 0x000fea0003800000 */
.L_x_4852:
[----:B------:R0:W-:Y:S01]  /*4050*/  STG.E.U8 [R16.64], R8 ;  /* 0x0000000810007986 */ /* 0x0001e2000c101124 */
[----:B------:R-:W-:Y:S05]  /*4060*/  BRA `(.L_x_4832) ;  /* 0x000004b000007947 */ /* 0x000fea0003800000 */
.L_x_4850:
        /* <DEDUP_REMOVED lines=19> */
.L_x_4857:
[----:B------:R-:W-:-:S04]  /*41a0*/  LOP3.LUT R2, R3, 0x80000000, RZ, 0xc0, !PT ;  /* 0x8000000003027812 */ /* 0x000fc800078ec0ff */
[----:B------:R-:W-:-:S04]  /*41b0*/  SHF.R.U32.HI R3, RZ, 0x18, R2 ;  /* 0x00000018ff037819 */ /* 0x000fc80000011602 */
[----:B------:R-:W-:-:S04]  /*41c0*/  LOP3.LUT R0, R0, R3, RZ, 0xfc, !PT ;  /* 0x0000000300007212 */ /* 0x000fc800078efcff */
[----:B------:R-:W-:Y:S02]  /*41d0*/  PRMT R8, R0, 0x7610, R8 ;  /* 0x0000761000087816 */ /* 0x000fe40000000008 */
.L_x_4856:
[----:B------:R-:W-:Y:S05]  /*41e0*/  BSYNC B0 ;  /* 0x0000000000007941 */ /* 0x000fea0003800000 */
.L_x_4855:
[----:B------:R0:W-:Y:S01]  /*41f0*/  STG.E.U8 [R16.64], R8 ;  /* 0x0000000810007986 */ /* 0x0001e2000c101124 */
[----:B------:R-:W-:Y:S05]  /*4200*/  BRA `(.L_x_4832) ;  /* 0x0000031000007947 */ /* 0x000fea0003800000 */
.L_x_4849:
[----:B------:R-:W-:-:S13]  /*4210*/  ISETP.NE.AND P0, PT, R0, 0x1c, PT ;  /* 0x0000001c0000780c */ /* 0x000fda0003f05270 */
[----:B------:R-:W-:Y:S05]  /*4220*/  @!P0 BRA `(.L_x_4858) ;  /* 0x000002d000008947 */ /* 0x000fea0003800000 */
[----:B------:R-:W-:-:S13]  /*4230*/  ISETP.NE.AND P0, PT, R0, 0x1d, PT ;  /* 0x0000001d0000780c */ /* 0x000fda0003f05270 */
[----:B------:R-:W-:Y:S05]  /*4240*/  @!P0 BRA `(.L_x_4859) ;  /* 0x0000028000008947 */ /* 0x000fea0003800000 */
[----:B------:R-:W-:-:S13]  /*4250*/  ISETP.NE.AND P0, PT, R0, 0x2c, PT ;  /* 0x0000002c0000780c */ /* 0x000fda0003f05270 */
[----:B------:R-:W-:Y:S05]  /*4260*/  @P0 BRA `(.L_x_4831) ;  /* 0x0000012000000947 */ /* 0x000fea0003800000 */
[----:B-1----:R-:W0:Y:S01]  /*4270*/  F2F.F32.F64 R4, R12 ;  /* 0x0000000c00047310 */ /* 0x002e220000301000 */
        /* <DEDUP_REMOVED lines=17> */
.L_x_4831:
[----:B------:R-:W-:Y:S01]  /*4390*/  MOV R0, 0x0 ;  /* 0x0000000000007802 */ /* 0x000fe20000000f00 */
[----:B------:R-:W-:Y:S02]  /*43a0*/  IMAD.MOV.U32 R4, RZ, RZ, c[0x4][0x148] ;  /* 0x01005200ff047624 */ /* 0x000fe400078e00ff */
[----:B------:R-:W-:Y:S01]  /*43b0*/  IMAD.MOV.U32 R5, RZ, RZ, c[0x4][0x14c] ;  /* 0x01005300ff057624 */ /* 0x000fe200078e00ff */
[----:B------:R0:W2:Y:S01]  /*43c0*/  LDC.64 R2, c[0x4][R0] ;  /* 0x0100000000027b82 */ /* 0x0000a20000000a00 */
[----:B------:R-:W-:Y:S02]  /*43d0*/  IMAD.MOV.U32 R6, RZ, RZ, c[0x4][0x150] ;  /* 0x01005400ff067624 */ /* 0x000fe400078e00ff */
[----:B------:R-:W-:Y:S02]  /*43e0*/  IMAD.MOV.U32 R7, RZ, RZ, c[0x4][0x154] ;  /* 0x01005500ff077624 */ /* 0x000fe400078e00ff */
[----:B------:R-:W-:-:S02]  /*43f0*/  IMAD.MOV.U32 R8, RZ, RZ, 0x65 ;  /* 0x00000065ff087424 */ /* 0x000fc400078e00ff */
[----:B------:R-:W-:Y:S02]  /*4400*/  IMAD.MOV.U32 R10, RZ, RZ, c[0x4][0x50] ;  /* 0x01001400ff0a7624 */ /* 0x000fe400078e00ff */
[----:B------:R-:W-:Y:S02]  /*4410*/  IMAD.MOV.U32 R11, RZ, RZ, c[0x4][0x54] ;  /* 0x01001500ff0b7624 */ /* 0x000fe400078e00ff */
[----:B-1----:R-:W-:Y:S02]  /*4420*/  IMAD.MOV.U32 R12, RZ, RZ, 0x1 ;  /* 0x00000001ff0c7424 */ /* 0x002fe400078e00ff */
        /* <DEDUP_REMOVED lines=8> */
[----:B--2---:R-:W-:Y:S05]  /*44b0*/  CALL.ABS.NOINC R2 ;  /* 0x0000000002007343 */ /* 0x004fea0003c00000 */
[----:B------:R-:W-:Y:S05]  /*44c0*/  BRA `(.L_x_4832) ;  /* 0x0000005000007947 */ /* 0x000fea0003800000 */
.L_x_4859:
[----:B-1----:R-:W0:Y:S02]  /*44d0*/  F2I.U64.F64.TRUNC R12, R12 ;  /* 0x0000000c000c7311 */ /* 0x002e24000030d800 */
[----:B0-----:R0:W-:Y:S01]  /*44e0*/  STG.E.64 [R16.64], R12 ;  /* 0x0000000c10007986 */ /* 0x0011e2000c101b24 */
[----:B------:R-:W-:Y:S05]  /*44f0*/  BRA `(.L_x_4832) ;  /* 0x0000002000007947 */ /* 0x000fea0003800000 */
.L_x_4858:
[----:B-1----:R-:W0:Y:S02]  /*4500*/  F2I.U32.F64.TRUNC R13, R12 ;  /* 0x0000000c000d7311 */ /* 0x002e24000030d000 */
[----:B0-----:R0:W-:Y:S02]  /*4510*/  STG.E [R16.64], R13 ;  /* 0x0000000d10007986 */ /* 0x0011e4000c101924 */
.L_x_4832:
[----:B0-----:R-:W0:Y:S04]  /*4520*/  S2R R0, SR_CTAID.X ;  /* 0x0000000000007919 */ /* 0x001e280000002500 */
[----:B------:R-:W0:Y:S02]  /*4530*/  S2R R3, SR_TID.X ;  /* 0x0000000000037919 */ /* 0x000e240000002100 */
[----:B0-----:R-:W-:-:S05]  /*4540*/  IMAD R0, R0, 0x200, R3 ;  /* 0x0000020000007824 */ /* 0x001fca00078e0203 */
[----:B------:R-:W-:Y:S02]  /*4550*/  IADD3 R17, R0, 0x80, RZ ;  /* 0x0000008000117810 */ /* 0x000fe40007ffe0ff */
.L_x_4781:
[----:B------:R-:W-:Y:S05]  /*4560*/  BSYNC B6 ;  /* 0x0000000000067941 */ /* 0x000fea0003800000 */
.L_x_4780:
[----:B------:R-:W-:Y:S01]  /*4570*/  ISETP.GE.AND P0, PT, R17, c[0x0][0x160], PT ;  /* 0x0000580011007a0c */ /* 0x000fe20003f06270 */
[----:B------:R-:W-:-:S12]  /*4580*/  BSSY B6, `(.L_x_4860) ;  /* 0x000089c000067945 */ /* 0x000fd80003800000 */
[----:B------:R-:W-:Y:S05]  /*4590*/  @P0 BRA `(.L_x_4861) ;  /* 0x000089a000000947 */ /* 0x000fea0003800000 */
[----:B------:R-:W-:Y:S01]  /*45a0*/  ISETP.NE.AND P0, PT, RZ, c[0x0][0x168], PT ;  /* 0x00005a00ff007a0c */ /* 0x000fe20003f05270 */
[----:B------:R-:W-:Y:S02]  /*45b0*/  IMAD.MOV.U32 R0, RZ, RZ, RZ ;  /* 0x000000ffff007224 */ /* 0x000fe400078e00ff */
        /* <DEDUP_REMOVED lines=226> */
.L_x_4862:
        /* <DEDUP_REMOVED lines=20> */
.L_x_4866:
[----:B------:R-:W2:Y:S01]  /*5520*/  LDG.E.U8 R2, [R2.64] ;  /* 0x0000002402027981 */ /* 0x000ea2000c1e1100 */
[----:B------:R-:W-:Y:S01]  /*5530*/  CS2R R14, SRZ ;  /* 0x00000000000e7805 */ /* 0x000fe2000001ff00 */
[----:B--2---:R0:W1:Y:S01]  /*5540*/  I2F.F64.U16 R12, R2 ;  /* 0x00000002000c7312 */ /* 0x0040620000101800 */
[----:B------:R-:W-:Y:S05]  /*5550*/  BRA `(.L_x_4868) ;  /* 0x00000f5000007947 */ /* 0x000fea0003800000 */
.L_x_4865:
        /* <DEDUP_REMOVED lines=10> */
.L_x_4870:
[----:B------:R-:W2:Y:S01]  /*5600*/  LDG.E R2, [R2.64] ;  /* 0x0000002402027981 */ /* 0x000ea2000c1e1900 */
[----:B------:R-:W-:Y:S01]  /*5610*/  CS2R R14, SRZ ;  /* 0x00000000000e7805 */ /* 0x000fe2000001ff00 */
[----:B--2---:R0:W1:Y:S01]  /*5620*/  I2F.F64 R12, R2 ;  /* 0x00000002000c7312 */ /* 0x0040620000201c00 */
[----:B------:R-:W-:Y:S05]  /*5630*/  BRA `(.L_x_4868) ;  /* 0x00000e7000007947 */ /* 0x000fea0003800000 */
.L_x_4869:
[----:B------:R-:W2:Y:S01]  /*5640*/  LDG.E.U16 R2, [R2.64] ;  /* 0x0000002402027981 */ /* 0x000ea2000c1e1500 */
[----:B------:R-:W-:Y:S01]  /*5650*/  CS2R R14, SRZ ;  /* 0x00000000000e7805 */ /* 0x000fe2000001ff00 */
[----:B--2---:R0:W1:Y:S01]  /*5660*/  I2F.F64.S16 R12, R2 ;  /* 0x00000002000c7312 */ /* 0x0040620000101c00 */
[----:B------:R-:W-:Y:S05]  /*5670*/  BRA `(.L_x_4868) ;  /* 0x00000e3000007947 */ /* 0x000fea0003800000 */
.L_x_4864:
        /* <DEDUP_REMOVED lines=11> */
.L_x_4872:
[----:B------:R-:W2:Y:S01]  /*5730*/  LDG.E.U16 R0, [R2.64] ;  /* 0x0000002402007981 */ /* 0x000ea2000c1e1500 */
[----:B------:R-:W-:Y:S01]  /*5740*/  CS2R R14, SRZ ;  /* 0x00000000000e7805 */ /* 0x000fe2000001ff00 */
[----:B--2---:R-:W-:-:S05]  /*5750*/  HADD2.F32 R0, -RZ, R0.H0_H0 ;  /* 0x20000000ff007230 */ /* 0x004fca0000004100 */
[----:B------:R-:W-:-:S04]  /*5760*/  FMUL.FTZ R0, R0, 1 ;  /* 0x3f80000000007820 */ /* 0x000fc80000410000 */
[----:B------:R0:W1:Y:S01]  /*5770*/  F2F.F64.F32 R12, R0 ;  /* 0x00000000000c7310 */ /* 0x0000620000201800 */
[----:B------:R-:W-:Y:S05]  /*5780*/  BRA `(.L_x_4868) ;  /* 0x00000d2000007947 */ /* 0x000fea0003800000 */
.L_x_4871:
        /* <DEDUP_REMOVED lines=12> */
.L_x_4874:
        /* <DEDUP_REMOVED lines=8> */
.L_x_4873:
[----:B------:R0:W5:Y:S01]  /*58d0*/  LDG.E.64 R12, [R2.64] ;  /* 0x00000024020c7981 */ /* 0x000162000c1e1b00 */
[----:B------:R-:W-:Y:S01]  /*58e0*/  CS2R R14, SRZ ;  /* 0x00000000000e7805 */ /* 0x000fe2000001ff00 */
[----:B------:R-:W-:Y:S05]  /*58f0*/  BRA `(.L_x_4868) ;  /* 0x00000bb000007947 */ /* 0x000fea0003800000 */
.L_x_4863:
        /* <DEDUP_REMOVED lines=14> */
.L_x_4877:
[----:B------:R0:W5:Y:S01]  /*59e0*/  LDG.E.128 R12, [R2.64] ;  /* 0x00000024020c7981 */ /* 0x000162000c1e1d00 */
[----:B------:R-:W-:Y:S05]  /*59f0*/  BRA `(.L_x_4868) ;  /* 0x00000ab000007947 */ /* 0x000fea0003800000 */
.L_x_4876:
        /* <DEDUP_REMOVED lines=29> */
.L_x_4879:
        /* <DEDUP_REMOVED lines=16> */
.L_x_4878:
[----:B------:R-:W2:Y:S01]  /*5cd0*/  LDG.E.U16 R0, [R2.64] ;  /* 0x0000002402007981 */ /* 0x000ea2000c1e1500 */
[----:B------:R-:W-:Y:S01]  /*5ce0*/  CS2R R14, SRZ ;  /* 0x00000000000e7805 */ /* 0x000fe2000001ff00 */
[----:B--2---:R-:W-:-:S05]  /*5cf0*/  PRMT R0, RZ, 0x5410, R0 ;  /* 0x00005410ff007816 */ /* 0x004fca0000000000 */
[----:B------:R-:W-:-:S04]  /*5d00*/  FMUL.FTZ R0, R0, 1 ;  /* 0x3f80000000007820 */ /* 0x000fc80000410000 */
[----:B------:R0:W1:Y:S01]  /*5d10*/  F2F.F64.F32 R12, R0 ;  /* 0x00000000000c7310 */ /* 0x0000620000201800 */
[----:B------:R-:W-:Y:S05]  /*5d20*/  BRA `(.L_x_4868) ;  /* 0x0000078000007947 */ /* 0x000fea0003800000 */
.L_x_4875:
        /* <DEDUP_REMOVED lines=12> */
.L_x_4882:
        /* <DEDUP_REMOVED lines=21> */
.L_x_4886:
[----:B------:R-:W-:Y:S05]  /*5f40*/  BSYNC B1 ;  /* 0x0000000000017941 */ /* 0x000fea0003800000 */
.L_x_4885:
[----:B------:R-:W-:Y:S01]  /*5f50*/  LEA R3, R0, 0x3b800000, 0x17 ;  /* 0x3b80000000037811 */ /* 0x000fe200078eb8ff */
[----:B------:R-:W-:-:S05]  /*5f60*/  IMAD.SHL.U32 R0, R2, 0x100000, RZ ;  /* 0x0010000002007824 */ /* 0x000fca00078e00ff */
[----:B------:R-:W-:Y:S02]  /*5f70*/  LOP3.LUT R0, R3, R0, R4, 0xfe, !PT ;  /* 0x0000000003007212 */ /* 0x000fe400078efe04 */
.L_x_4884:
[----:B------:R-:W-:Y:S05]  /*5f80*/  BSYNC B0 ;  /* 0x0000000000007941 */ /* 0x000fea0003800000 */
.L_x_4883:
[----:B------:R-:W-:Y:S01]  /*5f90*/  FMUL.FTZ R0, R0, 1 ;  /* 0x3f80000000007820 */ /* 0x000fe20000410000 */
[----:B------:R-:W-:-:S03]  /*5fa0*/  CS2R R14, SRZ ;  /* 0x00000000000e7805 */ /* 0x000fc6000001ff00 */
[----:B------:R0:W1:Y:S01]  /*5fb0*/  F2F.F64.F32 R12, R0 ;  /* 0x00000000000c7310 */ /* 0x0000620000201800 */
[----:B------:R-:W-:Y:S05]  /*5fc0*/  BRA `(.L_x_4868) ;  /* 0x000004e000007947 */ /* 0x000fea0003800000 */
.L_x_4881:
        /* <DEDUP_REMOVED lines=21> */
.L_x_4890:
[----:B------:R-:W-:Y:S05]  /*6120*/  BSYNC B1 ;  /* 0x0000000000017941 */ /* 0x000fea0003800000 */
.L_x_4889:
[----:B------:R-:W-:Y:S01]  /*6130*/  LEA R3, R0, 0x37800000, 0x17 ;  /* 0x3780000000037811 */ /* 0x000fe200078eb8ff */
[----:B------:R-:W-:-:S05]  /*6140*/  IMAD.SHL.U32 R0, R2, 0x200000, RZ ;  /* 0x0020000002007824 */ /* 0x000fca00078e00ff */
[----:B------:R-:W-:Y:S02]  /*6150*/  LOP3.LUT R0, R3, R0, R4, 0xfe, !PT ;  /* 0x0000000003007212 */ /* 0x000fe400078efe04 */
.L_x_4888:
[----:B------:R-:W-:Y:S05]  /*6160*/  BSYNC B0 ;  /* 0x0000000000007941 */ /* 0x000fea0003800000 */
.L_x_4887:
[----:B------:R-:W-:Y:S01]  /*6170*/  FMUL.FTZ R0, R0, 1 ;  /* 0x3f80000000007820 */ /* 0x000fe20000410000 */
[----:B------:R-:W-:-:S03]  /*6180*/  CS2R R14, SRZ ;  /* 0x00000000000e7805 */ /* 0x000fc6000001ff00 */
[----:B------:R0:W1:Y:S01]  /*6190*/  F2F.F64.F32 R12, R0 ;  /* 0x00000000000c7310 */ /* 0x0000620000201800 */
[----:B------:R-:W-:Y:S05]  /*61a0*/  BRA `(.L_x_4868) ;  /* 0x0000030000007947 */ /* 0x000fea0003800000 */
.L_x_4880:
        /* <DEDUP_REMOVED lines=14> */
.L_x_4894:
[----:B------:R-:W-:Y:S05]  /*6290*/  BSYNC B0 ;  /* 0x0000000000007941 */ /* 0x000fea0003800000 */
.L_x_4893:
[----:B------:R-:W-:Y:S01]  /*62a0*/  FMUL.FTZ R0, R0, 1 ;  /* 0x3f80000000007820 */ /* 0x000fe20000410000 */
[----:B------:R-:W-:-:S03]  /*62b0*/  CS2R R14, SRZ ;  /* 0x00000000000e7805 */ /* 0x000fc6000001ff00 */
[----:B------:R0:W1:Y:S01]  /*62c0*/  F2F.F64.F32 R12, R0 ;  /* 0x00000000000c7310 */ /* 0x0000620000201800 */
[----:B------:R-:W-:Y:S05]  /*62d0*/  BRA `(.L_x_4868) ;  /* 0x000001d000007947 */ /* 0x000fea0003800000 */
.L_x_4867:
        /* <DEDUP_REMOVED lines=22> */
.L_x_4892:
[----:B------:R-:W2:Y:S01]  /*6440*/  LDG.E.64 R12, [R2.64] ;  /* 0x00000024020c7981 */ /* 0x000ea2000c1e1b00 */
[----:B------:R-:W-:Y:S01]  /*6450*/  CS2R R14, SRZ ;  /* 0x00000000000e7805 */ /* 0x000fe2000001ff00 */
[----:B--2---:R-:W0:Y:S01]  /*6460*/  I2F.F64.U64 R12, R12 ;  /* 0x0000000c000c7312 */ /* 0x004e220000301800 */
[----:B------:R-:W-:Y:S05]  /*6470*/  BRA `(.L_x_4868) ;  /* 0x0000003000007947 */ /* 0x000fea0003800000 */
.L_x_4891:
[----:B------:R-:W2:Y:S01]  /*6480*/  LDG.E R2, [R2.64] ;  /* 0x0000002402027981 */ /* 0x000ea2000c1e1900 */
[----:B------:R-:W-:Y:S01]  /*6490*/  CS2R R14, SRZ ;  /* 0x00000000000e7805 */ /* 0x000fe2000001ff00 */
[----:B--2---:R0:W1:Y:S06]  /*64a0*/  I2F.F64.U32 R12, R2 ;  /* 0x00000002000c7312 */ /* 0x00406c0000201800 */
.L_x_4868:
        /* <DEDUP_REMOVED lines=30> */
.L_x_4898:
[----:B------:R-:W-:Y:S05]  /*6690*/  BSYNC B2 ;  /* 0x0000000000027941 */ /* 0x000fea0003800000 */
.L_x_4897:
        /* <DEDUP_REMOVED lines=40> */
.L_x_4896:
[----:B------:R-:W-:-:S04]  /*6920*/  ISETP.GE.AND P0, PT, R11, RZ, PT ;  /* 0x000000ff0b00720c */ /* 0x000fc80003f06270 */
[----:B------:R-:W-:Y:S02]  /*6930*/  FSEL R6, RZ, 3.37028055040000000000e+12, P0 ;  /* 0x54442d18ff067808 */ /* 0x000fe40000000000 */
[----:B------:R-:W-:Y:S02]  /*6940*/  FSEL R7, RZ, 2.1426990032196044922, P0 ;  /* 0x400921fbff077808 */ /* 0x000fe40000000000 */
.L_x_4899:
[----:B------:R-:W-:Y:S05]  /*6950*/  BSYNC B1 ;  /* 0x0000000000017941 */ /* 0x000fea0003800000 */
.L_x_4895:
        /* <DEDUP_REMOVED lines=152> */
.L_x_4901:
        /* <DEDUP_REMOVED lines=65> */
.L_x_4904:
        /* <DEDUP_REMOVED lines=8> */
.L_x_4903:
        /* <DEDUP_REMOVED lines=22> */
.L_x_4906:
[----:B------:R-:W-:Y:S05]  /*78d0*/  BSYNC B2 ;  /* 0x0000000000027941 */ /* 0x000fea0003800000 */
.L_x_4905:
        /* <DEDUP_REMOVED lines=16> */
.L_x_4902:
[----:B------:R-:W-:Y:S05]  /*79e0*/  BSYNC B1 ;  /* 0x0000000000017941 */ /* 0x000fea0003800000 */
.L_x_4900:
        /* <DEDUP_REMOVED lines=15> */
.L_x_4910:
[----:B-1----:R-:W0:Y:S02]  /*7ae0*/  F2I.S64.F64.TRUNC R12, R12 ;  /* 0x0000000c000c7311 */ /* 0x002e24000030d900 */
[----:B0-----:R-:W-:-:S05]  /*7af0*/  IMAD.MOV.U32 R3, RZ, RZ, R12 ;  /* 0x000000ffff037224 */ /* 0x001fca00078e000c */
[----:B------:R0:W-:Y:S01]  /*7b00*/  STG.E.U8 [R18.64], R3 ;  /* 0x0000000312007986 */ /* 0x0001e2000c101124 */
[----:B------:R-:W-:Y:S05]  /*7b10*/  BRA `(.L_x_4912) ;  /* 0x00000f3000007947 */ /* 0x000fea0003800000 */
.L_x_4909:
        /* <DEDUP_REMOVED lines=9> */
.L_x_4914:
[----:B-1----:R-:W0:Y:S02]  /*7bb0*/  F2I.F64.TRUNC R13, R12 ;  /* 0x0000000c000d7311 */ /* 0x002e24000030d100 */
[----:B0-----:R0:W-:Y:S01]  /*7bc0*/  STG.E [R18.64], R13 ;  /* 0x0000000d12007986 */ /* 0x0011e2000c101924 */
[----:B------:R-:W-:Y:S05]  /*7bd0*/  BRA `(.L_x_4912) ;  /* 0x00000e7000007947 */ /* 0x000fea0003800000 */
.L_x_4913:
[----:B-1----:R-:W0:Y:S02]  /*7be0*/  F2I.F64.TRUNC R13, R12 ;  /* 0x0000000c000d7311 */ /* 0x002e24000030d100 */
[----:B0-----:R0:W-:Y:S01]  /*7bf0*/  STG.E.U16 [R18.64], R13 ;  /* 0x0000000d12007986 */ /* 0x0011e2000c101524 */
[----:B------:R-:W-:Y:S05]  /*7c00*/  BRA `(.L_x_4912) ;  /* 0x00000e4000007947 */ /* 0x000fea0003800000 */
.L_x_4908:
        /* <DEDUP_REMOVED lines=11> */
.L_x_4916:
[----:B-1----:R-:W0:Y:S01]  /*7cc0*/  F2F.F32.F64 R0, R12 ;  /* 0x0000000c00007310 */ /* 0x002e220000301000 */
[----:B------:R-:W0:-:S14]  /*7cd0*/  DSETP.GEU.AND P0, PT, |R12|, c[0x2][0x130], PT ;  /* 0x00804c000c00762a */ /* 0x000e1c0003f0e200 */
[----:B0-----:R-:W-:-:S05]  /*7ce0*/  @!P0 FMUL R0, R0, 1.175494350822287508e-38 ;  /* 0x0080000000008820 */ /* 0x001fca0000400000 */
[----:B------:R-:W-:-:S05]  /*7cf0*/  F2FP.PACK_AB R0, RZ, R0 ;  /* 0x00000000ff00723e */ /* 0x000fca00000000ff */
[----:B------:R0:W-:Y:S01]  /*7d00*/  STG.E.U16 [R18.64], R0 ;  /* 0x0000000012007986 */ /* 0x0001e2000c101524 */
[----:B------:R-:W-:Y:S05]  /*7d10*/  BRA `(.L_x_4912) ;  /* 0x00000d3000007947 */ /* 0x000fea0003800000 */
.L_x_4915:
        /* <DEDUP_REMOVED lines=14> */
.L_x_4918:
        /* <DEDUP_REMOVED lines=9> */
.L_x_4917:
[----:B-1----:R0:W-:Y:S01]  /*7e90*/  STG.E.64 [R18.64], R12 ;  /* 0x0000000c12007986 */ /* 0x0021e2000c101b24 */
[----:B------:R-:W-:Y:S05]  /*7ea0*/  BRA `(.L_x_4912) ;  /* 0x00000ba000007947 */ /* 0x000fea0003800000 */
.L_x_4907:
        /* <DEDUP_REMOVED lines=13> */
.L_x_4921:
[----:B-1----:R-:W-:Y:S02]  /*7f80*/  IMAD.MOV.U32 R8, RZ, RZ, R12 ;  /* 0x000000ffff087224 */ /* 0x002fe400078e000c */
[----:B------:R-:W-:-:S05]  /*7f90*/  IMAD.MOV.U32 R9, RZ, RZ, R13 ;  /* 0x000000ffff097224 */ /* 0x000fca00078e000d */
[----:B------:R0:W-:Y:S01]  /*7fa0*/  STG.E.128 [R18.64], R8 ;  /* 0x0000000812007986 */ /* 0x0001e2000c101d24 */
[----:B------:R-:W-:Y:S05]  /*7fb0*/  BRA `(.L_x_4912) ;  /* 0x00000a9000007947 */ /* 0x000fea0003800000 */
.L_x_4920:
        /* <DEDUP_REMOVED lines=23> */
.L_x_4925:
[----:B------:R-:W-:Y:S05]  /*8130*/  BSYNC B0 ;  /* 0x0000000000007941 */ /* 0x000fea0003800000 */
.L_x_4924:
[----:B------:R-:W-:-:S05]  /*8140*/  LOP3.LUT R3, R0, R3, RZ, 0xfc, !PT ;  /* 0x0000000300037212 */ /* 0x000fca00078efcff */
[----:B------:R0:W-:Y:S01]  /*8150*/  STG.E.U8 [R18.64], R3 ;  /* 0x0000000312007986 */ /* 0x0001e2000c101124 */
[----:B------:R-:W-:Y:S05]  /*8160*/  BRA `(.L_x_4912) ;  /* 0x000008e000007947 */ /* 0x000fea0003800000 */
.L_x_4923:
        /* <DEDUP_REMOVED lines=15> */
.L_x_4927:
[----:B------:R-:W-:Y:S01]  /*8260*/  IMAD.MOV.U32 R0, RZ, RZ, 0x7f ;  /* 0x0000007fff007424 */ /* 0x000fe200078e00ff */
[----:B------:R-:W-:-:S04]  /*8270*/  ISETP.GT.U32.AND P0, PT, R2, 0x7f800000, PT ;  /* 0x7f8000000200780c */ /* 0x000fc80003f04070 */
[----:B------:R-:W-:-:S04]  /*8280*/  SEL R0, R0, 0x7c, P0 ;  /* 0x0000007c00007807 */ /* 0x000fc80000000000 */
.L_x_4928:
[----:B------:R-:W-:Y:S05]  /*8290*/  BSYNC B0 ;  /* 0x0000000000007941 */ /* 0x000fea0003800000 */
.L_x_4926:
[----:B------:R-:W-:-:S04]  /*82a0*/  LOP3.LUT R2, R3, 0x80000000, RZ, 0xc0, !PT ;  /* 0x8000000003027812 */ /* 0x000fc800078ec0ff */
[----:B------:R-:W-:-:S04]  /*82b0*/  SHF.R.U32.HI R3, RZ, 0x18, R2 ;  /* 0x00000018ff037819 */ /* 0x000fc80000011602 */
[----:B------:R-:W-:-:S05]  /*82c0*/  LOP3.LUT R3, R0, R3, RZ, 0xfc, !PT ;  /* 0x0000000300037212 */ /* 0x000fca00078efcff */
[----:B------:R0:W-:Y:S01]  /*82d0*/  STG.E.U8 [R18.64], R3 ;  /* 0x0000000312007986 */ /* 0x0001e2000c101124 */
[----:B------:R-:W-:Y:S05]  /*82e0*/  BRA `(.L_x_4912) ;  /* 0x0000076000007947 */ /* 0x000fea0003800000 */
.L_x_4922:
[----:B-1----:R-:W0:Y:S01]  /*82f0*/  F2F.F32.F64 R0, R12 ;  /* 0x0000000c00007310 */ /* 0x002e220000301000 */
[----:B------:R-:W0:-:S14]  /*8300*/  DSETP.GEU.AND P0, PT, |R12|, c[0x2][0x130], PT ;  /* 0x00804c000c00762a */ /* 0x000e1c0003f0e200 */
[----:B0-----:R-:W-:-:S05]  /*8310*/  @!P0 FMUL R0, R0, 1.175494350822287508e-38 ;  /* 0x0080000000008820 */ /* 0x001fca0000400000 */
[----:B------:R-:W-:-:S05]  /*8320*/  F2FP.BF16.PACK_AB R0, RZ, R0 ;  /* 0x00000000ff00723e */ /* 0x000fca00000010ff */
[----:B------:R0:W-:Y:S01]  /*8330*/  STG.E.U16 [R18.64], R0 ;  /* 0x0000000012007986 */ /* 0x0001e2000c101524 */
[----:B------:R-:W-:Y:S05]  /*8340*/  BRA `(.L_x_4912) ;  /* 0x0000070000007947 */ /* 0x000fea0003800000 */
.L_x_4919:
        /* <DEDUP_REMOVED lines=11> */
.L_x_4931:
        /* <DEDUP_REMOVED lines=19> */
.L_x_4934:
[----:B------:R-:W-:-:S04]  /*8530*/  LOP3.LUT R2, R3, 0x80000000, RZ, 0xc0, !PT ;  /* 0x8000000003027812 */ /* 0x000fc800078ec0ff */
[----:B------:R-:W-:-:S04]  /*8540*/  SHF.R.U32.HI R3, RZ, 0x18, R2 ;  /* 0x00000018ff037819 */ /* 0x000fc80000011602 */
[----:B------:R-:W-:-:S04]  /*8550*/  LOP3.LUT R0, R0, R3, RZ, 0xfc, !PT ;  /* 0x0000000300007212 */ /* 0x000fc800078efcff */
[----:B------:R-:W-:Y:S02]  /*8560*/  PRMT R9, R0, 0x7610, R9 ;  /* 0x0000761000097816 */ /* 0x000fe40000000009 */
.L_x_4933:
[----:B------:R-:W-:Y:S05]  /*8570*/  BSYNC B0 ;  /* 0x0000000000007941 */ /* 0x000fea0003800000 */
.L_x_4932:
[----:B------:R0:W-:Y:S01]  /*8580*/  STG.E.U8 [R18.64], R9 ;  /* 0x0000000912007986 */ /* 0x0001e2000c101124 */
[----:B------:R-:W-:Y:S05]  /*8590*/  BRA `(.L_x_4912) ;  /* 0x000004b000007947 */ /* 0x000fea0003800000 */
.L_x_4930:
        /* <DEDUP_REMOVED lines=19> */
.L_x_4937:
[----:B------:R-:W-:-:S04]  /*86d0*/  LOP3.LUT R2, R3, 0x80000000, RZ, 0xc0, !PT ;  /* 0x8000000003027812 */ /* 0x000fc800078ec0ff */
[----:B------:R-:W-:-:S04]  /*86e0*/  SHF.R.U32.HI R3, RZ, 0x18, R2 ;  /* 0x00000018ff037819 */ /* 0x000fc80000011602 */
[----:B------:R-:W-:-:S04]  /*86f0*/  LOP3.LUT R0, R0, R3, RZ, 0xfc, !PT ;  /* 0x0000000300007212 */ /* 0x000fc800078efcff */
[----:B------:R-:W-:Y:S02]  /*8700*/  PRMT R9, R0, 0x7610, R9 ;  /* 0x0000761000097816 */ /* 0x000fe40000000009 */
.L_x_4936:
[----:B------:R-:W-:Y:S05]  /*8710*/  BSYNC B0 ;  /* 0x0000000000007941 */ /* 0x000fea0003800000 */
.L_x_4935:
[----:B------:R0:W-:Y:S01]  /*8720*/  STG.E.U8 [R18.64], R9 ;  /* 0x0000000912007986 */ /* 0x0001e2000c101124 */
[----:B------:R-:W-:Y:S05]  /*8730*/  BRA `(.L_x_4912) ;  /* 0x0000031000007947 */ /* 0x000fea0003800000 */
.L_x_4929:
        /* <DEDUP_REMOVED lines=24> */
.L_x_4911:
        /* <DEDUP_REMOVED lines=20> */
.L_x_4939:
[----:B-1----:R-:W0:Y:S02]  /*8a00*/  F2I.U64.F64.TRUNC R12, R12 ;  /* 0x0000000c000c7311 */ /* 0x002e24000030d800 */
[----:B0-----:R0:W-:Y:S01]  /*8a10*/  STG.E.64 [R18.64], R12 ;  /* 0x0000000c12007986 */ /* 0x0011e2000c101b24 */
[----:B------:R-:W-:Y:S05]  /*8a20*/  BRA `(.L_x_4912) ;  /* 0x0000002000007947 */ /* 0x000fea0003800000 */
.L_x_4938:
[----:B-1----:R-:W0:Y:S02]  /*8a30*/  F2I.U32.F64.TRUNC R13, R12 ;  /* 0x0000000c000d7311 */ /* 0x002e24000030d000 */
[----:B0-----:R0:W-:Y:S02]  /*8a40*/  STG.E [R18.64], R13 ;  /* 0x0000000d12007986 */ /* 0x0011e4000c101924 */
.L_x_4912:
        /* <DEDUP_REMOVED lines=231> */
.L_x_4940:
        /* <DEDUP_REMOVED lines=20> */
.L_x_4944:
[----:B------:R-:W2:Y:S01]  /*9a00*/  LDG.E.U8 R2, [R2.64] ;  /* 0x0000002402027981 */ /* 0x000ea2000c1e1100 */
[----:B------:R-:W-:Y:S01]  /*9a10*/  CS2R R14, SRZ ;  /* 0x00000000000e7805 */ /* 0x000fe2000001ff00 */
[----:B--2---:R0:W1:Y:S01]  /*9a20*/  I2F.F64.U16 R12, R2 ;  /* 0x00000002000c7312 */ /* 0x0040620000101800 */
[----:B------:R-:W-:Y:S05]  /*9a30*/  BRA `(.L_x_4946) ;  /* 0x00000f5000007947 */ /* 0x000fea0003800000 */
.L_x_4943:
        /* <DEDUP_REMOVED lines=10> */
.L_x_4948:
[----:B------:R-:W2:Y:S01]  /*9ae0*/  LDG.E R2, [R2.64] ;  /* 0x0000002402027981 */ /* 0x000ea2000c1e1900 */
[----:B------:R-:W-:Y:S01]  /*9af0*/  CS2R R14, SRZ ;  /* 0x00000000000e7805 */ /* 0x000fe2000001ff00 */
[----:B--2---:R0:W1:Y:S01]  /*9b00*/  I2F.F64 R12, R2 ;  /* 0x00000002000c7312 */ /* 0x0040620000201c00 */
[----:B------:R-:W-:Y:S05]  /*9b10*/  BRA `(.L_x_4946) ;  /* 0x00000e7000007947 */ /* 0x000fea0003800000 */
.L_x_4947:
[----:B------:R-:W2:Y:S01]  /*9b20*/  LDG.E.U16 R2, [R2.64] ;  /* 0x0000002402027981 */ /* 0x000ea2000c1e1500 */
[----:B------:R-:W-:Y:S01]  /*9b30*/  CS2R R14, SRZ ;  /* 0x00000000000e7805 */ /* 0x000fe2000001ff00 */
[----:B--2---:R0:W1:Y:S01]  /*9b40*/  I2F.F64.S16 R12, R2 ;  /* 0x00000002000c7312 */ /* 0x0040620000101c00 */
[----:B------:R-:W-:Y:S05]  /*9b50*/  BRA `(.L_x_4946) ;  /* 0x00000e3000007947 */ /* 0x000fea0003800000 */
.L_x_4942:
        /* <DEDUP_REMOVED lines=11> */
.L_x_4950:
[----:B------:R-:W2:Y:S01]  /*9c10*/  LDG.E.U16 R0, [R2.64] ;  /* 0x0000002402007981 */ /* 0x000ea2000c1e1500 */
[----:B------:R-:W-:Y:S01]  /*9c20*/  CS2R R14, SRZ ;  /* 0x00000000000e7805 */ /* 0x000fe2000001ff00 */
[----:B--2---:R-:W-:-:S05]  /*9c30*/  HADD2.F32 R0, -RZ, R0.H0_H0 ;  /* 0x20000000ff007230 */ /* 0x004fca0000004100 */
[----:B------:R-:W-:-:S04]  /*9c40*/  FMUL.FTZ R0, R0, 1 ;  /* 0x3f80000000007820 */ /* 0x000fc80000410000 */
[----:B------:R0:W1:Y:S01]  /*9c50*/  F2F.F64.F32 R12, R0 ;  /* 0x00000000000c7310 */ /* 0x0000620000201800 */
[----:B------:R-:W-:Y:S05]  /*9c60*/  BRA `(.L_x_4946) ;  /* 0x00000d2000007947 */ /* 0x000fea0003800000 */
.L_x_4949:
        /* <DEDUP_REMOVED lines=12> */
.L_x_4952:
        /* <DEDUP_REMOVED lines=8> */
.L_x_4951:
[----:B------:R0:W5:Y:S01]  /*9db0*/  LDG.E.64 R12, [R2.64] ;  /* 0x00000024020c7981 */ /* 0x000162000c1e1b00 */
[----:B------:R-:W-:Y:S01]  /*9dc0*/  CS2R R14, SRZ ;  /* 0x00000000000e7805 */ /* 0x000fe2000001ff00 */
[----:B------:R-:W-:Y:S05]  /*9dd0*/  BRA `(.L_x_4946) ;  /* 0x00000bb000007947 */ /* 0x000fea0003800000 */
.L_x_4941:
        /* <DEDUP_REMOVED lines=14> */
.L_x_4955:
[----:B------:R0:W5:Y:S01]  /*9ec0*/  LDG.E.128 R12, [R2.64] ;  /* 0x00000024020c7981 */ /* 0x000162000c1e1d00 */
[----:B------:R-:W-:Y:S05]  /*9ed0*/  BRA `(.L_x_4946) ;  /* 0x00000ab000007947 */ /* 0x000fea0003800000 */
.L_x_4954:
        /* <DEDUP_REMOVED lines=29> */
.L_x_4957:
        /* <DEDUP_REMOVED lines=16> */
.L_x_4956:
[----:B------:R-:W2:Y:S01]  /*a1b0*/  LDG.E.U16 R0, [R2.64] ;  /* 0x0000002402007981 */ /* 0x000ea2000c1e1500 */
[----:B------:R-:W-:Y:S01]  /*a1c0*/  CS2R R14, SRZ ;  /* 0x00000000000e7805 */ /* 0x000fe2000001ff00 */
[----:B--2---:R-:W-:-:S05]  /*a1d0*/  PRMT R0, RZ, 0x5410, R0 ;  /* 0x00005410ff007816 */ /* 0x004fca0000000000 */
[----:B------:R-:W-:-:S04]  /*a1e0*/  FMUL.FTZ R0, R0, 1 ;  /* 0x3f80000000007820 */ /* 0x000fc80000410000 */
[----:B------:R0:W1:Y:S01]  /*a1f0*/  F2F.F64.F32 R12, R0 ;  /* 0x00000000000c7310 */ /* 0x0000620000201800 */
[----:B------:R-:W-:Y:S05]  /*a200*/  BRA `(.L_x_4946) ;  /* 0x0000078000007947 */ /* 0x000fea0003800000 */
.L_x_4953:
        /* <DEDUP_REMOVED lines=12> */
.L_x_4960:
        /* <DEDUP_REMOVED lines=21> */
.L_x_4964:
[----:B------:R-:W-:Y:S05]  /*a420*/  BSYNC B1 ;  /* 0x0000000000017941 */ /* 0x000fea0003800000 */
.L_x_4963:
[----:B------:R-:W-:Y:S01]  /*a430*/  LEA R3, R0, 0x3b800000, 0x17 ;  /* 0x3b80000000037811 */ /* 0x000fe200078eb8ff */
[----:B------:R-:W-:-:S05]  /*a440*/  IMAD.SHL.U32 R0, R2, 0x100000, RZ ;  /* 0x0010000002007824 */ /* 0x000fca00078e00ff */
[----:B------:R-:W-:Y:S02]  /*a450*/  LOP3.LUT R0, R3, R0, R4, 0xfe, !PT ;  /* 0x0000000003007212 */ /* 0x000fe400078efe04 */
.L_x_4962:
[----:B------:R-:W-:Y:S05]  /*a460*/  BSYNC B0 ;  /* 0x0000000000007941 */ /* 0x000fea0003800000 */
.L_x_4961:
[----:B------:R-:W-:Y:S01]  /*a470*/  FMUL.FTZ R0, R0, 1 ;  /* 0x3f80000000007820 */ /* 0x000fe20000410000 */
[----:B------:R-:W-:-:S03]  /*a480*/  CS2R R14, SRZ ;  /* 0x00000000000e7805 */ /* 0x000fc6000001ff00 */
[----:B------:R0:W1:Y:S01]  /*a490*/  F2F.F64.F32 R12, R0 ;  /* 0x00000000000c7310 */ /* 0x0000620000201800 */
[----:B------:R-:W-:Y:S05]  /*a4a0*/  BRA `(.L_x_4946) ;  /* 0x000004e000007947 */ /* 0x000fea0003800000 */
.L_x_4959:
        /* <DEDUP_REMOVED lines=21> */
.L_x_4968:
[----:B------:R-:W-:Y:S05]  /*a600*/  BSYNC B1 ;  /* 0x0000000000017941 */ /* 0x000fea0003800000 */
.L_x_4967:
[----:B------:R-:W-:Y:S01]  /*a610*/  LEA R3, R0, 0x37800000, 0x17 ;  /* 0x3780000000037811 */ /* 0x000fe200078eb8ff */
[----:B------:R-:W-:-:S05]  /*a620*/  IMAD.SHL.U32 R0, R2, 0x200000, RZ ;  /* 0x0020000002007824 */ /* 0x000fca00078e00ff */
[----:B------:R-:W-:Y:S02]  /*a630*/  LOP3.LUT R0, R3, R0, R4, 0xfe, !PT ;  /* 0x0000000003007212 */ /* 0x000fe400078efe04 */
.L_x_4966:
[----:B------:R-:W-:Y:S05]  /*a640*/  BSYNC B0 ;  /* 0x0000000000007941 */ /* 0x000fea0003800000 */
.L_x_4965:
[----:B------:R-:W-:Y:S01]  /*a650*/  FMUL.FTZ R0, R0, 1 ;  /* 0x3f80000000007820 */ /* 0x000fe20000410000 */
[----:B------:R-:W-:-:S03]  /*a660*/  CS2R R14, SRZ ;  /* 0x00000000000e7805 */ /* 0x000fc6000001ff00 */
[----:B------:R0:W1:Y:S01]  /*a670*/  F2F.F64.F32 R12, R0 ;  /* 0x00000000000c7310 */ /* 0x0000620000201800 */
[----:B------:R-:W-:Y:S05]  /*a680*/  BRA `(.L_x_4946) ;  /* 0x0000030000007947 */ /* 0x000fea0003800000 */
.L_x_4958:
        /* <DEDUP_REMOVED lines=14> */
.L_x_4972:
[----:B------:R-:W-:Y:S05]  /*a770*/  BSYNC B0 ;  /* 0x0000000000007941 */ /* 0x000fea0003800000 */
.L_x_4971:
[----:B------:R-:W-:Y:S01]  /*a780*/  FMUL.FTZ R0, R0, 1 ;  /* 0x3f80000000007820 */ /* 0x000fe20000410000 */
[----:B------:R-:W-:-:S03]  /*a790*/  CS2R R14, SRZ ;  /* 0x00000000000e7805 */ /* 0x000fc6000001ff00 */
[----:B------:R0:W1:Y:S01]  /*a7a0*/  F2F.F64.F32 R12, R0 ;  /* 0x00000000000c7310 */ /* 0x0000620000201800 */
[----:B------:R-:W-:Y:S05]  /*a7b0*/  BRA `(.L_x_4946) ;  /* 0x000001d000007947 */ /* 0x000fea0003800000 */
.L_x_4945:
        /* <DEDUP_REMOVED lines=22> */
.L_x_4970:
[----:B------:R-:W2:Y:S01]  /*a920*/  LDG.E.64 R12, [R2.64] ;  /* 0x00000024020c7981 */ /* 0x000ea2000c1e1b00 */
[----:B------:R-:W-:Y:S01]  /*a930*/  CS2R R14, SRZ ;  /* 0x00000000000e7805 */ /* 0x000fe2000001ff00 */
[----:B--2---:R-:W0:Y:S01]  /*a940*/  I2F.F64.U64 R12, R12 ;  /* 0x0000000c000c7312 */ /* 0x004e220000301800 */
[----:B------:R-:W-:Y:S05]  /*a950*/  BRA `(.L_x_4946) ;  /* 0x0000003000007947 */ /* 0x000fea0003800000 */
.L_x_4969:
[----:B------:R-:W2:Y:S01]  /*a960*/  LDG.E R2, [R2.64] ;  /* 0x0000002402027981 */ /* 0x000ea2000c1e1900 */
[----:B------:R-:W-:Y:S01]  /*a970*/  CS2R R14, SRZ ;  /* 0x00000000000e7805 */ /* 0x000fe2000001ff00 */
[----:B--2---:R0:W1:Y:S06]  /*a980*/  I2F.F64.U32 R12, R2 ;  /* 0x00000002000c7312 */ /* 0x00406c0000201800 */
.L_x_4946:
        /* <DEDUP_REMOVED lines=30> */
.L_x_4976:
[----:B------:R-:W-:Y:S05]  /*ab70*/  BSYNC B2 ;  /* 0x0000000000027941 */ /* 0x000fea0003800000 */
.L_x_4975:
        /* <DEDUP_REMOVED lines=40> */
.L_x_4974:
[----:B------:R-:W-:-:S04]  /*ae00*/  ISETP.GE.AND P0, PT, R11, RZ, PT ;  /* 0x000000ff0b00720c */ /* 0x000fc80003f06270 */
[----:B------:R-:W-:Y:S02]  /*ae10*/  FSEL R6, RZ, 3.37028055040000000000e+12, P0 ;  /* 0x54442d18ff067808 */ /* 0x000fe40000000000 */
[----:B------:R-:W-:Y:S02]  /*ae20*/  FSEL R7, RZ, 2.1426990032196044922, P0 ;  /* 0x400921fbff077808 */ /* 0x000fe40000000000 */
.L_x_4977:
[----:B------:R-:W-:Y:S05]  /*ae30*/  BSYNC B1 ;  /* 0x0000000000017941 */ /* 0x000fea0003800000 */
.L_x_4973:
        /* <DEDUP_REMOVED lines=152> */
.L_x_4979:
        /* <DEDUP_REMOVED lines=65> */
.L_x_4982:
        /* <DEDUP_REMOVED lines=8> */
.L_x_4981:
        /* <DEDUP_REMOVED lines=22> */
.L_x_4984:
[----:B------:R-:W-:Y:S05]  /*bdb0*/  BSYNC B2 ;  /* 0x0000000000027941 */ /* 0x000fea0003800000 */
.L_x_4983:
        /* <DEDUP_REMOVED lines=16> */
.L_x_4980:
[----:B------:R-:W-:Y:S05]  /*bec0*/  BSYNC B1 ;  /* 0x0000000000017941 */ /* 0x000fea0003800000 */
.L_x_4978:
        /* <DEDUP_REMOVED lines=15> */
.L_x_4988:
[----:B-1----:R-:W0:Y:S02]  /*bfc0*/  F2I.S64.F64.TRUNC R12, R12 ;  /* 0x0000000c000c7311 */ /* 0x002e24000030d900 */
[----:B0-----:R-:W-:-:S05]  /*bfd0*/  IMAD.MOV.U32 R3, RZ, RZ, R12 ;  /* 0x000000ffff037224 */ /* 0x001fca00078e000c */
[----:B------:R0:W-:Y:S01]  /*bfe0*/  STG.E.U8 [R18.64], R3 ;  /* 0x0000000312007986 */ /* 0x0001e2000c101124 */
[----:B------:R-:W-:Y:S05]  /*bff0*/  BRA `(.L_x_4990) ;  /* 0x00000f3000007947 */ /* 0x000fea0003800000 */
.L_x_4987:
        /* <DEDUP_REMOVED lines=9> */
.L_x_4992:
[----:B-1----:R-:W0:Y:S02]  /*c090*/  F2I.F64.TRUNC R13, R12 ;  /* 0x0000000c000d7311 */ /* 0x002e24000030d100 */
[----:B0-----:R0:W-:Y:S01]  /*c0a0*/  STG.E [R18.64], R13 ;  /* 0x0000000d12007986 */ /* 0x0011e2000c101924 */
[----:B------:R-:W-:Y:S05]  /*c0b0*/  BRA `(.L_x_4990) ;  /* 0x00000e7000007947 */ /* 0x000fea0003800000 */
.L_x_4991:
[----:B-1----:R-:W0:Y:S02]  /*c0c0*/  F2I.F64.TRUNC R13, R12 ;  /* 0x0000000c000d7311 */ /* 0x002e24000030d100 */
[----:B0-----:R0:W-:Y:S01]  /*c0d0*/  STG.E.U16 [R18.64], R13 ;  /* 0x0000000d12007986 */ /* 0x0011e2000c101524 */
[----:B------:R-:W-:Y:S05]  /*c0e0*/  BRA `(.L_x_4990) ;  /* 0x00000e4000007947 */ /* 0x000fea0003800000 */
.L_x_4986:
        /* <DEDUP_REMOVED lines=11> */
.L_x_4994:
[----:B-1----:R-:W0:Y:S01]  /*c1a0*/  F2F.F32.F64 R0, R12 ;  /* 0x0000000c00007310 */ /* 0x002e220000301000 */
[----:B------:R-:W0:-:S14]  /*c1b0*/  DSETP.GEU.AND P0, PT, |R12|, c[0x2][0x130], PT ;  /* 0x00804c000c00762a */ /* 0x000e1c0003f0e200 */
[----:B0-----:R-:W-:-:S05]  /*c1c0*/  @!P0 FMUL R0, R0, 1.175494350822287508e-38 ;  /* 0x0080000000008820 */ /* 0x001fca0000400000 */
[----:B------:R-:W-:-:S05]  /*c1d0*/  F2FP.PACK_AB R0, RZ, R0 ;  /* 0x00000000ff00723e */ /* 0x000fca00000000ff */
[----:B------:R0:W-:Y:S01]  /*c1e0*/  STG.E.U16 [R18.64], R0 ;  /* 0x0000000012007986 */ /* 0x0001e2000c101524 */
[----:B------:R-:W-:Y:S05]  /*c1f0*/  BRA `(.L_x_4990) ;  /* 0x00000d3000007947 */ /* 0x000fea0003800000 */
.L_x_4993:
        /* <DEDUP_REMOVED lines=14> */
.L_x_4996:
        /* <DEDUP_REMOVED lines=9> */
.L_x_4995:
[----:B-1----:R0:W-:Y:S01]  /*c370*/  STG.E.64 [R18.64], R12 ;  /* 0x0000000c12007986 */ /* 0x0021e2000c101b24 */
[----:B------:R-:W-:Y:S05]  /*c380*/  BRA `(.L_x_4990) ;  /* 0x00000ba000007947 */ /* 0x000fea0003800000 */
.L_x_4985:
        /* <DEDUP_REMOVED lines=13> */
.L_x_4999:
[----:B-1----:R-:W-:Y:S02]  /*c460*/  IMAD.MOV.U32 R8, RZ, RZ, R12 ;  /* 0x000000ffff087224 */ /* 0x002fe400078e000c */
[----:B------:R-:W-:-:S05]  /*c470*/  IMAD.MOV.U32 R9, RZ, RZ, R13 ;  /* 0x000000ffff097224 */ /* 0x000fca00078e000d */
[----:B------:R0:W-:Y:S01]  /*c480*/  STG.E.128 [R18.64], R8 ;  /* 0x0000000812007986 */ /* 0x0001e2000c101d24 */
[----:B------:R-:W-:Y:S05]  /*c490*/  BRA `(.L_x_4990) ;  /* 0x00000a9000007947 */ /* 0x000fea0003800000 */
.L_x_4998:
        /* <DEDUP_REMOVED lines=23> */
.L_x_5003:
[----:B------:R-:W-:Y:S05]  /*c610*/  BSYNC B0 ;  /* 0x0000000000007941 */ /* 0x000fea0003800000 */
.L_x_5002:
[----:B------:R-:W-:-:S05]  /*c620*/  LOP3.LUT R3, R0, R3, RZ, 0xfc, !PT ;  /* 0x0000000300037212 */ /* 0x000fca00078efcff */
[----:B------:R0:W-:Y:S01]  /*c630*/  STG.E.U8 [R18.64], R3 ;  /* 0x0000000312007986 */ /* 0x0001e2000c101124 */
[----:B------:R-:W-:Y:S05]  /*c640*/  BRA `(.L_x_4990) ;  /* 0x000008e000007947 */ /* 0x000fea0003800000 */
.L_x_5001:
        /* <DEDUP_REMOVED lines=15> */
.L_x_5005:
[----:B------:R-:W-:Y:S01]  /*c740*/  IMAD.MOV.U32 R0, RZ, RZ, 0x7f ;  /* 0x0000007fff007424 */ /* 0x000fe200078e00ff */
[----:B------:R-:W-:-:S04]  /*c750*/  ISETP.GT.U32.AND P0, PT, R2, 0x7f800000, PT ;  /* 0x7f8000000200780c */ /* 0x000fc80003f04070 */
[----:B------:R-:W-:-:S04]  /*c760*/  SEL R0, R0, 0x7c, P0 ;  /* 0x0000007c00007807 */ /* 0x000fc80000000000 */
.L_x_5006:
[----:B------:R-:W-:Y:S05]  /*c770*/  BSYNC B0 ;  /* 0x0000000000007941 */ /* 0x000fea0003800000 */
.L_x_5004:
[----:B------:R-:W-:-:S04]  /*c780*/  LOP3.LUT R2, R3, 0x80000000, RZ, 0xc0, !PT ;  /* 0x8000000003027812 */ /* 0x000fc800078ec0ff */
[----:B------:R-:W-:-:S04]  /*c790*/  SHF.R.U32.HI R3, RZ, 0x18, R2 ;  /* 0x00000018ff037819 */ /* 0x000fc80000011602 */
[----:B------:R-:W-:-:S05]  /*c7a0*/  LOP3.LUT R3, R0, R3, RZ, 0xfc, !PT ;  /* 0x0000000300037212 */ /* 0x000fca00078efcff */
[----:B------:R0:W-:Y:S01]  /*c7b0*/  STG.E.U8 [R18.64], R3 ;  /* 0x0000000312007986 */ /* 0x0001e2000c101124 */
[----:B------:R-:W-:Y:S05]  /*c7c0*/  BRA `(.L_x_4990) ;  /* 0x0000076000007947 */ /* 0x000fea0003800000 */
.L_x_5000:
[----:B-1----:R-:W0:Y:S01]  /*c7d0*/  F2F.F32.F64 R0, R12 ;  /* 0x0000000c00007310 */ /* 0x002e220000301000 */
[----:B------:R-:W0:-:S14]  /*c7e0*/  DSETP.GEU.AND P0, PT, |R12|, c[0x2][0x130], PT ;  /* 0x00804c000c00762a */ /* 0x000e1c0003f0e200 */
[----:B0-----:R-:W-:-:S05]  /*c7f0*/  @!P0 FMUL R0, R0, 1.175494350822287508e-38 ;  /* 0x0080000000008820 */ /* 0x001fca0000400000 */
[----:B------:R-:W-:-:S05]  /*c800*/  F2FP.BF16.PACK_AB R0, RZ, R0 ;  /* 0x00000000ff00723e */ /* 0x000fca00000010ff */
[----:B------:R0:W-:Y:S01]  /*c810*/  STG.E.U16 [R18.64], R0 ;  /* 0x0000000012007986 */ /* 0x0001e2000c101524 */
[----:B------:R-:W-:Y:S05]  /*c820*/  BRA `(.L_x_4990) ;  /* 0x0000070000007947 */ /* 0x000fea0003800000 */
.L_x_4997:
        /* <DEDUP_REMOVED lines=11> */
.L_x_5009:
        /* <DEDUP_REMOVED lines=19> */
.L_x_5012:
[----:B------:R-:W-:-:S04]  /*ca10*/  LOP3.LUT R2, R3, 0x80000000, RZ, 0xc0, !PT ;  /* 0x8000000003027812 */ /* 0x000fc800078ec0ff */
[----:B------:R-:W-:-:S04]  /*ca20*/  SHF.R.U32.HI R3, RZ, 0x18, R2 ;  /* 0x00000018ff037819 */ /* 0x000fc80000011602 */
[----:B------:R-:W-:-:S04]  /*ca30*/  LOP3.LUT R0, R0, R3, RZ, 0xfc, !PT ;  /* 0x0000000300007212 */ /* 0x000fc800078efcff */
[----:B------:R-:W-:Y:S02]  /*ca40*/  PRMT R9, R0, 0x7610, R9 ;  /* 0x0000761000097816 */ /* 0x000fe40000000009 */
.L_x_5011:
[----:B------:R-:W-:Y:S05]  /*ca50*/  BSYNC B0 ;  /* 0x0000000000007941 */ /* 0x000fea0003800000 */
.L_x_5010:
[----:B------:R0:W-:Y:S01]  /*ca60*/  STG.E.U8 [R18.64], R9 ;  /* 0x0000000912007986 */ /* 0x0001e2000c101124 */
[----:B------:R-:W-:Y:S05]  /*ca70*/  BRA `(.L_x_4990) ;  /* 0x000004b000007947 */ /* 0x000fea0003800000 */
.L_x_5008:
        /* <DEDUP_REMOVED lines=19> */
.L_x_5015:
[----:B------:R-:W-:-:S04]  /*cbb0*/  LOP3.LUT R2, R3, 0x80000000, RZ, 0xc0, !PT ;  /* 0x8000000003027812 */ /* 0x000fc800078ec0ff */
[----:B------:R-:W-:-:S04]  /*cbc0*/  SHF.R.U32.HI R3, RZ, 0x18, R2 ;  /* 0x00000018ff037819 */ /* 0x000fc80000011602 */
[----:B------:R-:W-:-:S04]  /*cbd0*/  LOP3.LUT R0, R0, R3, RZ, 0xfc, !PT ;  /* 0x0000000300007212 */ /* 0x000fc800078efcff */
[----:B------:R-:W-:Y:S02]  /*cbe0*/  PRMT R9, R0, 0x7610, R9 ;  /* 0x0000761000097816 */ /* 0x000fe40000000009 */
.L_x_5014:
[----:B------:R-:W-:Y:S05]  /*cbf0*/  BSYNC B0 ;  /* 0x0000000000007941 */ /* 0x000fea0003800000 */
.L_x_5013:
[----:B------:R0:W-:Y:S01]  /*cc00*/  STG.E.U8 [R18.64], R9 ;  /* 0x0000000912007986 */ /* 0x0001e2000c101124 */
[----:B------:R-:W-:Y:S05]  /*cc10*/  BRA `(.L_x_4990) ;  /* 0x0000031000007947 */ /* 0x000fea0003800000 */
.L_x_5007:
        /* <DEDUP_REMOVED lines=24> */
.L_x_4989:
        /* <DEDUP_REMOVED lines=20> */
.L_x_5017:
[----:B-1----:R-:W0:Y:S02]  /*cee0*/  F2I.U64.F64.TRUNC R12, R12 ;  /* 0x0000000c000c7311 */ /* 0x002e24000030d800 */
[----:B0-----:R0:W-:Y:S01]  /*cef0*/  STG.E.64 [R18.64], R12 ;  /* 0x0000000c12007986 */ /* 0x0011e2000c101b24 */
[----:B------:R-:W-:Y:S05]  /*cf00*/  BRA `(.L_x_4990) ;  /* 0x0000002000007947 */ /* 0x000fea0003800000 */
.L_x_5016:
[----:B-1----:R-:W0:Y:S02]  /*cf10*/  F2I.U32.F64.TRUNC R13, R12 ;  /* 0x0000000c000d7311 */ /* 0x002e24000030d000 */
[----:B0-----:R0:W-:Y:S02]  /*cf20*/  STG.E [R18.64], R13 ;  /* 0x0000000d12007986 */ /* 0x0011e4000c101924 */
.L_x_4990:
[----:B------:R-:W-:Y:S02]  /*cf30*/  IADD3 R17, R17, 0x80, RZ ;  /* 0x0000008011117810 */ /* 0x000fe40007ffe0ff */
.L_x_4861:
[----:B------:R-:W-:Y:S05]  /*cf40*/  BSYNC B6 ;  /* 0x0000000000067941 */ /* 0x000fea0003800000 */
.L_x_4860:
        /* <DEDUP_REMOVED lines=230> */
.L_x_5018:
        /* <DEDUP_REMOVED lines=20> */
.L_x_5022:
[----:B------:R-:W2:Y:S01]  /*def0*/  LDG.E.U8 R2, [R2.64] ;  /* 0x0000002402027981 */ /* 0x000ea2000c1e1100 */
[----:B------:R-:W-:Y:S01]  /*df00*/  CS2R R14, SRZ ;  /* 0x00000000000e7805 */ /* 0x000fe2000001ff00 */
[----:B--2---:R0:W1:Y:S01]  /*df10*/  I2F.F64.U16 R12, R2 ;  /* 0x00000002000c7312 */ /* 0x0040620000101800 */
[----:B------:R-:W-:Y:S05]  /*df20*/  BRA `(.L_x_5024) ;  /* 0x00000f5000007947 */ /* 0x000fea0003800000 */
.L_x_5021:
        /* <DEDUP_REMOVED lines=10> */
.L_x_5026:
[----:B------:R-:W2:Y:S01]  /*dfd0*/  LDG.E R2, [R2.64] ;  /* 0x0000002402027981 */ /* 0x000ea2000c1e1900 */
[----:B------:R-:W-:Y:S01]  /*dfe0*/  CS2R R14, SRZ ;  /* 0x00000000000e7805 */ /* 0x000fe2000001ff00 */
[----:B--2---:R0:W1:Y:S01]  /*dff0*/  I2F.F64 R12, R2 ;  /* 0x00000002000c7312 */ /* 0x0040620000201c00 */
[----:B------:R-:W-:Y:S05]  /*e000*/  BRA `(.L_x_5024) ;  /* 0x00000e7000007947 */ /* 0x000fea0003800000 */
.L_x_5025:
[----:B------:R-:W2:Y:S01]  /*e010*/  LDG.E.U16 R2, [R2.64] ;  /* 0x0000002402027981 */ /* 0x000ea2000c1e1500 */
[----:B------:R-:W-:Y:S01]  /*e020*/  CS2R R14, SRZ ;  /* 0x00000000000e7805 */ /* 0x000fe2000001ff00 */
[----:B--2---:R0:W1:Y:S01]  /*e030*/  I2F.F64.S16 R12, R2 ;  /* 0x00000002000c7312 */ /* 0x0040620000101c00 */
[----:B------:R-:W-:Y:S05]  /*e040*/  BRA `(.L_x_5024) ;  /* 0x00000e3000007947 */ /* 0x000fea0003800000 */
.L_x_5020:
        /* <DEDUP_REMOVED lines=11> */
.L_x_5028:
[----:B------:R-:W2:Y:S01]  /*e100*/  LDG.E.U16 R0, [R2.64] ;  /* 0x0000002402007981 */ /* 0x000ea2000c1e1500 */
[----:B------:R-:W-:Y:S01]  /*e110*/  CS2R R14, SRZ ;  /* 0x00000000000e7805 */ /* 0x000fe2000001ff00 */
[----:B--2---:R-:W-:-:S05]  /*e120*/  HADD2.F32 R0, -RZ, R0.H0_H0 ;  /* 0x20000000ff007230 */ /* 0x004fca0000004100 */
[----:B------:R-:W-:-:S04]  /*e130*/  FMUL.FTZ R0, R0, 1 ;  /* 0x3f80000000007820 */ /* 0x000fc80000410000 */
[----:B------:R0:W1:Y:S01]  /*e140*/  F2F.F64.F32 R12, R0 ;  /* 0x00000000000c7310 */ /* 0x0000620000201800 */
[----:B------:R-:W-:Y:S05]  /*e150*/  BRA `(.L_x_5024) ;  /* 0x00000d2000007947 */ /* 0x000fea0003800000 */
.L_x_5027:
        /* <DEDUP_REMOVED lines=12> */
.L_x_5030:
        /* <DEDUP_REMOVED lines=8> */
.L_x_5029:
[----:B------:R0:W5:Y:S01]  /*e2a0*/  LDG.E.64 R12, [R2.64] ;  /* 0x00000024020c7981 */ /* 0x000162000c1e1b00 */
[----:B------:R-:W-:Y:S01]  /*e2b0*/  CS2R R14, SRZ ;  /* 0x00000000000e7805 */ /* 0x000fe2000001ff00 */
[----:B------:R-:W-:Y:S05]  /*e2c0*/  BRA `(.L_x_5024) ;  /* 0x00000bb000007947 */ /* 0x000fea0003800000 */
.L_x_5019:
        /* <DEDUP_REMOVED lines=14> */
.L_x_5033:
[----:B------:R0:W5:Y:S01]  /*e3b0*/  LDG.E.128 R12, [R2.64] ;  /* 0x00000024020c7981 */ /* 0x000162000c1e1d00 */
[----:B------:R-:W-:Y:S05]  /*e3c0*/  BRA `(.L_x_5024) ;  /* 0x00000ab000007947 */ /* 0x000fea0003800000 */
.L_x_5032:
        /* <DEDUP_REMOVED lines=29> */
.L_x_5035:
        /* <DEDUP_REMOVED lines=16> */
.L_x_5034:
[----:B------:R-:W2:Y:S01]  /*e6a0*/  LDG.E.U16 R0, [R2.64] ;  /* 0x0000002402007981 */ /* 0x000ea2000c1e1500 */
[----:B------:R-:W-:Y:S01]  /*e6b0*/  CS2R R14, SRZ ;  /* 0x00000000000e7805 */ /* 0x000fe2000001ff00 */
[----:B--2---:R-:W-:-:S05]  /*e6c0*/  PRMT R0, RZ, 0x5410, R0 ;  /* 0x00005410ff007816 */ /* 0x004fca0000000000 */
[----:B------:R-:W-:-:S04]  /*e6d0*/  FMUL.FTZ R0, R0, 1 ;  /* 0x3f80000000007820 */ /* 0x000fc80000410000 */
[----:B------:R0:W1:Y:S01]  /*e6e0*/  F2F.F64.F32 R12, R0 ;  /* 0x00000000000c7310 */ /* 0x0000620000201800 */
[----:B------:R-:W-:Y:S05]  /*e6f0*/  BRA `(.L_x_5024) ;  /* 0x0000078000007947 */ /* 0x000fea0003800000 */
.L_x_5031:
        /* <DEDUP_REMOVED lines=12> */
.L_x_5038:
        /* <DEDUP_REMOVED lines=21> */
.L_x_5042:
[----:B------:R-:W-:Y:S05]  /*e910*/  BSYNC B1 ;  /* 0x0000000000017941 */ /* 0x000fea0003800000 */
.L_x_5041:
[----:B------:R-:W-:Y:S01]  /*e920*/  LEA R3, R0, 0x3b800000, 0x17 ;  /* 0x3b80000000037811 */ /* 0x000fe200078eb8ff */
[----:B------:R-:W-:-:S05]  /*e930*/  IMAD.SHL.U32 R0, R2, 0x100000, RZ ;  /* 0x0010000002007824 */ /* 0x000fca00078e00ff */
[----:B------:R-:W-:Y:S02]  /*e940*/  LOP3.LUT R0, R3, R0, R4, 0xfe, !PT ;  /* 0x0000000003007212 */ /* 0x000fe400078efe04 */
.L_x_5040:
[----:B------:R-:W-:Y:S05]  /*e950*/  BSYNC B0 ;  /* 0x0000000000007941 */ /* 0x000fea0003800000 */
.L_x_5039:
[----:B------:R-:W-:Y:S01]  /*e960*/  FMUL.FTZ R0, R0, 1 ;  /* 0x3f80000000007820 */ /* 0x000fe20000410000 */
[----:B------:R-:W-:-:S03]  /*e970*/  CS2R R14, SRZ ;  /* 0x00000000000e7805 */ /* 0x000fc6000001ff00 */
[----:B------:R0:W1:Y:S01]  /*e980*/  F2F.F64.F32 R12, R0 ;  /* 0x00000000000c7310 */ /* 0x0000620000201800 */
[----:B------:R-:W-:Y:S05]  /*e990*/  BRA `(.L_x_5024) ;  /* 0x000004e000007947 */ /* 0x000fea0003800000 */
.L_x_5037:
        /* <DEDUP_REMOVED lines=21> */
.L_x_5046:
[----:B------:R-:W-:Y:S05]  /*eaf0*/  BSYNC B1 ;  /* 0x0000000000017941 */ /* 0x000fea0003800000 */
.L_x_5045:
[----:B------:R-:W-:Y:S01]  /*eb00*/  LEA R3, R0, 0x37800000, 0x17 ;  /* 0x3780000000037811 */ /* 0x000fe200078eb8ff */
[----:B------:R-:W-:-:S05]  /*eb10*/  IMAD.SHL.U32 R0, R2, 0x200000, RZ ;  /* 0x0020000002007824 */ /* 0x000fca00078e00ff */
[----:B------:R-:W-:Y:S02]  /*eb20*/  LOP3.LUT R0, R3, R0, R4, 0xfe, !PT ;  /* 0x0000000003007212 */ /* 0x000fe400078efe04 */
.L_x_5044:
[----:B------:R-:W-:Y:S05]  /*eb30*/  BSYNC B0 ;  /* 0x0000000000007941 */ /* 0x000fea0003800000 */
.L_x_5043:
[----:B------:R-:W-:Y:S01]  /*eb40*/  FMUL.FTZ R0, R0, 1 ;  /* 0x3f80000000007820 */ /* 0x000fe20000410000 */
[----:B------:R-:W-:-:S03]  /*eb50*/  CS2R R14, SRZ ;  /* 0x00000000000e7805 */ /* 0x000fc6000001ff00 */
[----:B------:R0:W1:Y:S01]  /*eb60*/  F2F.F64.F32 R12, R0 ;  /* 0x00000000000c7310 */ /* 0x0000620000201800 */
[----:B------:R-:W-:Y:S05]  /*eb70*/  BRA `(.L_x_5024) ;  /* 0x0000030000007947 */ /* 0x000fea0003800000 */
.L_x_5036:
        /* <DEDUP_REMOVED lines=14> */
.L_x_5050:
[----:B------:R-:W-:Y:S05]  /*ec60*/  BSYNC B0 ;  /* 0x0000000000007941 */ /* 0x000fea0003800000 */
.L_x_5049:
[----:B------:R-:W-:Y:S01]  /*ec70*/  FMUL.FTZ R0, R0, 1 ;  /* 0x3f80000000007820 */ /* 0x000fe20000410000 */
[----:B------:R-:W-:-:S03]  /*ec80*/  CS2R R14, SRZ ;  /* 0x00000000000e7805 */ /* 0x000fc6000001ff00 */
[----:B------:R0:W1:Y:S01]  /*ec90*/  F2F.F64.F32 R12, R0 ;  /* 0x00000000000c7310 */ /* 0x0000620000201800 */
[----:B------:R-:W-:Y:S05]  /*eca0*/  BRA `(.L_x_5024) ;  /* 0x000001d000007947 */ /* 0x000fea0003800000 */
.L_x_5023:
        /* <DEDUP_REMOVED lines=22> */
.L_x_5048:
[----:B------:R-:W2:Y:S01]  /*ee10*/  LDG.E.64 R12, [R2.64] ;  /* 0x00000024020c7981 */ /* 0x000ea2000c1e1b00 */
[----:B------:R-:W-:Y:S01]  /*ee20*/  CS2R R14, SRZ ;  /* 0x00000000000e7805 */ /* 0x000fe2000001ff00 */
[----:B--2---:R-:W0:Y:S01]  /*ee30*/  I2F.F64.U64 R12, R12 ;  /* 0x0000000c000c7312 */ /* 0x004e220000301800 */
[----:B------:R-:W-:Y:S05]  /*ee40*/  BRA `(.L_x_5024) ;  /* 0x0000003000007947 */ /* 0x000fea0003800000 */
.L_x_5047:
[----:B------:R-:W2:Y:S01]  /*ee50*/  LDG.E R2, [R2.64] ;  /* 0x0000002402027981 */ /* 0x000ea2000c1e1900 */
[----:B------:R-:W-:Y:S01]  /*ee60*/  CS2R R14, SRZ ;  /* 0x00000000000e7805 */ /* 0x000fe2000001ff00 */
[----:B--2---:R0:W1:Y:S06]  /*ee70*/  I2F.F64.U32 R12, R2 ;  /* 0x00000002000c7312 */ /* 0x00406c0000201800 */
.L_x_5024:
        /* <DEDUP_REMOVED lines=30> */
.L_x_5054:
[----:B------:R-:W-:Y:S05]  /*f060*/  BSYNC B2 ;  /* 0x0000000000027941 */ /* 0x000fea0003800000 */
.L_x_5053:
        /* <DEDUP_REMOVED lines=40> */
.L_x_5052:
[----:B------:R-:W-:-:S04]  /*f2f0*/  ISETP.GE.AND P0, PT, R11, RZ, PT ;  /* 0x000000ff0b00720c */ /* 0x000fc80003f06270 */
[----:B------:R-:W-:Y:S02]  /*f300*/  FSEL R6, RZ, 3.37028055040000000000e+12, P0 ;  /* 0x54442d18ff067808 */ /* 0x000fe40000000000 */
[----:B------:R-:W-:Y:S02]  /*f310*/  FSEL R7, RZ, 2.1426990032196044922, P0 ;  /* 0x400921fbff077808 */ /* 0x000fe40000000000 */
.L_x_5055:
[----:B------:R-:W-:Y:S05]  /*f320*/  BSYNC B1 ;  /* 0x0000000000017941 */ /* 0x000fea0003800000 */
.L_x_5051:
        /* <DEDUP_REMOVED lines=152> */
.L_x_5057:
        /* <DEDUP_REMOVED lines=65> */
.L_x_5060:
        /* <DEDUP_REMOVED lines=8> */
.L_x_5059:
        /* <DEDUP_REMOVED lines=22> */
.L_x_5062:
[----:B------:R-:W-:Y:S05]  /*102a0*/  BSYNC B2 ;  /* 0x0000000000027941 */ /* 0x000fea0003800000 */
.L_x_5061:
        /* <DEDUP_REMOVED lines=16> */
.L_x_5058:
[----:B------:R-:W-:Y:S05]  /*103b0*/  BSYNC B1 ;  /* 0x0000000000017941 */ /* 0x000fea0003800000 */
.L_x_5056:
        /* <DEDUP_REMOVED lines=13> */
[----:B0-----:R-:W-:Y:S01]  /*10490*/  STG.E.U8 [R16.64], R13 ;  /* 0x0000000d10007986 */ /* 0x001fe2000c101124 */
[----:B------:R-:W-:Y:S05]  /*104a0*/  EXIT ;  /* 0x000000000000794d */ /* 0x000fea0003800000 */
.L_x_5066:
[----:B-1----:R-:W0:Y:S02]  /*104b0*/  F2I.S64.F64.TRUNC R12, R12 ;  /* 0x0000000c000c7311 */ /* 0x002e24000030d900 */
[----:B0-----:R-:W-:-:S05]  /*104c0*/  IMAD.MOV.U32 R3, RZ, RZ, R12 ;  /* 0x000000ffff037224 */ /* 0x001fca00078e000c */
[----:B------:R-:W-:Y:S01]  /*104d0*/  STG.E.U8 [R16.64], R3 ;  /* 0x0000000310007986 */ /* 0x000fe2000c101124 */
[----:B------:R-:W-:Y:S05]  /*104e0*/  EXIT ;  /* 0x000000000000794d */ /* 0x000fea0003800000 */
.L_x_5065:
[----:B------:R-:W-:-:S13]  /*104f0*/  ISETP.NE.AND P0, PT, R0, 0x2, PT ;  /* 0x000000020000780c */ /* 0x000fda0003f05270 */
[----:B------:R-:W-:Y:S05]  /*10500*/  @!P0 BRA `(.L_x_5068) ;  /* 0x000000a000008947 */ /* 0x000fea0003800000 */
[----:B------:R-:W-:-:S13]  /*10510*/  ISETP.NE.AND P0, PT, R0, 0x3, PT ;  /* 0x000000030000780c */ /* 0x000fda0003f05270 */
[----:B------:R-:W-:Y:S05]  /*10520*/  @!P0 BRA `(.L_x_5069) ;  /* 0x0000005000008947 */ /* 0x000fea0003800000 */
[----:B------:R-:W-:-:S13]  /*10530*/  ISETP.NE.AND P0, PT, R0, 0x4, PT ;  /* 0x000000040000780c */ /* 0x000fda0003f05270 */
[----:B------:R-:W-:Y:S05]  /*10540*/  @P0 BRA `(.L_x_5067) ;  /* 0x00000d4000000947 */ /* 0x000fea0003800000 */
[----:B-1----:R-:W0:Y:S02]  /*10550*/  F2I.S64.F64.TRUNC R12, R12 ;  /* 0x0000000c000c7311 */ /* 0x002e24000030d900 */
[----:B0-----:R-:W-:Y:S01]  /*10560*/  STG.E.64 [R16.64], R12 ;  /* 0x0000000c10007986 */ /* 0x001fe2000c101b24 */
[----:B------:R-:W-:Y:S05]  /*10570*/  EXIT ;  /* 0x000000000000794d */ /* 0x000fea0003800000 */
.L_x_5069:
[----:B-1----:R-:W0:Y:S02]  /*10580*/  F2I.F64.TRUNC R13, R12 ;  /* 0x0000000c000d7311 */ /* 0x002e24000030d100 */
[----:B0-----:R-:W-:Y:S01]  /*10590*/  STG.E [R16.64], R13 ;  /* 0x0000000d10007986 */ /* 0x001fe2000c101924 */
[----:B------:R-:W-:Y:S05]  /*105a0*/  EXIT ;  /* 0x000000000000794d */ /* 0x000fea0003800000 */
.L_x_5068:
[----:B-1----:R-:W0:Y:S02]  /*105b0*/  F2I.F64.TRUNC R13, R12 ;  /* 0x0000000c000d7311 */ /* 0x002e24000030d100 */
[----:B0-----:R-:W-:Y:S01]  /*105c0*/  STG.E.U16 [R16.64], R13 ;  /* 0x0000000d10007986 */ /* 0x001fe2000c101524 */
[----:B------:R-:W-:Y:S05]  /*105d0*/  EXIT ;  /* 0x000000000000794d */ /* 0x000fea0003800000 */
.L_x_5064:
        /* <DEDUP_REMOVED lines=9> */
[----:B------:R-:W-:Y:S01]  /*10670*/  STG.E [R16.64], R3 ;  /* 0x0000000310007986 */ /* 0x000fe2000c101924 */
[----:B------:R-:W-:Y:S05]  /*10680*/  EXIT ;  /* 0x000000000000794d */ /* 0x000fea0003800000 */
.L_x_5071:
[----:B-1----:R-:W0:Y:S01]  /*10690*/  F2F.F32.F64 R0, R12 ;  /* 0x0000000c00007310 */ /* 0x002e220000301000 */
[----:B------:R-:W0:-:S14]  /*106a0*/  DSETP.GEU.AND P0, PT, |R12|, c[0x2][0x130], PT ;  /* 0x00804c000c00762a */ /* 0x000e1c0003f0e200 */
[----:B0-----:R-:W-:-:S05]  /*106b0*/  @!P0 FMUL R0, R0, 1.175494350822287508e-38 ;  /* 0x0080000000008820 */ /* 0x001fca0000400000 */
[----:B------:R-:W-:-:S05]  /*106c0*/  F2FP.PACK_AB R0, RZ, R0 ;  /* 0x00000000ff00723e */ /* 0x000fca00000000ff */
[----:B------:R-:W-:Y:S01]  /*106d0*/  STG.E.U16 [R16.64], R0 ;  /* 0x0000000010007986 */ /* 0x000fe2000c101524 */
[----:B------:R-:W-:Y:S05]  /*106e0*/  EXIT ;  /* 0x000000000000794d */ /* 0x000fea0003800000 */
.L_x_5070:
        /* <DEDUP_REMOVED lines=12> */
[----:B------:R-:W-:Y:S01]  /*107b0*/  STG.E.64 [R16.64], R2 ;  /* 0x0000000210007986 */ /* 0x000fe2000c101b24 */
[----:B------:R-:W-:Y:S05]  /*107c0*/  EXIT ;  /* 0x000000000000794d */ /* 0x000fea0003800000 */
.L_x_5073:
[----:B-1----:R-:W0:Y:S01]  /*107d0*/  F2F.F32.F64 R3, R12 ;  /* 0x0000000c00037310 */ /* 0x002e220000301000 */
[----:B------:R-:W0:-:S04]  /*107e0*/  DSETP.GEU.AND P0, PT, |R12|, c[0x2][0x130], PT ;  /* 0x00804c000c00762a */ /* 0x000e080003f0e200 */
[----:B------:R-:W1:-:S03]  /*107f0*/  DSETP.GEU.AND P1, PT, |R10|, c[0x2][0x130], PT ;  /* 0x00804c000a00762a */ /* 0x000e460003f2e200 */
[----:B------:R-:W1:Y:S07]  /*10800*/  F2F.F32.F64 R0, R10 ;  /* 0x0000000a00007310 */ /* 0x000e6e0000301000 */
[----:B0-----:R-:W-:-:S04]  /*10810*/  @!P0 FMUL R3, R3, 1.175494350822287508e-38 ;  /* 0x0080000003038820 */ /* 0x001fc80000400000 */
[----:B-1----:R-:W-:-:S05]  /*10820*/  @!P1 FMUL R0, R0, 1.175494350822287508e-38 ;  /* 0x0080000000009820 */ /* 0x002fca0000400000 */
[----:B------:R-:W-:-:S05]  /*10830*/  F2FP.PACK_AB R3, R0, R3 ;  /* 0x000000030003723e */ /* 0x000fca00000000ff */
[----:B------:R-:W-:Y:S01]  /*10840*/  STG.E [R16.64], R3 ;  /* 0x0000000310007986 */ /* 0x000fe2000c101924 */
[----:B------:R-:W-:Y:S05]  /*10850*/  EXIT ;  /* 0x000000000000794d */ /* 0x000fea0003800000 */
.L_x_5072:
[----:B-1----:R-:W-:Y:S01]  /*10860*/  STG.E.64 [R16.64], R12 ;  /* 0x0000000c10007986 */ /* 0x002fe2000c101b24 */
[----:B------:R-:W-:Y:S05]  /*10870*/  EXIT ;  /* 0x000000000000794d */ /* 0x000fea0003800000 */
.L_x_5063:
        /* <DEDUP_REMOVED lines=11> */
[----:B------:R-:W-:Y:S01]  /*10930*/  STG.E.U8 [R16.64], R3 ;  /* 0x0000000310007986 */ /* 0x000fe2000c101124 */
[----:B------:R-:W-:Y:S05]  /*10940*/  EXIT ;  /* 0x000000000000794d */ /* 0x000fea0003800000 */
.L_x_5076:
[----:B-1----:R-:W-:Y:S02]  /*10950*/  IMAD.MOV.U32 R8, RZ, RZ, R12 ;  /* 0x000000ffff087224 */ /* 0x002fe400078e000c */
[----:B------:R-:W-:-:S05]  /*10960*/  IMAD.MOV.U32 R9, RZ, RZ, R13 ;  /* 0x000000ffff097224 */ /* 0x000fca00078e000d */
[----:B------:R-:W-:Y:S01]  /*10970*/  STG.E.128 [R16.64], R8 ;  /* 0x0000000810007986 */ /* 0x000fe2000c101d24 */
[----:B------:R-:W-:Y:S05]  /*10980*/  EXIT ;  /* 0x000000000000794d */ /* 0x000fea0003800000 */
.L_x_5075:
        /* <DEDUP_REMOVED lines=23> */
.L_x_5080:
[----:B------:R-:W-:Y:S05]  /*10b00*/  BSYNC B0 ;  /* 0x0000000000007941 */ /* 0x000fea0003800000 */
.L_x_5079:
[----:B------:R-:W-:-:S05]  /*10b10*/  LOP3.LUT R3, R0, R3, RZ, 0xfc, !PT ;  /* 0x0000000300037212 */ /* 0x000fca00078efcff */
[----:B------:R-:W-:Y:S01]  /*10b20*/  STG.E.U8 [R16.64], R3 ;  /* 0x0000000310007986 */ /* 0x000fe2000c101124 */
[----:B------:R-:W-:Y:S05]  /*10b30*/  EXIT ;  /* 0x000000000000794d */ /* 0x000fea0003800000 */
.L_x_5078:
        /* <DEDUP_REMOVED lines=15> */
.L_x_5082:
[----:B------:R-:W-:Y:S01]  /*10c30*/  IMAD.MOV.U32 R0, RZ, RZ, 0x7f ;  /* 0x0000007fff007424 */ /* 0x000fe200078e00ff */
[----:B------:R-:W-:-:S04]  /*10c40*/  ISETP.GT.U32.AND P0, PT, R2, 0x7f800000, PT ;  /* 0x7f8000000200780c */ /* 0x000fc80003f04070 */
[----:B------:R-:W-:-:S04]  /*10c50*/  SEL R0, R0, 0x7c, P0 ;  /* 0x0000007c00007807 */ /* 0x000fc80000000000 */
.L_x_5083:
[----:B------:R-:W-:Y:S05]  /*10c60*/  BSYNC B0 ;  /* 0x0000000000007941 */ /* 0x000fea0003800000 */
.L_x_5081:
[----:B------:R-:W-:-:S04]  /*10c70*/  LOP3.LUT R2, R3, 0x80000000, RZ, 0xc0, !PT ;  /* 0x8000000003027812 */ /* 0x000fc800078ec0ff */
[----:B------:R-:W-:-:S04]  /*10c80*/  SHF.R.U32.HI R3, RZ, 0x18, R2 ;  /* 0x00000018ff037819 */ /* 0x000fc80000011602 */
[----:B------:R-:W-:-:S05]  /*10c90*/  LOP3.LUT R3, R0, R3, RZ, 0xfc, !PT ;  /* 0x0000000300037212 */ /* 0x000fca00078efcff */
[----:B------:R-:W-:Y:S01]  /*10ca0*/  STG.E.U8 [R16.64], R3 ;  /* 0x0000000310007986 */ /* 0x000fe2000c101124 */
[----:B------:R-:W-:Y:S05]  /*10cb0*/  EXIT ;  /* 0x000000000000794d */ /* 0x000fea0003800000 */
.L_x_5077:
[----:B-1----:R-:W0:Y:S01]  /*10cc0*/  F2F.F32.F64 R0, R12 ;  /* 0x0000000c00007310 */ /* 0x002e220000301000 */
[----:B------:R-:W0:-:S14]  /*10cd0*/  DSETP.GEU.AND P0, PT, |R12|, c[0x2][0x130], PT ;  /* 0x00804c000c00762a */ /* 0x000e1c0003f0e200 */
[----:B0-----:R-:W-:-:S05]  /*10ce0*/  @!P0 FMUL R0, R0, 1.175494350822287508e-38 ;  /* 0x0080000000008820 */ /* 0x001fca0000400000 */
[----:B------:R-:W-:-:S05]  /*10cf0*/  F2FP.BF16.PACK_AB R0, RZ, R0 ;  /* 0x00000000ff00723e */ /* 0x000fca00000010ff */
[----:B------:R-:W-:Y:S01]  /*10d00*/  STG.E.U16 [R16.64], R0 ;  /* 0x0000000010007986 */ /* 0x000fe2000c101524 */
[----:B------:R-:W-:Y:S05]  /*10d10*/  EXIT ;  /* 0x000000000000794d */ /* 0x000fea0003800000 */
.L_x_5074:
        /* <DEDUP_REMOVED lines=9> */
[----:B0-----:R-:W-:Y:S01]  /*10db0*/  STG.E.U16 [R16.64], R13 ;  /* 0x0000000d10007986 */ /* 0x001fe2000c101524 */
[----:B------:R-:W-:Y:S05]  /*10dc0*/  EXIT ;  /* 0x000000000000794d */ /* 0x000fea0003800000 */
.L_x_5086:
        /* <DEDUP_REMOVED lines=19> */
.L_x_5089:
[----:B------:R-:W-:-:S04]  /*10f00*/  LOP3.LUT R2, R3, 0x80000000, RZ, 0xc0, !PT ;  /* 0x8000000003027812 */ /* 0x000fc800078ec0ff */
[----:B------:R-:W-:-:S04]  /*10f10*/  SHF.R.U32.HI R3, RZ, 0x18, R2 ;  /* 0x00000018ff037819 */ /* 0x000fc80000011602 */
[----:B------:R-:W-:-:S04]  /*10f20*/  LOP3.LUT R0, R0, R3, RZ, 0xfc, !PT ;  /* 0x0000000300007212 */ /* 0x000fc800078efcff */
[----:B------:R-:W-:Y:S02]  /*10f30*/  PRMT R8, R0, 0x7610, R8 ;  /* 0x0000761000087816 */ /* 0x000fe40000000008 */
.L_x_5088:
[----:B------:R-:W-:Y:S05]  /*10f40*/  BSYNC B0 ;  /* 0x0000000000007941 */ /* 0x000fea0003800000 */
.L_x_5087:
[----:B------:R-:W-:Y:S01]  /*10f50*/  STG.E.U8 [R16.64], R8 ;  /* 0x0000000810007986 */ /* 0x000fe2000c101124 */
[----:B------:R-:W-:Y:S05]  /*10f60*/  EXIT ;  /* 0x000000000000794d */ /* 0x000fea0003800000 */
.L_x_5085:
        /* <DEDUP_REMOVED lines=19> */
.L_x_5092:
[----:B------:R-:W-:-:S04]  /*110a0*/  LOP3.LUT R2, R3, 0x80000000, RZ, 0xc0, !PT ;  /* 0x8000000003027812 */ /* 0x000fc800078ec0ff */
[----:B------:R-:W-:-:S04]  /*110b0*/  SHF.R.U32.HI R3, RZ, 0x18, R2 ;  /* 0x00000018ff037819 */ /* 0x000fc80000011602 */
[----:B------:R-:W-:-:S04]  /*110c0*/  LOP3.LUT R0, R0, R3, RZ, 0xfc, !PT ;  /* 0x0000000300007212 */ /* 0x000fc800078efcff */
[----:B------:R-:W-:Y:S02]  /*110d0*/  PRMT R8, R0, 0x7610, R8 ;  /* 0x0000761000087816 */ /* 0x000fe40000000008 */
.L_x_5091:
[----:B------:R-:W-:Y:S05]  /*110e0*/  BSYNC B0 ;  /* 0x0000000000007941 */ /* 0x000fea0003800000 */
.L_x_5090:
[----:B------:R-:W-:Y:S01]  /*110f0*/  STG.E.U8 [R16.64], R8 ;  /* 0x0000000810007986 */ /* 0x000fe2000c101124 */
[----:B------:R-:W-:Y:S05]  /*11100*/  EXIT ;  /* 0x000000000000794d */ /* 0x000fea0003800000 */
.L_x_5084:
        /* <DEDUP_REMOVED lines=24> */
.L_x_5067:
        /* <DEDUP_REMOVED lines=19> */
[----:B------:R-:W-:Y:S05]  /*113c0*/  EXIT ;  /* 0x000000000000794d */ /* 0x000fea0003800000 */
.L_x_5094:
[----:B-1----:R-:W0:Y:S02]  /*113d0*/  F2I.U64.F64.TRUNC R12, R12 ;  /* 0x0000000c000c7311 */ /* 0x002e24000030d800 */
[----:B0-----:R-:W-:Y:S01]  /*113e0*/  STG.E.64 [R16.64], R12 ;  /* 0x0000000c10007986 */ /* 0x001fe2000c101b24 */
[----:B------:R-:W-:Y:S05]  /*113f0*/  EXIT ;  /* 0x000000000000794d */ /* 0x000fea0003800000 */
.L_x_5093:
[----:B-1----:R-:W0:Y:S02]  /*11400*/  F2I.U32.F64.TRUNC R13, R12 ;  /* 0x0000000c000d7311 */ /* 0x002e24000030d000 */
[----:B0-----:R-:W-:Y:S01]  /*11410*/  STG.E [R16.64], R13 ;  /* 0x0000000d10007986 */ /* 0x001fe2000c101924 */
[----:B------:R-:W-:Y:S05]  /*11420*/  EXIT ;  /* 0x000000000000794d */ /* 0x000fea0003800000 */
        .weak           $__internal_6_$__cuda_sm20_div_rn_f64_full
        .type           $__internal_6_$__cuda_sm20_div_rn_f64_full,@function
        .size           $__internal_6_$__cuda_sm20_div_rn_f64_full,(.L_x_12078 - $__internal_6_$__cuda_sm20_div_rn_f64_full)
$__internal_6_$__cuda_sm20_div_rn_f64_full:
[C---:B------:R-:W-:Y:S01]  /*11430*/  FSETP.GEU.AND P0, PT, |R21|.reuse, 1.469367938527859385e-39, PT ;  /* 0x001000001500780b */ /* 0x040fe20003f0e200 */
[----:B------:R-:W-:Y:S01]  /*11440*/  IMAD.MOV.U32 R26, RZ, RZ, 0x1 ;  /* 0x00000001ff1a7424 */ /* 0x000fe200078e00ff */
[----:B------:R-:W-:Y:S01]  /*11450*/  LOP3.LUT R8, R21, 0x800fffff, RZ, 0xc0, !PT ;  /* 0x800fffff15087812 */ /* 0x000fe200078ec0ff */
[----:B------:R-:W-:Y:S01]  /*11460*/  IMAD.MOV.U32 R24, RZ, RZ, R22 ;  /* 0x000000ffff187224 */ /* 0x000fe200078e0016 */
[C---:B------:R-:W-:Y:S01]  /*11470*/  FSETP.GEU.AND P1, PT, |R23|.reuse, 1.469367938527859385e-39, PT ;  /* 0x001000001700780b */ /* 0x040fe20003f2e200 */
[----:B------:R-:W-:Y:S01]  /*11480*/  BSSY B0, `(.L_x_5095) ;  /* 0x0000053000007945 */ /* 0x000fe20003800000 */
[----:B------:R-:W-:Y:S01]  /*11490*/  LOP3.LUT R9, R8, 0x3ff00000, RZ, 0xfc, !PT ;  /* 0x3ff0000008097812 */ /* 0x000fe200078efcff */
[----:B------:R-:W-:Y:S01]  /*114a0*/  IMAD.MOV.U32 R8, RZ, RZ, R20 ;  /* 0x000000ffff087224 */ /* 0x000fe200078e0014 */
[----:B------:R-:W-:-:S02]  /*114b0*/  LOP3.LUT R2, R23, 0x7ff00000, RZ, 0xc0, !PT ;  /* 0x7ff0000017027812 */ /* 0x000fc400078ec0ff */
[----:B------:R-:W-:-:S03]  /*114c0*/  LOP3.LUT R5, R21, 0x7ff00000, RZ, 0xc0, !PT ;  /* 0x7ff0000015057812 */ /* 0x000fc600078ec0ff */
[----:B------:R-:W0:Y:S01]  /*114d0*/  @!P0 DMUL R8, R20, 8.98846567431157953865e+307 ;  /* 0x7fe0000014088828 */ /* 0x000e220000000000 */
[----:B------:R-:W-:-:S03]  /*114e0*/  ISETP.GE.U32.AND P3, PT, R2, R5, PT ;  /* 0x000000050200720c */ /* 0x000fc60003f66070 */
[----:B------:R-:W-:Y:S02]  /*114f0*/  @!P1 LOP3.LUT R3, R21, 0x7ff00000, RZ, 0xc0, !PT ;  /* 0x7ff0000015039812 */ /* 0x000fe400078ec0ff */
[----:B0-----:R-:W0:Y:S02]  /*11500*/  MUFU.RCP64H R27, R9 ;  /* 0x00000009001b7308 */ /* 0x001e240000001800 */
[----:B------:R-:W-:Y:S01]  /*11510*/  @!P1 ISETP.GE.U32.AND P2, PT, R2, R3, PT ;  /* 0x000000030200920c */ /* 0x000fe20003f46070 */
[----:B------:R-:W-:Y:S01]  /*11520*/  IMAD.MOV.U32 R3, RZ, RZ, 0x1ca00000 ;  /* 0x1ca00000ff037424 */ /* 0x000fe200078e00ff */
[----:B------:R-:W-:-:S04]  /*11530*/  @!P0 LOP3.LUT R5, R9, 0x7ff00000, RZ, 0xc0, !PT ;  /* 0x7ff0000009058812 */ /* 0x000fc800078ec0ff */
[C---:B------:R-:W-:Y:S02]  /*11540*/  @!P1 SEL R6, R3.reuse, 0x63400000, !P2 ;  /* 0x6340000003069807 */ /* 0x040fe40005000000 */
[----:B------:R-:W-:Y:S02]  /*11550*/  SEL R4, R3, 0x63400000, !P3 ;  /* 0x6340000003047807 */ /* 0x000fe40005800000 */
[--C-:B------:R-:W-:Y:S02]  /*11560*/  @!P1 LOP3.LUT R6, R6, 0x80000000, R23.reuse, 0xf8, !PT ;  /* 0x8000000006069812 */ /* 0x100fe400078ef817 */
[----:B------:R-:W-:Y:S01]  /*11570*/  LOP3.LUT R25, R4, 0x800fffff, R23, 0xf8, !PT ;  /* 0x800fffff04197812 */ /* 0x000fe200078ef817 */
[----:B------:R-:W-:Y:S01]  /*11580*/  IMAD.MOV.U32 R4, RZ, RZ, R2 ;  /* 0x000000ffff047224 */ /* 0x000fe200078e0002 */
[----:B0-----:R-:W0:Y:S01]  /*11590*/  DFMA R28, R26, -R8, 1 ;  /* 0x3ff000001a1c742b */ /* 0x001e220000000808 */
[----:B------:R-:W-:Y:S01]  /*115a0*/  @!P1 LOP3.LUT R7, R6, 0x100000, RZ, 0xfc, !PT ;  /* 0x0010000006079812 */ /* 0x000fe200078efcff */
[----:B------:R-:W-:-:S04]  /*115b0*/  @!P1 IMAD.MOV.U32 R6, RZ, RZ, RZ ;  /* 0x000000ffff069224 */ /* 0x000fc800078e00ff */
[----:B0-----:R-:W0:-:S04]  /*115c0*/  DFMA R28, R28, R28, R28 ;  /* 0x0000001c1c1c722b */ /* 0x001e08000000001c */
[----:B------:R-:W-:-:S04]  /*115d0*/  @!P1 DFMA R24, R24, 2, -R6 ;  /* 0x400000001818982b */ /* 0x000fc80000000806 */
[----:B0-----:R-:W0:-:S06]  /*115e0*/  DFMA R26, R26, R28, R26 ;  /* 0x0000001c1a1a722b */ /* 0x001e0c000000001a */
[----:B0-----:R-:W0:Y:S01]  /*115f0*/  DFMA R6, R26, -R8, 1 ;  /* 0x3ff000001a06742b */ /* 0x001e220000000808 */
[----:B------:R-:W-:-:S05]  /*11600*/  @!P1 LOP3.LUT R4, R25, 0x7ff00000, RZ, 0xc0, !PT ;  /* 0x7ff0000019049812 */ /* 0x000fca00078ec0ff */
[----:B0-----:R0:W1:Y:S02]  /*11610*/  DFMA R26, R26, R6, R26 ;  /* 0x000000061a1a722b */ /* 0x001064000000001a */
[----:B0-----:R-:W-:Y:S02]  /*11620*/  IADD3 R7, R4, -0x1, RZ ;  /* 0xffffffff04077810 */ /* 0x001fe40007ffe0ff */
[----:B------:R-:W-:Y:S02]  /*11630*/  IADD3 R6, R5, -0x1, RZ ;  /* 0xffffffff05067810 */ /* 0x000fe40007ffe0ff */
[----:B------:R-:W-:Y:S01]  /*11640*/  ISETP.GT.U32.AND P0, PT, R7, 0x7feffffe, PT ;  /* 0x7feffffe0700780c */ /* 0x000fe20003f04070 */
[----:B-1----:R-:W0:-:S03]  /*11650*/  DMUL R28, R26, R24 ;  /* 0x000000181a1c7228 */ /* 0x002e060000000000 */
[----:B------:R-:W-:-:S03]  /*11660*/  ISETP.GT.U32.OR P0, PT, R6, 0x7feffffe, P0 ;  /* 0x7feffffe0600780c */ /* 0x000fc60000704470 */
[----:B0-----:R-:W0:-:S06]  /*11670*/  DFMA R30, R28, -R8, R24 ;  /* 0x800000081c1e722b */ /* 0x001e0c0000000018 */
[----:B0-----:R0:W1:-:S04]  /*11680*/  DFMA R30, R26, R30, R28 ;  /* 0x0000001e1a1e722b */ /* 0x001048000000001c */
[----:B------:R-:W-:Y:S05]  /*11690*/  @P0 BRA `(.L_x_5096) ;  /* 0x000001c000000947 */ /* 0x000fea0003800000 */
[----:B01----:R-:W-:Y:S01]  /*116a0*/  LOP3.LUT R5, R21, 0x7ff00000, RZ, 0xc0, !PT ;  /* 0x7ff0000015057812 */ /* 0x003fe200078ec0ff */
[----:B------:R-:W-:-:S03]  /*116b0*/  IMAD.MOV.U32 R6, RZ, RZ, RZ ;  /* 0x000000ffff067224 */ /* 0x000fc600078e00ff */
[C---:B------:R-:W-:Y:S01]  /*116c0*/  ISETP.GE.U32.AND P0, PT, R2.reuse, R5, PT ;  /* 0x000000050200720c */ /* 0x040fe20003f06070 */
[----:B------:R-:W-:-:S03]  /*116d0*/  IMAD.IADD R4, R2, 0x1, -R5 ;  /* 0x0000000102047824 */ /* 0x000fc600078e0a05 */
[----:B------:R-:W-:Y:S02]  /*116e0*/  SEL R3, R3, 0x63400000, !P0 ;  /* 0x6340000003037807 */ /* 0x000fe40004000000 */
[----:B------:R-:W-:-:S04]  /*116f0*/  IMNMX R4, R4, -0x46a00000, !PT ;  /* 0xb960000004047817 */ /* 0x000fc80007800200 */
[----:B------:R-:W-:-:S05]  /*11700*/  IMNMX R4, R4, 0x46a00000, PT ;  /* 0x46a0000004047817 */ /* 0x000fca0003800200 */
[----:B------:R-:W-:-:S05]  /*11710*/  IMAD.IADD R4, R4, 0x1, -R3 ;  /* 0x0000000104047824 */ /* 0x000fca00078e0a03 */
[----:B------:R-:W-:-:S06]  /*11720*/  IADD3 R7, R4, 0x7fe00000, RZ ;  /* 0x7fe0000004077810 */ /* 0x000fcc0007ffe0ff */
[----:B------:R-:W0:-:S10]  /*11730*/  DMUL R2, R30, R6 ;  /* 0x000000061e027228 */ /* 0x000e140000000000 */
[----:B0-----:R-:W-:-:S13]  /*11740*/  FSETP.GTU.AND P0, PT, |R3|, 1.469367938527859385e-39, PT ;  /* 0x001000000300780b */ /* 0x001fda0003f0c200 */
[----:B------:R-:W-:Y:S05]  /*11750*/  @P0 BRA `(.L_x_5097) ;  /* 0x0000025000000947 */ /* 0x000fea0003800000 */
[----:B------:R-:W0:-:S06]  /*11760*/  DFMA R8, R30, -R8, R24 ;  /* 0x800000081e08722b */ /* 0x000e0c0000000018 */
[----:B0-----:R-:W-:-:S04]  /*11770*/  IMAD.MOV.U32 R8, RZ, RZ, RZ ;  /* 0x000000ffff087224 */ /* 0x001fc800078e00ff */
[C---:B------:R-:W-:Y:S02]  /*11780*/  FSETP.NEU.AND P0, PT, R9.reuse, RZ, PT ;  /* 0x000000ff0900720b */ /* 0x040fe40003f0d000 */
[----:B------:R-:W-:-:S04]  /*11790*/  LOP3.LUT R21, R9, 0x80000000, R21, 0x48, !PT ;  /* 0x8000000009157812 */ /* 0x000fc800078e4815 */
[----:B------:R-:W-:-:S07]  /*117a0*/  LOP3.LUT R9, R21, R7, RZ, 0xfc, !PT ;  /* 0x0000000715097212 */ /* 0x000fce00078efcff */
[----:B------:R-:W-:Y:S05]  /*117b0*/  @!P0 BRA `(.L_x_5097) ;  /* 0x000001f000008947 */ /* 0x000fea0003800000 */
[----:B------:R-:W-:Y:S01]  /*117c0*/  IMAD.MOV R7, RZ, RZ, -R4 ;  /* 0x000000ffff077224 */ /* 0x000fe200078e0a04 */
[----:B------:R-:W0:Y:S01]  /*117d0*/  DMUL.RP R8, R30, R8 ;  /* 0x000000081e087228 */ /* 0x000e220000008000 */
[----:B------:R-:W-:Y:S01]  /*117e0*/  IMAD.MOV.U32 R6, RZ, RZ, RZ ;  /* 0x000000ffff067224 */ /* 0x000fe200078e00ff */
[----:B------:R-:W-:-:S05]  /*117f0*/  IADD3 R5, -R4, -0x43300000, RZ ;  /* 0xbcd0000004057810 */ /* 0x000fca0007ffe1ff */
[----:B------:R-:W1:-:S03]  /*11800*/  DFMA R6, R2, -R6, R30 ;  /* 0x800000060206722b */ /* 0x000e46000000001e */
[----:B0-----:R-:W-:-:S07]  /*11810*/  LOP3.LUT R21, R9, R21, RZ, 0x3c, !PT ;  /* 0x0000001509157212 */ /* 0x001fce00078e3cff */
[----:B-1----:R-:W-:-:S04]  /*11820*/  FSETP.NEU.AND P0, PT, |R7|, R5, PT ;  /* 0x000000050700720b */ /* 0x002fc80003f0d200 */
[----:B------:R-:W-:Y:S02]  /*11830*/  FSEL R2, R8, R2, !P0 ;  /* 0x0000000208027208 */ /* 0x000fe40004000000 */
[----:B------:R-:W-:Y:S01]  /*11840*/  FSEL R3, R21, R3, !P0 ;  /* 0x0000000315037208 */ /* 0x000fe20004000000 */
[----:B------:R-:W-:Y:S05]  /*11850*/  BRA `(.L_x_5097) ;  /* 0x0000015000007947 */ /* 0x000fea0003800000 */
.L_x_5096:
[----:B01----:R-:W0:-:S14]  /*11860*/  DSETP.NAN.AND P0, PT, R22, R22, PT ;  /* 0x000000161600722a */ /* 0x003e1c0003f08000 */
[----:B0-----:R-:W-:Y:S05]  /*11870*/  @P0 BRA `(.L_x_5098) ;  /* 0x0000011000000947 */ /* 0x001fea0003800000 */
[----:B------:R-:W0:-:S14]  /*11880*/  DSETP.NAN.AND P0, PT, R20, R20, PT ;  /* 0x000000141400722a */ /* 0x000e1c0003f08000 */
[----:B0-----:R-:W-:Y:S05]  /*11890*/  @P0 BRA `(.L_x_5099) ;  /* 0x000000c000000947 */ /* 0x001fea0003800000 */
[----:B------:R-:W-:Y:S01]  /*118a0*/  ISETP.NE.AND P0, PT, R4, R5, PT ;  /* 0x000000050400720c */ /* 0x000fe20003f05270 */
[----:B------:R-:W-:Y:S02]  /*118b0*/  IMAD.MOV.U32 R2, RZ, RZ, 0x0 ;  /* 0x00000000ff027424 */ /* 0x000fe400078e00ff */
[----:B------:R-:W-:-:S10]  /*118c0*/  IMAD.MOV.U32 R3, RZ, RZ, -0x80000 ;  /* 0xfff80000ff037424 */ /* 0x000fd400078e00ff */
[----:B------:R-:W-:Y:S05]  /*118d0*/  @!P0 BRA `(.L_x_5097) ;  /* 0x000000d000008947 */ /* 0x000fea0003800000 */
[----:B------:R-:W-:Y:S02]  /*118e0*/  ISETP.NE.AND P0, PT, R4, 0x7ff00000, PT ;  /* 0x7ff000000400780c */ /* 0x000fe40003f05270 */
[----:B------:R-:W-:Y:S02]  /*118f0*/  LOP3.LUT R3, R23, 0x80000000, R21, 0x48, !PT ;  /* 0x8000000017037812 */ /* 0x000fe400078e4815 */
[----:B------:R-:W-:-:S13]  /*11900*/  ISETP.EQ.OR P0, PT, R5, RZ, !P0 ;  /* 0x000000ff0500720c */ /* 0x000fda0004702670 */
[----:B------:R-:W-:Y:S01]  /*11910*/  @P0 LOP3.LUT R4, R3, 0x7ff00000, RZ, 0xfc, !PT ;  /* 0x7ff0000003040812 */ /* 0x000fe200078efcff */
[----:B------:R-:W-:Y:S02]  /*11920*/  @!P0 IMAD.MOV.U32 R2, RZ, RZ, RZ ;  /* 0x000000ffff028224 */ /* 0x000fe400078e00ff */
[----:B------:R-:W-:Y:S02]  /*11930*/  @P0 IMAD.MOV.U32 R2, RZ, RZ, RZ ;  /* 0x000000ffff020224 */ /* 0x000fe400078e00ff */
[----:B------:R-:W-:Y:S01]  /*11940*/  @P0 IMAD.MOV.U32 R3, RZ, RZ, R4 ;  /* 0x000000ffff030224 */ /* 0x000fe200078e0004 */
[----:B------:R-:W-:Y:S05]  /*11950*/  BRA `(.L_x_5097) ;  /* 0x0000005000007947 */ /* 0x000fea0003800000 */
.L_x_5099:
[----:B------:R-:W-:Y:S01]  /*11960*/  LOP3.LUT R3, R21, 0x80000, RZ, 0xfc, !PT ;  /* 0x0008000015037812 */ /* 0x000fe200078efcff */
[----:B------:R-:W-:Y:S01]  /*11970*/  IMAD.MOV.U32 R2, RZ, RZ, R20 ;  /* 0x000000ffff027224 */ /* 0x000fe200078e0014 */
[----:B------:R-:W-:Y:S05]  /*11980*/  BRA `(.L_x_5097) ;  /* 0x0000002000007947 */ /* 0x000fea0003800000 */
.L_x_5098:
[----:B------:R-:W-:Y:S01]  /*11990*/  LOP3.LUT R3, R23, 0x80000, RZ, 0xfc, !PT ;  /* 0x0008000017037812 */ /* 0x000fe200078efcff */
[----:B------:R-:W-:Y:S02]  /*119a0*/  IMAD.MOV.U32 R2, RZ, RZ, R22 ;  /* 0x000000ffff027224 */ /* 0x000fe400078e0016 */
.L_x_5097:
[----:B------:R-:W-:Y:S05]  /*119b0*/  BSYNC B0 ;  /* 0x0000000000007941 */ /* 0x000fea0003800000 */
.L_x_5095:
[----:B------:R-:W-:Y:S02]  /*119c0*/  IMAD.MOV.U32 R4, RZ, RZ, R2 ;  /* 0x000000ffff047224 */ /* 0x000fe400078e0002 */
[----:B------:R-:W-:-:S02]  /*119d0*/  IMAD.MOV.U32 R5, RZ, RZ, R3 ;  /* 0x000000ffff057224 */ /* 0x000fc400078e0003 */
[----:B------:R-:W-:Y:S02]  /*119e0*/  IMAD.MOV.U32 R2, RZ, RZ, R0 ;  /* 0x000000ffff027224 */ /* 0x000fe400078e0000 */
[----:B------:R-:W-:-:S04]  /*119f0*/  IMAD.MOV.U32 R3, RZ, RZ, 0x0 ;  /* 0x00000000ff037424 */ /* 0x000fc800078e00ff */
[----:B------:R-:W-:Y:S05]  /*11a00*/  RET.REL.NODEC R2 `(_ZN2at6native18elementwise_kernelILi128ELi4EZNS0_15gpu_kernel_implIZZZNS0_17log1p_kernel_cudaERNS_18TensorIteratorBaseEENKUlvE_clEvENKUlvE1_clEvEUlN3c107complexIdEEE_EEvS4_RKT_EUliE_EEviT1_) ;  /* 0xfffee5f002007950 */ /* 0x000fea0003c3ffff */
.L_x_5100:
        /* <DEDUP_REMOVED lines=15> */
.L_x_12078:


//--------------------- .text._ZN2at6native27unrolled_elementwise_kernelIZZZNS0_17log1p_kernel_cudaERNS_18TensorIteratorBaseEENKUlvE_clEvENKUlvE1_clEvEUlN3c107complexIdEEE_St5arrayIPcLm2EELi4E23TrivialOffsetCalculatorILi1EjESE_NS0_6memory12LoadWithCastILi1EEENSF_13StoreWithCastILi1EEEEEviT_T0_T2_T3_T4_T5_ --------------------------
	.section	.text._ZN2at6native27unrolled_elementwise_kernelIZZZNS0_17log1p_kernel_cudaERNS_18TensorIteratorBaseEENKUlvE_clEvENKUlvE1_clEvEUlN3c107complexIdEEE_St5arrayIPcLm2EELi4E23TrivialOffsetCalculatorILi1EjESE_NS0_6memory12LoadWithCastILi1EEENSF_13StoreWithCastILi1EEEEEviT_T0_T2_T3_T4_T5_,"ax",@progbits
	.sectioninfo	@"SHI_REGISTERS=46"
	.align	128
        .global         _ZN2at6native27unrolled_elementwise_kernelIZZZNS0_17log1p_kernel_cudaERNS_18TensorIteratorBaseEENKUlvE_clEvENKUlvE1_clEvEUlN3c107complexIdEEE_St5arrayIPcLm2EELi4E23TrivialOffsetCalculatorILi1EjESE_NS0_6memory12LoadWithCastILi1EEENSF_13StoreWithCastILi1EEEEEviT_T0_T2_T3_T4_T5_
        .type           _ZN2at6native27unrolled_elementwise_kernelIZZZNS0_17log1p_kernel_cudaERNS_18TensorIteratorBaseEENKUlvE_clEvENKUlvE1_clEvEUlN3c107complexIdEEE_St5arrayIPcLm2EELi4E23TrivialOffsetCalculatorILi1EjESE_NS0_6memory12LoadWithCastILi1EEENSF_13StoreWithCastILi1EEEEEviT_T0_T2_T3_T4_T5_,@function
        .size           _ZN2at6native27unrolled_elementwise_kernelIZZZNS0_17log1p_kernel_cudaERNS_18TensorIteratorBaseEENKUlvE_clEvENKUlvE1_clEvEUlN3c107complexIdEEE_St5arrayIPcLm2EELi4E23TrivialOffsetCalculatorILi1EjESE_NS0_6memory12LoadWithCastILi1EEENSF_13StoreWithCastILi1EEEEEviT_T0_T2_T3_T4_T5_,(.L_x_12079 - _ZN2at6native27unrolled_elementwise_kernelIZZZNS0_17log1p_kernel_cudaERNS_18TensorIteratorBaseEENKUlvE_clEvENKUlvE1_clEvEUlN3c107complexIdEEE_St5arrayIPcLm2EELi4E23TrivialOffsetCalculatorILi1EjESE_NS0_6memory12LoadWithCastILi1EEENSF_13StoreWithCastILi1EEEEEviT_T0_T2_T3_T4_T5_)
        .other          _ZN2at6native27unrolled_elementwise_kernelIZZZNS0_17log1p_kernel_cudaERNS_18TensorIteratorBaseEENKUlvE_clEvENKUlvE1_clEvEUlN3c107complexIdEEE_St5arrayIPcLm2EELi4E23TrivialOffsetCalculatorILi1EjESE_NS0_6memory12LoadWithCastILi1EEENSF_13StoreWithCastILi1EEEEEviT_T0_T2_T3_T4_T5_,@"STO_CUDA_ENTRY STV_DEFAULT"
_ZN2at6native27unrolled_elementwise_kernelIZZZNS0_17log1p_kernel_cudaERNS_18TensorIteratorBaseEENKUlvE_clEvENKUlvE1_clEvEUlN3c107complexIdEEE_St5arrayIPcLm2EELi4E23TrivialOffsetCalculatorILi1EjESE_NS0_6memory12LoadWithCastILi1EEENSF_13StoreWithCastILi1EEEEEviT_T0_T2_T3_T4_T5_:
.text._ZN2at6native27unrolled_elementwise_kernelIZZZNS0_17log1p_kernel_cudaERNS_18TensorIteratorBaseEENKUlvE_clEvENKUlvE1_clEvEUlN3c107complexIdEEE_St5arrayIPcLm2EELi4E23TrivialOffsetCalculatorILi1EjESE_NS0_6memory12LoadWithCastILi1EEENSF_13StoreWithCastILi1EEEEEviT_T0_T2_T3_T4_T5_:
        /* <DEDUP_REMOVED lines=9> */
[----:B------:R-:W-:Y:S01]  /*0090*/  CS2R R28, SRZ ;  /* 0x00000000001c7805 */ /* 0x000fe2000001ff00 */
[----:B0-----:R-:W-:-:S05]  /*00a0*/  IMAD R2, R32, R3, c[0x0][0x160] ;  /* 0x0000580020027624 */ /* 0x001fca00078e0203 */
[----:B--2---:R-:W-:-:S04]  /*00b0*/  ISETP.GE.AND P0, PT, R33, R2, PT ;  /* 0x000000022100720c */ /* 0x004fc80003f06270 */
[----:B------:R-:W-:-:S09]  /*00c0*/  P2R R35, PR, RZ, 0x1 ;  /* 0x00000001ff237803 */ /* 0x000fd20000000000 */
        /* <DEDUP_REMOVED lines=21> */
.L_x_5106:
[----:B------:R-:W2:Y:S01]  /*0220*/  LDG.E.U8 R4, [R4.64] ;  /* 0x0000002404047981 */ /* 0x000ea2000c1e1100 */
[----:B------:R-:W-:Y:S01]  /*0230*/  CS2R R30, SRZ ;  /* 0x00000000001e7805 */ /* 0x000fe2000001ff00 */
[----:B--2---:R0:W1:Y:S01]  /*0240*/  I2F.F64.U16 R28, R4 ;  /* 0x00000004001c7312 */ /* 0x0040620000101800 */
[----:B------:R-:W-:Y:S05]  /*0250*/  BRA `(.L_x_5108) ;  /* 0x00000f5000007947 */ /* 0x000fea0003800000 */
.L_x_5105:
        /* <DEDUP_REMOVED lines=10> */
.L_x_5110:
[----:B------:R-:W2:Y:S01]  /*0300*/  LDG.E R4, [R4.64] ;  /* 0x0000002404047981 */ /* 0x000ea2000c1e1900 */
[----:B------:R-:W-:Y:S01]  /*0310*/  CS2R R30, SRZ ;  /* 0x00000000001e7805 */ /* 0x000fe2000001ff00 */
[----:B--2---:R0:W1:Y:S01]  /*0320*/  I2F.F64 R28, R4 ;  /* 0x00000004001c7312 */ /* 0x0040620000201c00 */
[----:B------:R-:W-:Y:S05]  /*0330*/  BRA `(.L_x_5108) ;  /* 0x00000e7000007947 */ /* 0x000fea0003800000 */
.L_x_5109:
[----:B------:R-:W2:Y:S01]  /*0340*/  LDG.E.U16 R4, [R4.64] ;  /* 0x0000002404047981 */ /* 0x000ea2000c1e1500 */
[----:B------:R-:W-:Y:S01]  /*0350*/  CS2R R30, SRZ ;  /* 0x00000000001e7805 */ /* 0x000fe2000001ff00 */
[----:B--2---:R0:W1:Y:S01]  /*0360*/  I2F.F64.S16 R28, R4 ;  /* 0x00000004001c7312 */ /* 0x0040620000101c00 */
[----:B------:R-:W-:Y:S05]  /*0370*/  BRA `(.L_x_5108) ;  /* 0x00000e3000007947 */ /* 0x000fea0003800000 */
.L_x_5104:
        /* <DEDUP_REMOVED lines=11> */
.L_x_5112:
[----:B------:R-:W2:Y:S01]  /*0430*/  LDG.E.U16 R0, [R4.64] ;  /* 0x0000002404007981 */ /* 0x000ea2000c1e1500 */
[----:B------:R-:W-:Y:S01]  /*0440*/  CS2R R30, SRZ ;  /* 0x00000000001e7805 */ /* 0x000fe2000001ff00 */
[----:B--2---:R-:W-:-:S05]  /*0450*/  HADD2.F32 R0, -RZ, R0.H0_H0 ;  /* 0x20000000ff007230 */ /* 0x004fca0000004100 */
[----:B------:R-:W-:-:S04]  /*0460*/  FMUL.FTZ R0, R0, 1 ;  /* 0x3f80000000007820 */ /* 0x000fc80000410000 */
[----:B------:R0:W1:Y:S01]  /*0470*/  F2F.F64.F32 R28, R0 ;  /* 0x00000000001c7310 */ /* 0x0000620000201800 */
[----:B------:R-:W-:Y:S05]  /*0480*/  BRA `(.L_x_5108) ;  /* 0x00000d2000007947 */ /* 0x000fea0003800000 */
.L_x_5111:
        /* <DEDUP_REMOVED lines=12> */
.L_x_5114:
        /* <DEDUP_REMOVED lines=8> */
.L_x_5113:
[----:B------:R0:W5:Y:S01]  /*05d0*/  LDG.E.64 R28, [R4.64] ;  /* 0x00000024041c7981 */ /* 0x000162000c1e1b00 */
[----:B------:R-:W-:Y:S01]  /*05e0*/  CS2R R30, SRZ ;  /* 0x00000000001e7805 */ /* 0x000fe2000001ff00 */
[----:B------:R-:W-:Y:S05]  /*05f0*/  BRA `(.L_x_5108) ;  /* 0x00000bb000007947 */ /* 0x000fea0003800000 */
.L_x_5103:
        /* <DEDUP_REMOVED lines=14> */
.L_x_5117:
[----:B------:R0:W5:Y:S01]  /*06e0*/  LDG.E.128 R28, [R4.64] ;  /* 0x00000024041c7981 */ /* 0x000162000c1e1d00 */
[----:B------:R-:W-:Y:S05]  /*06f0*/  BRA `(.L_x_5108) ;  /* 0x00000ab000007947 */ /* 0x000fea0003800000 */
.L_x_5116:
        /* <DEDUP_REMOVED lines=29> */
.L_x_5119:
[----:B------:R-:W2:Y:S01]  /*08d0*/  LDG.E.U8 R4, [R4.64] ;  /* 0x0000002404047981 */ /* 0x000ea2000c1e1100 */
[----:B------:R-:W-:Y:S01]  /*08e0*/  CS2R R30, SRZ ;  /* 0x00000000001e7805 */ /* 0x000fe2000001ff00 */
        /* <DEDUP_REMOVED lines=14> */
.L_x_5118:
[----:B------:R-:W2:Y:S01]  /*09d0*/  LDG.E.U16 R0, [R4.64] ;  /* 0x0000002404007981 */ /* 0x000ea2000c1e1500 */
[----:B------:R-:W-:Y:S01]  /*09e0*/  CS2R R30, SRZ ;  /* 0x00000000001e7805 */ /* 0x000fe2000001ff00 */
[----:B--2---:R-:W-:-:S05]  /*09f0*/  PRMT R0, RZ, 0x5410, R0 ;  /* 0x00005410ff007816 */ /* 0x004fca0000000000 */
[----:B------:R-:W-:-:S04]  /*0a00*/  FMUL.FTZ R0, R0, 1 ;  /* 0x3f80000000007820 */ /* 0x000fc80000410000 */
[----:B------:R0:W1:Y:S01]  /*0a10*/  F2F.F64.F32 R28, R0 ;  /* 0x00000000001c7310 */ /* 0x0000620000201800 */
[----:B------:R-:W-:Y:S05]  /*0a20*/  BRA `(.L_x_5108) ;  /* 0x0000078000007947 */ /* 0x000fea0003800000 */
.L_x_5115:
        /* <DEDUP_REMOVED lines=12> */
.L_x_5122:
        /* <DEDUP_REMOVED lines=21> */
.L_x_5126:
[----:B------:R-:W-:Y:S05]  /*0c40*/  BSYNC B1 ;  /* 0x0000000000017941 */ /* 0x000fea0003800000 */
.L_x_5125:
[----:B------:R-:W-:Y:S01]  /*0c50*/  LEA R5, R0, 0x3b800000, 0x17 ;  /* 0x3b80000000057811 */ /* 0x000fe200078eb8ff */
[----:B------:R-:W-:-:S05]  /*0c60*/  IMAD.SHL.U32 R0, R3, 0x100000, RZ ;  /* 0x0010000003007824 */ /* 0x000fca00078e00ff */
[----:B------:R-:W-:Y:S02]  /*0c70*/  LOP3.LUT R0, R5, R0, R6, 0xfe, !PT ;  /* 0x0000000005007212 */ /* 0x000fe400078efe06 */
.L_x_5124:
[----:B------:R-:W-:Y:S05]  /*0c80*/  BSYNC B0 ;  /* 0x0000000000007941 */ /* 0x000fea0003800000 */
.L_x_5123:
[----:B------:R-:W-:Y:S01]  /*0c90*/  FMUL.FTZ R0, R0, 1 ;  /* 0x3f80000000007820 */ /* 0x000fe20000410000 */
[----:B------:R-:W-:-:S03]  /*0ca0*/  CS2R R30, SRZ ;  /* 0x00000000001e7805 */ /* 0x000fc6000001ff00 */
[----:B------:R0:W1:Y:S01]  /*0cb0*/  F2F.F64.F32 R28, R0 ;  /* 0x00000000001c7310 */ /* 0x0000620000201800 */
[----:B------:R-:W-:Y:S05]  /*0cc0*/  BRA `(.L_x_5108) ;  /* 0x000004e000007947 */ /* 0x000fea0003800000 */
.L_x_5121:
        /* <DEDUP_REMOVED lines=21> */
.L_x_5130:
[----:B------:R-:W-:Y:S05]  /*0e20*/  BSYNC B1 ;  /* 0x0000000000017941 */ /* 0x000fea0003800000 */
.L_x_5129:
[----:B------:R-:W-:Y:S01]  /*0e30*/  LEA R5, R0, 0x37800000, 0x17 ;  /* 0x3780000000057811 */ /* 0x000fe200078eb8ff */
[----:B------:R-:W-:-:S05]  /*0e40*/  IMAD.SHL.U32 R0, R3, 0x200000, RZ ;  /* 0x0020000003007824 */ /* 0x000fca00078e00ff */
[----:B------:R-:W-:Y:S02]  /*0e50*/  LOP3.LUT R0, R5, R0, R6, 0xfe, !PT ;  /* 0x0000000005007212 */ /* 0x000fe400078efe06 */
.L_x_5128:
[----:B------:R-:W-:Y:S05]  /*0e60*/  BSYNC B0 ;  /* 0x0000000000007941 */ /* 0x000fea0003800000 */
.L_x_5127:
[----:B------:R-:W-:Y:S01]  /*0e70*/  FMUL.FTZ R0, R0, 1 ;  /* 0x3f80000000007820 */ /* 0x000fe20000410000 */
[----:B------:R-:W-:-:S03]  /*0e80*/  CS2R R30, SRZ ;  /* 0x00000000001e7805 */ /* 0x000fc6000001ff00 */
[----:B------:R0:W1:Y:S01]  /*0e90*/  F2F.F64.F32 R28, R0 ;  /* 0x00000000001c7310 */ /* 0x0000620000201800 */
[----:B------:R-:W-:Y:S05]  /*0ea0*/  BRA `(.L_x_5108) ;  /* 0x0000030000007947 */ /* 0x000fea0003800000 */
.L_x_5120:
        /* <DEDUP_REMOVED lines=14> */
.L_x_5134:
[----:B------:R-:W-:Y:S05]  /*0f90*/  BSYNC B0 ;  /* 0x0000000000007941 */ /* 0x000fea0003800000 */
.L_x_5133:
[----:B------:R-:W-:Y:S01]  /*0fa0*/  FMUL.FTZ R0, R0, 1 ;  /* 0x3f80000000007820 */ /* 0x000fe20000410000 */
[----:B------:R-:W-:-:S03]  /*0fb0*/  CS2R R30, SRZ ;  /* 0x00000000001e7805 */ /* 0x000fc6000001ff00 */
[----:B------:R0:W1:Y:S01]  /*0fc0*/  F2F.F64.F32 R28, R0 ;  /* 0x00000000001c7310 */ /* 0x0000620000201800 */
[----:B------:R-:W-:Y:S05]  /*0fd0*/  BRA `(.L_x_5108) ;  /* 0x000001d000007947 */ /* 0x000fea0003800000 */
.L_x_5107:
        /* <DEDUP_REMOVED lines=20> */
[----:B------:R-:W-:Y:S01]  /*1120*/  CS2R R30, SRZ ;  /* 0x00000000001e7805 */ /* 0x000fe2000001ff00 */
[----:B------:R-:W-:Y:S05]  /*1130*/  BRA `(.L_x_5108) ;  /* 0x0000007000007947 */ /* 0x000fea0003800000 */
.L_x_5132:
[----:B------:R-:W2:Y:S01]  /*1140*/  LDG.E.64 R28, [R4.64] ;  /* 0x00000024041c7981 */ /* 0x000ea2000c1e1b00 */
[----:B------:R-:W-:Y:S01]  /*1150*/  CS2R R30, SRZ ;  /* 0x00000000001e7805 */ /* 0x000fe2000001ff00 */
[----:B--2---:R-:W0:Y:S01]  /*1160*/  I2F.F64.U64 R28, R28 ;  /* 0x0000001c001c7312 */ /* 0x004e220000301800 */
[----:B------:R-:W-:Y:S05]  /*1170*/  BRA `(.L_x_5108) ;  /* 0x0000003000007947 */ /* 0x000fea0003800000 */
.L_x_5131:
[----:B------:R-:W2:Y:S01]  /*1180*/  LDG.E R4, [R4.64] ;  /* 0x0000002404047981 */ /* 0x000ea2000c1e1900 */
[----:B------:R-:W-:Y:S01]  /*1190*/  CS2R R30, SRZ ;  /* 0x00000000001e7805 */ /* 0x000fe2000001ff00 */
[----:B--2---:R0:W1:Y:S06]  /*11a0*/  I2F.F64.U32 R28, R4 ;  /* 0x00000004001c7312 */ /* 0x00406c0000201800 */
.L_x_5108:
[----:B------:R-:W-:-:S03]  /*11b0*/  IADD3 R33, R33, 0x80, RZ ;  /* 0x0000008021217810 */ /* 0x000fc60007ffe0ff */
.L_x_5102:
[----:B-1----:R-:W-:Y:S05]  /*11c0*/  BSYNC B6 ;  /* 0x0000000000067941 */ /* 0x002fea0003800000 */
.L_x_5101:
[----:B------:R-:W-:Y:S01]  /*11d0*/  ISETP.GE.AND P0, PT, R33, R2, PT ;  /* 0x000000022100720c */ /* 0x000fe20003f06270 */
[----:B------:R-:W-:Y:S01]  /*11e0*/  BSSY B6, `(.L_x_5135) ;  /* 0x0000111000067945 */ /* 0x000fe20003800000 */
[----:B------:R-:W-:-:S11]  /*11f0*/  CS2R R24, SRZ ;  /* 0x0000000000187805 */ /* 0x000fd6000001ff00 */
        /* <DEDUP_REMOVED lines=18> */
[----:B------:R-:W-:Y:S01]  /*1320*/  CS2R R26, SRZ ;  /* 0x00000000001a7805 */ /* 0x000fe2000001ff00 */
[----:B---3--:R0:W1:Y:S01]  /*1330*/  I2F.F64.S16 R24, R4 ;  /* 0x0000000400187312 */ /* 0x0080620000101c00 */
[----:B------:R-:W-:Y:S05]  /*1340*/  BRA `(.L_x_5142) ;  /* 0x00000f9000007947 */ /* 0x000fea0003800000 */
.L_x_5140:
[----:B------:R-:W3:Y:S01]  /*1350*/  LDG.E.U8 R4, [R4.64] ;  /* 0x0000002404047981 */ /* 0x000ee2000c1e1100 */
[----:B------:R-:W-:Y:S01]  /*1360*/  CS2R R26, SRZ ;  /* 0x00000000001a7805 */ /* 0x000fe2000001ff00 */
[----:B---3--:R0:W1:Y:S01]  /*1370*/  I2F.F64.U16 R24, R4 ;  /* 0x0000000400187312 */ /* 0x0080620000101800 */
[----:B------:R-:W-:Y:S05]  /*1380*/  BRA `(.L_x_5142) ;  /* 0x00000f5000007947 */ /* 0x000fea0003800000 */
.L_x_5139:
[----:B------:R-:W-:-:S13]  /*1390*/  ISETP.NE.AND P0, PT, R0, 0x2, PT ;  /* 0x000000020000780c */ /* 0x000fda0003f05270 */
[----:B------:R-:W-:Y:S05]  /*13a0*/  @!P0 BRA `(.L_x_5143) ;  /* 0x000000c000008947 */ /* 0x000fea0003800000 */
[----:B------:R-:W-:-:S13]  /*13b0*/  ISETP.NE.AND P0, PT, R0, 0x3, PT ;  /* 0x000000030000780c */ /* 0x000fda0003f05270 */
[----:B------:R-:W-:Y:S05]  /*13c0*/  @!P0 BRA `(.L_x_5144) ;  /* 0x0000006000008947 */ /* 0x000fea0003800000 */
[----:B------:R-:W-:-:S13]  /*13d0*/  ISETP.NE.AND P0, PT, R0, 0x4, PT ;  /* 0x000000040000780c */ /* 0x000fda0003f05270 */
[----:B------:R-:W-:Y:S05]  /*13e0*/  @P0 BRA `(.L_x_5141) ;  /* 0x00000d2000000947 */ /* 0x000fea0003800000 */
[----:B------:R-:W3:Y:S01]  /*13f0*/  LDG.E.64 R24, [R4.64] ;  /* 0x0000002404187981 */ /* 0x000ee2000c1e1b00 */
[----:B------:R-:W-:Y:S01]  /*1400*/  CS2R R26, SRZ ;  /* 0x00000000001a7805 */ /* 0x000fe2000001ff00 */
[----:B---3--:R-:W0:Y:S01]  /*1410*/  I2F.F64.S64 R24, R24 ;  /* 0x0000001800187312 */ /* 0x008e220000301c00 */
[----:B------:R-:W-:Y:S05]  /*1420*/  BRA `(.L_x_5142) ;  /* 0x00000eb000007947 */ /* 0x000fea0003800000 */
.L_x_5144:
[----:B------:R-:W3:Y:S01]  /*1430*/  LDG.E R4, [R4.64] ;  /* 0x0000002404047981 */ /* 0x000ee2000c1e1900 */
[----:B------:R-:W-:Y:S01]  /*1440*/  CS2R R26, SRZ ;  /* 0x00000000001a7805 */ /* 0x000fe2000001ff00 */
[----:B---3--:R0:W1:Y:S01]  /*1450*/  I2F.F64 R24, R4 ;  /* 0x0000000400187312 */ /* 0x0080620000201c00 */
[----:B------:R-:W-:Y:S05]  /*1460*/  BRA `(.L_x_5142) ;  /* 0x00000e7000007947 */ /* 0x000fea0003800000 */
.L_x_5143:
[----:B------:R-:W3:Y:S01]  /*1470*/  LDG.E.U16 R4, [R4.64] ;  /* 0x0000002404047981 */ /* 0x000ee2000c1e1500 */
[----:B------:R-:W-:Y:S01]  /*1480*/  CS2R R26, SRZ ;  /* 0x00000000001a7805 */ /* 0x000fe2000001ff00 */
[----:B---3--:R0:W1:Y:S01]  /*1490*/  I2F.F64.S16 R24, R4 ;  /* 0x0000000400187312 */ /* 0x0080620000101c00 */
[----:B------:R-:W-:Y:S05]  /*14a0*/  BRA `(.L_x_5142) ;  /* 0x00000e3000007947 */ /* 0x000fea0003800000 */
.L_x_5138:
[----:B------:R-:W-:-:S13]  /*14b0*/  ISETP.GT.AND P0, PT, R0, 0x6, PT ;  /* 0x000000060000780c */ /* 0x000fda0003f04270 */
[----:B------:R-:W-:Y:S05]  /*14c0*/  @P0 BRA `(.L_x_5145) ;  /* 0x000000f000000947 */ /* 0x000fea0003800000 */
[----:B------:R-:W-:-:S13]  /*14d0*/  ISETP.NE.AND P0, PT, R0, 0x5, PT ;  /* 0x000000050000780c */ /* 0x000fda0003f05270 */
[----:B------:R-:W-:Y:S05]  /*14e0*/  @!P0 BRA `(.L_x_5146) ;  /* 0x0000007000008947 */ /* 0x000fea0003800000 */
[----:B------:R-:W-:-:S13]  /*14f0*/  ISETP.NE.AND P0, PT, R0, 0x6, PT ;  /* 0x000000060000780c */ /* 0x000fda0003f05270 */
[----:B------:R-:W-:Y:S05]  /*1500*/  @P0 BRA `(.L_x_5141) ;  /* 0x00000c0000000947 */ /* 0x000fea0003800000 */
[----:B------:R-:W3:Y:S01]  /*1510*/  LDG.E R24, [R4.64] ;  /* 0x0000002404187981 */ /* 0x000ee2000c1e1900 */
[----:B------:R-:W-:Y:S01]  /*1520*/  CS2R R26, SRZ ;  /* 0x00000000001a7805 */ /* 0x000fe2000001ff00 */
[----:B---3--:R-:W-:-:S06]  /*1530*/  FMUL.FTZ R24, R24, 1 ;  /* 0x3f80000018187820 */ /* 0x008fcc0000410000 */
[----:B------:R-:W0:Y:S01]  /*1540*/  F2F.F64.F32 R24, R24 ;  /* 0x0000001800187310 */ /* 0x000e220000201800 */
[----:B------:R-:W-:Y:S05]  /*1550*/  BRA `(.L_x_5142) ;  /* 0x00000d8000007947 */ /* 0x000fea0003800000 */
.L_x_5146:
[----:B------:R-:W3:Y:S01]  /*1560*/  LDG.E.U16 R0, [R4.64] ;  /* 0x0000002404007981 */ /* 0x000ee2000c1e1500 */
[----:B------:R-:W-:Y:S01]  /*1570*/  CS2R R26, SRZ ;  /* 0x00000000001a7805 */ /* 0x000fe2000001ff00 */
[----:B---3--:R-:W-:-:S05]  /*1580*/  HADD2.F32 R0, -RZ, R0.H0_H0 ;  /* 0x20000000ff007230 */ /* 0x008fca0000004100 */
[----:B------:R-:W-:-:S04]  /*1590*/  FMUL.FTZ R0, R0, 1 ;  /* 0x3f80000000007820 */ /* 0x000fc80000410000 */
[----:B------:R0:W1:Y:S01]  /*15a0*/  F2F.F64.F32 R24, R0 ;  /* 0x0000000000187310 */ /* 0x0000620000201800 */
[----:B------:R-:W-:Y:S05]  /*15b0*/  BRA `(.L_x_5142) ;  /* 0x00000d2000007947 */ /* 0x000fea0003800000 */
.L_x_5145:
[----:B------:R-:W-:-:S13]  /*15c0*/  ISETP.NE.AND P0, PT, R0, 0x7, PT ;  /* 0x000000070000780c */ /* 0x000fda0003f05270 */
[----:B------:R-:W-:Y:S05]  /*15d0*/  @!P0 BRA `(.L_x_5147) ;  /* 0x0000012000008947 */ /* 0x000fea0003800000 */
[----:B------:R-:W-:-:S13]  /*15e0*/  ISETP.NE.AND P0, PT, R0, 0x8, PT ;  /* 0x000000080000780c */ /* 0x000fda0003f05270 */
[----:B------:R-:W-:Y:S05]  /*15f0*/  @!P0 BRA `(.L_x_5148) ;  /* 0x0000008000008947 */ /* 0x000fea0003800000 */
[----:B------:R-:W-:-:S13]  /*1600*/  ISETP.NE.AND P0, PT, R0, 0x9, PT ;  /* 0x000000090000780c */ /* 0x000fda0003f05270 */
[----:B------:R-:W-:Y:S05]  /*1610*/  @P0 BRA `(.L_x_5141) ;  /* 0x00000af000000947 */ /* 0x000fea0003800000 */
[----:B------:R-:W3:Y:S02]  /*1620*/  LDG.E.64 R4, [R4.64] ;  /* 0x0000002404047981 */ /* 0x000ee4000c1e1b00 */
[----:B---3--:R-:W-:Y:S02]  /*1630*/  FMUL.FTZ R26, R5, 1 ;  /* 0x3f800000051a7820 */ /* 0x008fe40000410000 */
[----:B------:R-:W-:-:S04]  /*1640*/  FMUL.FTZ R24, R4, 1 ;  /* 0x3f80000004187820 */ /* 0x000fc80000410000 */
[----:B------:R-:W0:Y:S08]  /*1650*/  F2F.F64.F32 R26, R26 ;  /* 0x0000001a001a7310 */ /* 0x000e300000201800 */
[----:B------:R-:W1:Y:S01]  /*1660*/  F2F.F64.F32 R24, R24 ;  /* 0x0000001800187310 */ /* 0x000e620000201800 */
[----:B------:R-:W-:Y:S05]  /*1670*/  BRA `(.L_x_5142) ;  /* 0x00000c6000007947 */ /* 0x000fea0003800000 */
.L_x_5148:
[----:B------:R-:W3:Y:S02]  /*1680*/  LDG.E R0, [R4.64] ;  /* 0x0000002404007981 */ /* 0x000ee4000c1e1900 */
[----:B---3--:R-:W-:-:S02]  /*1690*/  HADD2.F32 R3, -RZ, R0.H1_H1 ;  /* 0x30000000ff037230 */ /* 0x008fc40000004100 */
[----:B------:R-:W-:-:S03]  /*16a0*/  HADD2.F32 R0, -RZ, R0.H0_H0 ;  /* 0x20000000ff007230 */ /* 0x000fc60000004100 */
[----:B------:R-:W-:Y:S02]  /*16b0*/  FMUL.FTZ R3, R3, 1 ;  /* 0x3f80000003037820 */ /* 0x000fe40000410000 */
[----:B------:R-:W-:Y:S02]  /*16c0*/  FMUL.FTZ R0, R0, 1 ;  /* 0x3f80000000007820 */ /* 0x000fe40000410000 */
[----:B------:R0:W1:Y:S08]  /*16d0*/  F2F.F64.F32 R26, R3 ;  /* 0x00000003001a7310 */ /* 0x0000700000201800 */
[----:B------:R0:W3:Y:S01]  /*16e0*/  F2F.F64.F32 R24, R0 ;  /* 0x0000000000187310 */ /* 0x0000e20000201800 */
[----:B------:R-:W-:Y:S05]  /*16f0*/  BRA `(.L_x_5142) ;  /* 0x00000be000007947 */ /* 0x000fea0003800000 */
.L_x_5147:
[----:B------:R0:W5:Y:S01]  /*1700*/  LDG.E.64 R24, [R4.64] ;  /* 0x0000002404187981 */ /* 0x000162000c1e1b00 */
[----:B------:R-:W-:Y:S01]  /*1710*/  CS2R R26, SRZ ;  /* 0x00000000001a7805 */ /* 0x000fe2000001ff00 */
[----:B------:R-:W-:Y:S05]  /*1720*/  BRA `(.L_x_5142) ;  /* 0x00000bb000007947 */ /* 0x000fea0003800000 */
.L_x_5137:
        /* <DEDUP_REMOVED lines=9> */
[----:B------:R-:W-:Y:S01]  /*17c0*/  CS2R R26, SRZ ;  /* 0x00000000001a7805 */ /* 0x000fe2000001ff00 */
[----:B------:R-:W-:Y:S01]  /*17d0*/  IMAD.MOV.U32 R24, RZ, RZ, RZ ;  /* 0x000000ffff187224 */ /* 0x000fe200078e00ff */
[----:B---3--:R-:W-:-:S04]  /*17e0*/  ISETP.NE.AND P0, PT, R4, RZ, PT ;  /* 0x000000ff0400720c */ /* 0x008fc80003f05270 */
[----:B------:R-:W-:Y:S01]  /*17f0*/  FSEL R25, RZ, 1.875, !P0 ;  /* 0x3ff00000ff197808 */ /* 0x000fe20004000000 */
[----:B------:R-:W-:Y:S05]  /*1800*/  BRA `(.L_x_5142) ;  /* 0x00000ad000007947 */ /* 0x000fea0003800000 */
.L_x_5151:
[----:B------:R0:W5:Y:S01]  /*1810*/  LDG.E.128 R24, [R4.64] ;  /* 0x0000002404187981 */ /* 0x000162000c1e1d00 */
[----:B------:R-:W-:Y:S05]  /*1820*/  BRA `(.L_x_5142) ;  /* 0x00000ab000007947 */ /* 0x000fea0003800000 */
.L_x_5150:
[----:B------:R-:W-:-:S13]  /*1830*/  ISETP.NE.AND P0, PT, R0, 0xf, PT ;  /* 0x0000000f0000780c */ /* 0x000fda0003f05270 */
[----:B------:R-:W-:Y:S05]  /*1840*/  @!P0 BRA `(.L_x_5152) ;  /* 0x000002b000008947 */ /* 0x000fea0003800000 */
[----:B------:R-:W-:-:S13]  /*1850*/  ISETP.NE.AND P0, PT, R0, 0x17, PT ;  /* 0x000000170000780c */ /* 0x000fda0003f05270 */
[----:B------:R-:W-:Y:S05]  /*1860*/  @!P0 BRA `(.L_x_5153) ;  /* 0x0000019000008947 */ /* 0x000fea0003800000 */
[----:B------:R-:W-:-:S13]  /*1870*/  ISETP.NE.AND P0, PT, R0, 0x18, PT ;  /* 0x000000180000780c */ /* 0x000fda0003f05270 */
[----:B------:R-:W-:Y:S05]  /*1880*/  @P0 BRA `(.L_x_5141) ;  /* 0x0000088000000947 */ /* 0x000fea0003800000 */
[----:B------:R-:W3:Y:S01]  /*1890*/  LDG.E.U8 R0, [R4.64] ;  /* 0x0000002404007981 */ /* 0x000ee2000c1e1100 */
[----:B------:R-:W-:Y:S01]  /*18a0*/  IMAD.MOV.U32 R9, RZ, RZ, -0x800000 ;  /* 0xff800000ff097424 */ /* 0x000fe200078e00ff */
[----:B------:R-:W-:Y:S01]  /*18b0*/  CS2R R26, SRZ ;  /* 0x00000000001a7805 */ /* 0x000fe2000001ff00 */
        /* <DEDUP_REMOVED lines=20> */
.L_x_5153:
[----:B------:R-:W3:Y:S01]  /*1a00*/  LDG.E.U8 R4, [R4.64] ;  /* 0x0000002404047981 */ /* 0x000ee2000c1e1100 */
[----:B------:R-:W-:Y:S01]  /*1a10*/  CS2R R26, SRZ ;  /* 0x00000000001a7805 */ /* 0x000fe2000001ff00 */
        /* <DEDUP_REMOVED lines=14> */
.L_x_5152:
[----:B------:R-:W3:Y:S01]  /*1b00*/  LDG.E.U16 R0, [R4.64] ;  /* 0x0000002404007981 */ /* 0x000ee2000c1e1500 */
[----:B------:R-:W-:Y:S01]  /*1b10*/  CS2R R26, SRZ ;  /* 0x00000000001a7805 */ /* 0x000fe2000001ff00 */
[----:B---3--:R-:W-:-:S05]  /*1b20*/  PRMT R0, RZ, 0x5410, R0 ;  /* 0x00005410ff007816 */ /* 0x008fca0000000000 */
[----:B------:R-:W-:-:S04]  /*1b30*/  FMUL.FTZ R0, R0, 1 ;  /* 0x3f80000000007820 */ /* 0x000fc80000410000 */
[----:B------:R0:W1:Y:S01]  /*1b40*/  F2F.F64.F32 R24, R0 ;  /* 0x0000000000187310 */ /* 0x0000620000201800 */
[----:B------:R-:W-:Y:S05]  /*1b50*/  BRA `(.L_x_5142) ;  /* 0x0000078000007947 */ /* 0x000fea0003800000 */
.L_x_5149:
        /* <DEDUP_REMOVED lines=9> */
[----:B------:R-:W-:Y:S01]  /*1bf0*/  CS2R R26, SRZ ;  /* 0x00000000001a7805 */ /* 0x000fe2000001ff00 */
[----:B---3--:R0:W1:Y:S01]  /*1c00*/  I2F.F64.U16 R24, R4 ;  /* 0x0000000400187312 */ /* 0x0080620000101800 */
[----:B------:R-:W-:Y:S05]  /*1c10*/  BRA `(.L_x_5142) ;  /* 0x000006c000007947 */ /* 0x000fea0003800000 */
.L_x_5156:
        /* <DEDUP_REMOVED lines=21> */
.L_x_5160:
[----:B------:R-:W-:Y:S05]  /*1d70*/  BSYNC B1 ;  /* 0x0000000000017941 */ /* 0x000fea0003800000 */
.L_x_5159:
[----:B------:R-:W-:Y:S01]  /*1d80*/  LEA R5, R0, 0x3b800000, 0x17 ;  /* 0x3b80000000057811 */ /* 0x000fe200078eb8ff */
[----:B------:R-:W-:-:S05]  /*1d90*/  IMAD.SHL.U32 R0, R3, 0x100000, RZ ;  /* 0x0010000003007824 */ /* 0x000fca00078e00ff */
[----:B------:R-:W-:Y:S02]  /*1da0*/  LOP3.LUT R0, R5, R0, R6, 0xfe, !PT ;  /* 0x0000000005007212 */ /* 0x000fe400078efe06 */
.L_x_5158:
[----:B------:R-:W-:Y:S05]  /*1db0*/  BSYNC B0 ;  /* 0x0000000000007941 */ /* 0x000fea0003800000 */
.L_x_5157:
[----:B------:R-:W-:Y:S01]  /*1dc0*/  FMUL.FTZ R0, R0, 1 ;  /* 0x3f80000000007820 */ /* 0x000fe20000410000 */
[----:B------:R-:W-:-:S03]  /*1dd0*/  CS2R R26, SRZ ;  /* 0x00000000001a7805 */ /* 0x000fc6000001ff00 */
[----:B------:R0:W1:Y:S01]  /*1de0*/  F2F.F64.F32 R24, R0 ;  /* 0x0000000000187310 */ /* 0x0000620000201800 */
[----:B------:R-:W-:Y:S05]  /*1df0*/  BRA `(.L_x_5142) ;  /* 0x000004e000007947 */ /* 0x000fea0003800000 */
.L_x_5155:
        /* <DEDUP_REMOVED lines=21> */
.L_x_5164:
[----:B------:R-:W-:Y:S05]  /*1f50*/  BSYNC B1 ;  /* 0x0000000000017941 */ /* 0x000fea0003800000 */
.L_x_5163:
[----:B------:R-:W-:Y:S01]  /*1f60*/  LEA R5, R0, 0x37800000, 0x17 ;  /* 0x3780000000057811 */ /* 0x000fe200078eb8ff */
[----:B------:R-:W-:-:S05]  /*1f70*/  IMAD.SHL.U32 R0, R3, 0x200000, RZ ;  /* 0x0020000003007824 */ /* 0x000fca00078e00ff */
[----:B------:R-:W-:Y:S02]  /*1f80*/  LOP3.LUT R0, R5, R0, R6, 0xfe, !PT ;  /* 0x0000000005007212 */ /* 0x000fe400078efe06 */
.L_x_5162:
[----:B------:R-:W-:Y:S05]  /*1f90*/  BSYNC B0 ;  /* 0x0000000000007941 */ /* 0x000fea0003800000 */
.L_x_5161:
[----:B------:R-:W-:Y:S01]  /*1fa0*/  FMUL.FTZ R0, R0, 1 ;  /* 0x3f80000000007820 */ /* 0x000fe20000410000 */
[----:B------:R-:W-:-:S03]  /*1fb0*/  CS2R R26, SRZ ;  /* 0x00000000001a7805 */ /* 0x000fc6000001ff00 */
[----:B------:R0:W1:Y:S01]  /*1fc0*/  F2F.F64.F32 R24, R0 ;  /* 0x0000000000187310 */ /* 0x0000620000201800 */
[----:B------:R-:W-:Y:S05]  /*1fd0*/  BRA `(.L_x_5142) ;  /* 0x0000030000007947 */ /* 0x000fea0003800000 */
.L_x_5154:
        /* <DEDUP_REMOVED lines=14> */
.L_x_5168:
[----:B------:R-:W-:Y:S05]  /*20c0*/  BSYNC B0 ;  /* 0x0000000000007941 */ /* 0x000fea0003800000 */
.L_x_5167:
[----:B------:R-:W-:Y:S01]  /*20d0*/  FMUL.FTZ R0, R0, 1 ;  /* 0x3f80000000007820 */ /* 0x000fe20000410000 */
[----:B------:R-:W-:-:S03]  /*20e0*/  CS2R R26, SRZ ;  /* 0x00000000001a7805 */ /* 0x000fc6000001ff00 */
[----:B------:R0:W1:Y:S01]  /*20f0*/  F2F.F64.F32 R24, R0 ;  /* 0x0000000000187310 */ /* 0x0000620000201800 */
[----:B------:R-:W-:Y:S05]  /*2100*/  BRA `(.L_x_5142) ;  /* 0x000001d000007947 */ /* 0x000fea0003800000 */
.L_x_5141:
        /* <DEDUP_REMOVED lines=18> */
[----:B0-2--5:R-:W-:Y:S05]  /*2230*/  CALL.ABS.NOINC R14 ;  /* 0x000000000e007343 */ /* 0x025fea0003c00000 */
[----:B------:R-:W-:Y:S01]  /*2240*/  CS2R R24, SRZ ;  /* 0x0000000000187805 */ /* 0x000fe2000001ff00 */
[----:B------:R-:W-:Y:S01]  /*2250*/  CS2R R26, SRZ ;  /* 0x00000000001a7805 */ /* 0x000fe2000001ff00 */
[----:B------:R-:W-:Y:S05]  /*2260*/  BRA `(.L_x_5142) ;  /* 0x0000007000007947 */ /* 0x000fea0003800000 */
.L_x_5166:
[----:B------:R-:W3:Y:S01]  /*2270*/  LDG.E.64 R24, [R4.64] ;  /* 0x0000002404187981 */ /* 0x000ee2000c1e1b00 */
[----:B------:R-:W-:Y:S01]  /*2280*/  CS2R R26, SRZ ;  /* 0x00000000001a7805 */ /* 0x000fe2000001ff00 */
[----:B---3--:R-:W0:Y:S01]  /*2290*/  I2F.F64.U64 R24, R24 ;  /* 0x0000001800187312 */ /* 0x008e220000301800 */
[----:B------:R-:W-:Y:S05]  /*22a0*/  BRA `(.L_x_5142) ;  /* 0x0000003000007947 */ /* 0x000fea0003800000 */
.L_x_5165:
[----:B------:R-:W3:Y:S01]  /*22b0*/  LDG.E R4, [R4.64] ;  /* 0x0000002404047981 */ /* 0x000ee2000c1e1900 */
[----:B------:R-:W-:Y:S01]  /*22c0*/  CS2R R26, SRZ ;  /* 0x00000000001a7805 */ /* 0x000fe2000001ff00 */
[----:B---3--:R0:W1:Y:S06]  /*22d0*/  I2F.F64.U32 R24, R4 ;  /* 0x0000000400187312 */ /* 0x00806c0000201800 */
.L_x_5142:
[----:B------:R-:W-:-:S03]  /*22e0*/  IADD3 R33, R33, 0x80, RZ ;  /* 0x0000008021217810 */ /* 0x000fc60007ffe0ff */
.L_x_5136:
[----:B------:R-:W-:Y:S05]  /*22f0*/  BSYNC B6 ;  /* 0x0000000000067941 */ /* 0x000fea0003800000 */
.L_x_5135:
[----:B------:R-:W-:Y:S01]  /*2300*/  ISETP.GE.AND P0, PT, R33, R2, PT ;  /* 0x000000022100720c */ /* 0x000fe20003f06270 */
[----:B------:R-:W-:Y:S01]  /*2310*/  BSSY B6, `(.L_x_5169) ;  /* 0x0000113000067945 */ /* 0x000fe20003800000 */
[----:B------:R-:W-:Y:S01]  /*2320*/  CS2R R22, SRZ ;  /* 0x0000000000167805 */ /* 0x000fe2000001ff00 */
[----:B------:R-:W-:Y:S01]  /*2330*/  CS2R R18, SRZ ;  /* 0x0000000000127805 */ /* 0x000fe2000001ff00 */
[----:B------:R-:W-:-:S09]  /*2340*/  CS2R R16, SRZ ;  /* 0x0000000000107805 */ /* 0x000fd2000001ff00 */
        /* <DEDUP_REMOVED lines=17> */
[----:B------:R-:W4:Y:S01]  /*2460*/  LDG.E.S8 R4, [R4.64] ;  /* 0x0000002404047981 */ /* 0x000f22000c1e1300 */
[----:B------:R-:W-:Y:S01]  /*2470*/  CS2R R18, SRZ ;  /* 0x0000000000127805 */ /* 0x000fe2000001ff00 */
[----:B----4-:R0:W4:Y:S01]  /*2480*/  I2F.F64.S16 R16, R4 ;  /* 0x0000000400107312 */ /* 0x0101220000101c00 */
[----:B------:R-:W-:Y:S05]  /*2490*/  BRA `(.L_x_5176) ;  /* 0x00000f9000007947 */ /* 0x000fea0003800000 */
.L_x_5174:
[----:B------:R-:W4:Y:S01]  /*24a0*/  LDG.E.U8 R4, [R4.64] ;  /* 0x0000002404047981 */ /* 0x000f22000c1e1100 */
[----:B------:R-:W-:Y:S01]  /*24b0*/  CS2R R18, SRZ ;  /* 0x0000000000127805 */ /* 0x000fe2000001ff00 */
[----:B----4-:R0:W4:Y:S01]  /*24c0*/  I2F.F64.U16 R16, R4 ;  /* 0x0000000400107312 */ /* 0x0101220000101800 */
[----:B------:R-:W-:Y:S05]  /*24d0*/  BRA `(.L_x_5176) ;  /* 0x00000f5000007947 */ /* 0x000fea0003800000 */
.L_x_5173:
[----:B------:R-:W-:-:S13]  /*24e0*/  ISETP.NE.AND P0, PT, R0, 0x2, PT ;  /* 0x000000020000780c */ /* 0x000fda0003f05270 */
[----:B------:R-:W-:Y:S05]  /*24f0*/  @!P0 BRA `(.L_x_5177) ;  /* 0x000000c000008947 */ /* 0x000fea0003800000 */
[----:B------:R-:W-:-:S13]  /*2500*/  ISETP.NE.AND P0, PT, R0, 0x3, PT ;  /* 0x000000030000780c */ /* 0x000fda0003f05270 */
[----:B------:R-:W-:Y:S05]  /*2510*/  @!P0 BRA `(.L_x_5178) ;  /* 0x0000006000008947 */ /* 0x000fea0003800000 */
[----:B------:R-:W-:-:S13]  /*2520*/  ISETP.NE.AND P0, PT, R0, 0x4, PT ;  /* 0x000000040000780c */ /* 0x000fda0003f05270 */
[----:B------:R-:W-:Y:S05]  /*2530*/  @P0 BRA `(.L_x_5175) ;  /* 0x00000d2000000947 */ /* 0x000fea0003800000 */
[----:B------:R-:W4:Y:S01]  /*2540*/  LDG.E.64 R16, [R4.64] ;  /* 0x0000002404107981 */ /* 0x000f22000c1e1b00 */
[----:B------:R-:W-:Y:S01]  /*2550*/  CS2R R18, SRZ ;  /* 0x0000000000127805 */ /* 0x000fe2000001ff00 */
[----:B----4-:R-:W0:Y:S01]  /*2560*/  I2F.F64.S64 R16, R16 ;  /* 0x0000001000107312 */ /* 0x010e220000301c00 */
[----:B------:R-:W-:Y:S05]  /*2570*/  BRA `(.L_x_5176) ;  /* 0x00000eb000007947 */ /* 0x000fea0003800000 */
.L_x_5178:
[----:B------:R-:W4:Y:S01]  /*2580*/  LDG.E R4, [R4.64] ;  /* 0x0000002404047981 */ /* 0x000f22000c1e1900 */
[----:B------:R-:W-:Y:S01]  /*2590*/  CS2R R18, SRZ ;  /* 0x0000000000127805 */ /* 0x000fe2000001ff00 */
[----:B----4-:R0:W4:Y:S01]  /*25a0*/  I2F.F64 R16, R4 ;  /* 0x0000000400107312 */ /* 0x0101220000201c00 */
[----:B------:R-:W-:Y:S05]  /*25b0*/  BRA `(.L_x_5176) ;  /* 0x00000e7000007947 */ /* 0x000fea0003800000 */
.L_x_5177:
[----:B------:R-:W4:Y:S01]  /*25c0*/  LDG.E.U16 R4, [R4.64] ;  /* 0x0000002404047981 */ /* 0x000f22000c1e1500 */
[----:B------:R-:W-:Y:S01]  /*25d0*/  CS2R R18, SRZ ;  /* 0x0000000000127805 */ /* 0x000fe2000001ff00 */
[----:B----4-:R0:W4:Y:S01]  /*25e0*/  I2F.F64.S16 R16, R4 ;  /* 0x0000000400107312 */ /* 0x0101220000101c00 */
[----:B------:R-:W-:Y:S05]  /*25f0*/  BRA `(.L_x_5176) ;  /* 0x00000e3000007947 */ /* 0x000fea0003800000 */
.L_x_5172:
[----:B------:R-:W-:-:S13]  /*2600*/  ISETP.GT.AND P0, PT, R0, 0x6, PT ;  /* 0x000000060000780c */ /* 0x000fda0003f04270 */
[----:B------:R-:W-:Y:S05]  /*2610*/  @P0 BRA `(.L_x_5179) ;  /* 0x000000f000000947 */ /* 0x000fea0003800000 */
[----:B------:R-:W-:-:S13]  /*2620*/  ISETP.NE.AND P0, PT, R0, 0x5, PT ;  /* 0x000000050000780c */ /* 0x000fda0003f05270 */
[----:B------:R-:W-:Y:S05]  /*2630*/  @!P0 BRA `(.L_x_5180) ;  /* 0x0000007000008947 */ /* 0x000fea0003800000 */
[----:B------:R-:W-:-:S13]  /*2640*/  ISETP.NE.AND P0, PT, R0, 0x6, PT ;  /* 0x000000060000780c */ /* 0x000fda0003f05270 */
[----:B------:R-:W-:Y:S05]  /*2650*/  @P0 BRA `(.L_x_5175) ;  /* 0x00000c0000000947 */ /* 0x000fea0003800000 */
[----:B------:R-:W4:Y:S01]  /*2660*/  LDG.E R16, [R4.64] ;  /* 0x0000002404107981 */ /* 0x000f22000c1e1900 */
[----:B------:R-:W-:Y:S01]  /*2670*/  CS2R R18, SRZ ;  /* 0x0000000000127805 */ /* 0x000fe2000001ff00 */
[----:B----4-:R-:W-:-:S06]  /*2680*/  FMUL.FTZ R16, R16, 1 ;  /* 0x3f80000010107820 */ /* 0x010fcc0000410000 */
[----:B------:R-:W0:Y:S01]  /*2690*/  F2F.F64.F32 R16, R16 ;  /* 0x0000001000107310 */ /* 0x000e220000201800 */
[----:B------:R-:W-:Y:S05]  /*26a0*/  BRA `(.L_x_5176) ;  /* 0x00000d8000007947 */ /* 0x000fea0003800000 */
.L_x_5180:
[----:B------:R-:W4:Y:S01]  /*26b0*/  LDG.E.U16 R0, [R4.64] ;  /* 0x0000002404007981 */ /* 0x000f22000c1e1500 */
[----:B------:R-:W-:Y:S01]  /*26c0*/  CS2R R18, SRZ ;  /* 0x0000000000127805 */ /* 0x000fe2000001ff00 */
[----:B----4-:R-:W-:-:S05]  /*26d0*/  HADD2.F32 R0, -RZ, R0.H0_H0 ;  /* 0x20000000ff007230 */ /* 0x010fca0000004100 */
[----:B------:R-:W-:-:S04]  /*26e0*/  FMUL.FTZ R0, R0, 1 ;  /* 0x3f80000000007820 */ /* 0x000fc80000410000 */
[----:B------:R0:W4:Y:S01]  /*26f0*/  F2F.F64.F32 R16, R0 ;  /* 0x0000000000107310 */ /* 0x0001220000201800 */
[----:B------:R-:W-:Y:S05]  /*2700*/  BRA `(.L_x_5176) ;  /* 0x00000d2000007947 */ /* 0x000fea0003800000 */
.L_x_5179:
[----:B------:R-:W-:-:S13]  /*2710*/  ISETP.NE.AND P0, PT, R0, 0x7, PT ;  /* 0x000000070000780c */ /* 0x000fda0003f05270 */
[----:B------:R-:W-:Y:S05]  /*2720*/  @!P0 BRA `(.L_x_5181) ;  /* 0x0000012000008947 */ /* 0x000fea0003800000 */
[----:B------:R-:W-:-:S13]  /*2730*/  ISETP.NE.AND P0, PT, R0, 0x8, PT ;  /* 0x000000080000780c */ /* 0x000fda0003f05270 */
[----:B------:R-:W-:Y:S05]  /*2740*/  @!P0 BRA `(.L_x_5182) ;  /* 0x0000008000008947 */ /* 0x000fea0003800000 */
[----:B------:R-:W-:-:S13]  /*2750*/  ISETP.NE.AND P0, PT, R0, 0x9, PT ;  /* 0x000000090000780c */ /* 0x000fda0003f05270 */
[----:B------:R-:W-:Y:S05]  /*2760*/  @P0 BRA `(.L_x_5175) ;  /* 0x00000af000000947 */ /* 0x000fea0003800000 */
[----:B------:R-:W4:Y:S02]  /*2770*/  LDG.E.64 R4, [R4.64] ;  /* 0x0000002404047981 */ /* 0x000f24000c1e1b00 */
[----:B----4-:R-:W-:Y:S02]  /*2780*/  FMUL.FTZ R18, R5, 1 ;  /* 0x3f80000005127820 */ /* 0x010fe40000410000 */
[----:B------:R-:W-:-:S04]  /*2790*/  FMUL.FTZ R16, R4, 1 ;  /* 0x3f80000004107820 */ /* 0x000fc80000410000 */
[----:B------:R-:W0:Y:S08]  /*27a0*/  F2F.F64.F32 R18, R18 ;  /* 0x0000001200127310 */ /* 0x000e300000201800 */
[----:B------:R-:W4:Y:S01]  /*27b0*/  F2F.F64.F32 R16, R16 ;  /* 0x0000001000107310 */ /* 0x000f220000201800 */
[----:B------:R-:W-:Y:S05]  /*27c0*/  BRA `(.L_x_5176) ;  /* 0x00000c6000007947 */ /* 0x000fea0003800000 */
.L_x_5182:
[----:B------:R-:W4:Y:S02]  /*27d0*/  LDG.E R0, [R4.64] ;  /* 0x0000002404007981 */ /* 0x000f24000c1e1900 */
[----:B----4-:R-:W-:-:S02]  /*27e0*/  HADD2.F32 R3, -RZ, R0.H1_H1 ;  /* 0x30000000ff037230 */ /* 0x010fc40000004100 */
[----:B------:R-:W-:-:S03]  /*27f0*/  HADD2.F32 R0, -RZ, R0.H0_H0 ;  /* 0x20000000ff007230 */ /* 0x000fc60000004100 */
[----:B------:R-:W-:Y:S02]  /*2800*/  FMUL.FTZ R3, R3, 1 ;  /* 0x3f80000003037820 */ /* 0x000fe40000410000 */
[----:B------:R-:W-:Y:S02]  /*2810*/  FMUL.FTZ R0, R0, 1 ;  /* 0x3f80000000007820 */ /* 0x000fe40000410000 */
[----:B------:R0:W4:Y:S08]  /*2820*/  F2F.F64.F32 R18, R3 ;  /* 0x0000000300127310 */ /* 0x0001300000201800 */
[----:B------:R0:W3:Y:S01]  /*2830*/  F2F.F64.F32 R16, R0 ;  /* 0x0000000000107310 */ /* 0x0000e20000201800 */
[----:B------:R-:W-:Y:S05]  /*2840*/  BRA `(.L_x_5176) ;  /* 0x00000be000007947 */ /* 0x000fea0003800000 */
.L_x_5181:
[----:B------:R0:W5:Y:S01]  /*2850*/  LDG.E.64 R16, [R4.64] ;  /* 0x0000002404107981 */ /* 0x000162000c1e1b00 */
[----:B------:R-:W-:Y:S01]  /*2860*/  CS2R R18, SRZ ;  /* 0x0000000000127805 */ /* 0x000fe2000001ff00 */
[----:B------:R-:W-:Y:S05]  /*2870*/  BRA `(.L_x_5176) ;  /* 0x00000bb000007947 */ /* 0x000fea0003800000 */
.L_x_5171:
        /* <DEDUP_REMOVED lines=8> */
[----:B------:R-:W4:Y:S01]  /*2900*/  LDG.E.U8 R4, [R4.64] ;  /* 0x0000002404047981 */ /* 0x000f22000c1e1100 */
[----:B------:R-:W-:Y:S01]  /*2910*/  CS2R R18, SRZ ;  /* 0x0000000000127805 */ /* 0x000fe2000001ff00 */
[----:B------:R-:W-:Y:S01]  /*2920*/  IMAD.MOV.U32 R16, RZ, RZ, RZ ;  /* 0x000000ffff107224 */ /* 0x000fe200078e00ff */
[----:B----4-:R-:W-:-:S04]  /*2930*/  ISETP.NE.AND P0, PT, R4, RZ, PT ;  /* 0x000000ff0400720c */ /* 0x010fc80003f05270 */
[----:B------:R-:W-:Y:S01]  /*2940*/  FSEL R17, RZ, 1.875, !P0 ;  /* 0x3ff00000ff117808 */ /* 0x000fe20004000000 */
[----:B------:R-:W-:Y:S05]  /*2950*/  BRA `(.L_x_5176) ;  /* 0x00000ad000007947 */ /* 0x000fea0003800000 */
.L_x_5185:
[----:B------:R0:W5:Y:S01]  /*2960*/  LDG.E.128 R16, [R4.64] ;  /* 0x0000002404107981 */ /* 0x000162000c1e1d00 */
[----:B------:R-:W-:Y:S05]  /*2970*/  BRA `(.L_x_5176) ;  /* 0x00000ab000007947 */ /* 0x000fea0003800000 */
.L_x_5184:
[----:B------:R-:W-:-:S13]  /*2980*/  ISETP.NE.AND P0, PT, R0, 0xf, PT ;  /* 0x0000000f0000780c */ /* 0x000fda0003f05270 */
[----:B------:R-:W-:Y:S05]  /*2990*/  @!P0 BRA `(.L_x_5186) ;  /* 0x000002b000008947 */ /* 0x000fea0003800000 */
[----:B------:R-:W-:-:S13]  /*29a0*/  ISETP.NE.AND P0, PT, R0, 0x17, PT ;  /* 0x000000170000780c */ /* 0x000fda0003f05270 */
[----:B------:R-:W-:Y:S05]  /*29b0*/  @!P0 BRA `(.L_x_5187) ;  /* 0x0000019000008947 */ /* 0x000fea0003800000 */
[----:B------:R-:W-:-:S13]  /*29c0*/  ISETP.NE.AND P0, PT, R0, 0x18, PT ;  /* 0x000000180000780c */ /* 0x000fda0003f05270 */
[----:B------:R-:W-:Y:S05]  /*29d0*/  @P0 BRA `(.L_x_5175) ;  /* 0x0000088000000947 */ /* 0x000fea0003800000 */
[----:B------:R-:W4:Y:S01]  /*29e0*/  LDG.E.U8 R0, [R4.64] ;  /* 0x0000002404007981 */ /* 0x000f22000c1e1100 */
[----:B------:R-:W-:Y:S01]  /*29f0*/  IMAD.MOV.U32 R9, RZ, RZ, -0x800000 ;  /* 0xff800000ff097424 */ /* 0x000fe200078e00ff */
[----:B------:R-:W-:Y:S01]  /*2a00*/  CS2R R18, SRZ ;  /* 0x0000000000127805 */ /* 0x000fe2000001ff00 */
[----:B----4-:R-:W-:-:S05]  /*2a10*/  IMAD.SHL.U32 R0, R0, 0x1000000, RZ ;  /* 0x0100000000007824 */ /* 0x010fca00078e00ff */
        /* <DEDUP_REMOVED lines=17> */
[----:B------:R0:W4:Y:S01]  /*2b30*/  F2F.F64.F32 R16, R7 ;  /* 0x0000000700107310 */ /* 0x0001220000201800 */
[----:B------:R-:W-:Y:S05]  /*2b40*/  BRA `(.L_x_5176) ;  /* 0x000008e000007947 */ /* 0x000fea0003800000 */
.L_x_5187:
[----:B------:R-:W4:Y:S01]  /*2b50*/  LDG.E.U8 R4, [R4.64] ;  /* 0x0000002404047981 */ /* 0x000f22000c1e1100 */
[----:B------:R-:W-:Y:S01]  /*2b60*/  CS2R R18, SRZ ;  /* 0x0000000000127805 */ /* 0x000fe2000001ff00 */
[----:B----4-:R-:W-:-:S05]  /*2b70*/  IMAD.SHL.U32 R0, R4, 0x2000000, RZ ;  /* 0x0200000004007824 */ /* 0x010fca00078e00ff */
        /* <DEDUP_REMOVED lines=11> */
[----:B------:R0:W4:Y:S01]  /*2c30*/  F2F.F64.F32 R16, R0 ;  /* 0x0000000000107310 */ /* 0x0001220000201800 */
[----:B------:R-:W-:Y:S05]  /*2c40*/  BRA `(.L_x_5176) ;  /* 0x000007e000007947 */ /* 0x000fea0003800000 */
.L_x_5186:
[----:B------:R-:W4:Y:S01]  /*2c50*/  LDG.E.U16 R0, [R4.64] ;  /* 0x0000002404007981 */ /* 0x000f22000c1e1500 */
[----:B------:R-:W-:Y:S01]  /*2c60*/  CS2R R18, SRZ ;  /* 0x0000000000127805 */ /* 0x000fe2000001ff00 */
[----:B----4-:R-:W-:-:S05]  /*2c70*/  PRMT R0, RZ, 0x5410, R0 ;  /* 0x00005410ff007816 */ /* 0x010fca0000000000 */
[----:B------:R-:W-:-:S04]  /*2c80*/  FMUL.FTZ R0, R0, 1 ;  /* 0x3f80000000007820 */ /* 0x000fc80000410000 */
[----:B------:R0:W4:Y:S01]  /*2c90*/  F2F.F64.F32 R16, R0 ;  /* 0x0000000000107310 */ /* 0x0001220000201800 */
[----:B------:R-:W-:Y:S05]  /*2ca0*/  BRA `(.L_x_5176) ;  /* 0x0000078000007947 */ /* 0x000fea0003800000 */
.L_x_5183:
        /* <DEDUP_REMOVED lines=8> */
[----:B------:R-:W4:Y:S01]  /*2d30*/  LDG.E.U16 R4, [R4.64] ;  /* 0x0000002404047981 */ /* 0x000f22000c1e1500 */
[----:B------:R-:W-:Y:S01]  /*2d40*/  CS2R R18, SRZ ;  /* 0x0000000000127805 */ /* 0x000fe2000001ff00 */
[----:B----4-:R0:W4:Y:S01]  /*2d50*/  I2F.F64.U16 R16, R4 ;  /* 0x0000000400107312 */ /* 0x0101220000101800 */
[----:B------:R-:W-:Y:S05]  /*2d60*/  BRA `(.L_x_5176) ;  /* 0x000006c000007947 */ /* 0x000fea0003800000 */
.L_x_5190:
[----:B------:R-:W4:Y:S01]  /*2d70*/  LDG.E.U8 R3, [R4.64] ;  /* 0x0000002404037981 */ /* 0x000f22000c1e1100 */
[----:B------:R-:W-:Y:S01]  /*2d80*/  BSSY B0, `(.L_x_5191) ;  /* 0x0000018000007945 */ /* 0x000fe20003800000 */
[----:B------:R-:W-:Y:S01]  /*2d90*/  IMAD.MOV.U32 R0, RZ, RZ, RZ ;  /* 0x000000ffff007224 */ /* 0x000fe200078e00ff */
[----:B----4-:R-:W-:-:S13]  /*2da0*/  ISETP.NE.AND P0, PT, R3, RZ, PT ;  /* 0x000000ff0300720c */ /* 0x010fda0003f05270 */
        /* <DEDUP_REMOVED lines=17> */
.L_x_5194:
[----:B------:R-:W-:Y:S05]  /*2ec0*/  BSYNC B1 ;  /* 0x0000000000017941 */ /* 0x000fea0003800000 */
.L_x_5193:
[----:B------:R-:W-:Y:S01]  /*2ed0*/  LEA R5, R0, 0x3b800000, 0x17 ;  /* 0x3b80000000057811 */ /* 0x000fe200078eb8ff */
[----:B------:R-:W-:-:S05]  /*2ee0*/  IMAD.SHL.U32 R0, R3, 0x100000, RZ ;  /* 0x0010000003007824 */ /* 0x000fca00078e00ff */
[----:B------:R-:W-:Y:S02]  /*2ef0*/  LOP3.LUT R0, R5, R0, R6, 0xfe, !PT ;  /* 0x0000000005007212 */ /* 0x000fe400078efe06 */
.L_x_5192:
[----:B------:R-:W-:Y:S05]  /*2f00*/  BSYNC B0 ;  /* 0x0000000000007941 */ /* 0x000fea0003800000 */
.L_x_5191:
[----:B------:R-:W-:Y:S01]  /*2f10*/  FMUL.FTZ R0, R0, 1 ;  /* 0x3f80000000007820 */ /* 0x000fe20000410000 */
[----:B------:R-:W-:-:S03]  /*2f20*/  CS2R R18, SRZ ;  /* 0x0000000000127805 */ /* 0x000fc6000001ff00 */
[----:B------:R0:W4:Y:S01]  /*2f30*/  F2F.F64.F32 R16, R0 ;  /* 0x0000000000107310 */ /* 0x0001220000201800 */
[----:B------:R-:W-:Y:S05]  /*2f40*/  BRA `(.L_x_5176) ;  /* 0x000004e000007947 */ /* 0x000fea0003800000 */
.L_x_5189:
        /* <DEDUP_REMOVED lines=21> */
.L_x_5198:
[----:B------:R-:W-:Y:S05]  /*30a0*/  BSYNC B1 ;  /* 0x0000000000017941 */ /* 0x000fea0003800000 */
.L_x_5197:
[----:B------:R-:W-:Y:S01]  /*30b0*/  LEA R5, R0, 0x37800000, 0x17 ;  /* 0x3780000000057811 */ /* 0x000fe200078eb8ff */
[----:B------:R-:W-:-:S05]  /*30c0*/  IMAD.SHL.U32 R0, R3, 0x200000, RZ ;  /* 0x0020000003007824 */ /* 0x000fca00078e00ff */
[----:B------:R-:W-:Y:S02]  /*30d0*/  LOP3.LUT R0, R5, R0, R6, 0xfe, !PT ;  /* 0x0000000005007212 */ /* 0x000fe400078efe06 */
.L_x_5196:
[----:B------:R-:W-:Y:S05]  /*30e0*/  BSYNC B0 ;  /* 0x0000000000007941 */ /* 0x000fea0003800000 */
.L_x_5195:
[----:B------:R-:W-:Y:S01]  /*30f0*/  FMUL.FTZ R0, R0, 1 ;  /* 0x3f80000000007820 */ /* 0x000fe20000410000 */
[----:B------:R-:W-:-:S03]  /*3100*/  CS2R R18, SRZ ;  /* 0x0000000000127805 */ /* 0x000fc6000001ff00 */
[----:B------:R0:W4:Y:S01]  /*3110*/  F2F.F64.F32 R16, R0 ;  /* 0x0000000000107310 */ /* 0x0001220000201800 */
[----:B------:R-:W-:Y:S05]  /*3120*/  BRA `(.L_x_5176) ;  /* 0x0000030000007947 */ /* 0x000fea0003800000 */
.L_x_5188:
[----:B------:R-:W-:-:S13]  /*3130*/  ISETP.NE.AND P0, PT, R0, 0x1c, PT ;  /* 0x0000001c0000780c */ /* 0x000fda0003f05270 */
[----:B------:R-:W-:Y:S05]  /*3140*/  @!P0 BRA `(.L_x_5199) ;  /* 0x000002b000008947 */ /* 0x000fea0003800000 */
[----:B------:R-:W-:-:S13]  /*3150*/  ISETP.NE.AND P0, PT, R0, 0x1d, PT ;  /* 0x0000001d0000780c */ /* 0x000fda0003f05270 */
[----:B------:R-:W-:Y:S05]  /*3160*/  @!P0 BRA `(.L_x_5200) ;  /* 0x0000025000008947 */ /* 0x000fea0003800000 */
[----:B------:R-:W-:-:S13]  /*3170*/  ISETP.NE.AND P0, PT, R0, 0x2c, PT ;  /* 0x0000002c0000780c */ /* 0x000fda0003f05270 */
[----:B------:R-:W-:Y:S05]  /*3180*/  @P0 BRA `(.L_x_5175) ;  /* 0x000000d000000947 */ /* 0x000fea0003800000 */
[----:B------:R-:W4:Y:S01]  /*3190*/  LDG.E.U8 R4, [R4.64] ;  /* 0x0000002404047981 */ /* 0x000f22000c1e1100 */
[----:B------:R-:W-:Y:S01]  /*31a0*/  BSSY B0, `(.L_x_5201) ;  /* 0x0000007000007945 */ /* 0x000fe20003800000 */
[----:B------:R-:W-:Y:S01]  /*31b0*/  IMAD.MOV.U32 R0, RZ, RZ, 0x400000 ;  /* 0x00400000ff007424 */ /* 0x000fe200078e00ff */
[----:B----4-:R-:W-:-:S13]  /*31c0*/  ISETP.NE.AND P0, PT, R4, RZ, PT ;  /* 0x000000ff0400720c */ /* 0x010fda0003f05270 */
[----:B------:R-:W-:Y:S05]  /*31d0*/  @!P0 BRA `(.L_x_5202) ;  /* 0x0000003000008947 */ /* 0x000fea0003800000 */
[----:B------:R-:W-:-:S13]  /*31e0*/  ISETP.NE.AND P0, PT, R4, 0xff, PT ;  /* 0x000000ff0400780c */ /* 0x000fda0003f05270 */
[----:B------:R-:W-:Y:S02]  /*31f0*/  @!P0 IMAD.MOV.U32 R0, RZ, RZ, 0x7f800001 ;  /* 0x7f800001ff008424 */ /* 0x000fe400078e00ff */
[----:B------:R-:W-:Y:S02]  /*3200*/  @P0 IMAD.SHL.U32 R0, R4, 0x800000, RZ ;  /* 0x0080000004000824 */ /* 0x000fe400078e00ff */
.L_x_5202:
[----:B------:R-:W-:Y:S05]  /*3210*/  BSYNC B0 ;  /* 0x0000000000007941 */ /* 0x000fea0003800000 */
.L_x_5201:
[----:B------:R-:W-:Y:S01]  /*3220*/  FMUL.FTZ R0, R0, 1 ;  /* 0x3f80000000007820 */ /* 0x000fe20000410000 */
[----:B------:R-:W-:-:S03]  /*3230*/  CS2R R18, SRZ ;  /* 0x0000000000127805 */ /* 0x000fc6000001ff00 */
[----:B------:R0:W4:Y:S01]  /*3240*/  F2F.F64.F32 R16, R0 ;  /* 0x0000000000107310 */ /* 0x0001220000201800 */
[----:B------:R-:W-:Y:S05]  /*3250*/  BRA `(.L_x_5176) ;  /* 0x000001d000007947 */ /* 0x000fea0003800000 */
.L_x_5175:
        /* <DEDUP_REMOVED lines=18> */
[----:B0123-5:R-:W-:Y:S05]  /*3380*/  CALL.ABS.NOINC R14 ;  /* 0x000000000e007343 */ /* 0x02ffea0003c00000 */
[----:B------:R-:W-:Y:S01]  /*3390*/  CS2R R16, SRZ ;  /* 0x0000000000107805 */ /* 0x000fe2000001ff00 */
[----:B------:R-:W-:Y:S01]  /*33a0*/  CS2R R18, SRZ ;  /* 0x0000000000127805 */ /* 0x000fe2000001ff00 */
[----:B------:R-:W-:Y:S05]  /*33b0*/  BRA `(.L_x_5176) ;  /* 0x0000007000007947 */ /* 0x000fea0003800000 */
.L_x_5200:
[----:B------:R-:W4:Y:S01]  /*33c0*/  LDG.E.64 R16, [R4.64] ;  /* 0x0000002404107981 */ /* 0x000f22000c1e1b00 */
[----:B------:R-:W-:Y:S01]  /*33d0*/  CS2R R18, SRZ ;  /* 0x0000000000127805 */ /* 0x000fe2000001ff00 */
[----:B----4-:R-:W0:Y:S01]  /*33e0*/  I2F.F64.U64 R16, R16 ;  /* 0x0000001000107312 */ /* 0x010e220000301800 */
[----:B------:R-:W-:Y:S05]  /*33f0*/  BRA `(.L_x_5176) ;  /* 0x0000003000007947 */ /* 0x000fea0003800000 */
.L_x_5199:
[----:B------:R-:W4:Y:S01]  /*3400*/  LDG.E R4, [R4.64] ;  /* 0x0000002404047981 */ /* 0x000f22000c1e1900 */
[----:B------:R-:W-:Y:S01]  /*3410*/  CS2R R18, SRZ ;  /* 0x0000000000127805 */ /* 0x000fe2000001ff00 */
[----:B----4-:R0:W4:Y:S06]  /*3420*/  I2F.F64.U32 R16, R4 ;  /* 0x0000000400107312 */ /* 0x01012c0000201800 */
.L_x_5176:
[----:B------:R-:W-:-:S03]  /*3430*/  IADD3 R33, R33, 0x80, RZ ;  /* 0x0000008021217810 */ /* 0x000fc60007ffe0ff */
.L_x_5170:
[----:B------:R-:W-:Y:S05]  /*3440*/  BSYNC B6 ;  /* 0x0000000000067941 */ /* 0x000fea0003800000 */
.L_x_5169:
[----:B------:R-:W-:Y:S01]  /*3450*/  ISETP.GE.AND P0, PT, R33, R2, PT ;  /* 0x000000022100720c */ /* 0x000fe20003f06270 */
[----:B------:R-:W-:Y:S01]  /*3460*/  BSSY B6, `(.L_x_5203) ;  /* 0x000010f000067945 */ /* 0x000fe20003800000 */
[----:B------:R-:W-:-:S11]  /*3470*/  CS2R R20, SRZ ;  /* 0x0000000000147805 */ /* 0x000fd6000001ff00 */
        /* <DEDUP_REMOVED lines=16> */
[----:B----4-:R-:W4:Y:S01]  /*3580*/  LDG.E.S8 R4, [R4.64] ;  /* 0x0000002404047981 */ /* 0x010f22000c1e1300 */
[----:B------:R-:W-:Y:S01]  /*3590*/  CS2R R22, SRZ ;  /* 0x0000000000167805 */ /* 0x000fe2000001ff00 */
[----:B----4-:R0:W4:Y:S01]  /*35a0*/  I2F.F64.S16 R20, R4 ;  /* 0x0000000400147312 */ /* 0x0101220000101c00 */
[----:B------:R-:W-:Y:S05]  /*35b0*/  BRA `(.L_x_5204) ;  /* 0x00000f9000007947 */ /* 0x000fea0003800000 */
.L_x_5208:
[----:B----4-:R-:W4:Y:S01]  /*35c0*/  LDG.E.U8 R4, [R4.64] ;  /* 0x0000002404047981 */ /* 0x010f22000c1e1100 */
[----:B------:R-:W-:Y:S01]  /*35d0*/  CS2R R22, SRZ ;  /* 0x0000000000167805 */ /* 0x000fe2000001ff00 */
[----:B----4-:R0:W4:Y:S01]  /*35e0*/  I2F.F64.U16 R20, R4 ;  /* 0x0000000400147312 */ /* 0x0101220000101800 */
[----:B------:R-:W-:Y:S05]  /*35f0*/  BRA `(.L_x_5204) ;  /* 0x00000f5000007947 */ /* 0x000fea0003800000 */
.L_x_5207:
[----:B------:R-:W-:-:S13]  /*3600*/  ISETP.NE.AND P0, PT, R0, 0x2, PT ;  /* 0x000000020000780c */ /* 0x000fda0003f05270 */
[----:B------:R-:W-:Y:S05]  /*3610*/  @!P0 BRA `(.L_x_5210) ;  /* 0x000000c000008947 */ /* 0x000fea0003800000 */
[----:B------:R-:W-:-:S13]  /*3620*/  ISETP.NE.AND P0, PT, R0, 0x3, PT ;  /* 0x000000030000780c */ /* 0x000fda0003f05270 */
[----:B------:R-:W-:Y:S05]  /*3630*/  @!P0 BRA `(.L_x_5211) ;  /* 0x0000006000008947 */ /* 0x000fea0003800000 */
[----:B------:R-:W-:-:S13]  /*3640*/  ISETP.NE.AND P0, PT, R0, 0x4, PT ;  /* 0x000000040000780c */ /* 0x000fda0003f05270 */
[----:B------:R-:W-:Y:S05]  /*3650*/  @P0 BRA `(.L_x_5209) ;  /* 0x00000d2000000947 */ /* 0x000fea0003800000 */
[----:B----4-:R-:W4:Y:S01]  /*3660*/  LDG.E.64 R20, [R4.64] ;  /* 0x0000002404147981 */ /* 0x010f22000c1e1b00 */
[----:B------:R-:W-:Y:S01]  /*3670*/  CS2R R22, SRZ ;  /* 0x0000000000167805 */ /* 0x000fe2000001ff00 */
[----:B----4-:R-:W0:Y:S01]  /*3680*/  I2F.F64.S64 R20, R20 ;  /* 0x0000001400147312 */ /* 0x010e220000301c00 */
[----:B------:R-:W-:Y:S05]  /*3690*/  BRA `(.L_x_5204) ;  /* 0x00000eb000007947 */ /* 0x000fea0003800000 */
.L_x_5211:
[----:B----4-:R-:W4:Y:S01]  /*36a0*/  LDG.E R4, [R4.64] ;  /* 0x0000002404047981 */ /* 0x010f22000c1e1900 */
[----:B------:R-:W-:Y:S01]  /*36b0*/  CS2R R22, SRZ ;  /* 0x0000000000167805 */ /* 0x000fe2000001ff00 */
[----:B----4-:R0:W4:Y:S01]  /*36c0*/  I2F.F64 R20, R4 ;  /* 0x0000000400147312 */ /* 0x0101220000201c00 */
[----:B------:R-:W-:Y:S05]  /*36d0*/  BRA `(.L_x_5204) ;  /* 0x00000e7000007947 */ /* 0x000fea0003800000 */
.L_x_5210:
[----:B----4-:R-:W4:Y:S01]  /*36e0*/  LDG.E.U16 R4, [R4.64] ;  /* 0x0000002404047981 */ /* 0x010f22000c1e1500 */
[----:B------:R-:W-:Y:S01]  /*36f0*/  CS2R R22, SRZ ;  /* 0x0000000000167805 */ /* 0x000fe2000001ff00 */
[----:B----4-:R0:W4:Y:S01]  /*3700*/  I2F.F64.S16 R20, R4 ;  /* 0x0000000400147312 */ /* 0x0101220000101c00 */
[----:B------:R-:W-:Y:S05]  /*3710*/  BRA `(.L_x_5204) ;  /* 0x00000e3000007947 */ /* 0x000fea0003800000 */
.L_x_5206:
[----:B------:R-:W-:-:S13]  /*3720*/  ISETP.GT.AND P0, PT, R0, 0x6, PT ;  /* 0x000000060000780c */ /* 0x000fda0003f04270 */
[----:B------:R-:W-:Y:S05]  /*3730*/  @P0 BRA `(.L_x_5212) ;  /* 0x000000f000000947 */ /* 0x000fea0003800000 */
[----:B------:R-:W-:-:S13]  /*3740*/  ISETP.NE.AND P0, PT, R0, 0x5, PT ;  /* 0x000000050000780c */ /* 0x000fda0003f05270 */
[----:B------:R-:W-:Y:S05]  /*3750*/  @!P0 BRA `(.L_x_5213) ;  /* 0x0000007000008947 */ /* 0x000fea0003800000 */
[----:B------:R-:W-:-:S13]  /*3760*/  ISETP.NE.AND P0, PT, R0, 0x6, PT ;  /* 0x000000060000780c */ /* 0x000fda0003f05270 */
[----:B------:R-:W-:Y:S05]  /*3770*/  @P0 BRA `(.L_x_5209) ;  /* 0x00000c0000000947 */ /* 0x000fea0003800000 */
[----:B----4-:R-:W4:Y:S01]  /*3780*/  LDG.E R20, [R4.64] ;  /* 0x0000002404147981 */ /* 0x010f22000c1e1900 */
[----:B------:R-:W-:Y:S01]  /*3790*/  CS2R R22, SRZ ;  /* 0x0000000000167805 */ /* 0x000fe2000001ff00 */
[----:B----4-:R-:W-:-:S06]  /*37a0*/  FMUL.FTZ R20, R20, 1 ;  /* 0x3f80000014147820 */ /* 0x010fcc0000410000 */
[----:B------:R-:W0:Y:S01]  /*37b0*/  F2F.F64.F32 R20, R20 ;  /* 0x0000001400147310 */ /* 0x000e220000201800 */
[----:B------:R-:W-:Y:S05]  /*37c0*/  BRA `(.L_x_5204) ;  /* 0x00000d8000007947 */ /* 0x000fea0003800000 */
.L_x_5213:
[----:B----4-:R-:W4:Y:S01]  /*37d0*/  LDG.E.U16 R0, [R4.64] ;  /* 0x0000002404007981 */ /* 0x010f22000c1e1500 */
[----:B------:R-:W-:Y:S01]  /*37e0*/  CS2R R22, SRZ ;  /* 0x0000000000167805 */ /* 0x000fe2000001ff00 */
[----:B----4-:R-:W-:-:S05]  /*37f0*/  HADD2.F32 R0, -RZ, R0.H0_H0 ;  /* 0x20000000ff007230 */ /* 0x010fca0000004100 */
[----:B------:R-:W-:-:S04]  /*3800*/  FMUL.FTZ R0, R0, 1 ;  /* 0x3f80000000007820 */ /* 0x000fc80000410000 */
[----:B------:R0:W4:Y:S01]  /*3810*/  F2F.F64.F32 R20, R0 ;  /* 0x0000000000147310 */ /* 0x0001220000201800 */
[----:B------:R-:W-:Y:S05]  /*3820*/  BRA `(.L_x_5204) ;  /* 0x00000d2000007947 */ /* 0x000fea0003800000 */
.L_x_5212:
[----:B------:R-:W-:-:S13]  /*3830*/  ISETP.NE.AND P0, PT, R0, 0x7, PT ;  /* 0x000000070000780c */ /* 0x000fda0003f05270 */
[----:B------:R-:W-:Y:S05]  /*3840*/  @!P0 BRA `(.L_x_5214) ;  /* 0x0000012000008947 */ /* 0x000fea0003800000 */
[----:B------:R-:W-:-:S13]  /*3850*/  ISETP.NE.AND P0, PT, R0, 0x8, PT ;  /* 0x000000080000780c */ /* 0x000fda0003f05270 */
[----:B------:R-:W-:Y:S05]  /*3860*/  @!P0 BRA `(.L_x_5215) ;  /* 0x0000008000008947 */ /* 0x000fea0003800000 */
[----:B------:R-:W-:-:S13]  /*3870*/  ISETP.NE.AND P0, PT, R0, 0x9, PT ;  /* 0x000000090000780c */ /* 0x000fda0003f05270 */
[----:B------:R-:W-:Y:S05]  /*3880*/  @P0 BRA `(.L_x_5209) ;  /* 0x00000af000000947 */ /* 0x000fea0003800000 */
[----:B----4-:R-:W4:Y:S02]  /*3890*/  LDG.E.64 R4, [R4.64] ;  /* 0x0000002404047981 */ /* 0x010f24000c1e1b00 */
[----:B----4-:R-:W-:Y:S02]  /*38a0*/  FMUL.FTZ R22, R5, 1 ;  /* 0x3f80000005167820 */ /* 0x010fe40000410000 */
[----:B------:R-:W-:-:S04]  /*38b0*/  FMUL.FTZ R20, R4, 1 ;  /* 0x3f80000004147820 */ /* 0x000fc80000410000 */
[----:B------:R-:W0:Y:S08]  /*38c0*/  F2F.F64.F32 R22, R22 ;  /* 0x0000001600167310 */ /* 0x000e300000201800 */
[----:B------:R-:W4:Y:S01]  /*38d0*/  F2F.F64.F32 R20, R20 ;  /* 0x0000001400147310 */ /* 0x000f220000201800 */
[----:B------:R-:W-:Y:S05]  /*38e0*/  BRA `(.L_x_5204) ;  /* 0x00000c6000007947 */ /* 0x000fea0003800000 */
.L_x_5215:
[----:B----4-:R-:W4:Y:S02]  /*38f0*/  LDG.E R0, [R4.64] ;  /* 0x0000002404007981 */ /* 0x010f24000c1e1900 */
[----:B----4-:R-:W-:-:S02]  /*3900*/  HADD2.F32 R3, -RZ, R0.H1_H1 ;  /* 0x30000000ff037230 */ /* 0x010fc40000004100 */
[----:B------:R-:W-:-:S03]  /*3910*/  HADD2.F32 R0, -RZ, R0.H0_H0 ;  /* 0x20000000ff007230 */ /* 0x000fc60000004100 */
[----:B------:R-:W-:Y:S02]  /*3920*/  FMUL.FTZ R3, R3, 1 ;  /* 0x3f80000003037820 */ /* 0x000fe40000410000 */
[----:B------:R-:W-:Y:S02]  /*3930*/  FMUL.FTZ R0, R0, 1 ;  /* 0x3f80000000007820 */ /* 0x000fe40000410000 */
[----:B------:R0:W4:Y:S08]  /*3940*/  F2F.F64.F32 R22, R3 ;  /* 0x0000000300167310 */ /* 0x0001300000201800 */
[----:B------:R0:W3:Y:S01]  /*3950*/  F2F.F64.F32 R20, R0 ;  /* 0x0000000000147310 */ /* 0x0000e20000201800 */
[----:B------:R-:W-:Y:S05]  /*3960*/  BRA `(.L_x_5204) ;  /* 0x00000be000007947 */ /* 0x000fea0003800000 */
.L_x_5214:
[----:B------:R0:W5:Y:S01]  /*3970*/  LDG.E.64 R20, [R4.64] ;  /* 0x0000002404147981 */ /* 0x000162000c1e1b00 */
[----:B------:R-:W-:Y:S01]  /*3980*/  CS2R R22, SRZ ;  /* 0x0000000000167805 */ /* 0x000fe2000001ff00 */
[----:B------:R-:W-:Y:S05]  /*3990*/  BRA `(.L_x_5204) ;  /* 0x00000bb000007947 */ /* 0x000fea0003800000 */
.L_x_5205:
        /* <DEDUP_REMOVED lines=8> */
[----:B----4-:R-:W4:Y:S01]  /*3a20*/  LDG.E.U8 R4, [R4.64] ;  /* 0x0000002404047981 */ /* 0x010f22000c1e1100 */
[----:B------:R-:W-:Y:S01]  /*3a30*/  CS2R R22, SRZ ;  /* 0x0000000000167805 */ /* 0x000fe2000001ff00 */
[----:B------:R-:W-:Y:S01]  /*3a40*/  IMAD.MOV.U32 R20, RZ, RZ, RZ ;  /* 0x000000ffff147224 */ /* 0x000fe200078e00ff */
[----:B----4-:R-:W-:-:S04]  /*3a50*/  ISETP.NE.AND P0, PT, R4, RZ, PT ;  /* 0x000000ff0400720c */ /* 0x010fc80003f05270 */
[----:B------:R-:W-:Y:S01]  /*3a60*/  FSEL R21, RZ, 1.875, !P0 ;  /* 0x3ff00000ff157808 */ /* 0x000fe20004000000 */
[----:B------:R-:W-:Y:S05]  /*3a70*/  BRA `(.L_x_5204) ;  /* 0x00000ad000007947 */ /* 0x000fea0003800000 */
.L_x_5218:
[----:B------:R0:W5:Y:S01]  /*3a80*/  LDG.E.128 R20, [R4.64] ;  /* 0x0000002404147981 */ /* 0x000162000c1e1d00 */
[----:B------:R-:W-:Y:S05]  /*3a90*/  BRA `(.L_x_5204) ;  /* 0x00000ab000007947 */ /* 0x000fea0003800000 */
.L_x_5217:
[----:B------:R-:W-:-:S13]  /*3aa0*/  ISETP.NE.AND P0, PT, R0, 0xf, PT ;  /* 0x0000000f0000780c */ /* 0x000fda0003f05270 */
[----:B------:R-:W-:Y:S05]  /*3ab0*/  @!P0 BRA `(.L_x_5219) ;  /* 0x000002b000008947 */ /* 0x000fea0003800000 */
[----:B------:R-:W-:-:S13]  /*3ac0*/  ISETP.NE.AND P0, PT, R0, 0x17, PT ;  /* 0x000000170000780c */ /* 0x000fda0003f05270 */
[----:B------:R-:W-:Y:S05]  /*3ad0*/  @!P0 BRA `(.L_x_5220) ;  /* 0x0000019000008947 */ /* 0x000fea0003800000 */
[----:B------:R-:W-:-:S13]  /*3ae0*/  ISETP.NE.AND P0, PT, R0, 0x18, PT ;  /* 0x000000180000780c */ /* 0x000fda0003f05270 */
[----:B------:R-:W-:Y:S05]  /*3af0*/  @P0 BRA `(.L_x_5209) ;  /* 0x0000088000000947 */ /* 0x000fea0003800000 */
[----:B----4-:R-:W4:Y:S01]  /*3b00*/  LDG.E.U8 R0, [R4.64] ;  /* 0x0000002404007981 */ /* 0x010f22000c1e1100 */
        /* <DEDUP_REMOVED lines=22> */
.L_x_5220:
[----:B----4-:R-:W4:Y:S01]  /*3c70*/  LDG.E.U8 R4, [R4.64] ;  /* 0x0000002404047981 */ /* 0x010f22000c1e1100 */
        /* <DEDUP_REMOVED lines=15> */
.L_x_5219:
[----:B----4-:R-:W4:Y:S01]  /*3d70*/  LDG.E.U16 R0, [R4.64] ;  /* 0x0000002404007981 */ /* 0x010f22000c1e1500 */
[----:B------:R-:W-:Y:S01]  /*3d80*/  CS2R R22, SRZ ;  /* 0x0000000000167805 */ /* 0x000fe2000001ff00 */
[----:B----4-:R-:W-:-:S05]  /*3d90*/  PRMT R0, RZ, 0x5410, R0 ;  /* 0x00005410ff007816 */ /* 0x010fca0000000000 */
[----:B------:R-:W-:-:S04]  /*3da0*/  FMUL.FTZ R0, R0, 1 ;  /* 0x3f80000000007820 */ /* 0x000fc80000410000 */
[----:B------:R0:W4:Y:S01]  /*3db0*/  F2F.F64.F32 R20, R0 ;  /* 0x0000000000147310 */ /* 0x0001220000201800 */
[----:B------:R-:W-:Y:S05]  /*3dc0*/  BRA `(.L_x_5204) ;  /* 0x0000078000007947 */ /* 0x000fea0003800000 */
.L_x_5216:
        /* <DEDUP_REMOVED lines=8> */
[----:B----4-:R-:W4:Y:S01]  /*3e50*/  LDG.E.U16 R4, [R4.64] ;  /* 0x0000002404047981 */ /* 0x010f22000c1e1500 */
[----:B------:R-:W-:Y:S01]  /*3e60*/  CS2R R22, SRZ ;  /* 0x0000000000167805 */ /* 0x000fe2000001ff00 */
[----:B----4-:R0:W4:Y:S01]  /*3e70*/  I2F.F64.U16 R20, R4 ;  /* 0x0000000400147312 */ /* 0x0101220000101800 */
[----:B------:R-:W-:Y:S05]  /*3e80*/  BRA `(.L_x_5204) ;  /* 0x000006c000007947 */ /* 0x000fea0003800000 */
.L_x_5223:
[----:B----4-:R-:W4:Y:S01]  /*3e90*/  LDG.E.U8 R3, [R4.64] ;  /* 0x0000002404037981 */ /* 0x010f22000c1e1100 */
        /* <DEDUP_REMOVED lines=20> */
.L_x_5227:
[----:B------:R-:W-:Y:S05]  /*3fe0*/  BSYNC B1 ;  /* 0x0000000000017941 */ /* 0x000fea0003800000 */
.L_x_5226:
[----:B------:R-:W-:Y:S01]  /*3ff0*/  LEA R5, R0, 0x3b800000, 0x17 ;  /* 0x3b80000000057811 */ /* 0x000fe200078eb8ff */
[----:B------:R-:W-:-:S05]  /*4000*/  IMAD.SHL.U32 R0, R3, 0x100000, RZ ;  /* 0x0010000003007824 */ /* 0x000fca00078e00ff */
[----:B------:R-:W-:Y:S02]  /*4010*/  LOP3.LUT R0, R5, R0, R6, 0xfe, !PT ;  /* 0x0000000005007212 */ /* 0x000fe400078efe06 */
.L_x_5225:
[----:B------:R-:W-:Y:S05]  /*4020*/  BSYNC B0 ;  /* 0x0000000000007941 */ /* 0x000fea0003800000 */
.L_x_5224:
[----:B------:R-:W-:Y:S01]  /*4030*/  FMUL.FTZ R0, R0, 1 ;  /* 0x3f80000000007820 */ /* 0x000fe20000410000 */
[----:B------:R-:W-:-:S03]  /*4040*/  CS2R R22, SRZ ;  /* 0x0000000000167805 */ /* 0x000fc6000001ff00 */
[----:B------:R0:W4:Y:S01]  /*4050*/  F2F.F64.F32 R20, R0 ;  /* 0x0000000000147310 */ /* 0x0001220000201800 */
[----:B------:R-:W-:Y:S05]  /*4060*/  BRA `(.L_x_5204) ;  /* 0x000004e000007947 */ /* 0x000fea0003800000 */
.L_x_5222:
        /* <DEDUP_REMOVED lines=21> */
.L_x_5231:
[----:B------:R-:W-:Y:S05]  /*41c0*/  BSYNC B1 ;  /* 0x0000000000017941 */ /* 0x000fea0003800000 */
.L_x_5230:
[----:B------:R-:W-:Y:S01]  /*41d0*/  LEA R5, R0, 0x37800000, 0x17 ;  /* 0x3780000000057811 */ /* 0x000fe200078eb8ff */
[----:B------:R-:W-:-:S05]  /*41e0*/  IMAD.SHL.U32 R0, R3, 0x200000, RZ ;  /* 0x0020000003007824 */ /* 0x000fca00078e00ff */
[----:B------:R-:W-:Y:S02]  /*41f0*/  LOP3.LUT R0, R5, R0, R6, 0xfe, !PT ;  /* 0x0000000005007212 */ /* 0x000fe400078efe06 */
.L_x_5229:
[----:B------:R-:W-:Y:S05]  /*4200*/  BSYNC B0 ;  /* 0x0000000000007941 */ /* 0x000fea0003800000 */
.L_x_5228:
[----:B------:R-:W-:Y:S01]  /*4210*/  FMUL.FTZ R0, R0, 1 ;  /* 0x3f80000000007820 */ /* 0x000fe20000410000 */
[----:B------:R-:W-:-:S03]  /*4220*/  CS2R R22, SRZ ;  /* 0x0000000000167805 */ /* 0x000fc6000001ff00 */
[----:B------:R0:W4:Y:S01]  /*4230*/  F2F.F64.F32 R20, R0 ;  /* 0x0000000000147310 */ /* 0x0001220000201800 */
[----:B------:R-:W-:Y:S05]  /*4240*/  BRA `(.L_x_5204) ;  /* 0x0000030000007947 */ /* 0x000fea0003800000 */
.L_x_5221:
[----:B------:R-:W-:-:S13]  /*4250*/  ISETP.NE.AND P0, PT, R0, 0x1c, PT ;  /* 0x0000001c0000780c */ /* 0x000fda0003f05270 */
[----:B------:R-:W-:Y:S05]  /*4260*/  @!P0 BRA `(.L_x_5232) ;  /* 0x000002b000008947 */ /* 0x000fea0003800000 */
[----:B------:R-:W-:-:S13]  /*4270*/  ISETP.NE.AND P0, PT, R0, 0x1d, PT ;  /* 0x0000001d0000780c */ /* 0x000fda0003f05270 */
[----:B------:R-:W-:Y:S05]  /*4280*/  @!P0 BRA `(.L_x_5233) ;  /* 0x0000025000008947 */ /* 0x000fea0003800000 */
[----:B------:R-:W-:-:S13]  /*4290*/  ISETP.NE.AND P0, PT, R0, 0x2c, PT ;  /* 0x0000002c0000780c */ /* 0x000fda0003f05270 */
[----:B------:R-:W-:Y:S05]  /*42a0*/  @P0 BRA `(.L_x_5209) ;  /* 0x000000d000000947 */ /* 0x000fea0003800000 */
[----:B----4-:R-:W4:Y:S01]  /*42b0*/  LDG.E.U8 R4, [R4.64] ;  /* 0x0000002404047981 */ /* 0x010f22000c1e1100 */
[----:B------:R-:W-:Y:S01]  /*42c0*/  BSSY B0, `(.L_x_5234) ;  /* 0x0000007000007945 */ /* 0x000fe20003800000 */
[----:B------:R-:W-:Y:S01]  /*42d0*/  IMAD.MOV.U32 R0, RZ, RZ, 0x400000 ;  /* 0x00400000ff007424 */ /* 0x000fe200078e00ff */
[----:B----4-:R-:W-:-:S13]  /*42e0*/  ISETP.NE.AND P0, PT, R4, RZ, PT ;  /* 0x000000ff0400720c */ /* 0x010fda0003f05270 */
[----:B------:R-:W-:Y:S05]  /*42f0*/  @!P0 BRA `(.L_x_5235) ;  /* 0x0000003000008947 */ /* 0x000fea0003800000 */
[----:B------:R-:W-:-:S13]  /*4300*/  ISETP.NE.AND P0, PT, R4, 0xff, PT ;  /* 0x000000ff0400780c */ /* 0x000fda0003f05270 */
[----:B------:R-:W-:Y:S02]  /*4310*/  @!P0 IMAD.MOV.U32 R0, RZ, RZ, 0x7f800001 ;  /* 0x7f800001ff008424 */ /* 0x000fe400078e00ff */
[----:B------:R-:W-:Y:S02]  /*4320*/  @P0 IMAD.SHL.U32 R0, R4, 0x800000, RZ ;  /* 0x0080000004000824 */ /* 0x000fe400078e00ff */
.L_x_5235:
[----:B------:R-:W-:Y:S05]  /*4330*/  BSYNC B0 ;  /* 0x0000000000007941 */ /* 0x000fea0003800000 */
.L_x_5234:
[----:B------:R-:W-:Y:S01]  /*4340*/  FMUL.FTZ R0, R0, 1 ;  /* 0x3f80000000007820 */ /* 0x000fe20000410000 */
[----:B------:R-:W-:-:S03]  /*4350*/  CS2R R22, SRZ ;  /* 0x0000000000167805 */ /* 0x000fc6000001ff00 */
[----:B------:R0:W4:Y:S01]  /*4360*/  F2F.F64.F32 R20, R0 ;  /* 0x0000000000147310 */ /* 0x0001220000201800 */
[----:B------:R-:W-:Y:S05]  /*4370*/  BRA `(.L_x_5204) ;  /* 0x000001d000007947 */ /* 0x000fea0003800000 */
.L_x_5209:
        /* <DEDUP_REMOVED lines=18> */
[----:B012345:R-:W-:Y:S05]  /*44a0*/  CALL.ABS.NOINC R14 ;  /* 0x000000000e007343 */ /* 0x03ffea0003c00000 */
[----:B------:R-:W-:Y:S01]  /*44b0*/  CS2R R20, SRZ ;  /* 0x0000000000147805 */ /* 0x000fe2000001ff00 */
[----:B------:R-:W-:Y:S01]  /*44c0*/  CS2R R22, SRZ ;  /* 0x0000000000167805 */ /* 0x000fe2000001ff00 */
[----:B------:R-:W-:Y:S05]  /*44d0*/  BRA `(.L_x_5204) ;  /* 0x0000007000007947 */ /* 0x000fea0003800000 */
.L_x_5233:
[----:B----4-:R-:W4:Y:S01]  /*44e0*/  LDG.E.64 R20, [R4.64] ;  /* 0x0000002404147981 */ /* 0x010f22000c1e1b00 */
[----:B------:R-:W-:Y:S01]  /*44f0*/  CS2R R22, SRZ ;  /* 0x0000000000167805 */ /* 0x000fe2000001ff00 */
[----:B----4-:R-:W0:Y:S01]  /*4500*/  I2F.F64.U64 R20, R20 ;  /* 0x0000001400147312 */ /* 0x010e220000301800 */
[----:B------:R-:W-:Y:S05]  /*4510*/  BRA `(.L_x_5204) ;  /* 0x0000003000007947 */ /* 0x000fea0003800000 */
.L_x_5232:
[----:B----4-:R-:W4:Y:S01]  /*4520*/  LDG.E R4, [R4.64] ;  /* 0x0000002404047981 */ /* 0x010f22000c1e1900 */
[----:B------:R-:W-:Y:S01]  /*4530*/  CS2R R22, SRZ ;  /* 0x0000000000167805 */ /* 0x000fe2000001ff00 */
[----:B----4-:R0:W4:Y:S06]  /*4540*/  I2F.F64.U32 R20, R4 ;  /* 0x0000000400147312 */ /* 0x01012c0000201800 */
.L_x_5204:
[----:B------:R-:W-:Y:S05]  /*4550*/  BSYNC B6 ;  /* 0x0000000000067941 */ /* 0x000fea0003800000 */
.L_x_5203:
[----:B------:R-:W-:Y:S01]  /*4560*/  ISETP.NE.AND P0, PT, R35, RZ, PT ;  /* 0x000000ff2300720c */ /* 0x000fe20003f05270 */
[----:B------:R-:W-:Y:S01]  /*4570*/  BSSY B1, `(.L_x_5236) ;  /* 0x000015b000017945 */ /* 0x000fe20003800000 */
[----:B0-----:R-:W-:Y:S01]  /*4580*/  CS2R R6, SRZ ;  /* 0x0000000000067805 */ /* 0x001fe2000001ff00 */
[----:B------:R-:W-:-:S10]  /*4590*/  CS2R R4, SRZ ;  /* 0x0000000000047805 */ /* 0x000fd4000001ff00 */
[----:B------:R-:W-:Y:S05]  /*45a0*/  @P0 BRA `(.L_x_5237) ;  /* 0x0000157000000947 */ /* 0x000fea0003800000 */
[----:B--2--5:R-:W0:Y:S01]  /*45b0*/  DADD R4, R28, 1 ;  /* 0x3ff000001c047429 */ /* 0x024e220000000000 */
        /* <DEDUP_REMOVED lines=28> */
[----:B-1-34-:R-:W-:Y:S05]  /*4780*/  CALL.REL.NOINC `($__internal_7_$__cuda_sm20_div_rn_f64_full) ;  /* 0x000099f000007944 */ /* 0x01afea0003c00000 */
[----:B------:R-:W-:Y:S02]  /*4790*/  IMAD.MOV.U32 R9, RZ, RZ, R3 ;  /* 0x000000ffff097224 */ /* 0x000fe400078e0003 */
.L_x_5241:
[----:B------:R-:W-:Y:S05]  /*47a0*/  BSYNC B3 ;  /* 0x0000000000037941 */ /* 0x000fea0003800000 */
.L_x_5240:
        /* <DEDUP_REMOVED lines=26> */
[----:B------:R-:W2:-:S06]  /*4950*/  DADD R8, -R10, c[0x2][0x98] ;  /* 0x008026000a087629 */ /* 0x000e8c0000000100 */
[----:B0-----:R-:W-:Y:S02]  /*4960*/  FSEL R6, R10, R6, !P1 ;  /* 0x000000060a067208 */ /* 0x001fe40004800000 */
[----:B------:R-:W-:Y:S02]  /*4970*/  FSEL R7, R11, R7, !P1 ;  /* 0x000000070b077208 */ /* 0x000fe40004800000 */
[----:B--2---:R-:W-:Y:S02]  /*4980*/  FSEL R3, R8, R10, !P1 ;  /* 0x0000000a08037208 */ /* 0x004fe40004800000 */
        /* <DEDUP_REMOVED lines=10> */
.L_x_5239:
[----:B------:R-:W-:-:S04]  /*4a30*/  ISETP.GE.AND P0, PT, R5, RZ, PT ;  /* 0x000000ff0500720c */ /* 0x000fc80003f06270 */
[----:B------:R-:W-:Y:S02]  /*4a40*/  FSEL R10, RZ, 3.37028055040000000000e+12, P0 ;  /* 0x54442d18ff0a7808 */ /* 0x000fe40000000000 */
[----:B------:R-:W-:Y:S02]  /*4a50*/  FSEL R11, RZ, 2.1426990032196044922, P0 ;  /* 0x400921fbff0b7808 */ /* 0x000fe40000000000 */
.L_x_5242:
[----:B------:R-:W-:Y:S05]  /*4a60*/  BSYNC B2 ;  /* 0x0000000000027941 */ /* 0x000fea0003800000 */
.L_x_5238:
[----:B------:R-:W-:Y:S01]  /*4a70*/  DADD R4, -RZ, |R30| ;  /* 0x00000000ff047229 */ /* 0x000fe2000000051e */
[----:B------:R-:W-:Y:S01]  /*4a80*/  IMAD.MOV.U32 R14, RZ, RZ, RZ ;  /* 0x000000ffff0e7224 */ /* 0x000fe200078e00ff */
[----:B------:R-:W-:Y:S02]  /*4a90*/  LOP3.LUT R11, R11, 0x80000000, R31, 0xb8, !PT ;  /* 0x800000000b0b7812 */ /* 0x000fe400078eb81f */
[----:B------:R-:W0:-:S10]  /*4aa0*/  DADD R8, -RZ, |R28| ;  /* 0x00000000ff087229 */ /* 0x000e14000000051c */
        /* <DEDUP_REMOVED lines=11> */
[----:B------:R-:W-:-:S05]  /*4b60*/  IMAD.MOV.U32 R9, RZ, RZ, R3 ;  /* 0x000000ffff097224 */ /* 0x000fca00078e0003 */
[----:B------:R-:W-:-:S04]  /*4b70*/  DMUL R32, R14, R6 ;  /* 0x000000060e207228 */ /* 0x000fc80000000000 */
[----:B------:R-:W0:-:S06]  /*4b80*/  DMUL R14, R14, R8 ;  /* 0x000000080e0e7228 */ /* 0x000e0c0000000000 */
[----:B0-----:R-:W0:-:S06]  /*4b90*/  DMUL R14, R14, R14 ;  /* 0x0000000e0e0e7228 */ /* 0x001e0c0000000000 */
[----:B0-----:R0:W2:Y:S02]  /*4ba0*/  DFMA R14, R32, R32, R14 ;  /* 0x00000020200e722b */ /* 0x0010a4000000000e */
[----:B0-----:R-:W-:-:S04]  /*4bb0*/  IMAD.MOV.U32 R32, RZ, RZ, RZ ;  /* 0x000000ffff207224 */ /* 0x001fc800078e00ff */
[----:B--2---:R-:W0:-:S04]  /*4bc0*/  DSETP.MIN.AND P0, P1, R14, c[0x2][0xa0], PT ;  /* 0x008028000e00762a */ /* 0x004e080003900000 */
[----:B------:R-:W-:-:S05]  /*4bd0*/  IMAD.MOV.U32 R13, RZ, RZ, R15 ;  /* 0x000000ffff0d7224 */ /* 0x000fca00078e000f */
[----:B0-----:R-:W-:Y:S01]  /*4be0*/  FSEL R35, R13, c[0x2][0xa4], P0 ;  /* 0x008029000d237a08 */ /* 0x001fe20000000000 */
[----:B------:R-:W-:-:S05]  /*4bf0*/  IMAD.MOV.U32 R13, RZ, RZ, c[0x2][0xa4] ;  /* 0x00802900ff0d7624 */ /* 0x000fca00078e00ff */
[----:B------:R-:W-:Y:S01]  /*4c00*/  @P1 LOP3.LUT R35, R13, 0x80000, RZ, 0xfc, !PT ;  /* 0x000800000d231812 */ /* 0x000fe200078efcff */
[----:B------:R-:W-:Y:S01]  /*4c10*/  IMAD.MOV.U32 R13, RZ, RZ, R14 ;  /* 0x000000ffff0d7224 */ /* 0x000fe200078e000e */
[----:B------:R-:W-:Y:S02]  /*4c20*/  DSETP.NEU.AND P1, PT, R8, RZ, PT ;  /* 0x000000ff0800722a */ /* 0x000fe40003f2d000 */
[----:B------:R-:W0:Y:S02]  /*4c30*/  MUFU.RSQ64H R33, R35 ;  /* 0x0000002300217308 */ /* 0x000e240000001c00 */
[----:B------:R-:W-:Y:S02]  /*4c40*/  SEL R34, R13, c[0x2][0xa0], P0 ;  /* 0x008028000d227a07 */ /* 0x000fe40000000000 */
[----:B------:R-:W-:Y:S01]  /*4c50*/  LOP3.LUT R13, R12, 0x100000, RZ, 0xfc, !PT ;  /* 0x001000000c0d7812 */ /* 0x000fe200078efcff */
[----:B------:R-:W-:Y:S01]  /*4c60*/  IMAD.MOV.U32 R12, RZ, RZ, RZ ;  /* 0x000000ffff0c7224 */ /* 0x000fe200078e00ff */
[----:B------:R-:W-:Y:S01]  /*4c70*/  ISETP.GE.U32.AND P0, PT, R3, 0x7ff00000, PT ;  /* 0x7ff000000300780c */ /* 0x000fe20003f06070 */
[----:B0-----:R-:W0:-:S06]  /*4c80*/  DMUL R8, R32, R32 ;  /* 0x0000002020087228 */ /* 0x001e0c0000000000 */
[----:B01----:R0:W1:Y:S02]  /*4c90*/  DFMA R36, R34, -R8, 1 ;  /* 0x3ff000002224742b */ /* 0x0030640000000808 */
[----:B0-----:R-:W-:Y:S02]  /*4ca0*/  IMAD.MOV.U32 R8, RZ, RZ, 0x0 ;  /* 0x00000000ff087424 */ /* 0x001fe400078e00ff */
[----:B------:R-:W-:Y:S02]  /*4cb0*/  IMAD.MOV.U32 R9, RZ, RZ, 0x3fd80000 ;  /* 0x3fd80000ff097424 */ /* 0x000fe400078e00ff */
[----:B-1----:R-:W-:-:S04]  /*4cc0*/  DMUL R38, R32, R36 ;  /* 0x0000002420267228 */ /* 0x002fc80000000000 */
[----:B------:R-:W0:-:S06]  /*4cd0*/  DFMA R36, R36, R8, 0.5 ;  /* 0x3fe000002424742b */ /* 0x000e0c0000000008 */
[----:B0-----:R-:W0:-:S06]  /*4ce0*/  DFMA R36, R38, R36, R32 ;  /* 0x000000242624722b */ /* 0x001e0c0000000020 */
[----:B0-----:R-:W0:-:S06]  /*4cf0*/  DMUL R36, R14, R36 ;  /* 0x000000240e247228 */ /* 0x001e0c0000000000 */
[----:B0-----:R-:W0:-:S04]  /*4d00*/  DMUL R36, R12, R36 ;  /* 0x000000240c247228 */ /* 0x001e080000000000 */
[----:B------:R-:W1:-:S06]  /*4d10*/  DADD R12, R28, 1 ;  /* 0x3ff000001c0c7429 */ /* 0x000e4c0000000000 */
[----:B0-----:R-:W-:Y:S01]  /*4d20*/  @!P0 FSEL R0, R6, R36, !P1 ;  /* 0x0000002406008208 */ /* 0x001fe20004800000 */
[----:B-1----:R-:W0:Y:S01]  /*4d30*/  DADD R14, |R30|, |R12| ;  /* 0x000000001e0e7229 */ /* 0x002e22000000060c */
[----:B------:R-:W-:-:S03]  /*4d40*/  @!P0 FSEL R3, R7, R37, !P1 ;  /* 0x0000002507038208 */ /* 0x000fc60004800000 */
[----:B------:R-:W-:Y:S02]  /*4d50*/  IMAD.MOV.U32 R6, RZ, RZ, R0 ;  /* 0x000000ffff067224 */ /* 0x000fe400078e0000 */
[----:B------:R-:W-:Y:S01]  /*4d60*/  IMAD.MOV.U32 R7, RZ, RZ, R3 ;  /* 0x000000ffff077224 */ /* 0x000fe200078e0003 */
[----:B0-----:R-:W0:-:S05]  /*4d70*/  DSETP.GTU.AND P0, PT, |R14|, +INF , PT ;  /* 0x7ff000000e00742a */ /* 0x001e0a0003f0c200 */
[----:B------:R0:W1:Y:S02]  /*4d80*/  DSETP.GEU.AND P1, PT, R6, 0.5, PT ;  /* 0x3fe000000600742a */ /* 0x0000640003f2e000 */
[----:B0-----:R-:W-:Y:S02]  /*4d90*/  FSEL R6, R14, R10, P0 ;  /* 0x0000000a0e067208 */ /* 0x001fe40000000000 */
[----:B------:R-:W-:-:S10]  /*4da0*/  FSEL R7, R15, R11, P0 ;  /* 0x0000000b0f077208 */ /* 0x000fd40000000000 */
[----:B-1----:R-:W-:Y:S05]  /*4db0*/  @!P1 BRA `(.L_x_5243) ;  /* 0x0000065000009947 */ /* 0x002fea0003800000 */
        /* <DEDUP_REMOVED lines=8> */
[----:B------:R-:W-:Y:S02]  /*4e40*/  SEL R3, R5, R15, P0 ;  /* 0x0000000f05037207 */ /* 0x000fe40000000000 */
[----:B------:R-:W-:Y:S02]  /*4e50*/  LOP3.LUT R12, R11, 0xffc00000, RZ, 0xc0, !PT ;  /* 0xffc000000b0c7812 */ /* 0x000fe400078ec0ff */
[----:B------:R-:W-:Y:S01]  /*4e60*/  SEL R10, R4, R14, P1 ;  /* 0x0000000e040a7207 */ /* 0x000fe20000800000 */
[----:B------:R-:W-:Y:S01]  /*4e70*/  IMAD.MOV.U32 R4, RZ, RZ, R0 ;  /* 0x000000ffff047224 */ /* 0x000fe200078e0000 */
[----:B------:R-:W-:Y:S01]  /*4e80*/  IADD3 R15, -R12, 0x7fd00000, RZ ;  /* 0x7fd000000c0f7810 */ /* 0x000fe20007ffe1ff */
[----:B------:R-:W-:Y:S02]  /*4e90*/  IMAD.MOV.U32 R5, RZ, RZ, R3 ;  /* 0x000000ffff057224 */ /* 0x000fe400078e0003 */
        /* <DEDUP_REMOVED lines=14> */
[----:B------:R-:W-:Y:S01]  /*4f80*/  LOP3.LUT R13, R12, 0x100000, RZ, 0xfc, !PT ;  /* 0x001000000c0d7812 */ /* 0x000fe200078efcff */
[----:B------:R-:W-:Y:S01]  /*4f90*/  IMAD.MOV.U32 R12, RZ, RZ, RZ ;  /* 0x000000ffff0c7224 */ /* 0x000fe200078e00ff */
[----:B------:R-:W-:Y:S01]  /*4fa0*/  ISETP.GE.U32.AND P1, PT, R3, 0x7ff00000, PT ;  /* 0x7ff000000300780c */ /* 0x000fe20003f26070 */
[----:B0-----:R-:W0:-:S06]  /*4fb0*/  DMUL R32, R30, R30 ;  /* 0x0000001e1e207228 */ /* 0x001e0c0000000000 */
[----:B0-----:R-:W0:-:S06]  /*4fc0*/  DFMA R32, R28, -R32, 1 ;  /* 0x3ff000001c20742b */ /* 0x001e0c0000000820 */
[----:B0-----:R-:W-:-:S04]  /*4fd0*/  DFMA R8, R32, R8, 0.5 ;  /* 0x3fe000002008742b */ /* 0x001fc80000000008 */
[----:B------:R-:W0:-:S06]  /*4fe0*/  DMUL R32, R30, R32 ;  /* 0x000000201e207228 */ /* 0x000e0c0000000000 */
[----:B0-----:R-:W0:-:S06]  /*4ff0*/  DFMA R8, R8, R32, R30 ;  /* 0x000000200808722b */ /* 0x001e0c000000001e */
[----:B0-----:R-:W0:-:S06]  /*5000*/  DMUL R8, R14, R8 ;  /* 0x000000080e087228 */ /* 0x001e0c0000000000 */
        /* <DEDUP_REMOVED lines=18> */
[----:B------:R-:W-:-:S03]  /*5130*/  @P0 FSEL R5, R11, -QNAN , P1 ;  /* 0xfff000000b050808 */ /* 0x000fc60000800000 */
[----:B------:R-:W-:Y:S01]  /*5140*/  @P0 IMAD.MOV.U32 R4, RZ, RZ, R9 ;  /* 0x000000ffff040224 */ /* 0x000fe200078e0009 */
        /* <DEDUP_REMOVED lines=44> */
.L_x_5243:
        /* <DEDUP_REMOVED lines=8> */
[----:B------:R-:W0:-:S10]  /*5490*/  DADD R30, R30, 1 ;  /* 0x3ff000001e1e7429 */ /* 0x000e140000000000 */
[----:B0-----:R-:W-:Y:S01]  /*54a0*/  ISETP.GT.AND P0, PT, R31, 0xfffff, PT ;  /* 0x000fffff1f00780c */ /* 0x001fe20003f04270 */
[----:B------:R-:W-:Y:S02]  /*54b0*/  IMAD.MOV.U32 R8, RZ, RZ, R30 ;  /* 0x000000ffff087224 */ /* 0x000fe400078e001e */
[--C-:B------:R-:W-:Y:S02]  /*54c0*/  IMAD.MOV.U32 R9, RZ, RZ, R31.reuse ;  /* 0x000000ffff097224 */ /* 0x100fe400078e001f */
[----:B------:R-:W-:-:S08]  /*54d0*/  IMAD.MOV.U32 R3, RZ, RZ, R31 ;  /* 0x000000ffff037224 */ /* 0x000fd000078e001f */
        /* <DEDUP_REMOVED lines=12> */
[----:B------:R-:W-:-:S06]  /*55a0*/  @P1 FSEL R5, R5, -QNAN , P2 ;  /* 0xfff0000005051808 */ /* 0x000fcc0001000000 */
[----:B------:R-:W0:Y:S01]  /*55b0*/  @P1 DMUL R4, R4, 0.5 ;  /* 0x3fe0000004041828 */ /* 0x000e220000000000 */
[----:B------:R-:W-:Y:S05]  /*55c0*/  @P1 BRA `(.L_x_5237) ;  /* 0x0000055000001947 */ /* 0x000fea0003800000 */
[C---:B0-----:R-:W-:Y:S01]  /*55d0*/  LOP3.LUT R4, R3.reuse, 0x800fffff, RZ, 0xc0, !PT ;  /* 0x800fffff03047812 */ /* 0x041fe200078ec0ff */
        /* <DEDUP_REMOVED lines=16> */
[----:B-1----:R-:W0:-:S04]  /*56e0*/  DFMA R10, R10, R10, R10 ;  /* 0x0000000a0a0a722b */ /* 0x002e08000000000a */
[----:B------:R-:W-:-:S04]  /*56f0*/  DADD R14, R14, c[0x2][0xe0] ;  /* 0x008038000e0e7629 */ /* 0x000fc80000000000 */
        /* <DEDUP_REMOVED lines=8> */
[----:B-1----:R-:W1:-:S04]  /*5780*/  DFMA R32, R4, -R10, R32 ;  /* 0x8000000a0420722b */ /* 0x002e480000000020 */
[----:B0-----:R-:W0:-:S04]  /*5790*/  DFMA R28, R12, R28, c[0x2][0xb8] ;  /* 0x00802e000c1c762b */ /* 0x001e08000000001c */
[----:B-1----:R-:W-:-:S04]  /*57a0*/  DMUL R32, R8, R32 ;  /* 0x0000002008207228 */ /* 0x002fc80000000000 */
[----:B0-----:R-:W0:-:S06]  /*57b0*/  DFMA R28, R12, R28, c[0x2][0xc0] ;  /* 0x008030000c1c762b */ /* 0x001e0c000000001c */
[----:B0-----:R-:W0:-:S06]  /*57c0*/  DFMA R28, R12, R28, c[0x2][0xc8] ;  /* 0x008032000c1c762b */ /* 0x001e0c000000001c */
[----:B0-----:R-:W0:-:S04]  /*57d0*/  DFMA R30, R12, R28, c[0x2][0xd0] ;  /* 0x008034000c1e762b */ /* 0x001e08000000001c */
[----:B------:R-:W1:-:S04]  /*57e0*/  DFMA R28, R14, c[0x2][0xe8], R10 ;  /* 0x00803a000e1c7a2b */ /* 0x000e48000000000a */
[----:B0-----:R-:W0:-:S04]  /*57f0*/  DFMA R30, R12, R30, c[0x2][0xd8] ;  /* 0x008036000c1e762b */ /* 0x001e08000000001e */
[----:B-1----:R-:W1:-:S04]  /*5800*/  DFMA R4, -R14, c[0x2][0xe8], R28 ;  /* 0x00803a000e047a2b */ /* 0x002e48000000011c */
[----:B0-----:R-:W0:-:S04]  /*5810*/  DMUL R30, R12, R30 ;  /* 0x0000001e0c1e7228 */ /* 0x001e080000000000 */
[----:B-1----:R-:W-:-:S04]  /*5820*/  DADD R4, -R10, R4 ;  /* 0x000000000a047229 */ /* 0x002fc80000000104 */
[----:B0-----:R-:W0:-:S06]  /*5830*/  DFMA R30, R10, R30, R32 ;  /* 0x0000001e0a1e722b */ /* 0x001e0c0000000020 */
[----:B0-----:R-:W0:-:S06]  /*5840*/  DADD R4, R30, -R4 ;  /* 0x000000001e047229 */ /* 0x001e0c0000000804 */
[----:B0-----:R-:W0:-:S06]  /*5850*/  DFMA R4, R14, c[0x2][0xf0], R4 ;  /* 0x00803c000e047a2b */ /* 0x001e0c0000000004 */
[----:B0-----:R-:W0:-:S06]  /*5860*/  DADD R4, R28, R4 ;  /* 0x000000001c047229 */ /* 0x001e0c0000000004 */
[----:B0-----:R-:W0:Y:S01]  /*5870*/  DMUL R4, R4, 0.5 ;  /* 0x3fe0000004047828 */ /* 0x001e220000000000 */
[----:B------:R-:W-:Y:S05]  /*5880*/  BRA `(.L_x_5237) ;  /* 0x0000029000007947 */ /* 0x000fea0003800000 */
.L_x_5245:
        /* <DEDUP_REMOVED lines=19> */
[----:B---34-:R-:W-:Y:S05]  /*59c0*/  CALL.REL.NOINC `($__internal_7_$__cuda_sm20_div_rn_f64_full) ;  /* 0x000087b000007944 */ /* 0x018fea0003c00000 */
[----:B------:R-:W-:Y:S02]  /*59d0*/  IMAD.MOV.U32 R9, RZ, RZ, R3 ;  /* 0x000000ffff097224 */ /* 0x000fe400078e0003 */
.L_x_5247:
[----:B------:R-:W-:Y:S05]  /*59e0*/  BSYNC B2 ;  /* 0x0000000000027941 */ /* 0x000fea0003800000 */
.L_x_5246:
        /* <DEDUP_REMOVED lines=15> */
[----:B0-----:R0:W2:Y:S01]  /*5ae0*/  DMUL R4, R12, 0.5 ;  /* 0x3fe000000c047828 */ /* 0x0010a20000000000 */
[----:B------:R-:W-:Y:S05]  /*5af0*/  BRA `(.L_x_5237) ;  /* 0x0000002000007947 */ /* 0x000fea0003800000 */
.L_x_5244:
[----:B------:R-:W-:Y:S02]  /*5b00*/  IMAD.MOV.U32 R4, RZ, RZ, R28 ;  /* 0x000000ffff047224 */ /* 0x000fe400078e001c */
[----:B------:R-:W-:Y:S02]  /*5b10*/  IMAD.MOV.U32 R5, RZ, RZ, R29 ;  /* 0x000000ffff057224 */ /* 0x000fe400078e001d */
.L_x_5237:
[----:B------:R-:W-:Y:S05]  /*5b20*/  BSYNC B1 ;  /* 0x0000000000017941 */ /* 0x000fea0003800000 */
.L_x_5236:
[----:B------:R-:W4:Y:S01]  /*5b30*/  S2R R3, SR_TID.X ;  /* 0x0000000000037919 */ /* 0x000f220000002100 */
[----:B------:R-:W-:Y:S01]  /*5b40*/  BSSY B1, `(.L_x_5248) ;  /* 0x000015e000017945 */ /* 0x000fe20003800000 */
[----:B-----5:R-:W-:Y:S01]  /*5b50*/  CS2R R30, SRZ ;  /* 0x00000000001e7805 */ /* 0x020fe2000001ff00 */
[----:B0-2---:R-:W-:Y:S01]  /*5b60*/  CS2R R28, SRZ ;  /* 0x00000000001c7805 */ /* 0x005fe2000001ff00 */
[----:B----4-:R-:W-:-:S04]  /*5b70*/  IADD3 R3, R3, 0x80, RZ ;  /* 0x0000008003037810 */ /* 0x010fc80007ffe0ff */
[----:B------:R-:W-:-:S13]  /*5b80*/  ISETP.GE.AND P0, PT, R3, R2, PT ;  /* 0x000000020300720c */ /* 0x000fda0003f06270 */
[----:B------:R-:W-:Y:S05]  /*5b90*/  @P0 BRA `(.L_x_5249) ;  /* 0x0000158000000947 */ /* 0x000fea0003800000 */
[----:B-1-3--:R-:W0:Y:S01]  /*5ba0*/  DADD R14, R24, 1 ;  /* 0x3ff00000180e7429 */ /* 0x00ae220000000000 */
        /* <DEDUP_REMOVED lines=28> */
[----:B------:R-:W-:Y:S05]  /*5d70*/  CALL.REL.NOINC `($__internal_7_$__cuda_sm20_div_rn_f64_full) ;  /* 0x0000840000007944 */ /* 0x000fea0003c00000 */
[----:B------:R-:W-:Y:S02]  /*5d80*/  IMAD.MOV.U32 R9, RZ, RZ, R3 ;  /* 0x000000ffff097224 */ /* 0x000fe400078e0003 */
.L_x_5253:
[----:B------:R-:W-:Y:S05]  /*5d90*/  BSYNC B3 ;  /* 0x0000000000037941 */ /* 0x000fea0003800000 */
.L_x_5252:
        /* <DEDUP_REMOVED lines=40> */
.L_x_5251:
[----:B------:R-:W-:-:S04]  /*6020*/  ISETP.GE.AND P0, PT, R15, RZ, PT ;  /* 0x000000ff0f00720c */ /* 0x000fc80003f06270 */
[----:B------:R-:W-:Y:S02]  /*6030*/  FSEL R14, RZ, 3.37028055040000000000e+12, P0 ;  /* 0x54442d18ff0e7808 */ /* 0x000fe40000000000 */
[----:B------:R-:W-:Y:S02]  /*6040*/  FSEL R15, RZ, 2.1426990032196044922, P0 ;  /* 0x400921fbff0f7808 */ /* 0x000fe40000000000 */
.L_x_5254:
[----:B------:R-:W-:Y:S05]  /*6050*/  BSYNC B2 ;  /* 0x0000000000027941 */ /* 0x000fea0003800000 */
.L_x_5250:
        /* <DEDUP_REMOVED lines=49> */
[----:B------:R-:W1:Y:S01]  /*6370*/  DSETP.GEU.AND P1, PT, R12, 0.5, PT ;  /* 0x3fe000000c00742a */ /* 0x000e620003f2e000 */
[----:B0-----:R-:W-:Y:S02]  /*6380*/  FSEL R30, R30, R14, P0 ;  /* 0x0000000e1e1e7208 */ /* 0x001fe40000000000 */
[----:B------:R-:W-:-:S11]  /*6390*/  FSEL R31, R31, R15, P0 ;  /* 0x0000000f1f1f7208 */ /* 0x000fd60000000000 */
[----:B-1----:R-:W-:Y:S05]  /*63a0*/  @!P1 BRA `(.L_x_5255) ;  /* 0x0000064000009947 */ /* 0x002fea0003800000 */
[----:B------:R-:W0:Y:S01]  /*63b0*/  DADD R28, -RZ, |R28| ;  /* 0x00000000ff1c7229 */ /* 0x000e22000000051c */
[----:B------:R-:W-:-:S09]  /*63c0*/  IMAD.MOV.U32 R24, RZ, RZ, RZ ;  /* 0x000000ffff187224 */ /* 0x000fd200078e00ff */
        /* <DEDUP_REMOVED lines=12> */
[----:B------:R-:W-:-:S04]  /*6490*/  IMAD.MOV.U32 R28, RZ, RZ, c[0x2][0xa4] ;  /* 0x00802900ff1c7624 */ /* 0x000fc800078e00ff */
        /* <DEDUP_REMOVED lines=46> */
[----:B------:R-:W-:Y:S01]  /*6780*/  LOP3.LUT R11, R9, 0x3ff00000, RZ, 0xfc, !PT ;  /* 0x3ff00000090b7812 */ /* 0x000fe200078efcff */
[----:B------:R-:W-:Y:S02]  /*6790*/  IMAD.MOV.U32 R28, RZ, RZ, 0x3ae80f1e ;  /* 0x3ae80f1eff1c7424 */ /* 0x000fe400078e00ff */
        /* <DEDUP_REMOVED lines=35> */
[----:B0-----:R0:W1:Y:S01]  /*69d0*/  DADD R28, R28, R10 ;  /* 0x000000001c1c7229 */ /* 0x001062000000000a */
[----:B------:R-:W-:Y:S05]  /*69e0*/  BRA `(.L_x_5249) ;  /* 0x0000073000007947 */ /* 0x000fea0003800000 */
.L_x_5255:
        /* <DEDUP_REMOVED lines=39> */
[----:B------:R-:W1:-:S04]  /*6c60*/  DADD R24, R8, 1 ;  /* 0x3ff0000008187429 */ /* 0x000e480000000000 */
[----:B------:R-:W-:Y:S02]  /*6c70*/  DADD R8, R8, -1 ;  /* 0xbff0000008087429 */ /* 0x000fe40000000000 */
[----:B-1----:R-:W1:Y:S02]  /*6c80*/  MUFU.RCP64H R11, R25 ;  /* 0x00000019000b7308 */ /* 0x002e640000001800 */
[----:B-1----:R1:W2:Y:S02]  /*6c90*/  DFMA R12, -R24, R10, 1 ;  /* 0x3ff00000180c742b */ /* 0x0022a4000000010a */
[----:B-1----:R-:W-:Y:S01]  /*6ca0*/  LOP3.LUT R24, R0, 0x80000000, RZ, 0x3c, !PT ;  /* 0x8000000000187812 */ /* 0x002fe200078e3cff */
[----:B------:R-:W-:-:S03]  /*6cb0*/  IMAD.MOV.U32 R25, RZ, RZ, 0x43300000 ;  /* 0x43300000ff197424 */ /* 0x000fc600078e00ff */
[----:B--2---:R-:W1:-:S04]  /*6cc0*/  DFMA R12, R12, R12, R12 ;  /* 0x0000000c0c0c722b */ /* 0x004e48000000000c */
[----:B------:R-:W-:-:S04]  /*6cd0*/  DADD R24, R24, c[0x2][0xe0] ;  /* 0x0080380018187629 */ /* 0x000fc80000000000 */
[----:B-1----:R-:W1:-:S06]  /*6ce0*/  DFMA R10, R10, R12, R10 ;  /* 0x0000000c0a0a722b */ /* 0x002e4c000000000a */
[----:B-1----:R-:W1:-:S06]  /*6cf0*/  DMUL R12, R10, R8 ;  /* 0x000000080a0c7228 */ /* 0x002e4c0000000000 */
[----:B-1----:R-:W1:-:S06]  /*6d00*/  DFMA R12, R10, R8, R12 ;  /* 0x000000080a0c722b */ /* 0x002e4c000000000c */
[----:B-1----:R-:W1:-:S04]  /*6d10*/  DMUL R14, R12, R12 ;  /* 0x0000000c0c0e7228 */ /* 0x002e480000000000 */
[----:B0-----:R-:W0:-:S04]  /*6d20*/  DADD R28, R8, -R12 ;  /* 0x00000000081c7229 */ /* 0x001e08000000080c */
[----:B-1----:R-:W1:-:S04]  /*6d30*/  DFMA R26, R14, R26, c[0x2][0xa8] ;  /* 0x00802a000e1a762b */ /* 0x002e48000000001a */
[----:B0-----:R-:W0:-:S04]  /*6d40*/  DADD R32, R28, R28 ;  /* 0x000000001c207229 */ /* 0x001e08000000001c */
[----:B-1----:R-:W1:-:S04]  /*6d50*/  DFMA R26, R14, R26, c[0x2][0xb0] ;  /* 0x00802c000e1a762b */ /* 0x002e48000000001a */
[----:B0-----:R-:W0:-:S04]  /*6d60*/  DFMA R32, R8, -R12, R32 ;  /* 0x8000000c0820722b */ /* 0x001e080000000020 */
[----:B-1----:R-:W1:-:S04]  /*6d70*/  DFMA R26, R14, R26, c[0x2][0xb8] ;  /* 0x00802e000e1a762b */ /* 0x002e48000000001a */
[----:B0-----:R-:W-:-:S04]  /*6d80*/  DMUL R32, R10, R32 ;  /* 0x000000200a207228 */ /* 0x001fc80000000000 */
[----:B-1----:R-:W0:-:S06]  /*6d90*/  DFMA R26, R14, R26, c[0x2][0xc0] ;  /* 0x008030000e1a762b */ /* 0x002e0c000000001a */
        /* <DEDUP_REMOVED lines=11> */
[----:B0-----:R0:W1:Y:S01]  /*6e50*/  DMUL R28, R8, 0.5 ;  /* 0x3fe00000081c7828 */ /* 0x0010620000000000 */
[----:B------:R-:W-:Y:S05]  /*6e60*/  BRA `(.L_x_5249) ;  /* 0x000002b000007947 */ /* 0x000fea0003800000 */
.L_x_5257:
        /* <DEDUP_REMOVED lines=19> */
[----:B------:R-:W-:Y:S02]  /*6fa0*/  IMAD.MOV.U32 R8, RZ, RZ, R26 ;  /* 0x000000ffff087224 */ /* 0x000fe400078e001a */
[----:B------:R-:W-:Y:S02]  /*6fb0*/  IMAD.MOV.U32 R3, RZ, RZ, R27 ;  /* 0x000000ffff037224 */ /* 0x000fe400078e001b */
[----:B------:R-:W-:Y:S05]  /*6fc0*/  CALL.REL.NOINC `($__internal_7_$__cuda_sm20_div_rn_f64_full) ;  /* 0x000071b000007944 */ /* 0x000fea0003c00000 */
[----:B------:R-:W-:Y:S02]  /*6fd0*/  IMAD.MOV.U32 R9, RZ, RZ, R3 ;  /* 0x000000ffff097224 */ /* 0x000fe400078e0003 */
.L_x_5259:
[----:B------:R-:W-:Y:S05]  /*6fe0*/  BSYNC B2 ;  /* 0x0000000000027941 */ /* 0x000fea0003800000 */
.L_x_5258:
        /* <DEDUP_REMOVED lines=17> */
.L_x_5256:
[----:B------:R-:W-:Y:S02]  /*7100*/  IMAD.MOV.U32 R28, RZ, RZ, R24 ;  /* 0x000000ffff1c7224 */ /* 0x000fe400078e0018 */
[----:B------:R-:W-:Y:S02]  /*7110*/  IMAD.MOV.U32 R29, RZ, RZ, R25 ;  /* 0x000000ffff1d7224 */ /* 0x000fe400078e0019 */
.L_x_5249:
[----:B------:R-:W-:Y:S05]  /*7120*/  BSYNC B1 ;  /* 0x0000000000017941 */ /* 0x000fea0003800000 */
.L_x_5248:
[----:B------:R-:W4:Y:S01]  /*7130*/  S2R R3, SR_TID.X ;  /* 0x0000000000037919 */ /* 0x000f220000002100 */
[----:B------:R-:W-:Y:S01]  /*7140*/  BSSY B1, `(.L_x_5260) ;  /* 0x000015e000017945 */ /* 0x000fe20003800000 */
[----:B-1----:R-:W-:Y:S01]  /*7150*/  CS2R R26, SRZ ;  /* 0x00000000001a7805 */ /* 0x002fe2000001ff00 */
[----:B---3--:R-:W-:Y:S01]  /*7160*/  CS2R R24, SRZ ;  /* 0x0000000000187805 */ /* 0x008fe2000001ff00 */
[----:B----4-:R-:W-:-:S04]  /*7170*/  IADD3 R3, R3, 0x100, RZ ;  /* 0x0000010003037810 */ /* 0x010fc80007ffe0ff */
[----:B------:R-:W-:-:S13]  /*7180*/  ISETP.GE.AND P0, PT, R3, R2, PT ;  /* 0x000000020300720c */ /* 0x000fda0003f06270 */
[----:B------:R-:W-:Y:S05]  /*7190*/  @P0 BRA `(.L_x_5261) ;  /* 0x0000158000000947 */ /* 0x000fea0003800000 */
[----:B0-----:R-:W0:Y:S01]  /*71a0*/  DADD R14, R16, 1 ;  /* 0x3ff00000100e7429 */ /* 0x001e220000000000 */
        /* <DEDUP_REMOVED lines=28> */
[----:B--2---:R-:W-:Y:S05]  /*7370*/  CALL.REL.NOINC `($__internal_7_$__cuda_sm20_div_rn_f64_full) ;  /* 0x00006e0000007944 */ /* 0x004fea0003c00000 */
[----:B------:R-:W-:Y:S02]  /*7380*/  IMAD.MOV.U32 R9, RZ, RZ, R3 ;  /* 0x000000ffff097224 */ /* 0x000fe400078e0003 */
.L_x_5265:
[----:B------:R-:W-:Y:S05]  /*7390*/  BSYNC B3 ;  /* 0x0000000000037941 */ /* 0x000fea0003800000 */
.L_x_5264:
        /* <DEDUP_REMOVED lines=26> */
[----:B------:R-:W3:-:S06]  /*7540*/  DADD R10, -R12, c[0x2][0x98] ;  /* 0x008026000c0a7629 */ /* 0x000ecc0000000100 */
[----:B0-----:R-:W-:Y:S02]  /*7550*/  FSEL R8, R12, R8, !P1 ;  /* 0x000000080c087208 */ /* 0x001fe40004800000 */
[----:B------:R-:W-:Y:S02]  /*7560*/  FSEL R9, R13, R9, !P1 ;  /* 0x000000090d097208 */ /* 0x000fe40004800000 */
[----:B---3--:R-:W-:Y:S02]  /*7570*/  FSEL R15, R10, R12, !P1 ;  /* 0x0000000c0a0f7208 */ /* 0x008fe40004800000 */
        /* <DEDUP_REMOVED lines=10> */
.L_x_5263:
[----:B------:R-:W-:-:S04]  /*7620*/  ISETP.GE.AND P0, PT, R15, RZ, PT ;  /* 0x000000ff0f00720c */ /* 0x000fc80003f06270 */
[----:B------:R-:W-:Y:S02]  /*7630*/  FSEL R14, RZ, 3.37028055040000000000e+12, P0 ;  /* 0x54442d18ff0e7808 */ /* 0x000fe40000000000 */
[----:B------:R-:W-:Y:S02]  /*7640*/  FSEL R15, RZ, 2.1426990032196044922, P0 ;  /* 0x400921fbff0f7808 */ /* 0x000fe40000000000 */
.L_x_5266:
[----:B------:R-:W-:Y:S05]  /*7650*/  BSYNC B2 ;  /* 0x0000000000027941 */ /* 0x000fea0003800000 */
.L_x_5262:
        /* <DEDUP_REMOVED lines=19> */
[----:B0-----:R0:W3:Y:S02]  /*7790*/  DFMA R26, R32, R32, R26 ;  /* 0x00000020201a722b */ /* 0x0010e4000000001a */
[----:B0-----:R-:W-:-:S04]  /*77a0*/  IMAD.MOV.U32 R32, RZ, RZ, RZ ;  /* 0x000000ffff207224 */ /* 0x001fc800078e00ff */
[----:B---3--:R-:W0:-:S04]  /*77b0*/  DSETP.MIN.AND P0, P1, R26, c[0x2][0xa0], PT ;  /* 0x008028001a00762a */ /* 0x008e080003900000 */
        /* <DEDUP_REMOVED lines=131> */
.L_x_5267:
        /* <DEDUP_REMOVED lines=42> */
[----:B-1----:R1:W3:Y:S02]  /*8290*/  DFMA R12, -R16, R10, 1 ;  /* 0x3ff00000100c742b */ /* 0x0022e4000000010a */
[----:B-1----:R-:W-:Y:S01]  /*82a0*/  LOP3.LUT R16, R0, 0x80000000, RZ, 0x3c, !PT ;  /* 0x8000000000107812 */ /* 0x002fe200078e3cff */
[----:B------:R-:W-:-:S03]  /*82b0*/  IMAD.MOV.U32 R17, RZ, RZ, 0x43300000 ;  /* 0x43300000ff117424 */ /* 0x000fc600078e00ff */
[----:B---3--:R-:W1:-:S04]  /*82c0*/  DFMA R12, R12, R12, R12 ;  /* 0x0000000c0c0c722b */ /* 0x008e48000000000c */
        /* <DEDUP_REMOVED lines=26> */
.L_x_5269:
        /* <DEDUP_REMOVED lines=21> */
[----:B--2---:R-:W-:Y:S05]  /*85c0*/  CALL.REL.NOINC `($__internal_7_$__cuda_sm20_div_rn_f64_full) ;  /* 0x00005bb000007944 */ /* 0x004fea0003c00000 */
[----:B------:R-:W-:Y:S02]  /*85d0*/  IMAD.MOV.U32 R9, RZ, RZ, R3 ;  /* 0x000000ffff097224 */ /* 0x000fe400078e0003 */
.L_x_5271:
[----:B------:R-:W-:Y:S05]  /*85e0*/  BSYNC B2 ;  /* 0x0000000000027941 */ /* 0x000fea0003800000 */
.L_x_5270:
        /* <DEDUP_REMOVED lines=15> */
[----:B0-----:R0:W3:Y:S01]  /*86e0*/  DMUL R24, R14, 0.5 ;  /* 0x3fe000000e187828 */ /* 0x0010e20000000000 */
[----:B------:R-:W-:Y:S05]  /*86f0*/  BRA `(.L_x_5261) ;  /* 0x0000002000007947 */ /* 0x000fea0003800000 */
.L_x_5268:
[----:B------:R-:W-:Y:S02]  /*8700*/  IMAD.MOV.U32 R24, RZ, RZ, R16 ;  /* 0x000000ffff187224 */ /* 0x000fe400078e0010 */
[----:B------:R-:W-:Y:S02]  /*8710*/  IMAD.MOV.U32 R25, RZ, RZ, R17 ;  /* 0x000000ffff197224 */ /* 0x000fe400078e0011 */
.L_x_5261:
[----:B------:R-:W-:Y:S05]  /*8720*/  BSYNC B1 ;  /* 0x0000000000017941 */ /* 0x000fea0003800000 */
.L_x_5260:
[----:B------:R-:W4:Y:S01]  /*8730*/  S2R R3, SR_TID.X ;  /* 0x0000000000037919 */ /* 0x000f220000002100 */
[----:B------:R-:W-:Y:S01]  /*8740*/  BSSY B1, `(.L_x_5272) ;  /* 0x000015e000017945 */ /* 0x000fe20003800000 */
[----:B------:R-:W-:Y:S01]  /*8750*/  CS2R R18, SRZ ;  /* 0x0000000000127805 */ /* 0x000fe2000001ff00 */
[----:B------:R-:W-:Y:S01]  /*8760*/  CS2R R16, SRZ ;  /* 0x0000000000107805 */ /* 0x000fe2000001ff00 */
        /* <DEDUP_REMOVED lines=32> */
[----:B-123--:R-:W-:Y:S05]  /*8970*/  CALL.REL.NOINC `($__internal_7_$__cuda_sm20_div_rn_f64_full) ;  /* 0x0000580000007944 */ /* 0x00efea0003c00000 */
[----:B------:R-:W-:Y:S02]  /*8980*/  IMAD.MOV.U32 R9, RZ, RZ, R3 ;  /* 0x000000ffff097224 */ /* 0x000fe400078e0003 */
.L_x_5277:
[----:B------:R-:W-:Y:S05]  /*8990*/  BSYNC B3 ;  /* 0x0000000000037941 */ /* 0x000fea0003800000 */
.L_x_5276:
        /* <DEDUP_REMOVED lines=26> */
[----:B------:R-:W4:-:S06]  /*8b40*/  DADD R10, -R12, c[0x2][0x98] ;  /* 0x008026000c0a7629 */ /* 0x000f0c0000000100 */
[----:B0-----:R-:W-:Y:S02]  /*8b50*/  FSEL R8, R12, R8, !P1 ;  /* 0x000000080c087208 */ /* 0x001fe40004800000 */
[----:B------:R-:W-:Y:S02]  /*8b60*/  FSEL R9, R13, R9, !P1 ;  /* 0x000000090d097208 */ /* 0x000fe40004800000 */
[----:B----4-:R-:W-:Y:S02]  /*8b70*/  FSEL R15, R10, R12, !P1 ;  /* 0x0000000c0a0f7208 */ /* 0x010fe40004800000 */
        /* <DEDUP_REMOVED lines=10> */
.L_x_5275:
[----:B------:R-:W-:-:S04]  /*8c20*/  ISETP.GE.AND P0, PT, R15, RZ, PT ;  /* 0x000000ff0f00720c */ /* 0x000fc80003f06270 */
[----:B------:R-:W-:Y:S02]  /*8c30*/  FSEL R14, RZ, 3.37028055040000000000e+12, P0 ;  /* 0x54442d18ff0e7808 */ /* 0x000fe40000000000 */
[----:B------:R-:W-:Y:S02]  /*8c40*/  FSEL R15, RZ, 2.1426990032196044922, P0 ;  /* 0x400921fbff0f7808 */ /* 0x000fe40000000000 */
.L_x_5278:
[----:B------:R-:W-:Y:S05]  /*8c50*/  BSYNC B2 ;  /* 0x0000000000027941 */ /* 0x000fea0003800000 */
.L_x_5274:
        /* <DEDUP_REMOVED lines=19> */
[----:B0-----:R0:W4:Y:S02]  /*8d90*/  DFMA R18, R32, R32, R18 ;  /* 0x000000202012722b */ /* 0x0011240000000012 */
[----:B0-----:R-:W-:-:S04]  /*8da0*/  IMAD.MOV.U32 R32, RZ, RZ, RZ ;  /* 0x000000ffff207224 */ /* 0x001fc800078e00ff */
[----:B----4-:R-:W0:-:S04]  /*8db0*/  DSETP.MIN.AND P0, P1, R18, c[0x2][0xa0], PT ;  /* 0x008028001200762a */ /* 0x010e080003900000 */
        /* <DEDUP_REMOVED lines=131> */
.L_x_5279:
        /* <DEDUP_REMOVED lines=39> */
[----:B0-----:R-:W0:-:S04]  /*9860*/  DADD R16, R8, 1 ;  /* 0x3ff0000008107429 */ /* 0x001e080000000000 */
        /* <DEDUP_REMOVED lines=32> */
.L_x_5281:
        /* <DEDUP_REMOVED lines=21> */
[----:B--23--:R-:W-:Y:S05]  /*9bc0*/  CALL.REL.NOINC `($__internal_7_$__cuda_sm20_div_rn_f64_full) ;  /* 0x000045b000007944 */ /* 0x00cfea0003c00000 */
[----:B------:R-:W-:Y:S02]  /*9bd0*/  IMAD.MOV.U32 R9, RZ, RZ, R3 ;  /* 0x000000ffff097224 */ /* 0x000fe400078e0003 */
.L_x_5283:
[----:B------:R-:W-:Y:S05]  /*9be0*/  BSYNC B2 ;  /* 0x0000000000027941 */ /* 0x000fea0003800000 */
.L_x_5282:
        /* <DEDUP_REMOVED lines=15> */
[----:B0-----:R0:W4:Y:S01]  /*9ce0*/  DMUL R16, R14, 0.5 ;  /* 0x3fe000000e107828 */ /* 0x0011220000000000 */
[----:B------:R-:W-:Y:S05]  /*9cf0*/  BRA `(.L_x_5273) ;  /* 0x0000002000007947 */ /* 0x000fea0003800000 */
.L_x_5280:
[----:B------:R-:W-:Y:S02]  /*9d00*/  IMAD.MOV.U32 R16, RZ, RZ, R20 ;  /* 0x000000ffff107224 */ /* 0x000fe400078e0014 */
[----:B------:R-:W-:Y:S02]  /*9d10*/  IMAD.MOV.U32 R17, RZ, RZ, R21 ;  /* 0x000000ffff117224 */ /* 0x000fe400078e0015 */
.L_x_5273:
[----:B------:R-:W-:Y:S05]  /*9d20*/  BSYNC B1 ;  /* 0x0000000000017941 */ /* 0x000fea0003800000 */
.L_x_5272:
[----:B------:R-:W5:Y:S01]  /*9d30*/  S2R R33, SR_TID.X ;  /* 0x0000000000217919 */ /* 0x000f620000002100 */
[----:B------:R-:W4:Y:S01]  /*9d40*/  LDC.U8 R22, c[0x0][0x184] ;  /* 0x00006100ff167b82 */ /* 0x000f220000000000 */
[----:B------:R-:W-:Y:S01]  /*9d50*/  BSSY B6, `(.L_x_5284) ;  /* 0x0000121000067945 */ /* 0x000fe20003800000 */
[----:B-----5:R-:W-:Y:S01]  /*9d60*/  ISETP.GE.AND P0, PT, R33, R2, PT ;  /* 0x000000022100720c */ /* 0x020fe20003f06270 */
[----:B------:R-:W-:-:S12]  /*9d70*/  IMAD.MOV.U32 R23, RZ, RZ, R33 ;  /* 0x000000ffff177224 */ /* 0x000fd800078e0021 */
[----:B------:R-:W-:Y:S05]  /*9d80*/  @P0 BRA `(.L_x_5285) ;  /* 0x000011d000000947 */ /* 0x000fea0003800000 */
[----:B----4-:R-:W4:Y:S01]  /*9d90*/  S2R R0, SR_CTAID.X ;  /* 0x0000000000007919 */ /* 0x010f220000002500 */
[----:B------:R-:W-:Y:S01]  /*9da0*/  PRMT R3, R22, 0x9910, RZ ;  /* 0x0000991016037816 */ /* 0x000fe200000000ff */
[----:B----4-:R-:W-:-:S04]  /*9db0*/  IMAD R0, R0, 0x200, R33 ;  /* 0x0000020000007824 */ /* 0x010fc800078e0221 */
        /* <DEDUP_REMOVED lines=15> */
[----:B------:R-:W-:Y:S01]  /*9eb0*/  IADD3 R23, R33, 0x80, RZ ;  /* 0x0000008021177810 */ /* 0x000fe20007ffe0ff */
[----:B0-----:R0:W-:Y:S01]  /*9ec0*/  STG.E.U8 [R8.64], R5 ;  /* 0x0000000508007986 */ /* 0x0011e2000c101124 */
[----:B------:R-:W-:Y:S05]  /*9ed0*/  BRA `(.L_x_5285) ;  /* 0x0000108000007947 */ /* 0x000fea0003800000 */
.L_x_5289:
[----:B------:R-:W0:Y:S01]  /*9ee0*/  F2I.S64.F64.TRUNC R4, R4 ;  /* 0x0000000400047311 */ /* 0x000e22000030d900 */
[----:B------:R-:W-:Y:S01]  /*9ef0*/  IADD3 R23, R33, 0x80, RZ ;  /* 0x0000008021177810 */ /* 0x000fe20007ffe0ff */
[----:B0-----:R-:W-:-:S05]  /*9f00*/  IMAD.MOV.U32 R3, RZ, RZ, R4 ;  /* 0x000000ffff037224 */ /* 0x001fca00078e0004 */
[----:B------:R0:W-:Y:S01]  /*9f10*/  STG.E.U8 [R8.64], R3 ;  /* 0x0000000308007986 */ /* 0x0001e2000c101124 */
[----:B------:R-:W-:Y:S05]  /*9f20*/  BRA `(.L_x_5285) ;  /* 0x0000103000007947 */ /* 0x000fea0003800000 */
.L_x_5288:
[----:B------:R-:W-:-:S13]  /*9f30*/  ISETP.NE.AND P0, PT, R0, 0x2, PT ;  /* 0x000000020000780c */ /* 0x000fda0003f05270 */
[----:B------:R-:W-:Y:S05]  /*9f40*/  @!P0 BRA `(.L_x_5291) ;  /* 0x000000c000008947 */ /* 0x000fea0003800000 */
[----:B------:R-:W-:-:S13]  /*9f50*/  ISETP.NE.AND P0, PT, R0, 0x3, PT ;  /* 0x000000030000780c */ /* 0x000fda0003f05270 */
[----:B------:R-:W-:Y:S05]  /*9f60*/  @!P0 BRA `(.L_x_5292) ;  /* 0x0000006000008947 */ /* 0x000fea0003800000 */
[----:B------:R-:W-:-:S13]  /*9f70*/  ISETP.NE.AND P0, PT, R0, 0x4, PT ;  /* 0x000000040000780c */ /* 0x000fda0003f05270 */
[----:B------:R-:W-:Y:S05]  /*9f80*/  @P0 BRA `(.L_x_5290) ;  /* 0x00000e1000000947 */ /* 0x000fea0003800000 */
[----:B------:R-:W0:Y:S01]  /*9f90*/  F2I.S64.F64.TRUNC R4, R4 ;  /* 0x0000000400047311 */ /* 0x000e22000030d900 */
[----:B------:R-:W-:Y:S01]  /*9fa0*/  IADD3 R23, R33, 0x80, RZ ;  /* 0x0000008021177810 */ /* 0x000fe20007ffe0ff */
[----:B0-----:R0:W-:Y:S01]  /*9fb0*/  STG.E.64 [R8.64], R4 ;  /* 0x0000000408007986 */ /* 0x0011e2000c101b24 */
[----:B------:R-:W-:Y:S05]  /*9fc0*/  BRA `(.L_x_5285) ;  /* 0x00000f9000007947 */ /* 0x000fea0003800000 */
.L_x_5292:
[----:B------:R-:W0:Y:S01]  /*9fd0*/  F2I.F64.TRUNC R5, R4 ;  /* 0x0000000400057311 */ /* 0x000e22000030d100 */
[----:B------:R-:W-:Y:S01]  /*9fe0*/  IADD3 R23, R33, 0x80, RZ ;  /* 0x0000008021177810 */ /* 0x000fe20007ffe0ff */
[----:B0-----:R0:W-:Y:S01]  /*9ff0*/  STG.E [R8.64], R5 ;  /* 0x0000000508007986 */ /* 0x0011e2000c101924 */
[----:B------:R-:W-:Y:S05]  /*a000*/  BRA `(.L_x_5285) ;  /* 0x00000f5000007947 */ /* 0x000fea0003800000 */
.L_x_5291:
[----:B------:R-:W0:Y:S01]  /*a010*/  F2I.F64.TRUNC R5, R4 ;  /* 0x0000000400057311 */ /* 0x000e22000030d100 */
[----:B------:R-:W-:Y:S01]  /*a020*/  IADD3 R23, R33, 0x80, RZ ;  /* 0x0000008021177810 */ /* 0x000fe20007ffe0ff */
[----:B0-----:R0:W-:Y:S01]  /*a030*/  STG.E.U16 [R8.64], R5 ;  /* 0x0000000508007986 */ /* 0x0011e2000c101524 */
[----:B------:R-:W-:Y:S05]  /*a040*/  BRA `(.L_x_5285) ;  /* 0x00000f1000007947 */ /* 0x000fea0003800000 */
.L_x_5287:
        /* <DEDUP_REMOVED lines=8> */
[----:B------:R-:W-:-:S13]  /*a0d0*/  IADD3 R23, R33, 0x80, RZ ;  /* 0x0000008021177810 */ /* 0x000fda0007ffe0ff */
[----:B0-----:R-:W-:-:S05]  /*a0e0*/  @!P0 FMUL R3, R3, 1.175494350822287508e-38 ;  /* 0x0080000003038820 */ /* 0x001fca0000400000 */
[----:B------:R0:W-:Y:S01]  /*a0f0*/  STG.E [R8.64], R3 ;  /* 0x0000000308007986 */ /* 0x0001e2000c101924 */
[----:B------:R-:W-:Y:S05]  /*a100*/  BRA `(.L_x_5285) ;  /* 0x00000e5000007947 */ /* 0x000fea0003800000 */
.L_x_5294:
[----:B------:R-:W0:Y:S01]  /*a110*/  F2F.F32.F64 R0, R4 ;  /* 0x0000000400007310 */ /* 0x000e220000301000 */
[----:B------:R-:W0:Y:S01]  /*a120*/  DSETP.GEU.AND P0, PT, |R4|, c[0x2][0x130], PT ;  /* 0x00804c000400762a */ /* 0x000e220003f0e200 */
[----:B------:R-:W-:-:S13]  /*a130*/  IADD3 R23, R33, 0x80, RZ ;  /* 0x0000008021177810 */ /* 0x000fda0007ffe0ff */
[----:B0-----:R-:W-:-:S05]  /*a140*/  @!P0 FMUL R0, R0, 1.175494350822287508e-38 ;  /* 0x0080000000008820 */ /* 0x001fca0000400000 */
[----:B------:R-:W-:-:S05]  /*a150*/  F2FP.PACK_AB R0, RZ, R0 ;  /* 0x00000000ff00723e */ /* 0x000fca00000000ff */
[----:B------:R0:W-:Y:S01]  /*a160*/  STG.E.U16 [R8.64], R0 ;  /* 0x0000000008007986 */ /* 0x0001e2000c101524 */
[----:B------:R-:W-:Y:S05]  /*a170*/  BRA `(.L_x_5285) ;  /* 0x00000de000007947 */ /* 0x000fea0003800000 */
.L_x_5293:
        /* <DEDUP_REMOVED lines=8> */
[----:B------:R-:W-:-:S03]  /*a200*/  IADD3 R23, R33, 0x80, RZ ;  /* 0x0000008021177810 */ /* 0x000fc60007ffe0ff */
[----:B------:R-:W4:-:S03]  /*a210*/  DSETP.GEU.AND P1, PT, |R4|, c[0x2][0x130], PT ;  /* 0x00804c000400762a */ /* 0x000f060003f2e200 */
[----:B------:R-:W4:Y:S07]  /*a220*/  F2F.F32.F64 R10, R4 ;  /* 0x00000004000a7310 */ /* 0x000f2e0000301000 */
[----:B0-----:R-:W-:-:S04]  /*a230*/  @!P0 FMUL R11, R11, 1.175494350822287508e-38 ;  /* 0x008000000b0b8820 */ /* 0x001fc80000400000 */
[----:B----4-:R-:W-:-:S05]  /*a240*/  @!P1 FMUL R10, R10, 1.175494350822287508e-38 ;  /* 0x008000000a0a9820 */ /* 0x010fca0000400000 */
[----:B------:R0:W-:Y:S01]  /*a250*/  STG.E.64 [R8.64], R10 ;  /* 0x0000000a08007986 */ /* 0x0001e2000c101b24 */
[----:B------:R-:W-:Y:S05]  /*a260*/  BRA `(.L_x_5285) ;  /* 0x00000cf000007947 */ /* 0x000fea0003800000 */
.L_x_5296:
[----:B------:R-:W0:Y:S01]  /*a270*/  F2F.F32.F64 R3, R4 ;  /* 0x0000000400037310 */ /* 0x000e220000301000 */
[----:B------:R-:W0:Y:S01]  /*a280*/  DSETP.GEU.AND P0, PT, |R4|, c[0x2][0x130], PT ;  /* 0x00804c000400762a */ /* 0x000e220003f0e200 */
[----:B------:R-:W-:-:S03]  /*a290*/  IADD3 R23, R33, 0x80, RZ ;  /* 0x0000008021177810 */ /* 0x000fc60007ffe0ff */
[----:B------:R-:W4:-:S03]  /*a2a0*/  DSETP.GEU.AND P1, PT, |R6|, c[0x2][0x130], PT ;  /* 0x00804c000600762a */ /* 0x000f060003f2e200 */
[----:B------:R-:W4:Y:S07]  /*a2b0*/  F2F.F32.F64 R0, R6 ;  /* 0x0000000600007310 */ /* 0x000f2e0000301000 */
[----:B0-----:R-:W-:-:S04]  /*a2c0*/  @!P0 FMUL R3, R3, 1.175494350822287508e-38 ;  /* 0x0080000003038820 */ /* 0x001fc80000400000 */
[----:B----4-:R-:W-:-:S05]  /*a2d0*/  @!P1 FMUL R0, R0, 1.175494350822287508e-38 ;  /* 0x0080000000009820 */ /* 0x010fca0000400000 */
[----:B------:R-:W-:-:S05]  /*a2e0*/  F2FP.PACK_AB R3, R0, R3 ;  /* 0x000000030003723e */ /* 0x000fca00000000ff */
[----:B------:R0:W-:Y:S01]  /*a2f0*/  STG.E [R8.64], R3 ;  /* 0x0000000308007986 */ /* 0x0001e2000c101924 */
[----:B------:R-:W-:Y:S05]  /*a300*/  BRA `(.L_x_5285) ;  /* 0x00000c5000007947 */ /* 0x000fea0003800000 */
.L_x_5295:
[----:B------:R0:W-:Y:S01]  /*a310*/  STG.E.64 [R8.64], R4 ;  /* 0x0000000408007986 */ /* 0x0001e2000c101b24 */
[----:B------:R-:W-:Y:S01]  /*a320*/  IADD3 R23, R33, 0x80, RZ ;  /* 0x0000008021177810 */ /* 0x000fe20007ffe0ff */
[----:B------:R-:W-:Y:S05]  /*a330*/  BRA `(.L_x_5285) ;  /* 0x00000c2000007947 */ /* 0x000fea0003800000 */
.L_x_5286:
        /* <DEDUP_REMOVED lines=9> */
[----:B------:R-:W-:-:S05]  /*a3d0*/  IADD3 R23, R33, 0x80, RZ ;  /* 0x0000008021177810 */ /* 0x000fca0007ffe0ff */
[----:B0-----:R-:W0:-:S06]  /*a3e0*/  DSETP.NEU.OR P0, PT, R4, RZ, P0 ;  /* 0x000000ff0400722a */ /* 0x001e0c000070d400 */
[----:B0-----:R-:W-:-:S05]  /*a3f0*/  SEL R3, RZ, 0x1, !P0 ;  /* 0x00000001ff037807 */ /* 0x001fca0004000000 */
[----:B------:R0:W-:Y:S01]  /*a400*/  STG.E.U8 [R8.64], R3 ;  /* 0x0000000308007986 */ /* 0x0001e2000c101124 */
[----:B------:R-:W-:Y:S05]  /*a410*/  BRA `(.L_x_5285) ;  /* 0x00000b4000007947 */ /* 0x000fea0003800000 */
.L_x_5299:
[----:B------:R0:W-:Y:S01]  /*a420*/  STG.E.128 [R8.64], R4 ;  /* 0x0000000408007986 */ /* 0x0001e2000c101d24 */
[----:B------:R-:W-:Y:S01]  /*a430*/  IADD3 R23, R33, 0x80, RZ ;  /* 0x0000008021177810 */ /* 0x000fe20007ffe0ff */
[----:B------:R-:W-:Y:S05]  /*a440*/  BRA `(.L_x_5285) ;  /* 0x00000b1000007947 */ /* 0x000fea0003800000 */
.L_x_5298:
        /* <DEDUP_REMOVED lines=23> */
.L_x_5303:
[----:B------:R-:W-:Y:S05]  /*a5c0*/  BSYNC B0 ;  /* 0x0000000000007941 */ /* 0x000fea0003800000 */
.L_x_5302:
[----:B------:R-:W-:Y:S02]  /*a5d0*/  LOP3.LUT R7, R0, R7, RZ, 0xfc, !PT ;  /* 0x0000000700077212 */ /* 0x000fe400078efcff */
[----:B------:R-:W-:-:S03]  /*a5e0*/  IADD3 R23, R33, 0x80, RZ ;  /* 0x0000008021177810 */ /* 0x000fc60007ffe0ff */
[----:B------:R0:W-:Y:S01]  /*a5f0*/  STG.E.U8 [R8.64], R7 ;  /* 0x0000000708007986 */ /* 0x0001e2000c101124 */
[----:B------:R-:W-:Y:S05]  /*a600*/  BRA `(.L_x_5285) ;  /* 0x0000095000007947 */ /* 0x000fea0003800000 */
.L_x_5301:
        /* <DEDUP_REMOVED lines=15> */
.L_x_5305:
[----:B------:R-:W-:Y:S01]  /*a700*/  IMAD.MOV.U32 R0, RZ, RZ, 0x7f ;  /* 0x0000007fff007424 */ /* 0x000fe200078e00ff */
[----:B------:R-:W-:-:S04]  /*a710*/  ISETP.GT.U32.AND P0, PT, R3, 0x7f800000, PT ;  /* 0x7f8000000300780c */ /* 0x000fc80003f04070 */
[----:B------:R-:W-:-:S04]  /*a720*/  SEL R0, R0, 0x7c, P0 ;  /* 0x0000007c00007807 */ /* 0x000fc80000000000 */
.L_x_5306:
[----:B------:R-:W-:Y:S05]  /*a730*/  BSYNC B0 ;  /* 0x0000000000007941 */ /* 0x000fea0003800000 */
.L_x_5304:
[----:B------:R-:W-:Y:S02]  /*a740*/  LOP3.LUT R3, R7, 0x80000000, RZ, 0xc0, !PT ;  /* 0x8000000007037812 */ /* 0x000fe400078ec0ff */
[----:B------:R-:W-:Y:S02]  /*a750*/  IADD3 R23, R33, 0x80, RZ ;  /* 0x0000008021177810 */ /* 0x000fe40007ffe0ff */
[----:B------:R-:W-:-:S04]  /*a760*/  SHF.R.U32.HI R3, RZ, 0x18, R3 ;  /* 0x00000018ff037819 */ /* 0x000fc80000011603 */
[----:B------:R-:W-:-:S05]  /*a770*/  LOP3.LUT R3, R0, R3, RZ, 0xfc, !PT ;  /* 0x0000000300037212 */ /* 0x000fca00078efcff */
[----:B------:R0:W-:Y:S01]  /*a780*/  STG.E.U8 [R8.64], R3 ;  /* 0x0000000308007986 */ /* 0x0001e2000c101124 */
[----:B------:R-:W-:Y:S05]  /*a790*/  BRA `(.L_x_5285) ;  /* 0x000007c000007947 */ /* 0x000fea0003800000 */
.L_x_5300:
[----:B------:R-:W0:Y:S01]  /*a7a0*/  F2F.F32.F64 R0, R4 ;  /* 0x0000000400007310 */ /* 0x000e220000301000 */
[----:B------:R-:W0:Y:S01]  /*a7b0*/  DSETP.GEU.AND P0, PT, |R4|, c[0x2][0x130], PT ;  /* 0x00804c000400762a */ /* 0x000e220003f0e200 */
[----:B------:R-:W-:-:S13]  /*a7c0*/  IADD3 R23, R33, 0x80, RZ ;  /* 0x0000008021177810 */ /* 0x000fda0007ffe0ff */
[----:B0-----:R-:W-:-:S05]  /*a7d0*/  @!P0 FMUL R0, R0, 1.175494350822287508e-38 ;  /* 0x0080000000008820 */ /* 0x001fca0000400000 */
[----:B------:R-:W-:-:S05]  /*a7e0*/  F2FP.BF16.PACK_AB R0, RZ, R0 ;  /* 0x00000000ff00723e */ /* 0x000fca00000010ff */
[----:B------:R0:W-:Y:S01]  /*a7f0*/  STG.E.U16 [R8.64], R0 ;  /* 0x0000000008007986 */ /* 0x0001e2000c101524 */
[----:B------:R-:W-:Y:S05]  /*a800*/  BRA `(.L_x_5285) ;  /* 0x0000075000007947 */ /* 0x000fea0003800000 */
.L_x_5297:
        /* <DEDUP_REMOVED lines=9> */
[----:B------:R-:W-:Y:S01]  /*a8a0*/  IADD3 R23, R33, 0x80, RZ ;  /* 0x0000008021177810 */ /* 0x000fe20007ffe0ff */
[----:B0-----:R0:W-:Y:S01]  /*a8b0*/  STG.E.U16 [R8.64], R5 ;  /* 0x0000000508007986 */ /* 0x0011e2000c101524 */
[----:B------:R-:W-:Y:S05]  /*a8c0*/  BRA `(.L_x_5285) ;  /* 0x0000069000007947 */ /* 0x000fea0003800000 */
.L_x_5309:
        /* <DEDUP_REMOVED lines=19> */
.L_x_5312:
[----:B------:R-:W-:-:S04]  /*aa00*/  LOP3.LUT R0, R7, 0x80000000, RZ, 0xc0, !PT ;  /* 0x8000000007007812 */ /* 0x000fc800078ec0ff */
[----:B------:R-:W-:-:S04]  /*aa10*/  SHF.R.U32.HI R0, RZ, 0x18, R0 ;  /* 0x00000018ff007819 */ /* 0x000fc80000011600 */
[----:B------:R-:W-:Y:S02]  /*aa20*/  LOP3.LUT R0, R3, R0, RZ, 0xfc, !PT ;  /* 0x0000000003007212 */ /* 0x000fe400078efcff */
.L_x_5311:
[----:B------:R-:W-:Y:S05]  /*aa30*/  BSYNC B0 ;  /* 0x0000000000007941 */ /* 0x000fea0003800000 */
.L_x_5310:
[----:B------:R0:W-:Y:S01]  /*aa40*/  STG.E.U8 [R8.64], R0 ;  /* 0x0000000008007986 */ /* 0x0001e2000c101124 */
[----:B------:R-:W-:Y:S01]  /*aa50*/  IADD3 R23, R33, 0x80, RZ ;  /* 0x0000008021177810 */ /* 0x000fe20007ffe0ff */
[----:B------:R-:W-:Y:S05]  /*aa60*/  BRA `(.L_x_5285) ;  /* 0x000004f000007947 */ /* 0x000fea0003800000 */
.L_x_5308:
        /* <DEDUP_REMOVED lines=19> */
.L_x_5315:
[----:B------:R-:W-:-:S04]  /*aba0*/  LOP3.LUT R0, R7, 0x80000000, RZ, 0xc0, !PT ;  /* 0x8000000007007812 */ /* 0x000fc800078ec0ff */
[----:B------:R-:W-:-:S04]  /*abb0*/  SHF.R.U32.HI R0, RZ, 0x18, R0 ;  /* 0x00000018ff007819 */ /* 0x000fc80000011600 */
[----:B------:R-:W-:Y:S02]  /*abc0*/  LOP3.LUT R0, R3, R0, RZ, 0xfc, !PT ;  /* 0x0000000003007212 */ /* 0x000fe400078efcff */
.L_x_5314:
[----:B------:R-:W-:Y:S05]  /*abd0*/  BSYNC B0 ;  /* 0x0000000000007941 */ /* 0x000fea0003800000 */
.L_x_5313:
[----:B------:R0:W-:Y:S01]  /*abe0*/  STG.E.U8 [R8.64], R0 ;  /* 0x0000000008007986 */ /* 0x0001e2000c101124 */
[----:B------:R-:W-:Y:S01]  /*abf0*/  IADD3 R23, R33, 0x80, RZ ;  /* 0x0000008021177810 */ /* 0x000fe20007ffe0ff */
[----:B------:R-:W-:Y:S05]  /*ac00*/  BRA `(.L_x_5285) ;  /* 0x0000035000007947 */ /* 0x000fea0003800000 */
.L_x_5307:
        /* <DEDUP_REMOVED lines=8> */
[----:B------:R-:W-:-:S13]  /*ac90*/  IADD3 R23, R33, 0x80, RZ ;  /* 0x0000008021177810 */ /* 0x000fda0007ffe0ff */
        /* <DEDUP_REMOVED lines=16> */
.L_x_5290:
        /* <DEDUP_REMOVED lines=18> */
[----:B0123--:R-:W-:Y:S05]  /*aec0*/  CALL.ABS.NOINC R14 ;  /* 0x000000000e007343 */ /* 0x00ffea0003c00000 */
[----:B------:R-:W-:Y:S01]  /*aed0*/  IADD3 R23, R33, 0x80, RZ ;  /* 0x0000008021177810 */ /* 0x000fe20007ffe0ff */
[----:B------:R-:W-:Y:S05]  /*aee0*/  BRA `(.L_x_5285) ;  /* 0x0000007000007947 */ /* 0x000fea0003800000 */
.L_x_5317:
[----:B------:R-:W0:Y:S01]  /*aef0*/  F2I.U64.F64.TRUNC R4, R4 ;  /* 0x0000000400047311 */ /* 0x000e22000030d800 */
[----:B------:R-:W-:Y:S01]  /*af00*/  IADD3 R23, R33, 0x80, RZ ;  /* 0x0000008021177810 */ /* 0x000fe20007ffe0ff */
[----:B0-----:R0:W-:Y:S01]  /*af10*/  STG.E.64 [R8.64], R4 ;  /* 0x0000000408007986 */ /* 0x0011e2000c101b24 */
[----:B------:R-:W-:Y:S05]  /*af20*/  BRA `(.L_x_5285) ;  /* 0x0000003000007947 */ /* 0x000fea0003800000 */
.L_x_5316:
[----:B------:R-:W0:Y:S01]  /*af30*/  F2I.U32.F64.TRUNC R5, R4 ;  /* 0x0000000400057311 */ /* 0x000e22000030d000 */
[----:B------:R-:W-:Y:S01]  /*af40*/  IADD3 R23, R33, 0x80, RZ ;  /* 0x0000008021177810 */ /* 0x000fe20007ffe0ff */
[----:B0-----:R0:W-:Y:S06]  /*af50*/  STG.E [R8.64], R5 ;  /* 0x0000000508007986 */ /* 0x0011ec000c101924 */
.L_x_5285:
[----:B----4-:R-:W-:Y:S05]  /*af60*/  BSYNC B6 ;  /* 0x0000000000067941 */ /* 0x010fea0003800000 */
.L_x_5284:
[----:B------:R-:W-:Y:S01]  /*af70*/  ISETP.GE.AND P0, PT, R23, R2, PT ;  /* 0x000000021700720c */ /* 0x000fe20003f06270 */
[----:B------:R-:W-:-:S12]  /*af80*/  BSSY B6, `(.L_x_5318) ;  /* 0x0000214000067945 */ /* 0x000fd80003800000 */
[----:B------:R-:W-:Y:S05]  /*af90*/  @P0 BRA `(.L_x_5319) ;  /* 0x0000212000000947 */ /* 0x000fea0003800000 */
[----:B0-----:R-:W0:Y:S01]  /*afa0*/  S2R R0, SR_CTAID.X ;  /* 0x0000000000007919 */ /* 0x001e220000002500 */
[----:B------:R-:W-:Y:S01]  /*afb0*/  PRMT R3, R22, 0x9910, RZ ;  /* 0x0000991016037816 */ /* 0x000fe200000000ff */
[----:B0-----:R-:W-:-:S04]  /*afc0*/  IMAD R0, R0, 0x200, R23 ;  /* 0x0000020000007824 */ /* 0x001fc800078e0217 */
        /* <DEDUP_REMOVED lines=17> */
.L_x_5323:
[----:B--2---:R-:W0:Y:S02]  /*b0e0*/  F2I.S64.F64.TRUNC R28, R28 ;  /* 0x0000001c001c7311 */ /* 0x004e24000030d900 */
[----:B0-----:R-:W-:-:S05]  /*b0f0*/  IMAD.MOV.U32 R3, RZ, RZ, R28 ;  /* 0x000000ffff037224 */ /* 0x001fca00078e001c */
[----:B------:R0:W-:Y:S01]  /*b100*/  STG.E.U8 [R4.64], R3 ;  /* 0x0000000304007986 */ /* 0x0001e2000c101124 */
[----:B------:R-:W-:Y:S05]  /*b110*/  BRA `(.L_x_5325) ;  /* 0x00000ef000007947 */ /* 0x000fea0003800000 */
.L_x_5322:
        /* <DEDUP_REMOVED lines=9> */
.L_x_5327:
[----:B--2---:R-:W0:Y:S02]  /*b1b0*/  F2I.F64.TRUNC R29, R28 ;  /* 0x0000001c001d7311 */ /* 0x004e24000030d100 */
[----:B0-----:R0:W-:Y:S01]  /*b1c0*/  STG.E [R4.64], R29 ;  /* 0x0000001d04007986 */ /* 0x0011e2000c101924 */
[----:B------:R-:W-:Y:S05]  /*b1d0*/  BRA `(.L_x_5325) ;  /* 0x00000e3000007947 */ /* 0x000fea0003800000 */
.L_x_5326:
[----:B--2---:R-:W0:Y:S02]  /*b1e0*/  F2I.F64.TRUNC R29, R28 ;  /* 0x0000001c001d7311 */ /* 0x004e24000030d100 */
[----:B0-----:R0:W-:Y:S01]  /*b1f0*/  STG.E.U16 [R4.64], R29 ;  /* 0x0000001d04007986 */ /* 0x0011e2000c101524 */
[----:B------:R-:W-:Y:S05]  /*b200*/  BRA `(.L_x_5325) ;  /* 0x00000e0000007947 */ /* 0x000fea0003800000 */
.L_x_5321:
        /* <DEDUP_REMOVED lines=11> */
.L_x_5329:
[----:B--2---:R-:W0:Y:S01]  /*b2c0*/  F2F.F32.F64 R0, R28 ;  /* 0x0000001c00007310 */ /* 0x004e220000301000 */
[----:B------:R-:W0:-:S14]  /*b2d0*/  DSETP.GEU.AND P0, PT, |R28|, c[0x2][0x130], PT ;  /* 0x00804c001c00762a */ /* 0x000e1c0003f0e200 */
[----:B0-----:R-:W-:-:S05]  /*b2e0*/  @!P0 FMUL R0, R0, 1.175494350822287508e-38 ;  /* 0x0080000000008820 */ /* 0x001fca0000400000 */
[----:B------:R-:W-:-:S05]  /*b2f0*/  F2FP.PACK_AB R0, RZ, R0 ;  /* 0x00000000ff00723e */ /* 0x000fca00000000ff */
[----:B------:R0:W-:Y:S01]  /*b300*/  STG.E.U16 [R4.64], R0 ;  /* 0x0000000004007986 */ /* 0x0001e2000c101524 */
[----:B------:R-:W-:Y:S05]  /*b310*/  BRA `(.L_x_5325) ;  /* 0x00000cf000007947 */ /* 0x000fea0003800000 */
.L_x_5328:
[----:B------:R-:W-:-:S13]  /*b320*/  ISETP.NE.AND P0, PT, R0, 0x7, PT ;  /* 0x000000070000780c */ /* 0x000fda0003f05270 */
[----:B------:R-:W-:Y:S05]  /*b330*/  @!P0 BRA `(.L_x_5330) ;  /* 0x0000015000008947 */ /* 0x000fea0003800000 */
[----:B------:R-:W-:-:S13]  /*b340*/  ISETP.NE.AND P0, PT, R0, 0x8, PT ;  /* 0x000000080000780c */ /* 0x000fda0003f05270 */
[----:B------:R-:W-:Y:S05]  /*b350*/  @!P0 BRA `(.L_x_5331) ;  /* 0x000000a000008947 */ /* 0x000fea0003800000 */
[----:B------:R-:W-:-:S13]  /*b360*/  ISETP.NE.AND P0, PT, R0, 0x9, PT ;  /* 0x000000090000780c */ /* 0x000fda0003f05270 */
[----:B------:R-:W-:Y:S05]  /*b370*/  @P0 BRA `(.L_x_5324) ;  /* 0x00000b0000000947 */ /* 0x000fea0003800000 */
[----:B------:R-:W0:Y:S01]  /*b380*/  F2F.F32.F64 R7, R30 ;  /* 0x0000001e00077310 */ /* 0x000e220000301000 */
[----:B------:R-:W0:-:S04]  /*b390*/  DSETP.GEU.AND P0, PT, |R30|, c[0x2][0x130], PT ;  /* 0x00804c001e00762a */ /* 0x000e080003f0e200 */
[----:B--2---:R-:W2:-:S03]  /*b3a0*/  DSETP.GEU.AND P1, PT, |R28|, c[0x2][0x130], PT ;  /* 0x00804c001c00762a */ /* 0x004e860003f2e200 */
[----:B------:R-:W2:Y:S07]  /*b3b0*/  F2F.F32.F64 R6, R28 ;  /* 0x0000001c00067310 */ /* 0x000eae0000301000 */
[----:B0-----:R-:W-:-:S04]  /*b3c0*/  @!P0 FMUL R7, R7, 1.175494350822287508e-38 ;  /* 0x0080000007078820 */ /* 0x001fc80000400000 */
[----:B--2---:R-:W-:-:S05]  /*b3d0*/  @!P1 FMUL R6, R6, 1.175494350822287508e-38 ;  /* 0x0080000006069820 */ /* 0x004fca0000400000 */
[----:B------:R0:W-:Y:S01]  /*b3e0*/  STG.E.64 [R4.64], R6 ;  /* 0x0000000604007986 */ /* 0x0001e2000c101b24 */
[----:B------:R-:W-:Y:S05]  /*b3f0*/  BRA `(.L_x_5325) ;  /* 0x00000c1000007947 */ /* 0x000fea0003800000 */
.L_x_5331:
[----:B--2---:R-:W0:Y:S01]  /*b400*/  F2F.F32.F64 R3, R28 ;  /* 0x0000001c00037310 */ /* 0x004e220000301000 */
[----:B------:R-:W0:-:S04]  /*b410*/  DSETP.GEU.AND P0, PT, |R28|, c[0x2][0x130], PT ;  /* 0x00804c001c00762a */ /* 0x000e080003f0e200 */
[----:B------:R-:W2:-:S03]  /*b420*/  DSETP.GEU.AND P1, PT, |R30|, c[0x2][0x130], PT ;  /* 0x00804c001e00762a */ /* 0x000e860003f2e200 */
[----:B------:R-:W2:Y:S07]  /*b430*/  F2F.F32.F64 R0, R30 ;  /* 0x0000001e00007310 */ /* 0x000eae0000301000 */
[----:B0-----:R-:W-:-:S04]  /*b440*/  @!P0 FMUL R3, R3, 1.175494350822287508e-38 ;  /* 0x0080000003038820 */ /* 0x001fc80000400000 */
[----:B--2---:R-:W-:-:S05]  /*b450*/  @!P1 FMUL R0, R0, 1.175494350822287508e-38 ;  /* 0x0080000000009820 */ /* 0x004fca0000400000 */
[----:B------:R-:W-:-:S05]  /*b460*/  F2FP.PACK_AB R3, R0, R3 ;  /* 0x000000030003723e */ /* 0x000fca00000000ff */
[----:B------:R0:W-:Y:S01]  /*b470*/  STG.E [R4.64], R3 ;  /* 0x0000000304007986 */ /* 0x0001e2000c101924 */
[----:B------:R-:W-:Y:S05]  /*b480*/  BRA `(.L_x_5325) ;  /* 0x00000b8000007947 */ /* 0x000fea0003800000 */
.L_x_5330:
[----:B--2---:R0:W-:Y:S01]  /*b490*/  STG.E.64 [R4.64], R28 ;  /* 0x0000001c04007986 */ /* 0x0041e2000c101b24 */
[----:B------:R-:W-:Y:S05]  /*b4a0*/  BRA `(.L_x_5325) ;  /* 0x00000b6000007947 */ /* 0x000fea0003800000 */
.L_x_5320:
        /* <DEDUP_REMOVED lines=9> */
[----:B0-2---:R-:W0:-:S06]  /*b540*/  DSETP.NEU.OR P0, PT, R28, RZ, P0 ;  /* 0x000000ff1c00722a */ /* 0x005e0c000070d400 */
[----:B0-----:R-:W-:-:S05]  /*b550*/  SEL R3, RZ, 0x1, !P0 ;  /* 0x00000001ff037807 */ /* 0x001fca0004000000 */
[----:B------:R0:W-:Y:S01]  /*b560*/  STG.E.U8 [R4.64], R3 ;  /* 0x0000000304007986 */ /* 0x0001e2000c101124 */
[----:B------:R-:W-:Y:S05]  /*b570*/  BRA `(.L_x_5325) ;  /* 0x00000a9000007947 */ /* 0x000fea0003800000 */
.L_x_5334:
[----:B--2---:R0:W-:Y:S01]  /*b580*/  STG.E.128 [R4.64], R28 ;  /* 0x0000001c04007986 */ /* 0x0041e2000c101d24 */
[----:B------:R-:W-:Y:S05]  /*b590*/  BRA `(.L_x_5325) ;  /* 0x00000a7000007947 */ /* 0x000fea0003800000 */
.L_x_5333:
        /* <DEDUP_REMOVED lines=23> */
.L_x_5338:
[----:B------:R-:W-:Y:S05]  /*b710*/  BSYNC B0 ;  /* 0x0000000000007941 */ /* 0x000fea0003800000 */
.L_x_5337:
[----:B------:R-:W-:-:S05]  /*b720*/  LOP3.LUT R7, R0, R7, RZ, 0xfc, !PT ;  /* 0x0000000700077212 */ /* 0x000fca00078efcff */
[----:B------:R0:W-:Y:S01]  /*b730*/  STG.E.U8 [R4.64], R7 ;  /* 0x0000000704007986 */ /* 0x0001e2000c101124 */
[----:B------:R-:W-:Y:S05]  /*b740*/  BRA `(.L_x_5325) ;  /* 0x000008c000007947 */ /* 0x000fea0003800000 */
.L_x_5336:
        /* <DEDUP_REMOVED lines=15> */
.L_x_5340:
[----:B------:R-:W-:Y:S01]  /*b840*/  IMAD.MOV.U32 R0, RZ, RZ, 0x7f ;  /* 0x0000007fff007424 */ /* 0x000fe200078e00ff */
[----:B------:R-:W-:-:S04]  /*b850*/  ISETP.GT.U32.AND P0, PT, R3, 0x7f800000, PT ;  /* 0x7f8000000300780c */ /* 0x000fc80003f04070 */
[----:B------:R-:W-:-:S04]  /*b860*/  SEL R0, R0, 0x7c, P0 ;  /* 0x0000007c00007807 */ /* 0x000fc80000000000 */
.L_x_5341:
[----:B------:R-:W-:Y:S05]  /*b870*/  BSYNC B0 ;  /* 0x0000000000007941 */ /* 0x000fea0003800000 */
.L_x_5339:
[----:B------:R-:W-:-:S04]  /*b880*/  LOP3.LUT R3, R7, 0x80000000, RZ, 0xc0, !PT ;  /* 0x8000000007037812 */ /* 0x000fc800078ec0ff */
[----:B------:R-:W-:-:S04]  /*b890*/  SHF.R.U32.HI R3, RZ, 0x18, R3 ;  /* 0x00000018ff037819 */ /* 0x000fc80000011603 */
[----:B------:R-:W-:-:S05]  /*b8a0*/  LOP3.LUT R3, R0, R3, RZ, 0xfc, !PT ;  /* 0x0000000300037212 */ /* 0x000fca00078efcff */
[----:B------:R0:W-:Y:S01]  /*b8b0*/  STG.E.U8 [R4.64], R3 ;  /* 0x0000000304007986 */ /* 0x0001e2000c101124 */
[----:B------:R-:W-:Y:S05]  /*b8c0*/  BRA `(.L_x_5325) ;  /* 0x0000074000007947 */ /* 0x000fea0003800000 */
.L_x_5335:
[----:B--2---:R-:W0:Y:S01]  /*b8d0*/  F2F.F32.F64 R0, R28 ;  /* 0x0000001c00007310 */ /* 0x004e220000301000 */
[----:B------:R-:W0:-:S14]  /*b8e0*/  DSETP.GEU.AND P0, PT, |R28|, c[0x2][0x130], PT ;  /* 0x00804c001c00762a */ /* 0x000e1c0003f0e200 */
[----:B0-----:R-:W-:-:S05]  /*b8f0*/  @!P0 FMUL R0, R0, 1.175494350822287508e-38 ;  /* 0x0080000000008820 */ /* 0x001fca0000400000 */
[----:B------:R-:W-:-:S05]  /*b900*/  F2FP.BF16.PACK_AB R0, RZ, R0 ;  /* 0x00000000ff00723e */ /* 0x000fca00000010ff */
[----:B------:R0:W-:Y:S01]  /*b910*/  STG.E.U16 [R4.64], R0 ;  /* 0x0000000004007986 */ /* 0x0001e2000c101524 */
[----:B------:R-:W-:Y:S05]  /*b920*/  BRA `(.L_x_5325) ;  /* 0x000006e000007947 */ /* 0x000fea0003800000 */
.L_x_5332:
        /* <DEDUP_REMOVED lines=11> */
.L_x_5344:
        /* <DEDUP_REMOVED lines=19> */
.L_x_5347:
[----:B------:R-:W-:-:S04]  /*bb10*/  LOP3.LUT R0, R7, 0x80000000, RZ, 0xc0, !PT ;  /* 0x8000000007007812 */ /* 0x000fc800078ec0ff */
[----:B------:R-:W-:-:S04]  /*bb20*/  SHF.R.U32.HI R0, RZ, 0x18, R0 ;  /* 0x00000018ff007819 */ /* 0x000fc80000011600 */
[----:B------:R-:W-:Y:S02]  /*bb30*/  LOP3.LUT R0, R3, R0, RZ, 0xfc, !PT ;  /* 0x0000000003007212 */ /* 0x000fe400078efcff */
.L_x_5346:
[----:B------:R-:W-:Y:S05]  /*bb40*/  BSYNC B0 ;  /* 0x0000000000007941 */ /* 0x000fea0003800000 */
.L_x_5345:
[----:B------:R0:W-:Y:S01]  /*bb50*/  STG.E.U8 [R4.64], R0 ;  /* 0x0000000004007986 */ /* 0x0001e2000c101124 */
[----:B------:R-:W-:Y:S05]  /*bb60*/  BRA `(.L_x_5325) ;  /* 0x000004a000007947 */ /* 0x000fea0003800000 */
.L_x_5343:
        /* <DEDUP_REMOVED lines=19> */
.L_x_5350:
[----:B------:R-:W-:-:S04]  /*bca0*/  LOP3.LUT R0, R7, 0x80000000, RZ, 0xc0, !PT ;  /* 0x8000000007007812 */ /* 0x000fc800078ec0ff */
[----:B------:R-:W-:-:S04]  /*bcb0*/  SHF.R.U32.HI R0, RZ, 0x18, R0 ;  /* 0x00000018ff007819 */ /* 0x000fc80000011600 */
[----:B------:R-:W-:Y:S02]  /*bcc0*/  LOP3.LUT R0, R3, R0, RZ, 0xfc, !PT ;  /* 0x0000000003007212 */ /* 0x000fe400078efcff */
.L_x_5349:
[----:B------:R-:W-:Y:S05]  /*bcd0*/  BSYNC B0 ;  /* 0x0000000000007941 */ /* 0x000fea0003800000 */
.L_x_5348:
[----:B------:R0:W-:Y:S01]  /*bce0*/  STG.E.U8 [R4.64], R0 ;  /* 0x0000000004007986 */ /* 0x0001e2000c101124 */
[----:B------:R-:W-:Y:S05]  /*bcf0*/  BRA `(.L_x_5325) ;  /* 0x0000031000007947 */ /* 0x000fea0003800000 */
.L_x_5342:
        /* <DEDUP_REMOVED lines=24> */
.L_x_5324:
        /* <DEDUP_REMOVED lines=15> */
[----:B--2---:R-:W-:Y:S02]  /*bf70*/  MOV R28, 0x0 ;  /* 0x00000000001c7802 */ /* 0x004fe40000000f00 */
[----:B------:R-:W-:-:S04]  /*bf80*/  IADD3 R20, P0, P1, -R0, R3, R20 ;  /* 0x0000000300147210 */ /* 0x000fc8000791e114 */
[----:B------:R-:W-:-:S04]  /*bf90*/  IADD3.X R21, ~R28, R9, R21, P0, P1 ;  /* 0x000000091c157210 */ /* 0x000fc800007e2515 */
[----:B01-3--:R-:W-:Y:S05]  /*bfa0*/  CALL.ABS.NOINC R14 ;  /* 0x000000000e007343 */ /* 0x00bfea0003c00000 */
[----:B------:R-:W-:Y:S05]  /*bfb0*/  BRA `(.L_x_5325) ;  /* 0x0000005000007947 */ /* 0x000fea0003800000 */
.L_x_5352:
[----:B--2---:R-:W0:Y:S02]  /*bfc0*/  F2I.U64.F64.TRUNC R28, R28 ;  /* 0x0000001c001c7311 */ /* 0x004e24000030d800 */
[----:B0-----:R0:W-:Y:S01]  /*bfd0*/  STG.E.64 [R4.64], R28 ;  /* 0x0000001c04007986 */ /* 0x0011e2000c101b24 */
[----:B------:R-:W-:Y:S05]  /*bfe0*/  BRA `(.L_x_5325) ;  /* 0x0000002000007947 */ /* 0x000fea0003800000 */
.L_x_5351:
[----:B--2---:R-:W0:Y:S02]  /*bff0*/  F2I.U32.F64.TRUNC R29, R28 ;  /* 0x0000001c001d7311 */ /* 0x004e24000030d000 */
[----:B0-----:R0:W-:Y:S02]  /*c000*/  STG.E [R4.64], R29 ;  /* 0x0000001d04007986 */ /* 0x0011e4000c101924 */
.L_x_5325:
[----:B------:R-:W-:-:S04]  /*c010*/  IADD3 R23, R23, 0x80, RZ ;  /* 0x0000008017177810 */ /* 0x000fc80007ffe0ff */
[----:B------:R-:W-:-:S13]  /*c020*/  ISETP.GE.AND P0, PT, R23, R2, PT ;  /* 0x000000021700720c */ /* 0x000fda0003f06270 */
        /* <DEDUP_REMOVED lines=18> */
[----:B-1-3--:R-:W0:Y:S02]  /*c150*/  F2I.F64.TRUNC R25, R24 ;  /* 0x0000001800197311 */ /* 0x00ae24000030d100 */
[----:B0-----:R0:W-:Y:S01]  /*c160*/  STG.E.U8 [R4.64], R25 ;  /* 0x0000001904007986 */ /* 0x0011e2000c101124 */
[----:B------:R-:W-:Y:S05]  /*c170*/  BRA `(.L_x_5358) ;  /* 0x00000f3000007947 */ /* 0x000fea0003800000 */
.L_x_5356:
[----:B-1-3--:R-:W0:Y:S02]  /*c180*/  F2I.S64.F64.TRUNC R24, R24 ;  /* 0x0000001800187311 */ /* 0x00ae24000030d900 */
[----:B0-----:R-:W-:-:S05]  /*c190*/  IMAD.MOV.U32 R3, RZ, RZ, R24 ;  /* 0x000000ffff037224 */ /* 0x001fca00078e0018 */
[----:B------:R0:W-:Y:S01]  /*c1a0*/  STG.E.U8 [R4.64], R3 ;  /* 0x0000000304007986 */ /* 0x0001e2000c101124 */
[----:B------:R-:W-:Y:S05]  /*c1b0*/  BRA `(.L_x_5358) ;  /* 0x00000ef000007947 */ /* 0x000fea0003800000 */
.L_x_5355:
[----:B------:R-:W-:-:S13]  /*c1c0*/  ISETP.NE.AND P0, PT, R0, 0x2, PT ;  /* 0x000000020000780c */ /* 0x000fda0003f05270 */
[----:B------:R-:W-:Y:S05]  /*c1d0*/  @!P0 BRA `(.L_x_5359) ;  /* 0x000000a000008947 */ /* 0x000fea0003800000 */
[----:B------:R-:W-:-:S13]  /*c1e0*/  ISETP.NE.AND P0, PT, R0, 0x3, PT ;  /* 0x000000030000780c */ /* 0x000fda0003f05270 */
[----:B------:R-:W-:Y:S05]  /*c1f0*/  @!P0 BRA `(.L_x_5360) ;  /* 0x0000005000008947 */ /* 0x000fea0003800000 */
[----:B------:R-:W-:-:S13]  /*c200*/  ISETP.NE.AND P0, PT, R0, 0x4, PT ;  /* 0x000000040000780c */ /* 0x000fda0003f05270 */
[----:B------:R-:W-:Y:S05]  /*c210*/  @P0 BRA `(.L_x_5357) ;  /* 0x00000d0000000947 */ /* 0x000fea0003800000 */
[----:B-1-3--:R-:W0:Y:S02]  /*c220*/  F2I.S64.F64.TRUNC R24, R24 ;  /* 0x0000001800187311 */ /* 0x00ae24000030d900 */
[----:B0-----:R0:W-:Y:S01]  /*c230*/  STG.E.64 [R4.64], R24 ;  /* 0x0000001804007986 */ /* 0x0011e2000c101b24 */
[----:B------:R-:W-:Y:S05]  /*c240*/  BRA `(.L_x_5358) ;  /* 0x00000e6000007947 */ /* 0x000fea0003800000 */
.L_x_5360:
[----:B-1-3--:R-:W0:Y:S02]  /*c250*/  F2I.F64.TRUNC R25, R24 ;  /* 0x0000001800197311 */ /* 0x00ae24000030d100 */
[----:B0-----:R0:W-:Y:S01]  /*c260*/  STG.E [R4.64], R25 ;  /* 0x0000001904007986 */ /* 0x0011e2000c101924 */
[----:B------:R-:W-:Y:S05]  /*c270*/  BRA `(.L_x_5358) ;  /* 0x00000e3000007947 */ /* 0x000fea0003800000 */
.L_x_5359:
[----:B-1-3--:R-:W0:Y:S02]  /*c280*/  F2I.F64.TRUNC R25, R24 ;  /* 0x0000001800197311 */ /* 0x00ae24000030d100 */
[----:B0-----:R0:W-:Y:S01]  /*c290*/  STG.E.U16 [R4.64], R25 ;  /* 0x0000001904007986 */ /* 0x0011e2000c101524 */
[----:B------:R-:W-:Y:S05]  /*c2a0*/  BRA `(.L_x_5358) ;  /* 0x00000e0000007947 */ /* 0x000fea0003800000 */
.L_x_5354:
[----:B------:R-:W-:-:S13]  /*c2b0*/  ISETP.GT.AND P0, PT, R0, 0x6, PT ;  /* 0x000000060000780c */ /* 0x000fda0003f04270 */
[----:B------:R-:W-:Y:S05]  /*c2c0*/  @P0 BRA `(.L_x_5361) ;  /* 0x000000f000000947 */ /* 0x000fea0003800000 */
[----:B------:R-:W-:-:S13]  /*c2d0*/  ISETP.NE.AND P0, PT, R0, 0x5, PT ;  /* 0x000000050000780c */ /* 0x000fda0003f05270 */
[----:B------:R-:W-:Y:S05]  /*c2e0*/  @!P0 BRA `(.L_x_5362) ;  /* 0x0000007000008947 */ /* 0x000fea0003800000 */
[----:B------:R-:W-:-:S13]  /*c2f0*/  ISETP.NE.AND P0, PT, R0, 0x6, PT ;  /* 0x000000060000780c */ /* 0x000fda0003f05270 */
[----:B------:R-:W-:Y:S05]  /*c300*/  @P0 BRA `(.L_x_5357) ;  /* 0x00000c1000000947 */ /* 0x000fea0003800000 */
[----:B-1-3--:R-:W0:Y:S01]  /*c310*/  F2F.F32.F64 R3, R24 ;  /* 0x0000001800037310 */ /* 0x00ae220000301000 */
[----:B------:R-:W0:-:S14]  /*c320*/  DSETP.GEU.AND P0, PT, |R24|, c[0x2][0x130], PT ;  /* 0x00804c001800762a */ /* 0x000e1c0003f0e200 */
[----:B0-----:R-:W-:-:S05]  /*c330*/  @!P0 FMUL R3, R3, 1.175494350822287508e-38 ;  /* 0x0080000003038820 */ /* 0x001fca0000400000 */
[----:B------:R0:W-:Y:S01]  /*c340*/  STG.E [R4.64], R3 ;  /* 0x0000000304007986 */ /* 0x0001e2000c101924 */
[----:B------:R-:W-:Y:S05]  /*c350*/  BRA `(.L_x_5358) ;  /* 0x00000d5000007947 */ /* 0x000fea0003800000 */
.L_x_5362:
[----:B-1-3--:R-:W0:Y:S01]  /*c360*/  F2F.F32.F64 R0, R24 ;  /* 0x0000001800007310 */ /* 0x00ae220000301000 */
[----:B------:R-:W0:-:S14]  /*c370*/  DSETP.GEU.AND P0, PT, |R24|, c[0x2][0x130], PT ;  /* 0x00804c001800762a */ /* 0x000e1c0003f0e200 */
[----:B0-----:R-:W-:-:S05]  /*c380*/  @!P0 FMUL R0, R0, 1.175494350822287508e-38 ;  /* 0x0080000000008820 */ /* 0x001fca0000400000 */
[----:B------:R-:W-:-:S05]  /*c390*/  F2FP.PACK_AB R0, RZ, R0 ;  /* 0x00000000ff00723e */ /* 0x000fca00000000ff */
[----:B------:R0:W-:Y:S01]  /*c3a0*/  STG.E.U16 [R4.64], R0 ;  /* 0x0000000004007986 */ /* 0x0001e2000c101524 */
[----:B------:R-:W-:Y:S05]  /*c3b0*/  BRA `(.L_x_5358) ;  /* 0x00000cf000007947 */ /* 0x000fea0003800000 */
.L_x_5361:
        /* <DEDUP_REMOVED lines=8> */
[----:B-1-3--:R-:W1:-:S03]  /*c440*/  DSETP.GEU.AND P1, PT, |R24|, c[0x2][0x130], PT ;  /* 0x00804c001800762a */ /* 0x00ae460003f2e200 */
[----:B------:R-:W1:Y:S07]  /*c450*/  F2F.F32.F64 R6, R24 ;  /* 0x0000001800067310 */ /* 0x000e6e0000301000 */
[----:B0-----:R-:W-:-:S04]  /*c460*/  @!P0 FMUL R7, R7, 1.175494350822287508e-38 ;  /* 0x0080000007078820 */ /* 0x001fc80000400000 */
[----:B-1----:R-:W-:-:S05]  /*c470*/  @!P1 FMUL R6, R6, 1.175494350822287508e-38 ;  /* 0x0080000006069820 */ /* 0x002fca0000400000 */
[----:B------:R0:W-:Y:S01]  /*c480*/  STG.E.64 [R4.64], R6 ;  /* 0x0000000604007986 */ /* 0x0001e2000c101b24 */
[----:B------:R-:W-:Y:S05]  /*c490*/  BRA `(.L_x_5358) ;  /* 0x00000c1000007947 */ /* 0x000fea0003800000 */
.L_x_5364:
[----:B-1-3--:R-:W0:Y:S01]  /*c4a0*/  F2F.F32.F64 R3, R24 ;  /* 0x0000001800037310 */ /* 0x00ae220000301000 */
        /* <DEDUP_REMOVED lines=8> */
.L_x_5363:
[----:B-1-3--:R0:W-:Y:S01]  /*c530*/  STG.E.64 [R4.64], R24 ;  /* 0x0000001804007986 */ /* 0x00a1e2000c101b24 */
[----:B------:R-:W-:Y:S05]  /*c540*/  BRA `(.L_x_5358) ;  /* 0x00000b6000007947 */ /* 0x000fea0003800000 */
.L_x_5353:
        /* <DEDUP_REMOVED lines=9> */
[----:B01-3--:R-:W0:-:S06]  /*c5e0*/  DSETP.NEU.OR P0, PT, R24, RZ, P0 ;  /* 0x000000ff1800722a */ /* 0x00be0c000070d400 */
[----:B0-----:R-:W-:-:S05]  /*c5f0*/  SEL R3, RZ, 0x1, !P0 ;  /* 0x00000001ff037807 */ /* 0x001fca0004000000 */
[----:B------:R0:W-:Y:S01]  /*c600*/  STG.E.U8 [R4.64], R3 ;  /* 0x0000000304007986 */ /* 0x0001e2000c101124 */
[----:B------:R-:W-:Y:S05]  /*c610*/  BRA `(.L_x_5358) ;  /* 0x00000a9000007947 */ /* 0x000fea0003800000 */
.L_x_5367:
[----:B-1-3--:R0:W-:Y:S01]  /*c620*/  STG.E.128 [R4.64], R24 ;  /* 0x0000001804007986 */ /* 0x00a1e2000c101d24 */
[----:B------:R-:W-:Y:S05]  /*c630*/  BRA `(.L_x_5358) ;  /* 0x00000a7000007947 */ /* 0x000fea0003800000 */
.L_x_5366:
[----:B------:R-:W-:-:S13]  /*c640*/  ISETP.NE.AND P0, PT, R0, 0xf, PT ;  /* 0x0000000f0000780c */ /* 0x000fda0003f05270 */
[----:B------:R-:W-:Y:S05]  /*c650*/  @!P0 BRA `(.L_x_5368) ;  /* 0x0000031000008947 */ /* 0x000fea0003800000 */
[----:B------:R-:W-:-:S13]  /*c660*/  ISETP.NE.AND P0, PT, R0, 0x17, PT ;  /* 0x000000170000780c */ /* 0x000fda0003f05270 */
[----:B------:R-:W-:Y:S05]  /*c670*/  @!P0 BRA `(.L_x_5369) ;  /* 0x0000017000008947 */ /* 0x000fea0003800000 */
[----:B------:R-:W-:-:S13]  /*c680*/  ISETP.NE.AND P0, PT, R0, 0x18, PT ;  /* 0x000000180000780c */ /* 0x000fda0003f05270 */
[----:B------:R-:W-:Y:S05]  /*c690*/  @P0 BRA `(.L_x_5357) ;  /* 0x0000088000000947 */ /* 0x000fea0003800000 */
[----:B-1-3--:R-:W0:Y:S01]  /*c6a0*/  F2F.F32.F64 R9, R24 ;  /* 0x0000001800097310 */ /* 0x00ae220000301000 */
        /* <DEDUP_REMOVED lines=16> */
.L_x_5371:
[----:B------:R-:W-:Y:S05]  /*c7b0*/  BSYNC B0 ;  /* 0x0000000000007941 */ /* 0x000fea0003800000 */
.L_x_5370:
[----:B------:R-:W-:-:S05]  /*c7c0*/  LOP3.LUT R7, R0, R7, RZ, 0xfc, !PT ;  /* 0x0000000700077212 */ /* 0x000fca00078efcff */
[----:B------:R0:W-:Y:S01]  /*c7d0*/  STG.E.U8 [R4.64], R7 ;  /* 0x0000000704007986 */ /* 0x0001e2000c101124 */
[----:B------:R-:W-:Y:S05]  /*c7e0*/  BRA `(.L_x_5358) ;  /* 0x000008c000007947 */ /* 0x000fea0003800000 */
.L_x_5369:
[----:B-1-3--:R-:W0:Y:S01]  /*c7f0*/  F2F.F32.F64 R7, R24 ;  /* 0x0000001800077310 */ /* 0x00ae220000301000 */
        /* <DEDUP_REMOVED lines=14> */
.L_x_5373:
[----:B------:R-:W-:Y:S01]  /*c8e0*/  IMAD.MOV.U32 R0, RZ, RZ, 0x7f ;  /* 0x0000007fff007424 */ /* 0x000fe200078e00ff */
[----:B------:R-:W-:-:S04]  /*c8f0*/  ISETP.GT.U32.AND P0, PT, R3, 0x7f800000, PT ;  /* 0x7f8000000300780c */ /* 0x000fc80003f04070 */
[----:B------:R-:W-:-:S04]  /*c900*/  SEL R0, R0, 0x7c, P0 ;  /* 0x0000007c00007807 */ /* 0x000fc80000000000 */
.L_x_5374:
[----:B------:R-:W-:Y:S05]  /*c910*/  BSYNC B0 ;  /* 0x0000000000007941 */ /* 0x000fea0003800000 */
.L_x_5372:
[----:B------:R-:W-:-:S04]  /*c920*/  LOP3.LUT R3, R7, 0x80000000, RZ, 0xc0, !PT ;  /* 0x8000000007037812 */ /* 0x000fc800078ec0ff */
[----:B------:R-:W-:-:S04]  /*c930*/  SHF.R.U32.HI R3, RZ, 0x18, R3 ;  /* 0x00000018ff037819 */ /* 0x000fc80000011603 */
[----:B------:R-:W-:-:S05]  /*c940*/  LOP3.LUT R3, R0, R3, RZ, 0xfc, !PT ;  /* 0x0000000300037212 */ /* 0x000fca00078efcff */
[----:B------:R0:W-:Y:S01]  /*c950*/  STG.E.U8 [R4.64], R3 ;  /* 0x0000000304007986 */ /* 0x0001e2000c101124 */
[----:B------:R-:W-:Y:S05]  /*c960*/  BRA `(.L_x_5358) ;  /* 0x0000074000007947 */ /* 0x000fea0003800000 */
.L_x_5368:
[----:B-1-3--:R-:W0:Y:S01]  /*c970*/  F2F.F32.F64 R0, R24 ;  /* 0x0000001800007310 */ /* 0x00ae220000301000 */
[----:B------:R-:W0:-:S14]  /*c980*/  DSETP.GEU.AND P0, PT, |R24|, c[0x2][0x130], PT ;  /* 0x00804c001800762a */ /* 0x000e1c0003f0e200 */
[----:B0-----:R-:W-:-:S05]  /*c990*/  @!P0 FMUL R0, R0, 1.175494350822287508e-38 ;  /* 0x0080000000008820 */ /* 0x001fca0000400000 */
[----:B------:R-:W-:-:S05]  /*c9a0*/  F2FP.BF16.PACK_AB R0, RZ, R0 ;  /* 0x00000000ff00723e */ /* 0x000fca00000010ff */
[----:B------:R0:W-:Y:S01]  /*c9b0*/  STG.E.U16 [R4.64], R0 ;  /* 0x0000000004007986 */ /* 0x0001e2000c101524 */
[----:B------:R-:W-:Y:S05]  /*c9c0*/  BRA `(.L_x_5358) ;  /* 0x000006e000007947 */ /* 0x000fea0003800000 */
.L_x_5365:
        /* <DEDUP_REMOVED lines=8> */
[----:B-1-3--:R-:W0:Y:S02]  /*ca50*/  F2I.U32.F64.TRUNC R25, R24 ;  /* 0x0000001800197311 */ /* 0x00ae24000030d000 */
[----:B0-----:R0:W-:Y:S01]  /*ca60*/  STG.E.U16 [R4.64], R25 ;  /* 0x0000001904007986 */ /* 0x0011e2000c101524 */
[----:B------:R-:W-:Y:S05]  /*ca70*/  BRA `(.L_x_5358) ;  /* 0x0000063000007947 */ /* 0x000fea0003800000 */
.L_x_5377:
[----:B-1-3--:R-:W0:Y:S01]  /*ca80*/  F2F.F32.F64 R7, R24 ;  /* 0x0000001800077310 */ /* 0x00ae220000301000 */
        /* <DEDUP_REMOVED lines=18> */
.L_x_5380:
[----:B------:R-:W-:-:S04]  /*cbb0*/  LOP3.LUT R0, R7, 0x80000000, RZ, 0xc0, !PT ;  /* 0x8000000007007812 */ /* 0x000fc800078ec0ff */
[----:B------:R-:W-:-:S04]  /*cbc0*/  SHF.R.U32.HI R0, RZ, 0x18, R0 ;  /* 0x00000018ff007819 */ /* 0x000fc80000011600 */
[----:B------:R-:W-:Y:S02]  /*cbd0*/  LOP3.LUT R0, R3, R0, RZ, 0xfc, !PT ;  /* 0x0000000003007212 */ /* 0x000fe400078efcff */
.L_x_5379:
[----:B------:R-:W-:Y:S05]  /*cbe0*/  BSYNC B0 ;  /* 0x0000000000007941 */ /* 0x000fea0003800000 */
.L_x_5378:
[----:B------:R0:W-:Y:S01]  /*cbf0*/  STG.E.U8 [R4.64], R0 ;  /* 0x0000000004007986 */ /* 0x0001e2000c101124 */
[----:B------:R-:W-:Y:S05]  /*cc00*/  BRA `(.L_x_5358) ;  /* 0x000004a000007947 */ /* 0x000fea0003800000 */
.L_x_5376:
        /* <DEDUP_REMOVED lines=19> */
.L_x_5383:
[----:B------:R-:W-:-:S04]  /*cd40*/  LOP3.LUT R0, R7, 0x80000000, RZ, 0xc0, !PT ;  /* 0x8000000007007812 */ /* 0x000fc800078ec0ff */
[----:B------:R-:W-:-:S04]  /*cd50*/  SHF.R.U32.HI R0, RZ, 0x18, R0 ;  /* 0x00000018ff007819 */ /* 0x000fc80000011600 */
[----:B------:R-:W-:Y:S02]  /*cd60*/  LOP3.LUT R0, R3, R0, RZ, 0xfc, !PT ;  /* 0x0000000003007212 */ /* 0x000fe400078efcff */
.L_x_5382:
[----:B------:R-:W-:Y:S05]  /*cd70*/  BSYNC B0 ;  /* 0x0000000000007941 */ /* 0x000fea0003800000 */
.L_x_5381:
[----:B------:R0:W-:Y:S01]  /*cd80*/  STG.E.U8 [R4.64], R0 ;  /* 0x0000000004007986 */ /* 0x0001e2000c101124 */
[----:B------:R-:W-:Y:S05]  /*cd90*/  BRA `(.L_x_5358) ;  /* 0x0000031000007947 */ /* 0x000fea0003800000 */
.L_x_5375:
[----:B------:R-:W-:-:S13]  /*cda0*/  ISETP.NE.AND P0, PT, R0, 0x1c, PT ;  /* 0x0000001c0000780c */ /* 0x000fda0003f05270 */
[----:B------:R-:W-:Y:S05]  /*cdb0*/  @!P0 BRA `(.L_x_5384) ;  /* 0x000002d000008947 */ /* 0x000fea0003800000 */
[----:B------:R-:W-:-:S13]  /*cdc0*/  ISETP.NE.AND P0, PT, R0, 0x1d, PT ;  /* 0x0000001d0000780c */ /* 0x000fda0003f05270 */
[----:B------:R-:W-:Y:S05]  /*cdd0*/  @!P0 BRA `(.L_x_5385) ;  /* 0x0000028000008947 */ /* 0x000fea0003800000 */
[----:B------:R-:W-:-:S13]  /*cde0*/  ISETP.NE.AND P0, PT, R0, 0x2c, PT ;  /* 0x0000002c0000780c */ /* 0x000fda0003f05270 */
[----:B------:R-:W-:Y:S05]  /*cdf0*/  @P0 BRA `(.L_x_5357) ;  /* 0x0000012000000947 */ /* 0x000fea0003800000 */
[----:B-1-3--:R-:W0:Y:S01]  /*ce00*/  F2F.F32.F64 R8, R24 ;  /* 0x0000001800087310 */ /* 0x00ae220000301000 */
        /* <DEDUP_REMOVED lines=17> */
.L_x_5357:
        /* <DEDUP_REMOVED lines=15> */
[----:B-1-3--:R-:W-:Y:S02]  /*d010*/  MOV R24, 0x0 ;  /* 0x0000000000187802 */ /* 0x00afe40000000f00 */
[----:B------:R-:W-:-:S04]  /*d020*/  IADD3 R20, P0, P1, -R0, R3, R20 ;  /* 0x0000000300147210 */ /* 0x000fc8000791e114 */
[----:B------:R-:W-:-:S04]  /*d030*/  IADD3.X R21, ~R24, R9, R21, P0, P1 ;  /* 0x0000000918157210 */ /* 0x000fc800007e2515 */
[----:B--2---:R-:W-:Y:S05]  /*d040*/  CALL.ABS.NOINC R14 ;  /* 0x000000000e007343 */ /* 0x004fea0003c00000 */
[----:B------:R-:W-:Y:S05]  /*d050*/  BRA `(.L_x_5358) ;  /* 0x0000005000007947 */ /* 0x000fea0003800000 */
.L_x_5385:
[----:B-1-3--:R-:W0:Y:S02]  /*d060*/  F2I.U64.F64.TRUNC R24, R24 ;  /* 0x0000001800187311 */ /* 0x00ae24000030d800 */
[----:B0-----:R0:W-:Y:S01]  /*d070*/  STG.E.64 [R4.64], R24 ;  /* 0x0000001804007986 */ /* 0x0011e2000c101b24 */
[----:B------:R-:W-:Y:S05]  /*d080*/  BRA `(.L_x_5358) ;  /* 0x0000002000007947 */ /* 0x000fea0003800000 */
.L_x_5384:
[----:B-1-3--:R-:W0:Y:S02]  /*d090*/  F2I.U32.F64.TRUNC R25, R24 ;  /* 0x0000001800197311 */ /* 0x00ae24000030d000 */
[----:B0-----:R0:W-:Y:S02]  /*d0a0*/  STG.E [R4.64], R25 ;  /* 0x0000001904007986 */ /* 0x0011e4000c101924 */
.L_x_5358:
[----:B------:R-:W-:Y:S02]  /*d0b0*/  IADD3 R23, R23, 0x80, RZ ;  /* 0x0000008017177810 */ /* 0x000fe40007ffe0ff */
.L_x_5319:
[----:B------:R-:W-:Y:S05]  /*d0c0*/  BSYNC B6 ;  /* 0x0000000000067941 */ /* 0x000fea0003800000 */
.L_x_5318:
[----:B------:R-:W-:-:S13]  /*d0d0*/  ISETP.GE.AND P0, PT, R23, R2, PT ;  /* 0x000000021700720c */ /* 0x000fda0003f06270 */
[----:B------:R-:W-:Y:S05]  /*d0e0*/  @P0 EXIT ;  /* 0x000000000000094d */ /* 0x000fea0003800000 */
[----:B0-----:R-:W0:Y:S02]  /*d0f0*/  S2R R0, SR_CTAID.X ;  /* 0x0000000000007919 */ /* 0x001e240000002500 */
[----:B0-----:R-:W-:Y:S01]  /*d100*/  IMAD R23, R0, 0x200, R23 ;  /* 0x0000020000177824 */ /* 0x001fe200078e0217 */
[----:B------:R-:W-:-:S03]  /*d110*/  PRMT R0, R22, 0x9910, RZ ;  /* 0x0000991016007816 */ /* 0x000fc600000000ff */
[----:B------:R-:W-:Y:S01]  /*d120*/  IMAD R23, R23, c[0x0][0x188], RZ ;  /* 0x0000620017177a24 */ /* 0x000fe200078e02ff */
[----:B------:R-:W-:-:S04]  /*d130*/  ISETP.GT.AND P1, PT, R0, 0x9, PT ;  /* 0x000000090000780c */ /* 0x000fc80003f24270 */
[----:B------:R-:W-:-:S05]  /*d140*/  IADD3 R2, P0, R23, c[0x0][0x168], RZ ;  /* 0x00005a0017027a10 */ /* 0x000fca0007f1e0ff */
[----:B------:R-:W-:-:S04]  /*d150*/  IMAD.X R3, RZ, RZ, c[0x0][0x16c], P0 ;  /* 0x00005b00ff037624 */ /* 0x000fc800000e06ff */
        /* <DEDUP_REMOVED lines=12> */
.L_x_5389:
[----:B-1----:R-:W0:Y:S02]  /*d220*/  F2I.S64.F64.TRUNC R16, R16 ;  /* 0x0000001000107311 */ /* 0x002e24000030d900 */
[----:B0-----:R-:W-:-:S05]  /*d230*/  IMAD.MOV.U32 R5, RZ, RZ, R16 ;  /* 0x000000ffff057224 */ /* 0x001fca00078e0010 */
[----:B------:R-:W-:Y:S01]  /*d240*/  STG.E.U8 [R2.64], R5 ;  /* 0x0000000502007986 */ /* 0x000fe2000c101124 */
[----:B------:R-:W-:Y:S05]  /*d250*/  EXIT ;  /* 0x000000000000794d */ /* 0x000fea0003800000 */
.L_x_5388:
        /* <DEDUP_REMOVED lines=9> */
.L_x_5392:
[----:B-1----:R-:W0:Y:S02]  /*d2f0*/  F2I.F64.TRUNC R17, R16 ;  /* 0x0000001000117311 */ /* 0x002e24000030d100 */
[----:B0-----:R-:W-:Y:S01]  /*d300*/  STG.E [R2.64], R17 ;  /* 0x0000001102007986 */ /* 0x001fe2000c101924 */
[----:B------:R-:W-:Y:S05]  /*d310*/  EXIT ;  /* 0x000000000000794d */ /* 0x000fea0003800000 */
.L_x_5391:
[----:B-1----:R-:W0:Y:S02]  /*d320*/  F2I.F64.TRUNC R17, R16 ;  /* 0x0000001000117311 */ /* 0x002e24000030d100 */
[----:B0-----:R-:W-:Y:S01]  /*d330*/  STG.E.U16 [R2.64], R17 ;  /* 0x0000001102007986 */ /* 0x001fe2000c101524 */
[----:B------:R-:W-:Y:S05]  /*d340*/  EXIT ;  /* 0x000000000000794d */ /* 0x000fea0003800000 */
.L_x_5387:
        /* <DEDUP_REMOVED lines=11> */
.L_x_5394:
[----:B-1----:R-:W0:Y:S01]  /*d400*/  F2F.F32.F64 R0, R16 ;  /* 0x0000001000007310 */ /* 0x002e220000301000 */
[----:B------:R-:W0:-:S14]  /*d410*/  DSETP.GEU.AND P0, PT, |R16|, c[0x2][0x130], PT ;  /* 0x00804c001000762a */ /* 0x000e1c0003f0e200 */
[----:B0-----:R-:W-:-:S05]  /*d420*/  @!P0 FMUL R0, R0, 1.175494350822287508e-38 ;  /* 0x0080000000008820 */ /* 0x001fca0000400000 */
[----:B------:R-:W-:-:S05]  /*d430*/  F2FP.PACK_AB R0, RZ, R0 ;  /* 0x00000000ff00723e */ /* 0x000fca00000000ff */
[----:B------:R-:W-:Y:S01]  /*d440*/  STG.E.U16 [R2.64], R0 ;  /* 0x0000000002007986 */ /* 0x000fe2000c101524 */
[----:B------:R-:W-:Y:S05]  /*d450*/  EXIT ;  /* 0x000000000000794d */ /* 0x000fea0003800000 */
.L_x_5393:
        /* <DEDUP_REMOVED lines=8> */
[----:B-1----:R-:W1:-:S03]  /*d4e0*/  DSETP.GEU.AND P1, PT, |R16|, c[0x2][0x130], PT ;  /* 0x00804c001000762a */ /* 0x002e460003f2e200 */
[----:B------:R-:W1:Y:S07]  /*d4f0*/  F2F.F32.F64 R4, R16 ;  /* 0x0000001000047310 */ /* 0x000e6e0000301000 */
[----:B0-----:R-:W-:-:S04]  /*d500*/  @!P0 FMUL R5, R5, 1.175494350822287508e-38 ;  /* 0x0080000005058820 */ /* 0x001fc80000400000 */
[----:B-1----:R-:W-:-:S05]  /*d510*/  @!P1 FMUL R4, R4, 1.175494350822287508e-38 ;  /* 0x0080000004049820 */ /* 0x002fca0000400000 */
[----:B------:R-:W-:Y:S01]  /*d520*/  STG.E.64 [R2.64], R4 ;  /* 0x0000000402007986 */ /* 0x000fe2000c101b24 */
[----:B------:R-:W-:Y:S05]  /*d530*/  EXIT ;  /* 0x000000000000794d */ /* 0x000fea0003800000 */
.L_x_5396:
        /* <DEDUP_REMOVED lines=9> */
.L_x_5395:
[----:B-1----:R-:W-:Y:S01]  /*d5d0*/  STG.E.64 [R2.64], R16 ;  /* 0x0000001002007986 */ /* 0x002fe2000c101b24 */
[----:B------:R-:W-:Y:S05]  /*d5e0*/  EXIT ;  /* 0x000000000000794d */ /* 0x000fea0003800000 */
.L_x_5386:
        /* <DEDUP_REMOVED lines=13> */
.L_x_5399:
[----:B-1----:R-:W-:Y:S01]  /*d6c0*/  STG.E.128 [R2.64], R16 ;  /* 0x0000001002007986 */ /* 0x002fe2000c101d24 */
[----:B------:R-:W-:Y:S05]  /*d6d0*/  EXIT ;  /* 0x000000000000794d */ /* 0x000fea0003800000 */
.L_x_5398:
        /* <DEDUP_REMOVED lines=23> */
.L_x_5403:
[----:B------:R-:W-:Y:S05]  /*d850*/  BSYNC B0 ;  /* 0x0000000000007941 */ /* 0x000fea0003800000 */
.L_x_5402:
[----:B------:R-:W-:-:S05]  /*d860*/  LOP3.LUT R5, R0, R5, RZ, 0xfc, !PT ;  /* 0x0000000500057212 */ /* 0x000fca00078efcff */
[----:B------:R-:W-:Y:S01]  /*d870*/  STG.E.U8 [R2.64], R5 ;  /* 0x0000000502007986 */ /* 0x000fe2000c101124 */
[----:B------:R-:W-:Y:S05]  /*d880*/  EXIT ;  /* 0x000000000000794d */ /* 0x000fea0003800000 */
.L_x_5401:
        /* <DEDUP_REMOVED lines=15> */
.L_x_5405:
[----:B------:R-:W-:Y:S01]  /*d980*/  IMAD.MOV.U32 R0, RZ, RZ, 0x7f ;  /* 0x0000007fff007424 */ /* 0x000fe200078e00ff */
[----:B------:R-:W-:-:S04]  /*d990*/  ISETP.GT.U32.AND P0, PT, R4, 0x7f800000, PT ;  /* 0x7f8000000400780c */ /* 0x000fc80003f04070 */
[----:B------:R-:W-:-:S04]  /*d9a0*/  SEL R0, R0, 0x7c, P0 ;  /* 0x0000007c00007807 */ /* 0x000fc80000000000 */
.L_x_5406:
[----:B------:R-:W-:Y:S05]  /*d9b0*/  BSYNC B0 ;  /* 0x0000000000007941 */ /* 0x000fea0003800000 */
.L_x_5404:
[----:B------:R-:W-:-:S04]  /*d9c0*/  LOP3.LUT R4, R5, 0x80000000, RZ, 0xc0, !PT ;  /* 0x8000000005047812 */ /* 0x000fc800078ec0ff */
[----:B------:R-:W-:-:S04]  /*d9d0*/  SHF.R.U32.HI R5, RZ, 0x18, R4 ;  /* 0x00000018ff057819 */ /* 0x000fc80000011604 */
[----:B------:R-:W-:-:S05]  /*d9e0*/  LOP3.LUT R5, R0, R5, RZ, 0xfc, !PT ;  /* 0x0000000500057212 */ /* 0x000fca00078efcff */
[----:B------:R-:W-:Y:S01]  /*d9f0*/  STG.E.U8 [R2.64], R5 ;  /* 0x0000000502007986 */ /* 0x000fe2000c101124 */
[----:B------:R-:W-:Y:S05]  /*da00*/  EXIT ;  /* 0x000000000000794d */ /* 0x000fea0003800000 */
.L_x_5400:
[----:B-1----:R-:W0:Y:S01]  /*da10*/  F2F.F32.F64 R0, R16 ;  /* 0x0000001000007310 */ /* 0x002e220000301000 */
[----:B------:R-:W0:-:S14]  /*da20*/  DSETP.GEU.AND P0, PT, |R16|, c[0x2][0x130], PT ;  /* 0x00804c001000762a */ /* 0x000e1c0003f0e200 */
[----:B0-----:R-:W-:-:S05]  /*da30*/  @!P0 FMUL R0, R0, 1.175494350822287508e-38 ;  /* 0x0080000000008820 */ /* 0x001fca0000400000 */
[----:B------:R-:W-:-:S05]  /*da40*/  F2FP.BF16.PACK_AB R0, RZ, R0 ;  /* 0x00000000ff00723e */ /* 0x000fca00000010ff */
[----:B------:R-:W-:Y:S01]  /*da50*/  STG.E.U16 [R2.64], R0 ;  /* 0x0000000002007986 */ /* 0x000fe2000c101524 */
[----:B------:R-:W-:Y:S05]  /*da60*/  EXIT ;  /* 0x000000000000794d */ /* 0x000fea0003800000 */
.L_x_5397:
        /* <DEDUP_REMOVED lines=11> */
.L_x_5409:
        /* <DEDUP_REMOVED lines=19> */
.L_x_5412:
[----:B------:R-:W-:-:S04]  /*dc50*/  LOP3.LUT R0, R7, 0x80000000, RZ, 0xc0, !PT ;  /* 0x8000000007007812 */ /* 0x000fc800078ec0ff */
[----:B------:R-:W-:-:S04]  /*dc60*/  SHF.R.U32.HI R5, RZ, 0x18, R0 ;  /* 0x00000018ff057819 */ /* 0x000fc80000011600 */
[----:B------:R-:W-:-:S04]  /*dc70*/  LOP3.LUT R4, R4, R5, RZ, 0xfc, !PT ;  /* 0x0000000504047212 */ /* 0x000fc800078efcff */
[----:B------:R-:W-:Y:S02]  /*dc80*/  PRMT R0, R4, 0x7610, R0 ;  /* 0x0000761004007816 */ /* 0x000fe40000000000 */
.L_x_5411:
[----:B------:R-:W-:Y:S05]  /*dc90*/  BSYNC B0 ;  /* 0x0000000000007941 */ /* 0x000fea0003800000 */
.L_x_5410:
[----:B------:R-:W-:Y:S01]  /*dca0*/  STG.E.U8 [R2.64], R0 ;  /* 0x0000000002007986 */ /* 0x000fe2000c101124 */
[----:B------:R-:W-:Y:S05]  /*dcb0*/  EXIT ;  /* 0x000000000000794d */ /* 0x000fea0003800000 */
.L_x_5408:
        /* <DEDUP_REMOVED lines=19> */
.L_x_5415:
[----:B------:R-:W-:-:S04]  /*ddf0*/  LOP3.LUT R0, R7, 0x80000000, RZ, 0xc0, !PT ;  /* 0x8000000007007812 */ /* 0x000fc800078ec0ff */
[----:B------:R-:W-:-:S04]  /*de00*/  SHF.R.U32.HI R5, RZ, 0x18, R0 ;  /* 0x00000018ff057819 */ /* 0x000fc80000011600 */
[----:B------:R-:W-:-:S04]  /*de10*/  LOP3.LUT R4, R4, R5, RZ, 0xfc, !PT ;  /* 0x0000000504047212 */ /* 0x000fc800078efcff */
[----:B------:R-:W-:Y:S02]  /*de20*/  PRMT R0, R4, 0x7610, R0 ;  /* 0x0000761004007816 */ /* 0x000fe40000000000 */
.L_x_5414:
[----:B------:R-:W-:Y:S05]  /*de30*/  BSYNC B0 ;  /* 0x0000000000007941 */ /* 0x000fea0003800000 */
.L_x_5413:
[----:B------:R-:W-:Y:S01]  /*de40*/  STG.E.U8 [R2.64], R0 ;  /* 0x0000000002007986 */ /* 0x000fe2000c101124 */
[----:B------:R-:W-:Y:S05]  /*de50*/  EXIT ;  /* 0x000000000000794d */ /* 0x000fea0003800000 */
.L_x_5407:
        /* <DEDUP_REMOVED lines=24> */
.L_x_5390:
[----:B------:R-:W-:Y:S01]  /*dfe0*/  MOV R0, 0x0 ;  /* 0x0000000000007802 */ /* 0x000fe20000000f00 */
[----:B------:R-:W-:Y:S02]  /*dff0*/  IMAD.MOV.U32 R4, RZ, RZ, c[0x4][0x148] ;  /* 0x01005200ff047624 */ /* 0x000fe400078e00ff */
[----:B------:R-:W-:Y:S01]  /*e000*/  IMAD.MOV.U32 R5, RZ, RZ, c[0x4][0x14c] ;  /* 0x01005300ff057624 */ /* 0x000fe200078e00ff */
[----:B------:R0:W4:Y:S01]  /*e010*/  LDC.64 R2, c[0x4][R0] ;  /* 0x0100000000027b82 */ /* 0x0001220000000a00 */
        /* <DEDUP_REMOVED lines=14> */
[----:B-1234-:R-:W-:Y:S05]  /*e100*/  CALL.ABS.NOINC R2 ;  /* 0x0000000002007343 */ /* 0x01efea0003c00000 */
[----:B------:R-:W-:Y:S05]  /*e110*/  EXIT ;  /* 0x000000000000794d */ /* 0x000fea0003800000 */
.L_x_5417:
[----:B-1----:R-:W0:Y:S02]  /*e120*/  F2I.U64.F64.TRUNC R16, R16 ;  /* 0x0000001000107311 */ /* 0x002e24000030d800 */
[----:B0-----:R-:W-:Y:S01]  /*e130*/  STG.E.64 [R2.64], R16 ;  /* 0x0000001002007986 */ /* 0x001fe2000c101b24 */
[----:B------:R-:W-:Y:S05]  /*e140*/  EXIT ;  /* 0x000000000000794d */ /* 0x000fea0003800000 */
.L_x_5416:
[----:B-1----:R-:W0:Y:S02]  /*e150*/  F2I.U32.F64.TRUNC R17, R16 ;  /* 0x0000001000117311 */ /* 0x002e24000030d000 */
[----:B0-----:R-:W-:Y:S01]  /*e160*/  STG.E [R2.64], R17 ;  /* 0x0000001102007986 */ /* 0x001fe2000c101924 */
[----:B------:R-:W-:Y:S05]  /*e170*/  EXIT ;  /* 0x000000000000794d */ /* 0x000fea0003800000 */
        .weak           $__internal_7_$__cuda_sm20_div_rn_f64_full
        .type           $__internal_7_$__cuda_sm20_div_rn_f64_full,@function
        .size           $__internal_7_$__cuda_sm20_div_rn_f64_full,(.L_x_12079 - $__internal_7_$__cuda_sm20_div_rn_f64_full)
$__internal_7_$__cuda_sm20_div_rn_f64_full:
[----:B------:R-:W-:Y:S01]  /*e180*/  IMAD.MOV.U32 R35, RZ, RZ, R3 ;  /* 0x000000ffff237224 */ /* 0x000fe200078e0003 */
[C---:B------:R-:W-:Y:S01]  /*e190*/  FSETP.GEU.AND P1, PT, |R13|.reuse, 1.469367938527859385e-39, PT ;  /* 0x001000000d00780b */ /* 0x040fe20003f2e200 */
[----:B------:R-:W-:Y:S01]  /*e1a0*/  IMAD.MOV.U32 R34, RZ, RZ, R8 ;  /* 0x000000ffff227224 */ /* 0x000fe200078e0008 */
[----:B------:R-:W-:Y:S01]  /*e1b0*/  LOP3.LUT R3, R13, 0x800fffff, RZ, 0xc0, !PT ;  /* 0x800fffff0d037812 */ /* 0x000fe200078ec0ff */
[----:B------:R-:W-:Y:S01]  /*e1c0*/  IMAD.MOV.U32 R32, RZ, RZ, R12 ;  /* 0x000000ffff207224 */ /* 0x000fe200078e000c */
[----:B------:R-:W-:Y:S01]  /*e1d0*/  FSETP.GEU.AND P0, PT, |R35|, 1.469367938527859385e-39, PT ;  /* 0x001000002300780b */ /* 0x000fe20003f0e200 */
[----:B------:R-:W-:Y:S01]  /*e1e0*/  IMAD.MOV.U32 R38, RZ, RZ, R34 ;  /* 0x000000ffff267224 */ /* 0x000fe200078e0022 */
[----:B------:R-:W-:Y:S01]  /*e1f0*/  LOP3.LUT R33, R3, 0x3ff00000, RZ, 0xfc, !PT ;  /* 0x3ff0000003217812 */ /* 0x000fe200078efcff */
[----:B------:R-:W-:Y:S01]  /*e200*/  IMAD.MOV.U32 R36, RZ, RZ, 0x1 ;  /* 0x00000001ff247424 */ /* 0x000fe200078e00ff */
[----:B------:R-:W-:Y:S01]  /*e210*/  LOP3.LUT R3, R35, 0x7ff00000, RZ, 0xc0, !PT ;  /* 0x7ff0000023037812 */ /* 0x000fe200078ec0ff */
[----:B------:R-:W-:Y:S01]  /*e220*/  BSSY B0, `(.L_x_5418) ;  /* 0x0000055000007945 */ /* 0x000fe20003800000 */
[----:B------:R-:W-:-:S03]  /*e230*/  LOP3.LUT R10, R13, 0x7ff00000, RZ, 0xc0, !PT ;  /* 0x7ff000000d0a7812 */ /* 0x000fc600078ec0ff */
[----:B------:R-:W0:Y:S01]  /*e240*/  @!P1 DMUL R32, R12, 8.98846567431157953865e+307 ;  /* 0x7fe000000c209828 */ /* 0x000e220000000000 */
[----:B------:R-:W-:-:S03]  /*e250*/  ISETP.GE.U32.AND P3, PT, R3, R10, PT ;  /* 0x0000000a0300720c */ /* 0x000fc60003f66070 */
[----:B------:R-:W-:Y:S01]  /*e260*/  @!P0 LOP3.LUT R8, R13, 0x7ff00000, RZ, 0xc0, !PT ;  /* 0x7ff000000d088812 */ /* 0x000fe200078ec0ff */
[----:B------:R-:W-:Y:S01]  /*e270*/  @!P0 IMAD.MOV.U32 R40, RZ, RZ, RZ ;  /* 0x000000ffff288224 */ /* 0x000fe200078e00ff */
        /* <DEDUP_REMOVED lines=9> */
[----:B------:R-:W-:-:S06]  /*e310*/  @!P0 LOP3.LUT R41, R11, 0x100000, RZ, 0xfc, !PT ;  /* 0x001000000b298812 */ /* 0x000fcc00078efcff */
[----:B------:R-:W-:-:S04]  /*e320*/  @!P0 DFMA R38, R38, 2, -R40 ;  /* 0x400000002626882b */ /* 0x000fc80000000828 */
[----:B0-----:R-:W0:-:S06]  /*e330*/  DFMA R40, R36, -R32, 1 ;  /* 0x3ff000002428742b */ /* 0x001e0c0000000820 */
[----:B0-----:R-:W0:Y:S01]  /*e340*/  DFMA R40, R40, R40, R40 ;  /* 0x000000282828722b */ /* 0x001e220000000028 */
[----:B------:R-:W-:-:S04]  /*e350*/  @!P0 LOP3.LUT R9, R39, 0x7ff00000, RZ, 0xc0, !PT ;  /* 0x7ff0000027098812 */ /* 0x000fc800078ec0ff */
[----:B------:R-:W-:Y:S01]  /*e360*/  IADD3 R11, R9, -0x1, RZ ;  /* 0xffffffff090b7810 */ /* 0x000fe20007ffe0ff */
[----:B0-----:R-:W0:-:S03]  /*e370*/  DFMA R36, R36, R40, R36 ;  /* 0x000000282424722b */ /* 0x001e060000000024 */
[----:B------:R-:W-:Y:S02]  /*e380*/  ISETP.GT.U32.AND P0, PT, R11, 0x7feffffe, PT ;  /* 0x7feffffe0b00780c */ /* 0x000fe40003f04070 */
[----:B------:R-:W-:Y:S01]  /*e390*/  IADD3 R11, R10, -0x1, RZ ;  /* 0xffffffff0a0b7810 */ /* 0x000fe20007ffe0ff */
[----:B0-----:R-:W0:-:S03]  /*e3a0*/  DFMA R42, R36, -R32, 1 ;  /* 0x3ff00000242a742b */ /* 0x001e060000000820 */
[----:B------:R-:W-:-:S03]  /*e3b0*/  ISETP.GT.U32.OR P0, PT, R11, 0x7feffffe, P0 ;  /* 0x7feffffe0b00780c */ /* 0x000fc60000704470 */
[----:B0-----:R-:W0:-:S06]  /*e3c0*/  DFMA R42, R36, R42, R36 ;  /* 0x0000002a242a722b */ /* 0x001e0c0000000024 */
[----:B0-----:R-:W0:-:S06]  /*e3d0*/  DMUL R40, R42, R38 ;  /* 0x000000262a287228 */ /* 0x001e0c0000000000 */
[----:B0-----:R-:W0:-:S06]  /*e3e0*/  DFMA R36, R40, -R32, R38 ;  /* 0x800000202824722b */ /* 0x001e0c0000000026 */
[----:B0-----:R0:W1:Y:S01]  /*e3f0*/  DFMA R36, R42, R36, R40 ;  /* 0x000000242a24722b */ /* 0x0010620000000028 */
[----:B------:R-:W-:Y:S05]  /*e400*/  @P0 BRA `(.L_x_5419) ;  /* 0x000001e000000947 */ /* 0x000fea0003800000 */
[----:B------:R-:W-:-:S04]  /*e410*/  LOP3.LUT R10, R13, 0x7ff00000, RZ, 0xc0, !PT ;  /* 0x7ff000000d0a7812 */ /* 0x000fc800078ec0ff */
[C---:B------:R-:W-:Y:S01]  /*e420*/  ISETP.GE.U32.AND P0, PT, R3.reuse, R10, PT ;  /* 0x0000000a0300720c */ /* 0x040fe20003f06070 */
[----:B------:R-:W-:Y:S02]  /*e430*/  IMAD.IADD R9, R3, 0x1, -R10 ;  /* 0x0000000103097824 */ /* 0x000fe400078e0a0a */
[----:B------:R-:W-:Y:S01]  /*e440*/  IMAD.MOV.U32 R10, RZ, RZ, RZ ;  /* 0x000000ffff0a7224 */ /* 0x000fe200078e00ff */
[----:B------:R-:W-:Y:S02]  /*e450*/  SEL R8, R8, 0x63400000, !P0 ;  /* 0x6340000008087807 */ /* 0x000fe40004000000 */
[----:B------:R-:W-:-:S04]  /*e460*/  IMNMX R9, R9, -0x46a00000, !PT ;  /* 0xb960000009097817 */ /* 0x000fc80007800200 */
[----:B------:R-:W-:-:S05]  /*e470*/  IMNMX R9, R9, 0x46a00000, PT ;  /* 0x46a0000009097817 */ /* 0x000fca0003800200 */
[----:B------:R-:W-:-:S05]  /*e480*/  IMAD.IADD R8, R9, 0x1, -R8 ;  /* 0x0000000109087824 */ /* 0x000fca00078e0a08 */
[----:B------:R-:W-:-:S06]  /*e490*/  IADD3 R11, R8, 0x7fe00000, RZ ;  /* 0x7fe00000080b7810 */ /* 0x000fcc0007ffe0ff */
[----:B01----:R-:W0:-:S10]  /*e4a0*/  DMUL R40, R36, R10 ;  /* 0x0000000a24287228 */ /* 0x003e140000000000 */
        /* <DEDUP_REMOVED lines=9> */
[----:B------:R-:W-:Y:S01]  /*e540*/  IADD3 R8, -R8, -0x43300000, RZ ;  /* 0xbcd0000008087810 */ /* 0x000fe20007ffe1ff */
[----:B------:R-:W-:-:S06]  /*e550*/  IMAD.MOV.U32 R10, RZ, RZ, RZ ;  /* 0x000000ffff0a7224 */ /* 0x000fcc00078e00ff */
[----:B------:R-:W0:-:S04]  /*e560*/  DFMA R10, R40, -R10, R36 ;  /* 0x8000000a280a722b */ /* 0x000e080000000024 */
[----:B------:R-:W1:-:S06]  /*e570*/  DMUL.RP R36, R36, R32 ;  /* 0x0000002024247228 */ /* 0x000e4c0000008000 */
[----:B0-----:R-:W-:-:S04]  /*e580*/  FSETP.NEU.AND P0, PT, |R11|, R8, PT ;  /* 0x000000080b00720b */ /* 0x001fc80003f0d200 */
[----:B-1----:R-:W-:Y:S02]  /*e590*/  LOP3.LUT R12, R37, R12, RZ, 0x3c, !PT ;  /* 0x0000000c250c7212 */ /* 0x002fe400078e3cff */
[----:B------:R-:W-:Y:S02]  /*e5a0*/  FSEL R8, R36, R40, !P0 ;  /* 0x0000002824087208 */ /* 0x000fe40004000000 */
[----:B------:R-:W-:-:S03]  /*e5b0*/  FSEL R9, R12, R41, !P0 ;  /* 0x000000290c097208 */ /* 0x000fc60004000000 */
[----:B------:R-:W-:Y:S02]  /*e5c0*/  IMAD.MOV.U32 R40, RZ, RZ, R8 ;  /* 0x000000ffff287224 */ /* 0x000fe400078e0008 */
[----:B------:R-:W-:Y:S01]  /*e5d0*/  IMAD.MOV.U32 R41, RZ, RZ, R9 ;  /* 0x000000ffff297224 */ /* 0x000fe200078e0009 */
[----:B------:R-:W-:Y:S05]  /*e5e0*/  BRA `(.L_x_5420) ;  /* 0x0000018000007947 */ /* 0x000fea0003800000 */
.L_x_5419:
[----:B------:R-:W2:-:S14]  /*e5f0*/  DSETP.NAN.AND P0, PT, R34, R34, PT ;  /* 0x000000222200722a */ /* 0x000e9c0003f08000 */
[----:B--2---:R-:W-:Y:S05]  /*e600*/  @P0 BRA `(.L_x_5421) ;  /* 0x0000013000000947 */ /* 0x004fea0003800000 */
[----:B------:R-:W2:-:S14]  /*e610*/  DSETP.NAN.AND P0, PT, R12, R12, PT ;  /* 0x0000000c0c00722a */ /* 0x000e9c0003f08000 */
[----:B--2---:R-:W-:Y:S05]  /*e620*/  @P0 BRA `(.L_x_5422) ;  /* 0x000000d000000947 */ /* 0x004fea0003800000 */
[----:B------:R-:W-:Y:S01]  /*e630*/  ISETP.NE.AND P0, PT, R9, R10, PT ;  /* 0x0000000a0900720c */ /* 0x000fe20003f05270 */
[----:B0-----:R-:W-:Y:S02]  /*e640*/  IMAD.MOV.U32 R40, RZ, RZ, 0x0 ;  /* 0x00000000ff287424 */ /* 0x001fe400078e00ff */
[----:B------:R-:W-:-:S10]  /*e650*/  IMAD.MOV.U32 R41, RZ, RZ, -0x80000 ;  /* 0xfff80000ff297424 */ /* 0x000fd400078e00ff */
[----:B------:R-:W-:Y:S05]  /*e660*/  @!P0 BRA `(.L_x_5420) ;  /* 0x0000010000008947 */ /* 0x000fea0003800000 */
[----:B------:R-:W-:Y:S02]  /*e670*/  ISETP.NE.AND P0, PT, R9, 0x7ff00000, PT ;  /* 0x7ff000000900780c */ /* 0x000fe40003f05270 */
[----:B------:R-:W-:Y:S02]  /*e680*/  LOP3.LUT R13, R35, 0x80000000, R13, 0x48, !PT ;  /* 0x80000000230d7812 */ /* 0x000fe400078e480d */
[----:B------:R-:W-:-:S13]  /*e690*/  ISETP.EQ.OR P0, PT, R10, RZ, !P0 ;  /* 0x000000ff0a00720c */ /* 0x000fda0004702670 */
[----:B------:R-:W-:Y:S01]  /*e6a0*/  @P0 LOP3.LUT R3, R13, 0x7ff00000, RZ, 0xfc, !PT ;  /* 0x7ff000000d030812 */ /* 0x000fe200078efcff */
[----:B------:R-:W-:Y:S02]  /*e6b0*/  @!P0 IMAD.MOV.U32 R40, RZ, RZ, RZ ;  /* 0x000000ffff288224 */ /* 0x000fe400078e00ff */
[----:B------:R-:W-:Y:S02]  /*e6c0*/  @!P0 IMAD.MOV.U32 R41, RZ, RZ, R13 ;  /* 0x000000ffff298224 */ /* 0x000fe400078e000d */
[----:B------:R-:W-:Y:S02]  /*e6d0*/  @P0 IMAD.MOV.U32 R40, RZ, RZ, RZ ;  /* 0x000000ffff280224 */ /* 0x000fe400078e00ff */
[----:B------:R-:W-:Y:S01]  /*e6e0*/  @P0 IMAD.MOV.U32 R41, RZ, RZ, R3 ;  /* 0x000000ffff290224 */ /* 0x000fe200078e0003 */
[----:B------:R-:W-:Y:S05]  /*e6f0*/  BRA `(.L_x_5420) ;  /* 0x0000007000007947 */ /* 0x000fea0003800000 */
.L_x_5422:
[----:B------:R-:W-:Y:S01]  /*e700*/  LOP3.LUT R3, R13, 0x80000, RZ, 0xfc, !PT ;  /* 0x000800000d037812 */ /* 0x000fe200078efcff */
[----:B0-----:R-:W-:-:S04]  /*e710*/  IMAD.MOV.U32 R40, RZ, RZ, R12 ;  /* 0x000000ffff287224 */ /* 0x001fc800078e000c */
[----:B------:R-:W-:Y:S01]  /*e720*/  IMAD.MOV.U32 R41, RZ, RZ, R3 ;  /* 0x000000ffff297224 */ /* 0x000fe200078e0003 */
[----:B------:R-:W-:Y:S05]  /*e730*/  BRA `(.L_x_5420) ;  /* 0x0000003000007947 */ /* 0x000fea0003800000 */
.L_x_5421:
[----:B------:R-:W-:Y:S01]  /*e740*/  LOP3.LUT R3, R35, 0x80000, RZ, 0xfc, !PT ;  /* 0x0008000023037812 */ /* 0x000fe200078efcff */
[----:B0-----:R-:W-:-:S04]  /*e750*/  IMAD.MOV.U32 R40, RZ, RZ, R34 ;  /* 0x000000ffff287224 */ /* 0x001fc800078e0022 */
[----:B------:R-:W-:Y:S02]  /*e760*/  IMAD.MOV.U32 R41, RZ, RZ, R3 ;  /* 0x000000ffff297224 */ /* 0x000fe400078e0003 */
.L_x_5420:
[----:B------:R-:W-:Y:S05]  /*e770*/  BSYNC B0 ;  /* 0x0000000000007941 */ /* 0x000fea0003800000 */
.L_x_5418:
[----:B------:R-:W-:Y:S02]  /*e780*/  IMAD.MOV.U32 R10, RZ, RZ, R0 ;  /* 0x000000ffff0a7224 */ /* 0x000fe400078e0000 */
[----:B------:R-:W-:Y:S02]  /*e790*/  IMAD.MOV.U32 R11, RZ, RZ, 0x0 ;  /* 0x00000000ff0b7424 */ /* 0x000fe400078e00ff */
[----:B------:R-:W-:Y:S02]  /*e7a0*/  IMAD.MOV.U32 R8, RZ, RZ, R40 ;  /* 0x000000ffff087224 */ /* 0x000fe400078e0028 */
[----:B------:R-:W-:Y:S01]  /*e7b0*/  IMAD.MOV.U32 R3, RZ, RZ, R41 ;  /* 0x000000ffff037224 */ /* 0x000fe200078e0029 */
[----:B------:R-:W-:Y:S06]  /*e7c0*/  RET.REL.NODEC R10 `(_ZN2at6native27unrolled_elementwise_kernelIZZZNS0_17log1p_kernel_cudaERNS_18TensorIteratorBaseEENKUlvE_clEvENKUlvE1_clEvEUlN3c107complexIdEEE_St5arrayIPcLm2EELi4E23TrivialOffsetCalculatorILi1EjESE_NS0_6memory12LoadWithCastILi1EEENSF_13StoreWithCastILi1EEEEEviT_T0_T2_T3_T4_T5_) ;  /* 0xffff18300a007950 */ /* 0x000fec0003c3ffff */
.L_x_5423:
        /* <DEDUP_REMOVED lines=11> */
.L_x_12079:


//--------------------- .text._ZN2at6native18elementwise_kernelILi128ELi2EZNS0_22gpu_kernel_impl_nocastIZZZNS0_17log1p_kernel_cudaERNS_18TensorIteratorBaseEENKUlvE_clEvENKUlvE1_clEvEUlN3c107complexIdEEE_EEvS4_RKT_EUliE_EEviT1_ --------------------------
	.section	.text._ZN2at6native18elementwise_kernelILi128ELi2EZNS0_22gpu_kernel_impl_nocastIZZZNS0_17log1p_kernel_cudaERNS_18TensorIteratorBaseEENKUlvE_clEvENKUlvE1_clEvEUlN3c107complexIdEEE_EEvS4_RKT_EUliE_EEviT1_,"ax",@progbits
	.sectioninfo	@"SHI_REGISTERS=32"
	.align	128
        .global         _ZN2at6native18elementwise_kernelILi128ELi2EZNS0_22gpu_kernel_impl_nocastIZZZNS0_17log1p_kernel_cudaERNS_18TensorIteratorBaseEENKUlvE_clEvENKUlvE1_clEvEUlN3c107complexIdEEE_EEvS4_RKT_EUliE_EEviT1_
        .type           _ZN2at6native18elementwise_kernelILi128ELi2EZNS0_22gpu_kernel_impl_nocastIZZZNS0_17log1p_kernel_cudaERNS_18TensorIteratorBaseEENKUlvE_clEvENKUlvE1_clEvEUlN3c107complexIdEEE_EEvS4_RKT_EUliE_EEviT1_,@function
        .size           _ZN2at6native18elementwise_kernelILi128ELi2EZNS0_22gpu_kernel_impl_nocastIZZZNS0_17log1p_kernel_cudaERNS_18TensorIteratorBaseEENKUlvE_clEvENKUlvE1_clEvEUlN3c107complexIdEEE_EEvS4_RKT_EUliE_EEviT1_,(.L_x_12080 - _ZN2at6native18elementwise_kernelILi128ELi2EZNS0_22gpu_kernel_impl_nocastIZZZNS0_17log1p_kernel_cudaERNS_18TensorIteratorBaseEENKUlvE_clEvENKUlvE1_clEvEUlN3c107complexIdEEE_EEvS4_RKT_EUliE_EEviT1_)
        .other          _ZN2at6native18elementwise_kernelILi128ELi2EZNS0_22gpu_kernel_impl_nocastIZZZNS0_17log1p_kernel_cudaERNS_18TensorIteratorBaseEENKUlvE_clEvENKUlvE1_clEvEUlN3c107complexIdEEE_EEvS4_RKT_EUliE_EEviT1_,@"STO_CUDA_ENTRY STV_DEFAULT"
_ZN2at6native18elementwise_kernelILi128ELi2EZNS0_22gpu_kernel_impl_nocastIZZZNS0_17log1p_kernel_cudaERNS_18TensorIteratorBaseEENKUlvE_clEvENKUlvE1_clEvEUlN3c107complexIdEEE_EEvS4_RKT_EUliE_EEviT1_:
.text._ZN2at6native18elementwise_kernelILi128ELi2EZNS0_22gpu_kernel_impl_nocastIZZZNS0_17log1p_kernel_cudaERNS_18TensorIteratorBaseEENKUlvE_clEvENKUlvE1_clEvEUlN3c107complexIdEEE_EEvS4_RKT_EUliE_EEviT1_:
        /* <DEDUP_REMOVED lines=9> */
[----:B------:R-:W-:Y:S01]  /*0090*/  HFMA2.MMA R20, -RZ, RZ, 0, 0 ;  /* 0x00000000ff147435 */ /* 0x000fe200000001ff */
[----:B------:R-:W-:-:S11]  /*00a0*/  IMAD.MOV.U32 R0, RZ, RZ, RZ ;  /* 0x000000ffff007224 */ /* 0x000fd600078e00ff */
[----:B------:R-:W-:Y:S05]  /*00b0*/  @!P0 BRA `(.L_x_5426) ;  /* 0x00000e0000008947 */ /* 0x000fea0003800000 */
[----:B------:R-:W-:Y:S02]  /*00c0*/  IMAD.MOV.U32 R2, RZ, RZ, RZ ;  /* 0x000000ffff027224 */ /* 0x000fe400078e00ff */
[----:B------:R-:W-:Y:S02]  /*00d0*/  IMAD.MOV.U32 R3, RZ, RZ, R5 ;  /* 0x000000ffff037224 */ /* 0x000fe400078e0005 */
[----:B------:R-:W-:Y:S02]  /*00e0*/  IMAD.MOV.U32 R6, RZ, RZ, c[0x0][0x168] ;  /* 0x00005a00ff067624 */ /* 0x000fe400078e00ff */
[----:B------:R-:W-:-:S03]  /*00f0*/  IMAD.HI.U32 R2, R5, c[0x0][0x170], R2 ;  /* 0x00005c0005027a27 */ /* 0x000fc600078e0002 */
[----:B------:R-:W-:Y:S02]  /*0100*/  ISETP.NE.AND P0, PT, R6, 0x1, PT ;  /* 0x000000010600780c */ /* 0x000fe40003f05270 */
        /* <DEDUP_REMOVED lines=213> */
[C---:B------:R-:W-:Y:S01]  /*0e60*/  IMAD R20, R3.reuse, c[0x0][0x350], R20 ;  /* 0x0000d40003147a24 */ /* 0x040fe200078e0214 */
[----:B------:R-:W-:Y:S01]  /*0e70*/  @P0 IADD3 R4, -R2, RZ, RZ ;  /* 0x000000ff02040210 */ /* 0x000fe20007ffe1ff */
[----:B------:R-:W-:-:S04]  /*0e80*/  IMAD R0, R3, c[0x0][0x354], R0 ;  /* 0x0000d50003007a24 */ /* 0x000fc800078e0200 */
[----:B------:R-:W-:-:S04]  /*0e90*/  @P0 IMAD R5, R4, c[0x0][0x28c], R5 ;  /* 0x0000a30004050a24 */ /* 0x000fc800078e0205 */
[C---:B------:R-:W-:Y:S02]  /*0ea0*/  @P0 IMAD R20, R5.reuse, c[0x0][0x358], R20 ;  /* 0x0000d60005140a24 */ /* 0x040fe400078e0214 */
[----:B------:R-:W-:-:S05]  /*0eb0*/  @P0 IMAD R0, R5, c[0x0][0x35c], R0 ;  /* 0x0000d70005000a24 */ /* 0x000fca00078e0200 */
.L_x_5426:
[----:B------:R-:W-:-:S05]  /*0ec0*/  IADD3 R10, P0, R0, c[0x0][0x368], RZ ;  /* 0x0000da00000a7a10 */ /* 0x000fca0007f1e0ff */
[----:B------:R-:W-:-:S06]  /*0ed0*/  IMAD.X R11, RZ, RZ, c[0x0][0x36c], P0 ;  /* 0x0000db00ff0b7624 */ /* 0x000fcc00000e06ff */
[----:B------:R-:W2:Y:S01]  /*0ee0*/  LDG.E.128 R8, [R10.64] ;  /* 0x000000040a087981 */ /* 0x000ea2000c1e1d00 */
[----:B------:R-:W-:Y:S01]  /*0ef0*/  IADD3 R20, P2, R20, c[0x0][0x360], RZ ;  /* 0x0000d80014147a10 */ /* 0x000fe20007f5e0ff */
[----:B------:R-:W-:Y:S04]  /*0f00*/  BSSY B1, `(.L_x_5427) ;  /* 0x0000049000017945 */ /* 0x000fe80003800000 */
[----:B------:R-:W-:Y:S01]  /*0f10*/  IMAD.X R21, RZ, RZ, c[0x0][0x364], P2 ;  /* 0x0000d900ff157624 */ /* 0x000fe200010e06ff */
[----:B--2---:R-:W0:-:S04]  /*0f20*/  DADD R22, R8, 1 ;  /* 0x3ff0000008167429 */ /* 0x004e080000000000 */
        /* <DEDUP_REMOVED lines=25> */
[----:B------:R-:W-:Y:S05]  /*10c0*/  CALL.REL.NOINC `($__internal_8_$__cuda_sm20_div_rn_f64_full) ;  /* 0x000036f000007944 */ /* 0x000fea0003c00000 */
.L_x_5430:
[----:B------:R-:W-:Y:S05]  /*10d0*/  BSYNC B2 ;  /* 0x0000000000027941 */ /* 0x000fea0003800000 */
.L_x_5429:
[----:B------:R-:W0:Y:S01]  /*10e0*/  DMUL R2, R24, R24 ;  /* 0x0000001818027228 */ /* 0x000e220000000000 */
[----:B------:R-:W-:Y:S01]  /*10f0*/  MOV R4, 0x2a25ff7e ;  /* 0x2a25ff7e00047802 */ /* 0x000fe20000000f00 */
[----:B------:R-:W-:Y:S01]  /*1100*/  IMAD.MOV.U32 R5, RZ, RZ, 0x3ef53e1d ;  /* 0x3ef53e1dff057424 */ /* 0x000fe200078e00ff */
[----:B------:R-:W-:Y:S01]  /*1110*/  ISETP.GE.AND P2, PT, R23, RZ, PT ;  /* 0x000000ff1700720c */ /* 0x000fe20003f46270 */
[----:B------:R-:W-:-:S04]  /*1120*/  DSETP.NEU.AND P0, PT, |R22|, |R10|, PT ;  /* 0x4000000a1600722a */ /* 0x000fc80003f0d200 */
        /* <DEDUP_REMOVED lines=35> */
.L_x_5428:
[----:B------:R-:W-:-:S04]  /*1360*/  ISETP.GE.AND P0, PT, R23, RZ, PT ;  /* 0x000000ff1700720c */ /* 0x000fc80003f06270 */
[----:B------:R-:W-:Y:S02]  /*1370*/  FSEL R22, RZ, 3.37028055040000000000e+12, P0 ;  /* 0x54442d18ff167808 */ /* 0x000fe40000000000 */
[----:B------:R-:W-:Y:S02]  /*1380*/  FSEL R23, RZ, 2.1426990032196044922, P0 ;  /* 0x400921fbff177808 */ /* 0x000fe40000000000 */
.L_x_5431:
[----:B------:R-:W-:Y:S05]  /*1390*/  BSYNC B1 ;  /* 0x0000000000017941 */ /* 0x000fea0003800000 */
.L_x_5427:
[----:B------:R-:W-:Y:S01]  /*13a0*/  DADD R2, -RZ, |R10| ;  /* 0x00000000ff027229 */ /* 0x000fe2000000050a */
[----:B------:R-:W-:Y:S01]  /*13b0*/  MOV R16, RZ ;  /* 0x000000ff00107202 */ /* 0x000fe20000000f00 */
[----:B------:R-:W-:Y:S01]  /*13c0*/  BSSY B1, `(.L_x_5432) ;  /* 0x00000fe000017945 */ /* 0x000fe20003800000 */
[----:B------:R-:W-:Y:S01]  /*13d0*/  LOP3.LUT R23, R23, 0x80000000, R11, 0xb8, !PT ;  /* 0x8000000017177812 */ /* 0x000fe200078eb80b */
        /* <DEDUP_REMOVED lines=9> */
[----:B------:R-:W-:Y:S02]  /*1470*/  SEL R6, R2, R4, P1 ;  /* 0x0000000402067207 */ /* 0x000fe40000800000 */
[----:B------:R-:W-:Y:S02]  /*1480*/  IADD3 R5, -R0, 0x7fd00000, RZ ;  /* 0x7fd0000000057810 */ /* 0x000fe40007ffe1ff */
[----:B------:R-:W-:-:S06]  /*1490*/  MOV R4, RZ ;  /* 0x000000ff00047202 */ /* 0x000fcc0000000f00 */
        /* <DEDUP_REMOVED lines=10> */
[----:B------:R-:W-:Y:S01]  /*1540*/  IMAD.MOV.U32 R5, RZ, RZ, 0x3fd80000 ;  /* 0x3fd80000ff057424 */ /* 0x000fe200078e00ff */
[----:B------:R-:W-:Y:S01]  /*1550*/  SEL R26, R4, c[0x2][0xa0], P0 ;  /* 0x00802800041a7a07 */ /* 0x000fe20000000000 */
[----:B------:R-:W-:Y:S01]  /*1560*/  IMAD.MOV.U32 R4, RZ, RZ, 0x0 ;  /* 0x00000000ff047424 */ /* 0x000fe200078e00ff */
[----:B------:R-:W0:Y:S01]  /*1570*/  MUFU.RSQ64H R17, R27 ;  /* 0x0000001b00117308 */ /* 0x000e220000001c00 */
[----:B------:R-:W-:Y:S01]  /*1580*/  ISETP.GE.U32.AND P0, PT, R13, 0x7ff00000, PT ;  /* 0x7ff000000d00780c */ /* 0x000fe20003f06070 */
[----:B------:R-:W-:-:S04]  /*1590*/  DSETP.NEU.AND P1, PT, R12, RZ, PT ;  /* 0x000000ff0c00722a */ /* 0x000fc80003f2d000 */
[----:B0-----:R-:W0:-:S06]  /*15a0*/  DMUL R24, R16, R16 ;  /* 0x0000001010187228 */ /* 0x001e0c0000000000 */
[----:B0-----:R-:W0:-:S06]  /*15b0*/  DFMA R24, R26, -R24, 1 ;  /* 0x3ff000001a18742b */ /* 0x001e0c0000000818 */
[----:B0-----:R-:W-:-:S04]  /*15c0*/  DMUL R18, R16, R24 ;  /* 0x0000001810127228 */ /* 0x001fc80000000000 */
[----:B------:R-:W0:-:S06]  /*15d0*/  DFMA R24, R24, R4, 0.5 ;  /* 0x3fe000001818742b */ /* 0x000e0c0000000004 */
[----:B0-----:R0:W1:Y:S02]  /*15e0*/  DFMA R18, R18, R24, R16 ;  /* 0x000000181212722b */ /* 0x0010640000000010 */
[----:B0-----:R-:W-:-:S04]  /*15f0*/  LOP3.LUT R17, R0, 0x100000, RZ, 0xfc, !PT ;  /* 0x0010000000117812 */ /* 0x001fc800078efcff */
[----:B-1----:R-:W0:-:S04]  /*1600*/  DMUL R18, R14, R18 ;  /* 0x000000120e127228 */ /* 0x002e080000000000 */
[----:B------:R-:W1:-:S04]  /*1610*/  DADD R14, R8, 1 ;  /* 0x3ff00000080e7429 */ /* 0x000e480000000000 */
[----:B0-----:R-:W0:-:S04]  /*1620*/  DMUL R18, R16, R18 ;  /* 0x0000001210127228 */ /* 0x001e080000000000 */
[----:B-1----:R-:W1:-:S06]  /*1630*/  DADD R16, |R10|, |R14| ;  /* 0x000000000a107229 */ /* 0x002e4c000000060e */
[----:B0-----:R-:W-:Y:S02]  /*1640*/  @!P0 FSEL R12, R6, R18, !P1 ;  /* 0x00000012060c8208 */ /* 0x001fe40004800000 */
[----:B------:R-:W-:Y:S01]  /*1650*/  @!P0 FSEL R13, R7, R19, !P1 ;  /* 0x00000013070d8208 */ /* 0x000fe20004800000 */
[----:B-1----:R-:W0:-:S05]  /*1660*/  DSETP.GTU.AND P0, PT, |R16|, +INF , PT ;  /* 0x7ff000001000742a */ /* 0x002e0a0003f0c200 */
[----:B------:R-:W1:Y:S01]  /*1670*/  DSETP.GEU.AND P1, PT, R12, 0.5, PT ;  /* 0x3fe000000c00742a */ /* 0x000e620003f2e000 */
[----:B0-----:R-:W-:Y:S02]  /*1680*/  FSEL R22, R16, R22, P0 ;  /* 0x0000001610167208 */ /* 0x001fe40000000000 */
[----:B------:R-:W-:-:S11]  /*1690*/  FSEL R23, R17, R23, P0 ;  /* 0x0000001711177208 */ /* 0x000fd60000000000 */
[----:B-1----:R-:W-:Y:S05]  /*16a0*/  @!P1 BRA `(.L_x_5433) ;  /* 0x0000063000009947 */ /* 0x002fea0003800000 */
[----:B------:R-:W0:Y:S01]  /*16b0*/  DADD R14, -RZ, |R14| ;  /* 0x00000000ff0e7229 */ /* 0x000e22000000050e */
[----:B------:R-:W-:-:S09]  /*16c0*/  MOV R10, RZ ;  /* 0x000000ff000a7202 */ /* 0x000fd20000000f00 */
[CC--:B0-----:R-:W-:Y:S02]  /*16d0*/  ISETP.GT.U32.AND P1, PT, R2.reuse, R14.reuse, PT ;  /* 0x0000000e0200720c */ /* 0x0c1fe40003f24070 */
[CC--:B------:R-:W-:Y:S02]  /*16e0*/  ISETP.LT.U32.AND P0, PT, R2.reuse, R14.reuse, PT ;  /* 0x0000000e0200720c */ /* 0x0c0fe40003f01070 */
[CC--:B------:R-:W-:Y:S02]  /*16f0*/  ISETP.GT.U32.AND.EX P1, PT, R3.reuse, R15.reuse, PT, P1 ;  /* 0x0000000f0300720c */ /* 0x0c0fe40003f24110 */
[CC--:B------:R-:W-:Y:S02]  /*1700*/  ISETP.LT.U32.AND.EX P0, PT, R3.reuse, R15.reuse, PT, P0 ;  /* 0x0000000f0300720c */ /* 0x0c0fe40003f01100 */
[----:B------:R-:W-:Y:S02]  /*1710*/  SEL R7, R3, R15, P1 ;  /* 0x0000000f03077207 */ /* 0x000fe40000800000 */
[----:B------:R-:W-:-:S02]  /*1720*/  SEL R0, R2, R14, P0 ;  /* 0x0000000e02007207 */ /* 0x000fc40000000000 */
[----:B------:R-:W-:Y:S02]  /*1730*/  LOP3.LUT R8, R7, 0xffc00000, RZ, 0xc0, !PT ;  /* 0xffc0000007087812 */ /* 0x000fe400078ec0ff */
[----:B------:R-:W-:Y:S01]  /*1740*/  SEL R6, R2, R14, P1 ;  /* 0x0000000e02067207 */ /* 0x000fe20000800000 */
[----:B------:R-:W-:Y:S01]  /*1750*/  IMAD.MOV.U32 R2, RZ, RZ, R0 ;  /* 0x000000ffff027224 */ /* 0x000fe200078e0000 */
[----:B------:R-:W-:Y:S02]  /*1760*/  SEL R3, R3, R15, P0 ;  /* 0x0000000f03037207 */ /* 0x000fe40000000000 */
[----:B------:R-:W-:-:S06]  /*1770*/  IADD3 R11, -R8, 0x7fd00000, RZ ;  /* 0x7fd00000080b7810 */ /* 0x000fcc0007ffe1ff */
        /* <DEDUP_REMOVED lines=9> */
[----:B------:R-:W-:Y:S02]  /*1810*/  @P1 LOP3.LUT R15, R12, 0x80000, RZ, 0xfc, !PT ;  /* 0x000800000c0f1812 */ /* 0x000fe400078efcff */
[----:B------:R-:W-:Y:S02]  /*1820*/  MOV R12, RZ ;  /* 0x000000ff000c7202 */ /* 0x000fe40000000f00 */
[----:B------:R-:W0:Y:S01]  /*1830*/  MUFU.RSQ64H R13, R15 ;  /* 0x0000000f000d7308 */ /* 0x000e220000001c00 */
[----:B------:R-:W-:Y:S01]  /*1840*/  SEL R14, R9, c[0x2][0xa0], P0 ;  /* 0x00802800090e7a07 */ /* 0x000fe20000000000 */
[----:B------:R-:W-:Y:S01]  /*1850*/  DSETP.NEU.AND P0, PT, R2, RZ, PT ;  /* 0x000000ff0200722a */ /* 0x000fe20003f0d000 */
        /* <DEDUP_REMOVED lines=16> */
[----:B0-----:R-:W-:Y:S02]  /*1960*/  @!P2 MOV R3, R5 ;  /* 0x000000050003a202 */ /* 0x001fe40000000f00 */
[----:B------:R-:W-:Y:S02]  /*1970*/  @!P2 MOV R0, R4 ;  /* 0x000000040000a202 */ /* 0x000fe40000000f00 */
        /* <DEDUP_REMOVED lines=13> */
[----:B------:R-:W-:Y:S01]  /*1a50*/  MOV R6, RZ ;  /* 0x000000ff00067202 */ /* 0x000fe20000000f00 */
[----:B------:R-:W-:Y:S01]  /*1a60*/  IMAD.MOV.U32 R15, RZ, RZ, 0x3eb1380b ;  /* 0x3eb1380bff0f7424 */ /* 0x000fe200078e00ff */
[----:B------:R-:W-:Y:S01]  /*1a70*/  LOP3.LUT R5, R4, 0x3ff00000, RZ, 0xfc, !PT ;  /* 0x3ff0000004057812 */ /* 0x000fe200078efcff */
[----:B------:R-:W-:Y:S01]  /*1a80*/  IMAD.MOV.U32 R4, RZ, RZ, R0 ;  /* 0x000000ffff047224 */ /* 0x000fe200078e0000 */
[----:B------:R-:W-:Y:S01]  /*1a90*/  LEA.HI R2, R3, R2, RZ, 0xc ;  /* 0x0000000203027211 */ /* 0x000fe200078f60ff */
        /* <DEDUP_REMOVED lines=36> */
.L_x_5433:
[----:B------:R-:W0:-:S06]  /*1ce0*/  DADD R2, R8, 2 ;  /* 0x4000000008027429 */ /* 0x000e0c0000000000 */
[----:B0-----:R-:W0:-:S06]  /*1cf0*/  DMUL R2, R8, R2 ;  /* 0x0000000208027228 */ /* 0x001e0c0000000000 */
[----:B0-----:R-:W0:-:S06]  /*1d00*/  DFMA R10, R10, R10, R2 ;  /* 0x0000000a0a0a722b */ /* 0x001e0c0000000002 */
[----:B0-----:R-:W0:-:S14]  /*1d10*/  DSETP.NEU.AND P0, PT, R10, RZ, PT ;  /* 0x000000ff0a00722a */ /* 0x001e1c0003f0d000 */
[----:B0-----:R-:W-:Y:S05]  /*1d20*/  @!P0 BRA `(.L_x_5434) ;  /* 0x0000067000008947 */ /* 0x001fea0003800000 */
[C---:B------:R-:W-:Y:S01]  /*1d30*/  FSETP.GEU.FTZ.AND P1, PT, R11.reuse, 1.7916666269302368164, PT ;  /* 0x3fe555550b00780b */ /* 0x040fe20003f3e000 */
[----:B------:R-:W-:Y:S01]  /*1d40*/  BSSY B2, `(.L_x_5435) ;  /* 0x0000064000027945 */ /* 0x000fe20003800000 */
[----:B------:R-:W-:-:S13]  /*1d50*/  FSETP.GT.FTZ.AND P0, PT, R11, -1.6999999284744262695, PT ;  /* 0xbfd999990b00780b */ /* 0x000fda0003f14000 */
[----:B------:R-:W-:Y:S05]  /*1d60*/  @P0 BRA !P1, `(.L_x_5436) ;  /* 0x000003d000000947 */ /* 0x000fea0004800000 */
[----:B------:R-:W0:-:S10]  /*1d70*/  DADD R2, R10, 1 ;  /* 0x3ff000000a027429 */ /* 0x000e140000000000 */
[----:B0-----:R-:W-:Y:S01]  /*1d80*/  ISETP.GT.AND P0, PT, R3, 0xfffff, PT ;  /* 0x000fffff0300780c */ /* 0x001fe20003f04270 */
[----:B------:R-:W-:Y:S01]  /*1d90*/  IMAD.MOV.U32 R5, RZ, RZ, R3 ;  /* 0x000000ffff057224 */ /* 0x000fe200078e0003 */
[----:B------:R-:W-:-:S11]  /*1da0*/  MOV R4, R2 ;  /* 0x0000000200047202 */ /* 0x000fd60000000f00 */
        /* <DEDUP_REMOVED lines=16> */
[----:B------:R-:W-:Y:S01]  /*1eb0*/  MOV R15, 0x3eb1380b ;  /* 0x3eb1380b000f7802 */ /* 0x000fe20000000f00 */
[----:B------:R-:W-:Y:S01]  /*1ec0*/  IMAD.MOV.U32 R14, RZ, RZ, 0x3ae80f1e ;  /* 0x3ae80f1eff0e7424 */ /* 0x000fe200078e00ff */
[----:B------:R-:W-:Y:S02]  /*1ed0*/  LOP3.LUT R5, R4, 0x3ff00000, RZ, 0xfc, !PT ;  /* 0x3ff0000004057812 */ /* 0x000fe400078efcff */
[----:B------:R-:W-:Y:S02]  /*1ee0*/  MOV R4, R2 ;  /* 0x0000000200047202 */ /* 0x000fe40000000f00 */
[----:B------:R-:W-:-:S02]  /*1ef0*/  ISETP.GE.AND P0, PT, R5, 0x3ff6a09f, PT ;  /* 0x3ff6a09f0500780c */ /* 0x000fc40003f06270 */
[----:B------:R-:W-:-:S11]  /*1f00*/  LEA.HI R3, R3, R0, RZ, 0xc ;  /* 0x0000000003037211 */ /* 0x000fd600078f60ff */
        /* <DEDUP_REMOVED lines=35> */
.L_x_5436:
        /* <DEDUP_REMOVED lines=17> */
[----:B------:R-:W-:Y:S02]  /*2250*/  MOV R17, R11 ;  /* 0x0000000b00117202 */ /* 0x000fe40000000f00 */
[----:B------:R-:W-:Y:S02]  /*2260*/  MOV R4, 0x2280 ;  /* 0x0000228000047802 */ /* 0x000fe40000000f00 */
[----:B------:R-:W-:Y:S05]  /*2270*/  CALL.REL.NOINC `($__internal_8_$__cuda_sm20_div_rn_f64_full) ;  /* 0x0000254000007944 */ /* 0x000fea0003c00000 */
.L_x_5439:
[----:B------:R-:W-:Y:S05]  /*2280*/  BSYNC B3 ;  /* 0x0000000000037941 */ /* 0x000fea0003800000 */
.L_x_5438:
        /* <DEDUP_REMOVED lines=14> */
[----:B0-----:R0:W1:-:S06]  /*2370*/  DADD R8, R10, R8 ;  /* 0x000000000a087229 */ /* 0x00104c0000000008 */
.L_x_5437:
[----:B------:R-:W-:Y:S05]  /*2380*/  BSYNC B2 ;  /* 0x0000000000027941 */ /* 0x000fea0003800000 */
.L_x_5435:
[----:B-1----:R-:W1:-:S06]  /*2390*/  DMUL R8, R8, 0.5 ;  /* 0x3fe0000008087828 */ /* 0x002e4c0000000000 */
.L_x_5434:
[----:B------:R-:W-:Y:S05]  /*23a0*/  BSYNC B1 ;  /* 0x0000000000017941 */ /* 0x000fea0003800000 */
.L_x_5432:
[----:B------:R-:W2:Y:S01]  /*23b0*/  S2R R0, SR_CTAID.X ;  /* 0x0000000000007919 */ /* 0x000ea20000002500 */
[----:B0-----:R-:W-:Y:S01]  /*23c0*/  IMAD.MOV.U32 R10, RZ, RZ, R22 ;  /* 0x000000ffff0a7224 */ /* 0x001fe200078e0016 */
[----:B------:R-:W-:Y:S02]  /*23d0*/  MOV R11, R23 ;  /* 0x00000017000b7202 */ /* 0x000fe40000000f00 */
[----:B------:R-:W2:Y:S04]  /*23e0*/  S2R R3, SR_TID.X ;  /* 0x0000000000037919 */ /* 0x000ea80000002100 */
[----:B-1----:R0:W-:Y:S01]  /*23f0*/  STG.E.128 [R20.64], R8 ;  /* 0x0000000814007986 */ /* 0x0021e2000c101d04 */
[----:B--2---:R-:W-:-:S05]  /*2400*/  IMAD R0, R0, 0x100, R3 ;  /* 0x0000010000007824 */ /* 0x004fca00078e0203 */
[----:B------:R-:W-:Y:S02]  /*2410*/  IADD3 R5, R0, 0x80, RZ ;  /* 0x0000008000057810 */ /* 0x000fe40007ffe0ff */
.L_x_5425:
[----:B0-----:R-:W-:Y:S05]  /*2420*/  BSYNC B0 ;  /* 0x0000000000007941 */ /* 0x001fea0003800000 */
.L_x_5424:
[----:B------:R-:W-:-:S13]  /*2430*/  ISETP.GE.AND P0, PT, R5, c[0x0][0x160], PT ;  /* 0x0000580005007a0c */ /* 0x000fda0003f06270 */
[----:B------:R-:W-:Y:S05]  /*2440*/  @P0 EXIT ;  /* 0x000000000000094d */ /* 0x000fea0003800000 */
[----:B------:R-:W-:Y:S01]  /*2450*/  ISETP.NE.AND P0, PT, RZ, c[0x0][0x168], PT ;  /* 0x00005a00ff007a0c */ /* 0x000fe20003f05270 */
[----:B------:R-:W-:Y:S02]  /*2460*/  IMAD.MOV.U32 R0, RZ, RZ, RZ ;  /* 0x000000ffff007224 */ /* 0x000fe400078e00ff */
[----:B------:R-:W-:-:S10]  /*2470*/  IMAD.MOV.U32 R20, RZ, RZ, RZ ;  /* 0x000000ffff147224 */ /* 0x000fd400078e00ff */
[----:B------:R-:W-:Y:S05]  /*2480*/  @!P0 BRA `(.L_x_5440) ;  /* 0x00000e0000008947 */ /* 0x000fea0003800000 */
[----:B------:R-:W-:Y:S01]  /*2490*/  HFMA2.MMA R2, -RZ, RZ, 0, 0 ;  /* 0x00000000ff027435 */ /* 0x000fe200000001ff */
[----:B------:R-:W-:Y:S02]  /*24a0*/  IMAD.MOV.U32 R3, RZ, RZ, R5 ;  /* 0x000000ffff037224 */ /* 0x000fe400078e0005 */
[----:B------:R-:W-:-:S05]  /*24b0*/  IMAD.MOV.U32 R6, RZ, RZ, c[0x0][0x168] ;  /* 0x00005a00ff067624 */ /* 0x000fca00078e00ff */
[----:B------:R-:W-:Y:S02]  /*24c0*/  ISETP.NE.AND P0, PT, R6, 0x1, PT ;  /* 0x000000010600780c */ /* 0x000fe40003f05270 */
        /* <DEDUP_REMOVED lines=205> */
[----:B------:R-:W-:Y:S02]  /*31a0*/  ISETP.NE.AND P0, PT, R6, 0x18, PT ;  /* 0x000000180600780c */ /* 0x000fe40003f05270 */
[----:B------:R-:W-:-:S05]  /*31b0*/  MOV R2, RZ ;  /* 0x000000ff00027202 */ /* 0x000fca0000000f00 */
[----:B------:R-:W-:-:S05]  /*31c0*/  IMAD.HI.U32 R4, R3, c[0x0][0x284], R2 ;  /* 0x0000a10003047a27 */ /* 0x000fca00078e0002 */
[----:B------:R-:W-:Y:S01]  /*31d0*/  SHF.R.U32.HI R5, RZ, c[0x0][0x288], R4 ;  /* 0x0000a200ff057a19 */ /* 0x000fe20000011604 */
[----:B------:R-:W-:-:S04]  /*31e0*/  @P0 IMAD.MOV.U32 R4, RZ, RZ, RZ ;  /* 0x000000ffff040224 */ /* 0x000fc800078e00ff */
[----:B------:R-:W-:-:S04]  /*31f0*/  @P0 IMAD.HI.U32 R2, R5, c[0x0][0x290], R4 ;  /* 0x0000a40005020a27 */ /* 0x000fc800078e0004 */
[----:B------:R-:W-:Y:S01]  /*3200*/  IMAD.MOV R7, RZ, RZ, -R5 ;  /* 0x000000ffff077224 */ /* 0x000fe200078e0a05 */
[----:B------:R-:W-:-:S03]  /*3210*/  @P0 SHF.R.U32.HI R2, RZ, c[0x0][0x294], R2 ;  /* 0x0000a500ff020a19 */ /* 0x000fc60000011602 */
[----:B------:R-:W-:Y:S02]  /*3220*/  IMAD R3, R7, c[0x0][0x280], R3 ;  /* 0x0000a00007037a24 */ /* 0x000fe400078e0203 */
[----:B------:R-:W-:Y:S02]  /*3230*/  @P0 IMAD.MOV R4, RZ, RZ, -R2 ;  /* 0x000000ffff040224 */ /* 0x000fe400078e0a02 */
[C---:B------:R-:W-:Y:S02]  /*3240*/  IMAD R20, R3.reuse, c[0x0][0x350], R20 ;  /* 0x0000d40003147a24 */ /* 0x040fe400078e0214 */
[----:B------:R-:W-:Y:S02]  /*3250*/  @P0 IMAD R5, R4, c[0x0][0x28c], R5 ;  /* 0x0000a30004050a24 */ /* 0x000fe400078e0205 */
[----:B------:R-:W-:Y:S02]  /*3260*/  IMAD R0, R3, c[0x0][0x354], R0 ;  /* 0x0000d50003007a24 */ /* 0x000fe400078e0200 */
[----:B------:R-:W-:-:S02]  /*3270*/  @P0 IMAD R20, R5, c[0x0][0x358], R20 ;  /* 0x0000d60005140a24 */ /* 0x000fc400078e0214 */
[----:B------:R-:W-:-:S05]  /*3280*/  @P0 IMAD R0, R5, c[0x0][0x35c], R0 ;  /* 0x0000d70005000a24 */ /* 0x000fca00078e0200 */
.L_x_5440:
[----:B------:R-:W-:-:S04]  /*3290*/  IADD3 R10, P0, R0, c[0x0][0x368], RZ ;  /* 0x0000da00000a7a10 */ /* 0x000fc80007f1e0ff */
[----:B------:R-:W-:-:S06]  /*32a0*/  IADD3.X R11, RZ, c[0x0][0x36c], RZ, P0, !PT ;  /* 0x0000db00ff0b7a10 */ /* 0x000fcc00007fe4ff */
        /* <DEDUP_REMOVED lines=31> */
.L_x_5444:
[----:B------:R-:W-:Y:S05]  /*34a0*/  BSYNC B1 ;  /* 0x0000000000017941 */ /* 0x000fea0003800000 */
.L_x_5443:
[----:B------:R-:W0:Y:S01]  /*34b0*/  DMUL R2, R24, R24 ;  /* 0x0000001818027228 */ /* 0x000e220000000000 */
[----:B------:R-:W-:Y:S01]  /*34c0*/  IMAD.MOV.U32 R4, RZ, RZ, 0x2a25ff7e ;  /* 0x2a25ff7eff047424 */ /* 0x000fe200078e00ff */
[----:B------:R-:W-:Y:S02]  /*34d0*/  MOV R5, 0x3ef53e1d ;  /* 0x3ef53e1d00057802 */ /* 0x000fe40000000f00 */
        /* <DEDUP_REMOVED lines=37> */
.L_x_5442:
[----:B------:R-:W-:-:S04]  /*3730*/  ISETP.GE.AND P0, PT, R23, RZ, PT ;  /* 0x000000ff1700720c */ /* 0x000fc80003f06270 */
[----:B------:R-:W-:Y:S02]  /*3740*/  FSEL R22, RZ, 3.37028055040000000000e+12, P0 ;  /* 0x54442d18ff167808 */ /* 0x000fe40000000000 */
[----:B------:R-:W-:Y:S02]  /*3750*/  FSEL R23, RZ, 2.1426990032196044922, P0 ;  /* 0x400921fbff177808 */ /* 0x000fe40000000000 */
.L_x_5445:
[----:B------:R-:W-:Y:S05]  /*3760*/  BSYNC B0 ;  /* 0x0000000000007941 */ /* 0x000fea0003800000 */
.L_x_5441:
        /* <DEDUP_REMOVED lines=14> */
[----:B------:R-:W-:Y:S01]  /*3850*/  IMAD.MOV.U32 R4, RZ, RZ, RZ ;  /* 0x000000ffff047224 */ /* 0x000fe200078e00ff */
[----:B------:R-:W-:-:S06]  /*3860*/  IADD3 R5, -R0, 0x7fd00000, RZ ;  /* 0x7fd0000000057810 */ /* 0x000fcc0007ffe1ff */
[----:B------:R-:W0:-:S04]  /*3870*/  DMUL R14, R4, R12 ;  /* 0x0000000c040e7228 */ /* 0x000e080000000000 */
[----:B------:R-:W-:-:S04]  /*3880*/  DMUL R4, R4, R6 ;  /* 0x0000000604047228 */ /* 0x000fc80000000000 */
[----:B0-----:R-:W0:-:S06]  /*3890*/  DMUL R14, R14, R14 ;  /* 0x0000000e0e0e7228 */ /* 0x001e0c0000000000 */
[----:B0-----:R0:W1:Y:S02]  /*38a0*/  DFMA R14, R4, R4, R14 ;  /* 0x00000004040e722b */ /* 0x001064000000000e */
[----:B0-----:R-:W-:-:S04]  /*38b0*/  MOV R5, c[0x2][0xa4] ;  /* 0x0080290000057a02 */ /* 0x001fc80000000f00 */
[----:B-1----:R-:W0:-:S04]  /*38c0*/  DSETP.MIN.AND P0, P1, R14, c[0x2][0xa0], PT ;  /* 0x008028000e00762a */ /* 0x002e080003900000 */
[----:B------:R-:W-:-:S05]  /*38d0*/  IMAD.MOV.U32 R4, RZ, RZ, R15 ;  /* 0x000000ffff047224 */ /* 0x000fca00078e000f */
[----:B0-----:R-:W-:Y:S01]  /*38e0*/  FSEL R27, R4, c[0x2][0xa4], P0 ;  /* 0x00802900041b7a08 */ /* 0x001fe20000000000 */
[----:B------:R-:W-:-:S04]  /*38f0*/  IMAD.MOV.U32 R4, RZ, RZ, R14 ;  /* 0x000000ffff047224 */ /* 0x000fc800078e000e */
[----:B------:R-:W-:Y:S01]  /*3900*/  @P1 LOP3.LUT R27, R5, 0x80000, RZ, 0xfc, !PT ;  /* 0x00080000051b1812 */ /* 0x000fe200078efcff */
[----:B------:R-:W-:Y:S01]  /*3910*/  IMAD.MOV.U32 R5, RZ, RZ, 0x3fd80000 ;  /* 0x3fd80000ff057424 */ /* 0x000fe200078e00ff */
[----:B------:R-:W-:Y:S01]  /*3920*/  SEL R26, R4, c[0x2][0xa0], P0 ;  /* 0x00802800041a7a07 */ /* 0x000fe20000000000 */
[----:B------:R-:W-:Y:S01]  /*3930*/  DSETP.NEU.AND P1, PT, R12, RZ, PT ;  /* 0x000000ff0c00722a */ /* 0x000fe20003f2d000 */
[----:B------:R-:W0:Y:S01]  /*3940*/  MUFU.RSQ64H R17, R27 ;  /* 0x0000001b00117308 */ /* 0x000e220000001c00 */
[----:B------:R-:W-:Y:S02]  /*3950*/  MOV R4, 0x0 ;  /* 0x0000000000047802 */ /* 0x000fe40000000f00 */
[----:B------:R-:W-:Y:S01]  /*3960*/  ISETP.GE.U32.AND P0, PT, R13, 0x7ff00000, PT ;  /* 0x7ff000000d00780c */ /* 0x000fe20003f06070 */
        /* <DEDUP_REMOVED lines=44> */
[----:B------:R-:W-:Y:S02]  /*3c30*/  LOP3.LUT R9, R8, 0x100000, RZ, 0xfc, !PT ;  /* 0x0010000008097812 */ /* 0x000fe400078efcff */
[----:B------:R-:W-:Y:S02]  /*3c40*/  MOV R8, RZ ;  /* 0x000000ff00087202 */ /* 0x000fe40000000f00 */
        /* <DEDUP_REMOVED lines=20> */
[----:B------:R-:W-:Y:S01]  /*3d90*/  @P0 MOV R6, 0x0 ;  /* 0x0000000000060802 */ /* 0x000fe20000000f00 */
[----:B------:R-:W-:Y:S01]  /*3da0*/  @P0 IMAD.MOV.U32 R7, RZ, RZ, 0x7ff00000 ;  /* 0x7ff00000ff070424 */ /* 0x000fe200078e00ff */
[----:B------:R-:W-:-:S05]  /*3db0*/  @P0 FSETP.NEU.FTZ.AND P1, PT, R5, RZ, PT ;  /* 0x000000ff0500020b */ /* 0x000fca0003f3d000 */
        /* <DEDUP_REMOVED lines=47> */
.L_x_5447:
        /* <DEDUP_REMOVED lines=17> */
[----:B------:R-:W-:Y:S02]  /*41c0*/  ISETP.GE.U32.AND P1, PT, R0, 0x7fefffff, PT ;  /* 0x7fefffff0000780c */ /* 0x000fe40003f26070 */
[----:B------:R-:W-:Y:S01]  /*41d0*/  MOV R0, 0xfffffc01 ;  /* 0xfffffc0100007802 */ /* 0x000fe20000000f00 */
        /* <DEDUP_REMOVED lines=14> */
[----:B------:R-:W-:Y:S02]  /*42c0*/  LEA.HI R3, R3, R0, RZ, 0xc ;  /* 0x0000000003037211 */ /* 0x000fe400078f60ff */
[----:B------:R-:W-:-:S13]  /*42d0*/  ISETP.GE.AND P0, PT, R5, 0x3ff6a09f, PT ;  /* 0x3ff6a09f0500780c */ /* 0x000fda0003f06270 */
[----:B------:R-:W-:Y:S02]  /*42e0*/  @P0 IADD3 R7, R5, -0x100000, RZ ;  /* 0xfff0000005070810 */ /* 0x000fe40007ffe0ff */
[----:B------:R-:W-:Y:S02]  /*42f0*/  @P0 IADD3 R3, R3, 0x1, RZ ;  /* 0x0000000103030810 */ /* 0x000fe40007ffe0ff */
[----:B------:R-:W-:Y:S02]  /*4300*/  @P0 MOV R5, R7 ;  /* 0x0000000700050202 */ /* 0x000fe40000000f00 */
[----:B------:R-:W-:Y:S01]  /*4310*/  LOP3.LUT R2, R3, 0x80000000, RZ, 0x3c, !PT ;  /* 0x8000000003027812 */ /* 0x000fe200078e3cff */
[----:B------:R-:W-:-:S03]  /*4320*/  IMAD.MOV.U32 R3, RZ, RZ, 0x43300000 ;  /* 0x43300000ff037424 */ /* 0x000fc600078e00ff */
        /* <DEDUP_REMOVED lines=30> */
.L_x_5450:
        /* <DEDUP_REMOVED lines=16> */
[----:B------:R-:W-:Y:S01]  /*4610*/  MOV R16, R10 ;  /* 0x0000000a00107202 */ /* 0x000fe20000000f00 */
[----:B------:R-:W-:Y:S01]  /*4620*/  IMAD.MOV.U32 R17, RZ, RZ, R11 ;  /* 0x000000ffff117224 */ /* 0x000fe200078e000b */
[----:B------:R-:W-:Y:S02]  /*4630*/  MOV R4, 0x4650 ;  /* 0x0000465000047802 */ /* 0x000fe40000000f00 */
[----:B------:R-:W-:Y:S05]  /*4640*/  CALL.REL.NOINC `($__internal_8_$__cuda_sm20_div_rn_f64_full) ;  /* 0x0000017000007944 */ /* 0x000fea0003c00000 */
.L_x_5453:
[----:B------:R-:W-:Y:S05]  /*4650*/  BSYNC B2 ;  /* 0x0000000000027941 */ /* 0x000fea0003800000 */
.L_x_5452:
[----:B------:R-:W0:Y:S01]  /*4660*/  DMUL R4, R10, R24 ;  /* 0x000000180a047228 */ /* 0x000e220000000000 */
[----:B------:R-:W-:Y:S01]  /*4670*/  IMAD.MOV.U32 R8, RZ, RZ, 0x2fbe14b5 ;  /* 0x2fbe14b5ff087424 */ /* 0x000fe200078e00ff */
[----:B------:R-:W-:-:S04]  /*4680*/  MOV R9, 0x3eb372fb ;  /* 0x3eb372fb00097802 */ /* 0x000fc80000000f00 */
        /* <DEDUP_REMOVED lines=12> */
.L_x_5451:
[----:B------:R-:W-:Y:S05]  /*4750*/  BSYNC B1 ;  /* 0x0000000000017941 */ /* 0x000fea0003800000 */
.L_x_5449:
[----:B-1----:R-:W1:-:S06]  /*4760*/  DMUL R8, R8, 0.5 ;  /* 0x3fe0000008087828 */ /* 0x002e4c0000000000 */
.L_x_5448:
[----:B------:R-:W-:Y:S05]  /*4770*/  BSYNC B0 ;  /* 0x0000000000007941 */ /* 0x000fea0003800000 */
.L_x_5446:
[----:B0-----:R-:W-:Y:S02]  /*4780*/  IMAD.MOV.U32 R10, RZ, RZ, R22 ;  /* 0x000000ffff0a7224 */ /* 0x001fe400078e0016 */
[----:B------:R-:W-:-:S05]  /*4790*/  IMAD.MOV.U32 R11, RZ, RZ, R23 ;  /* 0x000000ffff0b7224 */ /* 0x000fca00078e0017 */
[----:B-1----:R-:W-:Y:S01]  /*47a0*/  STG.E.128 [R20.64], R8 ;  /* 0x0000000814007986 */ /* 0x002fe2000c101d04 */
[----:B------:R-:W-:Y:S05]  /*47b0*/  EXIT ;  /* 0x000000000000794d */ /* 0x000fea0003800000 */
        .weak           $__internal_8_$__cuda_sm20_div_rn_f64_full
        .type           $__internal_8_$__cuda_sm20_div_rn_f64_full,@function
        .size           $__internal_8_$__cuda_sm20_div_rn_f64_full,(.L_x_12080 - $__internal_8_$__cuda_sm20_div_rn_f64_full)
$__internal_8_$__cuda_sm20_div_rn_f64_full:
[C---:B------:R-:W-:Y:S01]  /*47c0*/  FSETP.GEU.AND P0, PT, |R15|.reuse, 1.469367938527859385e-39, PT ;  /* 0x001000000f00780b */ /* 0x040fe20003f0e200 */
[----:B------:R-:W-:Y:S01]  /*47d0*/  IMAD.MOV.U32 R2, RZ, RZ, 0x1ca00000 ;  /* 0x1ca00000ff027424 */ /* 0x000fe200078e00ff */
[----:B------:R-:W-:Y:S01]  /*47e0*/  LOP3.LUT R12, R15, 0x800fffff, RZ, 0xc0, !PT ;  /* 0x800fffff0f0c7812 */ /* 0x000fe200078ec0ff */
[----:B------:R-:W-:Y:S01]  /*47f0*/  IMAD.MOV.U32 R24, RZ, RZ, 0x1 ;  /* 0x00000001ff187424 */ /* 0x000fe200078e00ff */
[C---:B------:R-:W-:Y:S01]  /*4800*/  FSETP.GEU.AND P3, PT, |R17|.reuse, 1.469367938527859385e-39, PT ;  /* 0x001000001100780b */ /* 0x040fe20003f6e200 */
[----:B------:R-:W-:Y:S01]  /*4810*/  BSSY B4, `(.L_x_5454) ;  /* 0x0000053000047945 */ /* 0x000fe20003800000 */
[----:B------:R-:W-:Y:S02]  /*4820*/  LOP3.LUT R13, R12, 0x3ff00000, RZ, 0xfc, !PT ;  /* 0x3ff000000c0d7812 */ /* 0x000fe400078efcff */
[----:B------:R-:W-:Y:S02]  /*4830*/  MOV R12, R14 ;  /* 0x0000000e000c7202 */ /* 0x000fe40000000f00 */
[----:B------:R-:W-:-:S02]  /*4840*/  LOP3.LUT R3, R17, 0x7ff00000, RZ, 0xc0, !PT ;  /* 0x7ff0000011037812 */ /* 0x000fc400078ec0ff */
[----:B------:R-:W-:Y:S01]  /*4850*/  LOP3.LUT R5, R15, 0x7ff00000, RZ, 0xc0, !PT ;  /* 0x7ff000000f057812 */ /* 0x000fe200078ec0ff */
[----:B------:R-:W0:Y:S01]  /*4860*/  @!P0 DMUL R12, R14, 8.98846567431157953865e+307 ;  /* 0x7fe000000e0c8828 */ /* 0x000e220000000000 */
[----:B------:R-:W-:Y:S02]  /*4870*/  MOV R18, R16 ;  /* 0x0000001000127202 */ /* 0x000fe40000000f00 */
[----:B------:R-:W-:Y:S01]  /*4880*/  ISETP.GE.U32.AND P2, PT, R3, R5, PT ;  /* 0x000000050300720c */ /* 0x000fe20003f46070 */
[----:B------:R-:W-:Y:S01]  /*4890*/  @!P3 IMAD.MOV.U32 R6, RZ, RZ, RZ ;  /* 0x000000ffff06b224 */ /* 0x000fe200078e00ff */
[----:B------:R-:W-:Y:S01]  /*48a0*/  @!P3 LOP3.LUT R0, R15, 0x7ff00000, RZ, 0xc0, !PT ;  /* 0x7ff000000f00b812 */ /* 0x000fe200078ec0ff */
[----:B0-----:R-:W0:Y:S01]  /*48b0*/  MUFU.RCP64H R25, R13 ;  /* 0x0000000d00197308 */ /* 0x001e220000001800 */
[----:B------:R-:W-:Y:S02]  /*48c0*/  SEL R19, R2, 0x63400000, !P2 ;  /* 0x6340000002137807 */ /* 0x000fe40005000000 */
[----:B------:R-:W-:-:S02]  /*48d0*/  @!P3 ISETP.GE.U32.AND P4, PT, R3, R0, PT ;  /* 0x000000000300b20c */ /* 0x000fc40003f86070 */
[--C-:B------:R-:W-:Y:S02]  /*48e0*/  LOP3.LUT R19, R19, 0x800fffff, R17.reuse, 0xf8, !PT ;  /* 0x800fffff13137812 */ /* 0x100fe400078ef811 */
[----:B------:R-:W-:Y:S02]  /*48f0*/  @!P3 SEL R7, R2, 0x63400000, !P4 ;  /* 0x634000000207b807 */ /* 0x000fe40006000000 */
[----:B------:R-:W-:Y:S02]  /*4900*/  @!P0 LOP3.LUT R5, R13, 0x7ff00000, RZ, 0xc0, !PT ;  /* 0x7ff000000d058812 */ /* 0x000fe400078ec0ff */
[----:B------:R-:W-:-:S04]  /*4910*/  @!P3 LOP3.LUT R0, R7, 0x80000000, R17, 0xf8, !PT ;  /* 0x800000000700b812 */ /* 0x000fc800078ef811 */
[----:B------:R-:W-:Y:S01]  /*4920*/  @!P3 LOP3.LUT R7, R0, 0x100000, RZ, 0xfc, !PT ;  /* 0x001000000007b812 */ /* 0x000fe200078efcff */
[----:B0-----:R-:W0:Y:S01]  /*4930*/  DFMA R26, R24, -R12, 1 ;  /* 0x3ff00000181a742b */ /* 0x001e22000000080c */
[----:B------:R-:W-:-:S04]  /*4940*/  IMAD.MOV.U32 R0, RZ, RZ, R3 ;  /* 0x000000ffff007224 */ /* 0x000fc800078e0003 */
[----:B------:R-:W-:-:S04]  /*4950*/  @!P3 DFMA R18, R18, 2, -R6 ;  /* 0x400000001212b82b */ /* 0x000fc80000000806 */
[----:B0-----:R-:W0:-:S06]  /*4960*/  DFMA R26, R26, R26, R26 ;  /* 0x0000001a1a1a722b */ /* 0x001e0c000000001a */
[----:B0-----:R-:W0:Y:S01]  /*4970*/  DFMA R24, R24, R26, R24 ;  /* 0x0000001a1818722b */ /* 0x001e220000000018 */
[----:B------:R-:W-:-:S05]  /*4980*/  @!P3 LOP3.LUT R0, R19, 0x7ff00000, RZ, 0xc0, !PT ;  /* 0x7ff000001300b812 */ /* 0x000fca00078ec0ff */
[----:B0-----:R-:W0:-:S06]  /*4990*/  DFMA R6, R24, -R12, 1 ;  /* 0x3ff000001806742b */ /* 0x001e0c000000080c */
        /* <DEDUP_REMOVED lines=11> */
[CC--:B------:R-:W-:Y:S02]  /*4a50*/  IADD3 R5, R3.reuse, -R0.reuse, RZ ;  /* 0x8000000003057210 */ /* 0x0c0fe40007ffe0ff */
[----:B------:R-:W-:Y:S02]  /*4a60*/  ISETP.GE.U32.AND P0, PT, R3, R0, PT ;  /* 0x000000000300720c */ /* 0x000fe40003f06070 */
[----:B------:R-:W-:Y:S02]  /*4a70*/  IMNMX R5, R5, -0x46a00000, !PT ;  /* 0xb960000005057817 */ /* 0x000fe40007800200 */
[----:B------:R-:W-:Y:S02]  /*4a80*/  SEL R2, R2, 0x63400000, !P0 ;  /* 0x6340000002027807 */ /* 0x000fe40004000000 */
[----:B------:R-:W-:-:S05]  /*4a90*/  IMNMX R5, R5, 0x46a00000, PT ;  /* 0x46a0000005057817 */ /* 0x000fca0003800200 */
[----:B------:R-:W-:-:S05]  /*4aa0*/  IMAD.IADD R2, R5, 0x1, -R2 ;  /* 0x0000000105027824 */ /* 0x000fca00078e0a02 */
[----:B------:R-:W-:-:S06]  /*4ab0*/  IADD3 R17, R2, 0x7fe00000, RZ ;  /* 0x7fe0000002117810 */ /* 0x000fcc0007ffe0ff */
[----:B------:R-:W0:-:S10]  /*4ac0*/  DMUL R24, R6, R16 ;  /* 0x0000001006187228 */ /* 0x000e140000000000 */
[----:B0-----:R-:W-:-:S13]  /*4ad0*/  FSETP.GTU.AND P0, PT, |R25|, 1.469367938527859385e-39, PT ;  /* 0x001000001900780b */ /* 0x001fda0003f0c200 */
[----:B------:R-:W-:Y:S05]  /*4ae0*/  @P0 BRA `(.L_x_5456) ;  /* 0x0000025000000947 */ /* 0x000fea0003800000 */
[----:B------:R-:W0:Y:S01]  /*4af0*/  DFMA R12, R6, -R12, R18 ;  /* 0x8000000c060c722b */ /* 0x000e220000000012 */
[----:B------:R-:W-:-:S09]  /*4b00*/  MOV R16, RZ ;  /* 0x000000ff00107202 */ /* 0x000fd20000000f00 */
[C---:B0-----:R-:W-:Y:S02]  /*4b10*/  FSETP.NEU.AND P0, PT, R13.reuse, RZ, PT ;  /* 0x000000ff0d00720b */ /* 0x041fe40003f0d000 */
        /* <DEDUP_REMOVED lines=11> */
[----:B------:R-:W-:Y:S01]  /*4bd0*/  FSEL R25, R3, R25, !P0 ;  /* 0x0000001903197208 */ /* 0x000fe20004000000 */
[----:B------:R-:W-:Y:S05]  /*4be0*/  BRA `(.L_x_5456) ;  /* 0x0000015000007947 */ /* 0x000fea0003800000 */
.L_x_5455:
[----:B01----:R-:W0:-:S14]  /*4bf0*/  DSETP.NAN.AND P0, PT, R16, R16, PT ;  /* 0x000000101000722a */ /* 0x003e1c0003f08000 */
[----:B0-----:R-:W-:Y:S05]  /*4c00*/  @P0 BRA `(.L_x_5457) ;  /* 0x0000011000000947 */ /* 0x001fea0003800000 */
[----:B------:R-:W0:-:S14]  /*4c10*/  DSETP.NAN.AND P0, PT, R14, R14, PT ;  /* 0x0000000e0e00722a */ /* 0x000e1c0003f08000 */
[----:B0-----:R-:W-:Y:S05]  /*4c20*/  @P0 BRA `(.L_x_5458) ;  /* 0x000000c000000947 */ /* 0x001fea0003800000 */
[----:B------:R-:W-:Y:S01]  /*4c30*/  ISETP.NE.AND P0, PT, R0, R5, PT ;  /* 0x000000050000720c */ /* 0x000fe20003f05270 */
[----:B------:R-:W-:Y:S01]  /*4c40*/  IMAD.MOV.U32 R25, RZ, RZ, -0x80000 ;  /* 0xfff80000ff197424 */ /* 0x000fe200078e00ff */
[----:B------:R-:W-:-:S11]  /*4c50*/  MOV R24, 0x0 ;  /* 0x0000000000187802 */ /* 0x000fd60000000f00 */
[----:B------:R-:W-:Y:S05]  /*4c60*/  @!P0 BRA `(.L_x_5456) ;  /* 0x000000d000008947 */ /* 0x000fea0003800000 */
[----:B------:R-:W-:Y:S02]  /*4c70*/  ISETP.NE.AND P0, PT, R0, 0x7ff00000, PT ;  /* 0x7ff000000000780c */ /* 0x000fe40003f05270 */
[----:B------:R-:W-:Y:S02]  /*4c80*/  LOP3.LUT R25, R17, 0x80000000, R15, 0x48, !PT ;  /* 0x8000000011197812 */ /* 0x000fe400078e480f */
[----:B------:R-:W-:-:S13]  /*4c90*/  ISETP.EQ.OR P0, PT, R5, RZ, !P0 ;  /* 0x000000ff0500720c */ /* 0x000fda0004702670 */
[----:B------:R-:W-:Y:S01]  /*4ca0*/  @P0 LOP3.LUT R0, R25, 0x7ff00000, RZ, 0xfc, !PT ;  /* 0x7ff0000019000812 */ /* 0x000fe200078efcff */
[----:B------:R-:W-:Y:S01]  /*4cb0*/  @!P0 IMAD.MOV.U32 R24, RZ, RZ, RZ ;  /* 0x000000ffff188224 */ /* 0x000fe200078e00ff */
[----:B------:R-:W-:-:S03]  /*4cc0*/  @P0 MOV R24, RZ ;  /* 0x000000ff00180202 */ /* 0x000fc60000000f00 */
[----:B------:R-:W-:Y:S01]  /*4cd0*/  @P0 IMAD.MOV.U32 R25, RZ, RZ, R0 ;  /* 0x000000ffff190224 */ /* 0x000fe200078e0000 */
[----:B------:R-:W-:Y:S05]  /*4ce0*/  BRA `(.L_x_5456) ;  /* 0x0000005000007947 */ /* 0x000fea0003800000 */
.L_x_5458:
[----:B------:R-:W-:Y:S01]  /*4cf0*/  LOP3.LUT R25, R15, 0x80000, RZ, 0xfc, !PT ;  /* 0x000800000f197812 */ /* 0x000fe200078efcff */
[----:B------:R-:W-:Y:S01]  /*4d00*/  IMAD.MOV.U32 R24, RZ, RZ, R14 ;  /* 0x000000ffff187224 */ /* 0x000fe200078e000e */
[----:B------:R-:W-:Y:S05]  /*4d10*/  BRA `(.L_x_5456) ;  /* 0x0000002000007947 */ /* 0x000fea0003800000 */
.L_x_5457:
[----:B------:R-:W-:Y:S02]  /*4d20*/  LOP3.LUT R25, R17, 0x80000, RZ, 0xfc, !PT ;  /* 0x0008000011197812 */ /* 0x000fe400078efcff */
[----:B------:R-:W-:Y:S02]  /*4d30*/  MOV R24, R16 ;  /* 0x0000001000187202 */ /* 0x000fe40000000f00 */
.L_x_5456:
[----:B------:R-:W-:Y:S05]  /*4d40*/  BSYNC B4 ;  /* 0x0000000000047941 */ /* 0x000fea0003800000 */
.L_x_5454:
[----:B------:R-:W-:-:S04]  /*4d50*/  IMAD.MOV.U32 R5, RZ, RZ, 0x0 ;  /* 0x00000000ff057424 */ /* 0x000fc800078e00ff */
[----:B------:R-:W-:Y:S05]  /*4d60*/  RET.REL.NODEC R4 `(_ZN2at6native18elementwise_kernelILi128ELi2EZNS0_22gpu_kernel_impl_nocastIZZZNS0_17log1p_kernel_cudaERNS_18TensorIteratorBaseEENKUlvE_clEvENKUlvE1_clEvEUlN3c107complexIdEEE_EEvS4_RKT_EUliE_EEviT1_) ;  /* 0xffffb29004007950 */ /* 0x000fea0003c3ffff */
.L_x_5459:
        /* <DEDUP_REMOVED lines=9> */
.L_x_12080:


//--------------------- .text._ZN2at6native27unrolled_elementwise_kernelIZZZNS0_17log1p_kernel_cudaERNS_18TensorIteratorBaseEENKUlvE_clEvENKUlvE1_clEvEUlN3c107complexIdEEE_St5arrayIPcLm2EELi4E23TrivialOffsetCalculatorILi1EjESE_NS0_6memory15LoadWithoutCastENSF_16StoreWithoutCastEEEviT_T0_T2_T3_T4_T5_ --------------------------
	.section	.text._ZN2at6native27unrolled_elementwise_kernelIZZZNS0_17log1p_kernel_cudaERNS_18TensorIteratorBaseEENKUlvE_clEvENKUlvE1_clEvEUlN3c107complexIdEEE_St5arrayIPcLm2EELi4E23TrivialOffsetCalculatorILi1EjESE_NS0_6memory15LoadWithoutCastENSF_16StoreWithoutCastEEEviT_T0_T2_T3_T4_T5_,"ax",@progbits
	.sectioninfo	@"SHI_REGISTERS=44"
	.align	128
        .global         _ZN2at6native27unrolled_elementwise_kernelIZZZNS0_17log1p_kernel_cudaERNS_18TensorIteratorBaseEENKUlvE_clEvENKUlvE1_clEvEUlN3c107complexIdEEE_St5arrayIPcLm2EELi4E23TrivialOffsetCalculatorILi1EjESE_NS0_6memory15LoadWithoutCastENSF_16StoreWithoutCastEEEviT_T0_T2_T3_T4_T5_
        .type           _ZN2at6native27unrolled_elementwise_kernelIZZZNS0_17log1p_kernel_cudaERNS_18TensorIteratorBaseEENKUlvE_clEvENKUlvE1_clEvEUlN3c107complexIdEEE_St5arrayIPcLm2EELi4E23TrivialOffsetCalculatorILi1EjESE_NS0_6memory15LoadWithoutCastENSF_16StoreWithoutCastEEEviT_T0_T2_T3_T4_T5_,@function
        .size           _ZN2at6native27unrolled_elementwise_kernelIZZZNS0_17log1p_kernel_cudaERNS_18TensorIteratorBaseEENKUlvE_clEvENKUlvE1_clEvEUlN3c107complexIdEEE_St5arrayIPcLm2EELi4E23TrivialOffsetCalculatorILi1EjESE_NS0_6memory15LoadWithoutCastENSF_16StoreWithoutCastEEEviT_T0_T2_T3_T4_T5_,(.L_x_12081 - _ZN2at6native27unrolled_elementwise_kernelIZZZNS0_17log1p_kernel_cudaERNS_18TensorIteratorBaseEENKUlvE_clEvENKUlvE1_clEvEUlN3c107complexIdEEE_St5arrayIPcLm2EELi4E23TrivialOffsetCalculatorILi1EjESE_NS0_6memory15LoadWithoutCastENSF_16StoreWithoutCastEEEviT_T0_T2_T3_T4_T5_)
        .other          _ZN2at6native27unrolled_elementwise_kernelIZZZNS0_17log1p_kernel_cudaERNS_18TensorIteratorBaseEENKUlvE_clEvENKUlvE1_clEvEUlN3c107complexIdEEE_St5arrayIPcLm2EELi4E23TrivialOffsetCalculatorILi1EjESE_NS0_6memory15LoadWithoutCastENSF_16StoreWithoutCastEEEviT_T0_T2_T3_T4_T5_,@"STO_CUDA_ENTRY STV_DEFAULT"
_ZN2at6native27unrolled_elementwise_kernelIZZZNS0_17log1p_kernel_cudaERNS_18TensorIteratorBaseEENKUlvE_clEvENKUlvE1_clEvEUlN3c107complexIdEEE_St5arrayIPcLm2EELi4E23TrivialOffsetCalculatorILi1EjESE_NS0_6memory15LoadWithoutCastENSF_16StoreWithoutCastEEEviT_T0_T2_T3_T4_T5_:
.text._ZN2at6native27unrolled_elementwise_kernelIZZZNS0_17log1p_kernel_cudaERNS_18TensorIteratorBaseEENKUlvE_clEvENKUlvE1_clEvEUlN3c107complexIdEEE_St5arrayIPcLm2EELi4E23TrivialOffsetCalculatorILi1EjESE_NS0_6memory15LoadWithoutCastENSF_16StoreWithoutCastEEEviT_T0_T2_T3_T4_T5_:
[----:B------:R-:W-:Y:S02]  /*0000*/  IMAD.MOV.U32 R1, RZ, RZ, c[0x0][0x28] ;  /* 0x00000a00ff017624 */ /* 0x000fe400078e00ff */
[----:B------:R-:W0:Y:S01]  /*0010*/  S2R R24, SR_CTAID.X ;  /* 0x0000000000187919 */ /* 0x000e220000002500 */
[----:B------:R-:W-:Y:S01]  /*0020*/  IMAD.MOV.U32 R5, RZ, RZ, -0x200 ;  /* 0xfffffe00ff057424 */ /* 0x000fe200078e00ff */
[----:B------:R-:W-:Y:S01]  /*0030*/  CS2R R22, SRZ ;  /* 0x0000000000167805 */ /* 0x000fe2000001ff00 */
[----:B------:R-:W-:Y:S01]  /*0040*/  CS2R R20, SRZ ;  /* 0x0000000000147805 */ /* 0x000fe2000001ff00 */
[----:B------:R-:W1:Y:S01]  /*0050*/  S2R R3, SR_TID.X ;  /* 0x0000000000037919 */ /* 0x000e620000002100 */
[----:B------:R-:W-:Y:S01]  /*0060*/  CS2R R6, SRZ ;  /* 0x0000000000067805 */ /* 0x000fe2000001ff00 */
[----:B------:R-:W-:Y:S01]  /*0070*/  CS2R R18, SRZ ;  /* 0x0000000000127805 */ /* 0x000fe2000001ff00 */
[----:B------:R-:W-:Y:S01]  /*0080*/  CS2R R16, SRZ ;  /* 0x0000000000107805 */ /* 0x000fe2000001ff00 */
[----:B------:R-:W-:Y:S01]  /*0090*/  CS2R R10, SRZ ;  /* 0x00000000000a7805 */ /* 0x000fe2000001ff00 */
[----:B------:R-:W-:Y:S01]  /*00a0*/  CS2R R8, SRZ ;  /* 0x0000000000087805 */ /* 0x000fe2000001ff00 */
[----:B------:R-:W-:Y:S01]  /*00b0*/  ULDC.64 UR4, c[0x0][0x118] ;  /* 0x0000460000047ab9 */ /* 0x000fe20000000a00 */
[----:B0-----:R-:W-:-:S02]  /*00c0*/  IMAD R0, R24, R5, c[0x0][0x160] ;  /* 0x0000580018007624 */ /* 0x001fc400078e0205 */
[----:B------:R-:W-:-:S03]  /*00d0*/  CS2R R4, SRZ ;  /* 0x0000000000047805 */ /* 0x000fc6000001ff00 */
[----:B-1----:R-:W-:-:S13]  /*00e0*/  ISETP.GE.AND P2, PT, R3, R0, PT ;  /* 0x000000000300720c */ /* 0x002fda0003f46270 */
[----:B------:R-:W-:Y:S01]  /*00f0*/  @!P2 IMAD R2, R24, 0x200, R3 ;  /* 0x000002001802a824 */ /* 0x000fe200078e0203 */
[----:B------:R-:W-:-:S04]  /*0100*/  @!P2 IADD3 R3, R3, 0x80, RZ ;  /* 0x000000800303a810 */ /* 0x000fc80007ffe0ff */
[----:B------:R-:W-:-:S13]  /*0110*/  ISETP.GE.AND P0, PT, R3, R0, PT ;  /* 0x000000000300720c */ /* 0x000fda0003f06270 */
[----:B------:R-:W-:Y:S01]  /*0120*/  @!P0 IMAD R26, R24, 0x200, R3 ;  /* 0x00000200181a8824 */ /* 0x000fe200078e0203 */
[----:B------:R-:W-:Y:S01]  /*0130*/  @!P0 IADD3 R3, R3, 0x80, RZ ;  /* 0x0000008003038810 */ /* 0x000fe20007ffe0ff */
[----:B------:R-:W-:-:S03]  /*0140*/  @!P0 IMAD.MOV.U32 R27, RZ, RZ, 0x10 ;  /* 0x00000010ff1b8424 */ /* 0x000fc600078e00ff */
[----:B------:R-:W-:Y:S01]  /*0150*/  ISETP.GE.AND P3, PT, R3, R0, PT ;  /* 0x000000000300720c */ /* 0x000fe20003f66270 */
[----:B------:R-:W-:-:S05]  /*0160*/  @!P0 IMAD.WIDE.U32 R26, R26, R27, c[0x0][0x170] ;  /* 0x00005c001a1a8625 */ /* 0x000fca00078e001b */
[----:B------:R0:W5:Y:S07]  /*0170*/  @!P0 LDG.E.128 R20, [R26.64] ;  /* 0x000000041a148981 */ /* 0x00016e000c1e1d00 */
[----:B------:R-:W-:Y:S01]  /*0180*/  @!P3 IMAD R28, R24, 0x200, R3 ;  /* 0x00000200181cb824 */ /* 0x000fe200078e0203 */
[----:B------:R-:W-:Y:S01]  /*0190*/  @!P3 IADD3 R3, R3, 0x80, RZ ;  /* 0x000000800303b810 */ /* 0x000fe20007ffe0ff */
[----:B------:R-:W-:-:S03]  /*01a0*/  @!P3 IMAD.MOV.U32 R29, RZ, RZ, 0x10 ;  /* 0x00000010ff1db424 */ /* 0x000fc600078e00ff */
[----:B------:R-:W-:Y:S01]  /*01b0*/  ISETP.GE.AND P1, PT, R3, R0, PT ;  /* 0x000000000300720c */ /* 0x000fe20003f26270 */
[----:B------:R-:W-:-:S05]  /*01c0*/  @!P3 IMAD.WIDE.U32 R28, R28, R29, c[0x0][0x170] ;  /* 0x00005c001c1cb625 */ /* 0x000fca00078e001d */
[----:B------:R0:W5:Y:S07]  /*01d0*/  @!P3 LDG.E.128 R4, [R28.64] ;  /* 0x000000041c04b981 */ /* 0x00016e000c1e1d00 */
[----:B------:R-:W-:Y:S02]  /*01e0*/  @!P1 IMAD R24, R24, 0x200, R3 ;  /* 0x0000020018189824 */ /* 0x000fe400078e0203 */
[----:B------:R-:W-:Y:S02]  /*01f0*/  @!P2 IMAD.MOV.U32 R3, RZ, RZ, 0x10 ;  /* 0x00000010ff03a424 */ /* 0x000fe400078e00ff */
[----:B------:R-:W-:-:S02]  /*0200*/  @!P1 IMAD.MOV.U32 R25, RZ, RZ, 0x10 ;  /* 0x00000010ff199424 */ /* 0x000fc400078e00ff */
[----:B------:R-:W-:-:S04]  /*0210*/  @!P2 IMAD.WIDE.U32 R2, R2, R3, c[0x0][0x170] ;  /* 0x00005c000202a625 */ /* 0x000fc800078e0003 */
[----:B------:R-:W-:Y:S01]  /*0220*/  @!P1 IMAD.WIDE.U32 R24, R24, R25, c[0x0][0x170] ;  /* 0x00005c0018189625 */ /* 0x000fe200078e0019 */
[----:B------:R0:W5:Y:S04]  /*0230*/  @!P2 LDG.E.128 R16, [R2.64] ;  /* 0x000000040210a981 */ /* 0x000168000c1e1d00 */
[----:B------:R0:W5:Y:S01]  /*0240*/  @!P1 LDG.E.128 R8, [R24.64] ;  /* 0x0000000418089981 */ /* 0x000162000c1e1d00 */
[----:B------:R-:W-:Y:S01]  /*0250*/  BSSY B1, `(.L_x_5460) ;  /* 0x0000154000017945 */ /* 0x000fe20003800000 */
[----:B------:R-:W-:Y:S01]  /*0260*/  CS2R R14, SRZ ;  /* 0x00000000000e7805 */ /* 0x000fe2000001ff00 */
[----:B------:R-:W-:Y:S01]  /*0270*/  CS2R R12, SRZ ;  /* 0x00000000000c7805 */ /* 0x000fe2000001ff00 */
[----:B------:R-:W-:Y:S05]  /*0280*/  @P2 BRA `(.L_x_5461) ;  /* 0x0000150000002947 */ /* 0x000fea0003800000 */
[----:B-----5:R-:W1:Y:S01]  /*0290*/  DADD R12, R16, 1 ;  /* 0x3ff00000100c7429 */ /* 0x020e620000000000 */
[----:B------:R-:W-:Y:S03]  /*02a0*/  BSSY B2, `(.L_x_5462) ;  /* 0x0000049000027945 */ /* 0x000fe60003800000 */
[----:B0-----:R-:W-:-:S04]  /*02b0*/  DADD R28, -RZ, |R18| ;  /* 0x00000000ff1c7229 */ /* 0x001fc80000000512 */
[----:B-1----:R-:W-:-:S04]  /*02c0*/  DADD R30, -RZ, |R12| ;  /* 0x00000000ff1e7229 */ /* 0x002fc8000000050c */
[----:B------:R-:W0:-:S06]  /*02d0*/  DSETP.GT.AND P4, PT, |R18|, |R12|, PT ;  /* 0x4000000c1200722a */ /* 0x000e0c0003f84200 */
[----:B0-----:R-:W-:Y:S02]  /*02e0*/  FSEL R26, R28, R30, P4 ;  /* 0x0000001e1c1a7208 */ /* 0x001fe40002000000 */
[----:B------:R-:W-:-:S06]  /*02f0*/  FSEL R27, R29, R31, P4 ;  /* 0x0000001f1d1b7208 */ /* 0x000fcc0002000000 */
[----:B------:R-:W0:-:S14]  /*0300*/  DSETP.NEU.AND P0, PT, R26, RZ, PT ;  /* 0x000000ff1a00722a */ /* 0x000e1c0003f0d000 */
[----:B0-----:R-:W-:Y:S05]  /*0310*/  @!P0 BRA `(.L_x_5463) ;  /* 0x000003e000008947 */ /* 0x001fea0003800000 */
[----:B------:R-:W0:Y:S01]  /*0320*/  MUFU.RCP64H R3, R27 ;  /* 0x0000001b00037308 */ /* 0x000e220000001800 */
[----:B------:R-:W-:Y:S01]  /*0330*/  IMAD.MOV.U32 R2, RZ, RZ, 0x1 ;  /* 0x00000001ff027424 */ /* 0x000fe200078e00ff */
[----:B------:R-:W-:Y:S05]  /*0340*/  BSSY B3, `(.L_x_5464) ;  /* 0x0000013000037945 */ /* 0x000fea0003800000 */
[----:B0-----:R-:W0:-:S06]  /*0350*/  DFMA R14, -R26, R2, 1 ;  /* 0x3ff000001a0e742b */ /* 0x001e0c0000000102 */
[----:B0-----:R-:W0:-:S06]  /*0360*/  DFMA R14, R14, R14, R14 ;  /* 0x0000000e0e0e722b */ /* 0x001e0c000000000e */
[----:B0-----:R0:W1:Y:S02]  /*0370*/  DFMA R14, R2, R14, R2 ;  /* 0x0000000e020e722b */ /* 0x0010640000000002 */
[----:B0-----:R-:W-:Y:S02]  /*0380*/  FSEL R2, R30, R28, P4 ;  /* 0x0000001c1e027208 */ /* 0x001fe40002000000 */
[----:B------:R-:W-:Y:S02]  /*0390*/  FSEL R3, R31, R29, P4 ;  /* 0x0000001d1f037208 */ /* 0x000fe40002000000 */
[----:B-1----:R-:W0:Y:S02]  /*03a0*/  DFMA R24, -R26, R14, 1 ;  /* 0x3ff000001a18742b */ /* 0x002e24000000010e */
[----:B------:R-:W-:-:S04]  /*03b0*/  FSETP.GEU.AND P1, PT, |R3|, 6.5827683646048100446e-37, PT ;  /* 0x036000000300780b */ /* 0x000fc80003f2e200 */
        /* <DEDUP_REMOVED lines=8> */
[----:B------:R-:W-:Y:S02]  /*0440*/  MOV R2, 0x460 ;  /* 0x0000046000027802 */ /* 0x000fe40000000f00 */
[----:B------:R-:W-:Y:S05]  /*0450*/  CALL.REL.NOINC `($__internal_9_$__cuda_sm20_div_rn_f64_full) ;  /* 0x000055b000007944 */ /* 0x000fea0003c00000 */
[----:B------:R-:W-:Y:S02]  /*0460*/  IMAD.MOV.U32 R25, RZ, RZ, R3 ;  /* 0x000000ffff197224 */ /* 0x000fe400078e0003 */
.L_x_5465:
[----:B------:R-:W-:Y:S05]  /*0470*/  BSYNC B3 ;  /* 0x0000000000037941 */ /* 0x000fea0003800000 */
.L_x_5464:
        /* <DEDUP_REMOVED lines=40> */
.L_x_5463:
[----:B------:R-:W-:-:S04]  /*0700*/  ISETP.GE.AND P0, PT, R13, RZ, PT ;  /* 0x000000ff0d00720c */ /* 0x000fc80003f06270 */
[----:B------:R-:W-:Y:S02]  /*0710*/  FSEL R14, RZ, 3.37028055040000000000e+12, P0 ;  /* 0x54442d18ff0e7808 */ /* 0x000fe40000000000 */
[----:B------:R-:W-:Y:S02]  /*0720*/  FSEL R15, RZ, 2.1426990032196044922, P0 ;  /* 0x400921fbff0f7808 */ /* 0x000fe40000000000 */
.L_x_5466:
[----:B------:R-:W-:Y:S05]  /*0730*/  BSYNC B2 ;  /* 0x0000000000027941 */ /* 0x000fea0003800000 */
.L_x_5462:
[----:B------:R-:W-:Y:S01]  /*0740*/  DADD R12, -RZ, |R18| ;  /* 0x00000000ff0c7229 */ /* 0x000fe20000000512 */
[----:B------:R-:W-:Y:S01]  /*0750*/  IMAD.MOV.U32 R24, RZ, RZ, RZ ;  /* 0x000000ffff187224 */ /* 0x000fe200078e00ff */
[----:B------:R-:W-:Y:S01]  /*0760*/  LOP3.LUT R15, R15, 0x80000000, R19, 0xb8, !PT ;  /* 0x800000000f0f7812 */ /* 0x000fe200078eb813 */
[----:B------:R-:W-:Y:S01]  /*0770*/  IMAD.MOV.U32 R30, RZ, RZ, RZ ;  /* 0x000000ffff1e7224 */ /* 0x000fe200078e00ff */
        /* <DEDUP_REMOVED lines=9> */
[C---:B------:R-:W-:Y:S02]  /*0810*/  IADD3 R25, -R36.reuse, 0x7fd00000, RZ ;  /* 0x7fd0000024197810 */ /* 0x040fe40007ffe1ff */
[----:B------:R-:W-:Y:S02]  /*0820*/  SEL R3, R13, R3, P0 ;  /* 0x000000030d037207 */ /* 0x000fe40000000000 */
[----:B------:R-:W-:Y:S01]  /*0830*/  LOP3.LUT R37, R36, 0x100000, RZ, 0xfc, !PT ;  /* 0x0010000024257812 */ /* 0x000fe200078efcff */
[----:B------:R-:W-:Y:S01]  /*0840*/  IMAD.MOV.U32 R36, RZ, RZ, RZ ;  /* 0x000000ffff247224 */ /* 0x000fe200078e00ff */
[----:B------:R-:W-:-:S04]  /*0850*/  DMUL R28, R24, R26 ;  /* 0x0000001a181c7228 */ /* 0x000fc80000000000 */
[----:B------:R-:W0:-:S06]  /*0860*/  DMUL R24, R24, R2 ;  /* 0x0000000218187228 */ /* 0x000e0c0000000000 */
[----:B0-----:R-:W0:-:S06]  /*0870*/  DMUL R24, R24, R24 ;  /* 0x0000001818187228 */ /* 0x001e0c0000000000 */
[----:B0-----:R0:W2:Y:S02]  /*0880*/  DFMA R28, R28, R28, R24 ;  /* 0x0000001c1c1c722b */ /* 0x0010a40000000018 */
[----:B0-----:R-:W-:-:S04]  /*0890*/  IMAD.MOV.U32 R25, RZ, RZ, 0x3fd80000 ;  /* 0x3fd80000ff197424 */ /* 0x001fc800078e00ff */
        /* <DEDUP_REMOVED lines=8> */
[----:B------:R-:W-:Y:S01]  /*0920*/  SEL R38, R24, c[0x2][0xa0], P0 ;  /* 0x0080280018267a07 */ /* 0x000fe20000000000 */
[----:B------:R-:W-:Y:S01]  /*0930*/  IMAD.MOV.U32 R24, RZ, RZ, 0x0 ;  /* 0x00000000ff187424 */ /* 0x000fe200078e00ff */
[----:B------:R-:W-:Y:S01]  /*0940*/  ISETP.GE.U32.AND P0, PT, R3, 0x7ff00000, PT ;  /* 0x7ff000000300780c */ /* 0x000fe20003f06070 */
[----:B01----:R-:W0:-:S06]  /*0950*/  DMUL R34, R30, R30 ;  /* 0x0000001e1e227228 */ /* 0x003e0c0000000000 */
[----:B0-----:R-:W0:-:S06]  /*0960*/  DFMA R34, R38, -R34, 1 ;  /* 0x3ff000002622742b */ /* 0x001e0c0000000822 */
[----:B0-----:R-:W-:-:S04]  /*0970*/  DMUL R32, R30, R34 ;  /* 0x000000221e207228 */ /* 0x001fc80000000000 */
[----:B------:R-:W0:-:S06]  /*0980*/  DFMA R34, R34, R24, 0.5 ;  /* 0x3fe000002222742b */ /* 0x000e0c0000000018 */
[----:B0-----:R-:W0:-:S06]  /*0990*/  DFMA R32, R32, R34, R30 ;  /* 0x000000222020722b */ /* 0x001e0c000000001e */
[----:B0-----:R-:W0:-:S04]  /*09a0*/  DMUL R32, R28, R32 ;  /* 0x000000201c207228 */ /* 0x001e080000000000 */
        /* <DEDUP_REMOVED lines=109> */
.L_x_5467:
        /* <DEDUP_REMOVED lines=11> */
[----:B------:R-:W-:-:S10]  /*1130*/  IMAD.MOV.U32 R17, RZ, RZ, R3 ;  /* 0x000000ffff117224 */ /* 0x000fd400078e0003 */
[----:B------:R-:W0:-:S10]  /*1140*/  @!P0 DMUL R16, R16, 1.80143985094819840000e+16 ;  /* 0x4350000010108828 */ /* 0x000e140000000000 */
[----:B0-----:R-:W-:-:S05]  /*1150*/  @!P0 IMAD.MOV.U32 R3, RZ, RZ, R17 ;  /* 0x000000ffff038224 */ /* 0x001fca00078e0011 */
[----:B------:R-:W-:-:S04]  /*1160*/  IADD3 R12, R3, -0x1, RZ ;  /* 0xffffffff030c7810 */ /* 0x000fc80007ffe0ff */
[----:B------:R-:W-:-:S13]  /*1170*/  ISETP.GE.U32.AND P1, PT, R12, 0x7fefffff, PT ;  /* 0x7fefffff0c00780c */ /* 0x000fda0003f26070 */
[----:B------:R-:W-:Y:S01]  /*1180*/  @P1 IMAD.MOV.U32 R12, RZ, RZ, 0x0 ;  /* 0x00000000ff0c1424 */ /* 0x000fe200078e00ff */
[----:B------:R-:W-:Y:S01]  /*1190*/  @P1 FSETP.NEU.FTZ.AND P2, PT, R17, RZ, PT ;  /* 0x000000ff1100120b */ /* 0x000fe20003f5d000 */
[----:B------:R-:W-:-:S06]  /*11a0*/  @P1 IMAD.MOV.U32 R13, RZ, RZ, 0x7ff00000 ;  /* 0x7ff00000ff0d1424 */ /* 0x000fcc00078e00ff */
[----:B------:R0:W1:Y:S02]  /*11b0*/  @P1 DFMA R12, R16, R12, +INF ;  /* 0x7ff00000100c142b */ /* 0x000064000000000c */
[----:B0-----:R-:W-:Y:S02]  /*11c0*/  IMAD.MOV.U32 R17, RZ, RZ, R2 ;  /* 0x000000ffff117224 */ /* 0x001fe400078e0002 */
[----:B------:R-:W-:Y:S02]  /*11d0*/  IMAD.MOV.U32 R2, RZ, RZ, -0x3ff ;  /* 0xfffffc01ff027424 */ /* 0x000fe400078e00ff */
[----:B------:R-:W-:Y:S02]  /*11e0*/  @!P0 IMAD.MOV.U32 R2, RZ, RZ, -0x435 ;  /* 0xfffffbcbff028424 */ /* 0x000fe400078e00ff */
[----:B------:R-:W-:Y:S02]  /*11f0*/  @!P0 IMAD.MOV.U32 R17, RZ, RZ, R16 ;  /* 0x000000ffff118224 */ /* 0x000fe400078e0010 */
[----:B-1----:R-:W-:-:S02]  /*1200*/  @P1 FSEL R12, R12, RZ, P2 ;  /* 0x000000ff0c0c1208 */ /* 0x002fc40001000000 */
        /* <DEDUP_REMOVED lines=45> */
[----:B0-----:R-:W0:Y:S01]  /*14e0*/  DMUL R12, R12, 0.5 ;  /* 0x3fe000000c0c7828 */ /* 0x001e220000000000 */
[----:B------:R-:W-:Y:S05]  /*14f0*/  BRA `(.L_x_5461) ;  /* 0x0000029000007947 */ /* 0x000fea0003800000 */
.L_x_5469:
        /* <DEDUP_REMOVED lines=19> */
[----:B------:R-:W-:Y:S05]  /*1630*/  CALL.REL.NOINC `($__internal_9_$__cuda_sm20_div_rn_f64_full) ;  /* 0x000043d000007944 */ /* 0x000fea0003c00000 */
[----:B------:R-:W-:Y:S02]  /*1640*/  IMAD.MOV.U32 R2, RZ, RZ, R24 ;  /* 0x000000ffff027224 */ /* 0x000fe400078e0018 */
.L_x_5471:
[----:B------:R-:W-:Y:S05]  /*1650*/  BSYNC B2 ;  /* 0x0000000000027941 */ /* 0x000fea0003800000 */
.L_x_5470:
        /* <DEDUP_REMOVED lines=17> */
.L_x_5468:
[----:B------:R-:W-:Y:S02]  /*1770*/  IMAD.MOV.U32 R12, RZ, RZ, R16 ;  /* 0x000000ffff0c7224 */ /* 0x000fe400078e0010 */
[----:B------:R-:W-:Y:S02]  /*1780*/  IMAD.MOV.U32 R13, RZ, RZ, R17 ;  /* 0x000000ffff0d7224 */ /* 0x000fe400078e0011 */
.L_x_5461:
[----:B------:R-:W-:Y:S05]  /*1790*/  BSYNC B1 ;  /* 0x0000000000017941 */ /* 0x000fea0003800000 */
.L_x_5460:
[----:B0-----:R-:W0:Y:S01]  /*17a0*/  S2R R3, SR_TID.X ;  /* 0x0000000000037919 */ /* 0x001e220000002100 */
[----:B------:R-:W-:Y:S01]  /*17b0*/  BSSY B1, `(.L_x_5472) ;  /* 0x0000156000017945 */ /* 0x000fe20003800000 */
[----:B-----5:R-:W-:Y:S01]  /*17c0*/  CS2R R18, SRZ ;  /* 0x0000000000127805 */ /* 0x020fe2000001ff00 */
[----:B------:R-:W-:Y:S01]  /*17d0*/  CS2R R16, SRZ ;  /* 0x0000000000107805 */ /* 0x000fe2000001ff00 */
[----:B0-----:R-:W-:-:S04]  /*17e0*/  IADD3 R3, R3, 0x80, RZ ;  /* 0x0000008003037810 */ /* 0x001fc80007ffe0ff */
[----:B------:R-:W-:-:S13]  /*17f0*/  ISETP.GE.AND P0, PT, R3, R0, PT ;  /* 0x000000000300720c */ /* 0x000fda0003f06270 */
[----:B------:R-:W-:Y:S05]  /*1800*/  @P0 BRA `(.L_x_5473) ;  /* 0x0000150000000947 */ /* 0x000fea0003800000 */
[----:B------:R-:W0:Y:S01]  /*1810*/  DADD R16, R20, 1 ;  /* 0x3ff0000014107429 */ /* 0x000e220000000000 */
        /* <DEDUP_REMOVED lines=13> */
[----:B0-----:R0:W3:Y:S02]  /*18f0*/  DFMA R18, R2, R18, R2 ;  /* 0x000000120212722b */ /* 0x0010e40000000002 */
[----:B0-----:R-:W-:Y:S02]  /*1900*/  FSEL R2, R30, R28, P4 ;  /* 0x0000001c1e027208 */ /* 0x001fe40002000000 */
[----:B------:R-:W-:Y:S02]  /*1910*/  FSEL R3, R31, R29, P4 ;  /* 0x0000001d1f037208 */ /* 0x000fe40002000000 */
[----:B---3--:R-:W0:Y:S02]  /*1920*/  DFMA R24, -R26, R18, 1 ;  /* 0x3ff000001a18742b */ /* 0x008e240000000112 */
        /* <DEDUP_REMOVED lines=10> */
[----:B-12---:R-:W-:Y:S05]  /*19d0*/  CALL.REL.NOINC `($__internal_9_$__cuda_sm20_div_rn_f64_full) ;  /* 0x0000403000007944 */ /* 0x006fea0003c00000 */
[----:B------:R-:W-:Y:S02]  /*19e0*/  IMAD.MOV.U32 R25, RZ, RZ, R3 ;  /* 0x000000ffff197224 */ /* 0x000fe400078e0003 */
.L_x_5477:
[----:B------:R-:W-:Y:S05]  /*19f0*/  BSYNC B3 ;  /* 0x0000000000037941 */ /* 0x000fea0003800000 */
.L_x_5476:
        /* <DEDUP_REMOVED lines=40> */
.L_x_5475:
[----:B------:R-:W-:-:S04]  /*1c80*/  ISETP.GE.AND P0, PT, R17, RZ, PT ;  /* 0x000000ff1100720c */ /* 0x000fc80003f06270 */
[----:B------:R-:W-:Y:S02]  /*1c90*/  FSEL R18, RZ, 3.37028055040000000000e+12, P0 ;  /* 0x54442d18ff127808 */ /* 0x000fe40000000000 */
[----:B------:R-:W-:Y:S02]  /*1ca0*/  FSEL R19, RZ, 2.1426990032196044922, P0 ;  /* 0x400921fbff137808 */ /* 0x000fe40000000000 */
.L_x_5478:
[----:B------:R-:W-:Y:S05]  /*1cb0*/  BSYNC B2 ;  /* 0x0000000000027941 */ /* 0x000fea0003800000 */
.L_x_5474:
        /* <DEDUP_REMOVED lines=20> */
[----:B0-----:R0:W3:Y:S02]  /*1e00*/  DFMA R28, R28, R28, R24 ;  /* 0x0000001c1c1c722b */ /* 0x0010e40000000018 */
[----:B0-----:R-:W-:-:S04]  /*1e10*/  IMAD.MOV.U32 R25, RZ, RZ, 0x3fd80000 ;  /* 0x3fd80000ff197424 */ /* 0x001fc800078e00ff */
        /* <DEDUP_REMOVED lines=126> */
.L_x_5479:
        /* <DEDUP_REMOVED lines=72> */
.L_x_5481:
        /* <DEDUP_REMOVED lines=19> */
[----:B--2---:R-:W-:Y:S05]  /*2bb0*/  CALL.REL.NOINC `($__internal_9_$__cuda_sm20_div_rn_f64_full) ;  /* 0x00002e5000007944 */ /* 0x004fea0003c00000 */
[----:B------:R-:W-:Y:S02]  /*2bc0*/  IMAD.MOV.U32 R2, RZ, RZ, R24 ;  /* 0x000000ffff027224 */ /* 0x000fe400078e0018 */
.L_x_5483:
[----:B------:R-:W-:Y:S05]  /*2bd0*/  BSYNC B2 ;  /* 0x0000000000027941 */ /* 0x000fea0003800000 */
.L_x_5482:
        /* <DEDUP_REMOVED lines=17> */
.L_x_5480:
[----:B------:R-:W-:Y:S02]  /*2cf0*/  IMAD.MOV.U32 R16, RZ, RZ, R20 ;  /* 0x000000ffff107224 */ /* 0x000fe400078e0014 */
[----:B------:R-:W-:Y:S02]  /*2d00*/  IMAD.MOV.U32 R17, RZ, RZ, R21 ;  /* 0x000000ffff117224 */ /* 0x000fe400078e0015 */
.L_x_5473:
[----:B------:R-:W-:Y:S05]  /*2d10*/  BSYNC B1 ;  /* 0x0000000000017941 */ /* 0x000fea0003800000 */
.L_x_5472:
[----:B------:R-:W4:Y:S01]  /*2d20*/  S2R R3, SR_TID.X ;  /* 0x0000000000037919 */ /* 0x000f220000002100 */
[----:B------:R-:W-:Y:S01]  /*2d30*/  BSSY B1, `(.L_x_5484) ;  /* 0x0000155000017945 */ /* 0x000fe20003800000 */
[----:B------:R-:W-:Y:S01]  /*2d40*/  CS2R R22, SRZ ;  /* 0x0000000000167805 */ /* 0x000fe2000001ff00 */
[----:B0-----:R-:W-:Y:S01]  /*2d50*/  CS2R R20, SRZ ;  /* 0x0000000000147805 */ /* 0x001fe2000001ff00 */
[----:B----4-:R-:W-:-:S04]  /*2d60*/  IADD3 R3, R3, 0x100, RZ ;  /* 0x0000010003037810 */ /* 0x010fc80007ffe0ff */
        /* <DEDUP_REMOVED lines=16> */
[----:B0-----:R0:W4:Y:S02]  /*2e70*/  DFMA R22, R2, R22, R2 ;  /* 0x000000160216722b */ /* 0x0011240000000002 */
[----:B0-----:R-:W-:Y:S02]  /*2e80*/  FSEL R2, R30, R28, P4 ;  /* 0x0000001c1e027208 */ /* 0x001fe40002000000 */
[----:B------:R-:W-:Y:S02]  /*2e90*/  FSEL R3, R31, R29, P4 ;  /* 0x0000001d1f037208 */ /* 0x000fe40002000000 */
[----:B----4-:R-:W0:Y:S02]  /*2ea0*/  DFMA R24, -R26, R22, 1 ;  /* 0x3ff000001a18742b */ /* 0x010e240000000116 */
        /* <DEDUP_REMOVED lines=10> */
[----:B-123--:R-:W-:Y:S05]  /*2f50*/  CALL.REL.NOINC `($__internal_9_$__cuda_sm20_div_rn_f64_full) ;  /* 0x00002ab000007944 */ /* 0x00efea0003c00000 */
[----:B------:R-:W-:Y:S02]  /*2f60*/  IMAD.MOV.U32 R25, RZ, RZ, R3 ;  /* 0x000000ffff197224 */ /* 0x000fe400078e0003 */
.L_x_5489:
[----:B------:R-:W-:Y:S05]  /*2f70*/  BSYNC B3 ;  /* 0x0000000000037941 */ /* 0x000fea0003800000 */
.L_x_5488:
        /* <DEDUP_REMOVED lines=40> */
.L_x_5487:
[----:B------:R-:W-:-:S04]  /*3200*/  ISETP.GE.AND P0, PT, R21, RZ, PT ;  /* 0x000000ff1500720c */ /* 0x000fc80003f06270 */
[----:B------:R-:W-:Y:S02]  /*3210*/  FSEL R22, RZ, 3.37028055040000000000e+12, P0 ;  /* 0x54442d18ff167808 */ /* 0x000fe40000000000 */
[----:B------:R-:W-:Y:S02]  /*3220*/  FSEL R23, RZ, 2.1426990032196044922, P0 ;  /* 0x400921fbff177808 */ /* 0x000fe40000000000 */
.L_x_5490:
[----:B------:R-:W-:Y:S05]  /*3230*/  BSYNC B2 ;  /* 0x0000000000027941 */ /* 0x000fea0003800000 */
.L_x_5486:
        /* <DEDUP_REMOVED lines=20> */
[----:B0-----:R0:W4:Y:S02]  /*3380*/  DFMA R28, R28, R28, R24 ;  /* 0x0000001c1c1c722b */ /* 0x0011240000000018 */
[----:B0-----:R-:W-:-:S04]  /*3390*/  IMAD.MOV.U32 R25, RZ, RZ, 0x3fd80000 ;  /* 0x3fd80000ff197424 */ /* 0x001fc800078e00ff */
        /* <DEDUP_REMOVED lines=125> */
.L_x_5491:
        /* <DEDUP_REMOVED lines=19> */
[----:B------:R-:W0:-:S10]  /*3ca0*/  @P1 DFMA R6, R4, R6, +INF ;  /* 0x7ff000000406142b */ /* 0x000e140000000006 */
[----:B0-----:R-:W-:Y:S01]  /*3cb0*/  @P1 FSEL R20, R6, RZ, P2 ;  /* 0x000000ff06141208 */ /* 0x001fe20001000000 */
[----:B------:R-:W-:Y:S01]  /*3cc0*/  IMAD.MOV.U32 R6, RZ, RZ, R2 ;  /* 0x000000ffff067224 */ /* 0x000fe200078e0002 */
[----:B------:R-:W-:Y:S01]  /*3cd0*/  @P1 FSEL R21, R7, -QNAN , P2 ;  /* 0xfff0000007151808 */ /* 0x000fe20001000000 */
[----:B------:R-:W-:Y:S02]  /*3ce0*/  IMAD.MOV.U32 R2, RZ, RZ, -0x3ff ;  /* 0xfffffc01ff027424 */ /* 0x000fe400078e00ff */
[----:B------:R-:W-:Y:S02]  /*3cf0*/  @!P0 IMAD.MOV.U32 R2, RZ, RZ, -0x435 ;  /* 0xfffffbcbff028424 */ /* 0x000fe400078e00ff */
[----:B------:R-:W-:Y:S01]  /*3d00*/  @!P0 IMAD.MOV.U32 R6, RZ, RZ, R4 ;  /* 0x000000ffff068224 */ /* 0x000fe200078e0004 */
[----:B------:R-:W0:Y:S01]  /*3d10*/  @P1 DMUL R20, R20, 0.5 ;  /* 0x3fe0000014141828 */ /* 0x000e220000000000 */
[----:B------:R-:W-:Y:S05]  /*3d20*/  @P1 BRA `(.L_x_5485) ;  /* 0x0000055000001947 */ /* 0x000fea0003800000 */
[C---:B------:R-:W-:Y:S01]  /*3d30*/  LOP3.LUT R4, R3.reuse, 0x800fffff, RZ, 0xc0, !PT ;  /* 0x800fffff03047812 */ /* 0x040fe200078ec0ff */
[----:B------:R-:W-:Y:S01]  /*3d40*/  IMAD.MOV.U32 R28, RZ, RZ, 0x3ae80f1e ;  /* 0x3ae80f1eff1c7424 */ /* 0x000fe200078e00ff */
[----:B------:R-:W-:Y:S01]  /*3d50*/  LEA.HI R2, R3, R2, RZ, 0xc ;  /* 0x0000000203027211 */ /* 0x000fe200078f60ff */
[----:B------:R-:W-:Y:S01]  /*3d60*/  IMAD.MOV.U32 R29, RZ, RZ, 0x3eb1380b ;  /* 0x3eb1380bff1d7424 */ /* 0x000fe200078e00ff */
[----:B------:R-:W-:Y:S01]  /*3d70*/  LOP3.LUT R5, R4, 0x3ff00000, RZ, 0xfc, !PT ;  /* 0x3ff0000004057812 */ /* 0x000fe200078efcff */
[----:B------:R-:W-:-:S02]  /*3d80*/  IMAD.MOV.U32 R4, RZ, RZ, R6 ;  /* 0x000000ffff047224 */ /* 0x000fc400078e0006 */
[----:B------:R-:W-:Y:S01]  /*3d90*/  IMAD.MOV.U32 R6, RZ, RZ, RZ ;  /* 0x000000ffff067224 */ /* 0x000fe200078e00ff */
        /* <DEDUP_REMOVED lines=10> */
[----:B01----:R-:W0:-:S06]  /*3e40*/  DFMA R20, -R26, R6, 1 ;  /* 0x3ff000001a14742b */ /* 0x003e0c0000000106 */
        /* <DEDUP_REMOVED lines=26> */
.L_x_5493:
        /* <DEDUP_REMOVED lines=19> */
[----:B--23--:R-:W-:Y:S05]  /*4120*/  CALL.REL.NOINC `($__internal_9_$__cuda_sm20_div_rn_f64_full) ;  /* 0x000018e000007944 */ /* 0x00cfea0003c00000 */
[----:B------:R-:W-:Y:S02]  /*4130*/  IMAD.MOV.U32 R2, RZ, RZ, R24 ;  /* 0x000000ffff027224 */ /* 0x000fe400078e0018 */
.L_x_5495:
[----:B------:R-:W-:Y:S05]  /*4140*/  BSYNC B2 ;  /* 0x0000000000027941 */ /* 0x000fea0003800000 */
.L_x_5494:
        /* <DEDUP_REMOVED lines=17> */
.L_x_5492:
[----:B------:R-:W-:Y:S02]  /*4260*/  IMAD.MOV.U32 R20, RZ, RZ, R4 ;  /* 0x000000ffff147224 */ /* 0x000fe400078e0004 */
[----:B------:R-:W-:Y:S02]  /*4270*/  IMAD.MOV.U32 R21, RZ, RZ, R5 ;  /* 0x000000ffff157224 */ /* 0x000fe400078e0005 */
.L_x_5485:
[----:B------:R-:W-:Y:S05]  /*4280*/  BSYNC B1 ;  /* 0x0000000000017941 */ /* 0x000fea0003800000 */
.L_x_5484:
[----:B------:R-:W5:Y:S01]  /*4290*/  S2R R3, SR_TID.X ;  /* 0x0000000000037919 */ /* 0x000f620000002100 */
[----:B------:R-:W-:Y:S01]  /*42a0*/  BSSY B1, `(.L_x_5496) ;  /* 0x0000156000017945 */ /* 0x000fe20003800000 */
[----:B0-----:R-:W-:Y:S01]  /*42b0*/  CS2R R6, SRZ ;  /* 0x0000000000067805 */ /* 0x001fe2000001ff00 */
[----:B------:R-:W-:Y:S01]  /*42c0*/  CS2R R4, SRZ ;  /* 0x0000000000047805 */ /* 0x000fe2000001ff00 */
[----:B-----5:R-:W-:-:S04]  /*42d0*/  IADD3 R3, R3, 0x180, RZ ;  /* 0x0000018003037810 */ /* 0x020fc80007ffe0ff */
        /* <DEDUP_REMOVED lines=16> */
[----:B0-----:R0:W5:Y:S02]  /*43e0*/  DFMA R6, R2, R6, R2 ;  /* 0x000000060206722b */ /* 0x0011640000000002 */
[----:B0-----:R-:W-:Y:S02]  /*43f0*/  FSEL R2, R30, R28, P4 ;  /* 0x0000001c1e027208 */ /* 0x001fe40002000000 */
[----:B------:R-:W-:Y:S02]  /*4400*/  FSEL R3, R31, R29, P4 ;  /* 0x0000001d1f037208 */ /* 0x000fe40002000000 */
[----:B-----5:R-:W0:Y:S02]  /*4410*/  DFMA R24, -R26, R6, 1 ;  /* 0x3ff000001a18742b */ /* 0x020e240000000106 */
        /* <DEDUP_REMOVED lines=10> */
[----:B-1234-:R-:W-:Y:S05]  /*44c0*/  CALL.REL.NOINC `($__internal_9_$__cuda_sm20_div_rn_f64_full) ;  /* 0x0000154000007944 */ /* 0x01efea0003c00000 */
[----:B------:R-:W-:Y:S02]  /*44d0*/  IMAD.MOV.U32 R25, RZ, RZ, R3 ;  /* 0x000000ffff197224 */ /* 0x000fe400078e0003 */
.L_x_5501:
[----:B------:R-:W-:Y:S05]  /*44e0*/  BSYNC B3 ;  /* 0x0000000000037941 */ /* 0x000fea0003800000 */
.L_x_5500:
        /* <DEDUP_REMOVED lines=26> */
[----:B------:R-:W5:-:S06]  /*4690*/  DADD R24, -R6, c[0x2][0x98] ;  /* 0x0080260006187629 */ /* 0x000f4c0000000100 */
[----:B0-----:R-:W-:Y:S02]  /*46a0*/  FSEL R2, R6, R2, !P1 ;  /* 0x0000000206027208 */ /* 0x001fe40004800000 */
[----:B------:R-:W-:Y:S02]  /*46b0*/  FSEL R3, R7, R3, !P1 ;  /* 0x0000000307037208 */ /* 0x000fe40004800000 */
[----:B-----5:R-:W-:Y:S02]  /*46c0*/  FSEL R5, R24, R6, !P1 ;  /* 0x0000000618057208 */ /* 0x020fe40004800000 */
        /* <DEDUP_REMOVED lines=10> */
.L_x_5499:
[----:B------:R-:W-:-:S04]  /*4770*/  ISETP.GE.AND P0, PT, R5, RZ, PT ;  /* 0x000000ff0500720c */ /* 0x000fc80003f06270 */
[----:B------:R-:W-:Y:S02]  /*4780*/  FSEL R6, RZ, 3.37028055040000000000e+12, P0 ;  /* 0x54442d18ff067808 */ /* 0x000fe40000000000 */
[----:B------:R-:W-:Y:S02]  /*4790*/  FSEL R7, RZ, 2.1426990032196044922, P0 ;  /* 0x400921fbff077808 */ /* 0x000fe40000000000 */
.L_x_5502:
[----:B------:R-:W-:Y:S05]  /*47a0*/  BSYNC B2 ;  /* 0x0000000000027941 */ /* 0x000fea0003800000 */
.L_x_5498:
        /* <DEDUP_REMOVED lines=20> */
[----:B0-----:R0:W5:Y:S02]  /*48f0*/  DFMA R28, R28, R28, R24 ;  /* 0x0000001c1c1c722b */ /* 0x0011640000000018 */
[----:B0-----:R-:W-:-:S04]  /*4900*/  IMAD.MOV.U32 R25, RZ, RZ, 0x3fd80000 ;  /* 0x3fd80000ff197424 */ /* 0x001fc800078e00ff */
[----:B-----5:R-:W0:-:S04]  /*4910*/  DSETP.MIN.AND P0, P1, R28, c[0x2][0xa0], PT ;  /* 0x008028001c00762a */ /* 0x020e080003900000 */
        /* <DEDUP_REMOVED lines=125> */
.L_x_5503:
        /* <DEDUP_REMOVED lines=72> */
.L_x_5505:
        /* <DEDUP_REMOVED lines=19> */
[----:B--234-:R-:W-:Y:S05]  /*56a0*/  CALL.REL.NOINC `($__internal_9_$__cuda_sm20_div_rn_f64_full) ;  /* 0x0000036000007944 */ /* 0x01cfea0003c00000 */
[----:B------:R-:W-:Y:S02]  /*56b0*/  IMAD.MOV.U32 R2, RZ, RZ, R24 ;  /* 0x000000ffff027224 */ /* 0x000fe400078e0018 */
.L_x_5507:
[----:B------:R-:W-:Y:S05]  /*56c0*/  BSYNC B2 ;  /* 0x0000000000027941 */ /* 0x000fea0003800000 */
.L_x_5506:
        /* <DEDUP_REMOVED lines=17> */
.L_x_5504:
[----:B------:R-:W-:Y:S02]  /*57e0*/  IMAD.MOV.U32 R4, RZ, RZ, R8 ;  /* 0x000000ffff047224 */ /* 0x000fe400078e0008 */
[----:B------:R-:W-:Y:S02]  /*57f0*/  IMAD.MOV.U32 R5, RZ, RZ, R9 ;  /* 0x000000ffff057224 */ /* 0x000fe400078e0009 */
.L_x_5497:
[----:B------:R-:W-:Y:S05]  /*5800*/  BSYNC B1 ;  /* 0x0000000000017941 */ /* 0x000fea0003800000 */
.L_x_5496:
[----:B------:R-:W5:Y:S01]  /*5810*/  S2R R3, SR_TID.X ;  /* 0x0000000000037919 */ /* 0x000f620000002100 */
[----:B------:R-:W-:Y:S01]  /*5820*/  BSSY B0, `(.L_x_5508) ;  /* 0x0000016000007945 */ /* 0x000fe20003800000 */
[----:B-----5:R-:W-:Y:S01]  /*5830*/  ISETP.GE.AND P1, PT, R3, R0, PT ;  /* 0x000000000300720c */ /* 0x020fe20003f26270 */
[----:B------:R-:W-:-:S12]  /*5840*/  IMAD.MOV.U32 R11, RZ, RZ, R3 ;  /* 0x000000ffff0b7224 */ /* 0x000fd800078e0003 */
[----:B------:R-:W5:Y:S01]  /*5850*/  @!P1 S2R R2, SR_CTAID.X ;  /* 0x0000000000029919 */ /* 0x000f620000002500 */
[----:B0-----:R-:W-:Y:S01]  /*5860*/  @!P1 IMAD.MOV.U32 R9, RZ, RZ, 0x10 ;  /* 0x00000010ff099424 */ /* 0x001fe200078e00ff */
[----:B------:R-:W-:-:S04]  /*5870*/  @!P1 IADD3 R11, R3, 0x80, RZ ;  /* 0x00000080030b9810 */ /* 0x000fc80007ffe0ff */
[----:B------:R-:W-:Y:S01]  /*5880*/  ISETP.GE.AND P0, PT, R11, R0, PT ;  /* 0x000000000b00720c */ /* 0x000fe20003f06270 */
[----:B-----5:R-:W-:-:S04]  /*5890*/  @!P1 IMAD R2, R2, 0x200, R3 ;  /* 0x0000020002029824 */ /* 0x020fc800078e0203 */
[----:B------:R-:W-:-:S05]  /*58a0*/  @!P1 IMAD.WIDE.U32 R2, R2, R9, c[0x0][0x168] ;  /* 0x00005a0002029625 */ /* 0x000fca00078e0009 */
[----:B-12---:R0:W-:Y:S03]  /*58b0*/  @!P1 STG.E.128 [R2.64], R12 ;  /* 0x0000000c02009986 */ /* 0x0061e6000c101d04 */
[----:B------:R-:W-:Y:S05]  /*58c0*/  @P0 BRA `(.L_x_5509) ;  /* 0x000000b000000947 */ /* 0x000fea0003800000 */
[----:B------:R-:W1:Y:S01]  /*58d0*/  S2R R8, SR_CTAID.X ;  /* 0x0000000000087919 */ /* 0x000e620000002500 */
[----:B------:R-:W-:Y:S02]  /*58e0*/  IMAD.MOV.U32 R9, RZ, RZ, 0x10 ;  /* 0x00000010ff097424 */ /* 0x000fe400078e00ff */
[----:B01----:R-:W-:Y:S01]  /*58f0*/  IMAD R2, R8, 0x200, R11 ;  /* 0x0000020008027824 */ /* 0x003fe200078e020b */
[----:B------:R-:W-:-:S03]  /*5900*/  IADD3 R11, R11, 0x80, RZ ;  /* 0x000000800b0b7810 */ /* 0x000fc60007ffe0ff */
[----:B------:R-:W-:Y:S01]  /*5910*/  IMAD.WIDE.U32 R2, R2, R9, c[0x0][0x168] ;  /* 0x00005a0002027625 */ /* 0x000fe200078e0009 */
[----:B------:R-:W-:-:S04]  /*5920*/  ISETP.GE.AND P0, PT, R11, R0, PT ;  /* 0x000000000b00720c */ /* 0x000fc80003f06270 */
[----:B---3--:R0:W-:Y:S09]  /*5930*/  STG.E.128 [R2.64], R16 ;  /* 0x0000001002007986 */ /* 0x0081f2000c101d04 */
[----:B------:R-:W-:Y:S01]  /*5940*/  @!P0 IMAD R8, R8, 0x200, R11 ;  /* 0x0000020008088824 */ /* 0x000fe200078e020b */
[----:B------:R-:W-:-:S03]  /*5950*/  @!P0 IADD3 R11, R11, 0x80, RZ ;  /* 0x000000800b0b8810 */ /* 0x000fc60007ffe0ff */
[----:B------:R-:W-:-:S05]  /*5960*/  @!P0 IMAD.WIDE.U32 R8, R8, R9, c[0x0][0x168] ;  /* 0x00005a0008088625 */ /* 0x000fca00078e0009 */
[----:B----4-:R0:W-:Y:S02]  /*5970*/  @!P0 STG.E.128 [R8.64], R20 ;  /* 0x0000001408008986 */ /* 0x0101e4000c101d04 */
.L_x_5509:
[----:B------:R-:W-:Y:S05]  /*5980*/  BSYNC B0 ;  /* 0x0000000000007941 */ /* 0x000fea0003800000 */
.L_x_5508:
[----:B------:R-:W-:-:S13]  /*5990*/  ISETP.GE.AND P0, PT, R11, R0, PT ;  /* 0x000000000b00720c */ /* 0x000fda0003f06270 */
[----:B------:R-:W-:Y:S05]  /*59a0*/  @P0 EXIT ;  /* 0x000000000000094d */ /* 0x000fea0003800000 */
[----:B0-----:R-:W0:Y:S01]  /*59b0*/  S2R R2, SR_CTAID.X ;  /* 0x0000000000027919 */ /* 0x001e220000002500 */
[----:B------:R-:W-:Y:S02]  /*59c0*/  IMAD.MOV.U32 R3, RZ, RZ, 0x10 ;  /* 0x00000010ff037424 */ /* 0x000fe400078e00ff */
[----:B0-----:R-:W-:-:S04]  /*59d0*/  IMAD R2, R2, 0x200, R11 ;  /* 0x0000020002027824 */ /* 0x001fc800078e020b */
[----:B------:R-:W-:-:S05]  /*59e0*/  IMAD.WIDE.U32 R2, R2, R3, c[0x0][0x168] ;  /* 0x00005a0002027625 */ /* 0x000fca00078e0003 */
[----:B----4-:R-:W-:Y:S01]  /*59f0*/  STG.E.128 [R2.64], R4 ;  /* 0x0000000402007986 */ /* 0x010fe2000c101d04 */
[----:B------:R-:W-:Y:S05]  /*5a00*/  EXIT ;  /* 0x000000000000794d */ /* 0x000fea0003800000 */
        .weak           $__internal_9_$__cuda_sm20_div_rn_f64_full
        .type           $__internal_9_$__cuda_sm20_div_rn_f64_full,@function
        .size           $__internal_9_$__cuda_sm20_div_rn_f64_full,(.L_x_12081 - $__internal_9_$__cuda_sm20_div_rn_f64_full)
$__internal_9_$__cuda_sm20_div_rn_f64_full:
        /* <DEDUP_REMOVED lines=8> */
[----:B------:R-:W-:Y:S01]  /*5a90*/  IMAD.MOV.U32 R30, RZ, RZ, R26 ;  /* 0x000000ffff1e7224 */ /* 0x000fe200078e001a */
[----:B------:R-:W-:Y:S01]  /*5aa0*/  LOP3.LUT R3, R33, 0x7ff00000, RZ, 0xc0, !PT ;  /* 0x7ff0000021037812 */ /* 0x000fe200078ec0ff */
[----:B------:R-:W-:Y:S01]  /*5ab0*/  IMAD.MOV.U32 R36, RZ, RZ, R32 ;  /* 0x000000ffff247224 */ /* 0x000fe200078e0020 */
[----:B------:R-:W-:Y:S01]  /*5ac0*/  LOP3.LUT R26, R27, 0x7ff00000, RZ, 0xc0, !PT ;  /* 0x7ff000001b1a7812 */ /* 0x000fe200078ec0ff */
[----:B------:R-:W-:Y:S01]  /*5ad0*/  IMAD.MOV.U32 R34, RZ, RZ, 0x1 ;  /* 0x00000001ff227424 */ /* 0x000fe200078e00ff */
[----:B------:R-:W-:Y:S01]  /*5ae0*/  BSSY B0, `(.L_x_5510) ;  /* 0x0000054000007945 */ /* 0x000fe20003800000 */
        /* <DEDUP_REMOVED lines=41> */
[----:B------:R-:W0:Y:S01]  /*5d80*/  DFMA R30, R34, -R30, R36 ;  /* 0x8000001e221e722b */ /* 0x000e220000000024 */
[----:B------:R-:W-:-:S09]  /*5d90*/  IMAD.MOV.U32 R28, RZ, RZ, RZ ;  /* 0x000000ffff1c7224 */ /* 0x000fd200078e00ff */
        /* <DEDUP_REMOVED lines=16> */
.L_x_5511:
        /* <DEDUP_REMOVED lines=17> */
.L_x_5514:
[----:B------:R-:W-:Y:S01]  /*5fb0*/  LOP3.LUT R3, R29, 0x80000, RZ, 0xfc, !PT ;  /* 0x000800001d037812 */ /* 0x000fe200078efcff */
[----:B0-----:R-:W-:-:S04]  /*5fc0*/  IMAD.MOV.U32 R38, RZ, RZ, R28 ;  /* 0x000000ffff267224 */ /* 0x001fc800078e001c */
[----:B------:R-:W-:Y:S01]  /*5fd0*/  IMAD.MOV.U32 R39, RZ, RZ, R3 ;  /* 0x000000ffff277224 */ /* 0x000fe200078e0003 */
[----:B------:R-:W-:Y:S05]  /*5fe0*/  BRA `(.L_x_5512) ;  /* 0x0000003000007947 */ /* 0x000fea0003800000 */
.L_x_5513:
[----:B------:R-:W-:Y:S01]  /*5ff0*/  LOP3.LUT R3, R33, 0x80000, RZ, 0xfc, !PT ;  /* 0x0008000021037812 */ /* 0x000fe200078efcff */
[----:B0-----:R-:W-:-:S04]  /*6000*/  IMAD.MOV.U32 R38, RZ, RZ, R32 ;  /* 0x000000ffff267224 */ /* 0x001fc800078e0020 */
[----:B------:R-:W-:Y:S02]  /*6010*/  IMAD.MOV.U32 R39, RZ, RZ, R3 ;  /* 0x000000ffff277224 */ /* 0x000fe400078e0003 */
.L_x_5512:
[----:B------:R-:W-:Y:S05]  /*6020*/  BSYNC B0 ;  /* 0x0000000000007941 */ /* 0x000fea0003800000 */
.L_x_5510:
[----:B------:R-:W-:Y:S02]  /*6030*/  IMAD.MOV.U32 R26, RZ, RZ, R2 ;  /* 0x000000ffff1a7224 */ /* 0x000fe400078e0002 */
[----:B------:R-:W-:Y:S02]  /*6040*/  IMAD.MOV.U32 R27, RZ, RZ, 0x0 ;  /* 0x00000000ff1b7424 */ /* 0x000fe400078e00ff */
[----:B------:R-:W-:Y:S02]  /*6050*/  IMAD.MOV.U32 R24, RZ, RZ, R38 ;  /* 0x000000ffff187224 */ /* 0x000fe400078e0026 */
[----:B------:R-:W-:Y:S01]  /*6060*/  IMAD.MOV.U32 R3, RZ, RZ, R39 ;  /* 0x000000ffff037224 */ /* 0x000fe200078e0027 */
[----:B------:R-:W-:Y:S06]  /*6070*/  RET.REL.NODEC R26 `(_ZN2at6native27unrolled_elementwise_kernelIZZZNS0_17log1p_kernel_cudaERNS_18TensorIteratorBaseEENKUlvE_clEvENKUlvE1_clEvEUlN3c107complexIdEEE_St5arrayIPcLm2EELi4E23TrivialOffsetCalculatorILi1EjESE_NS0_6memory15LoadWithoutCastENSF_16StoreWithoutCastEEEviT_T0_T2_T3_T4_T5_) ;  /* 0xffff9f801a007950 */ /* 0x000fec0003c3ffff */
.L_x_5515:
        /* <DEDUP_REMOVED lines=16> */
.L_x_12081:


//--------------------- .text._ZN2at6native29vectorized_elementwise_kernelILi2EZZZNS0_17log1p_kernel_cudaERNS_18TensorIteratorBaseEENKUlvE_clEvENKUlvE1_clEvEUlN3c107complexIdEEE_St5arrayIPcLm2EEEEviT0_T1_ --------------------------
	.section	.text._ZN2at6native29vectorized_elementwise_kernelILi2EZZZNS0_17log1p_kernel_cudaERNS_18TensorIteratorBaseEENKUlvE_clEvENKUlvE1_clEvEUlN3c107complexIdEEE_St5arrayIPcLm2EEEEviT0_T1_,"ax",@progbits
	.sectioninfo	@"SHI_REGISTERS=62"
	.align	128
        .global         _ZN2at6native29vectorized_elementwise_kernelILi2EZZZNS0_17log1p_kernel_cudaERNS_18TensorIteratorBaseEENKUlvE_clEvENKUlvE1_clEvEUlN3c107complexIdEEE_St5arrayIPcLm2EEEEviT0_T1_
        .type           _ZN2at6native29vectorized_elementwise_kernelILi2EZZZNS0_17log1p_kernel_cudaERNS_18TensorIteratorBaseEENKUlvE_clEvENKUlvE1_clEvEUlN3c107complexIdEEE_St5arrayIPcLm2EEEEviT0_T1_,@function
        .size           _ZN2at6native29vectorized_elementwise_kernelILi2EZZZNS0_17log1p_kernel_cudaERNS_18TensorIteratorBaseEENKUlvE_clEvENKUlvE1_clEvEUlN3c107complexIdEEE_St5arrayIPcLm2EEEEviT0_T1_,(.L_x_12082 - _ZN2at6native29vectorized_elementwise_kernelILi2EZZZNS0_17log1p_kernel_cudaERNS_18TensorIteratorBaseEENKUlvE_clEvENKUlvE1_clEvEUlN3c107complexIdEEE_St5arrayIPcLm2EEEEviT0_T1_)
        .other          _ZN2at6native29vectorized_elementwise_kernelILi2EZZZNS0_17log1p_kernel_cudaERNS_18TensorIteratorBaseEENKUlvE_clEvENKUlvE1_clEvEUlN3c107complexIdEEE_St5arrayIPcLm2EEEEviT0_T1_,@"STO_CUDA_ENTRY STV_DEFAULT"
_ZN2at6native29vectorized_elementwise_kernelILi2EZZZNS0_17log1p_kernel_cudaERNS_18TensorIteratorBaseEENKUlvE_clEvENKUlvE1_clEvEUlN3c107complexIdEEE_St5arrayIPcLm2EEEEviT0_T1_:
.text._ZN2at6native29vectorized_elementwise_kernelILi2EZZZNS0_17log1p_kernel_cudaERNS_18TensorIteratorBaseEENKUlvE_clEvENKUlvE1_clEvEUlN3c107complexIdEEE_St5arrayIPcLm2EEEEviT0_T1_:
        /* <DEDUP_REMOVED lines=16> */
[----:B------:R-:W2:Y:S04]  /*0100*/  LDG.E.128 R36, [R4.64] ;  /* 0x0000000804247981 */ /* 0x000ea8000c1e1d00 */
[----:B------:R0:W5:Y:S04]  /*0110*/  LDG.E.128 R32, [R4.64+0x10] ;  /* 0x0000100804207981 */ /* 0x000168000c1e1d00 */
[----:B------:R0:W5:Y:S04]  /*0120*/  LDG.E.128 R28, [R4.64+0x1000] ;  /* 0x00100008041c7981 */ /* 0x000168000c1e1d00 */
[----:B------:R0:W5:Y:S04]  /*0130*/  LDG.E.128 R24, [R4.64+0x1010] ;  /* 0x0010100804187981 */ /* 0x000168000c1e1d00 */
[----:B------:R0:W5:Y:S04]  /*0140*/  LDG.E.128 R20, [R4.64+0x2000] ;  /* 0x0020000804147981 */ /* 0x000168000c1e1d00 */
[----:B------:R0:W5:Y:S04]  /*0150*/  LDG.E.128 R16, [R4.64+0x2010] ;  /* 0x0020100804107981 */ /* 0x000168000c1e1d00 */
[----:B------:R0:W5:Y:S04]  /*0160*/  LDG.E.128 R12, [R4.64+0x3000] ;  /* 0x00300008040c7981 */ /* 0x000168000c1e1d00 */
[----:B------:R0:W5:Y:S01]  /*0170*/  LDG.E.128 R8, [R4.64+0x3010] ;  /* 0x0030100804087981 */ /* 0x000162000c1e1d00 */
[----:B------:R-:W-:Y:S01]  /*0180*/  BSSY B1, `(.L_x_5517) ;  /* 0x000004c000017945 */ /* 0x000fe20003800000 */
[----:B--2---:R-:W1:-:S04]  /*0190*/  DADD R40, R36, 1 ;  /* 0x3ff0000024287429 */ /* 0x004e480000000000 */
[----:B------:R-:W-:-:S04]  /*01a0*/  DADD R6, -RZ, |R38| ;  /* 0x00000000ff067229 */ /* 0x000fc80000000526 */
[----:B-1----:R-:W-:-:S04]  /*01b0*/  DADD R44, -RZ, |R40| ;  /* 0x00000000ff2c7229 */ /* 0x002fc80000000528 */
[----:B------:R-:W1:-:S06]  /*01c0*/  DSETP.GT.AND P4, PT, |R38|, |R40|, PT ;  /* 0x400000282600722a */ /* 0x000e4c0003f84200 */
[----:B-1----:R-:W-:Y:S02]  /*01d0*/  FSEL R2, R6, R44, P4 ;  /* 0x0000002c06027208 */ /* 0x002fe40002000000 */
[----:B------:R-:W-:-:S06]  /*01e0*/  FSEL R3, R7, R45, P4 ;  /* 0x0000002d07037208 */ /* 0x000fcc0002000000 */
[----:B------:R-:W1:-:S14]  /*01f0*/  DSETP.NEU.AND P0, PT, R2, RZ, PT ;  /* 0x000000ff0200722a */ /* 0x000e5c0003f0d000 */
[----:B-1----:R-:W-:Y:S05]  /*0200*/  @!P0 BRA `(.L_x_5518) ;  /* 0x0000040000008947 */ /* 0x002fea0003800000 */
[----:B0-----:R-:W0:Y:S01]  /*0210*/  MUFU.RCP64H R5, R3 ;  /* 0x0000000300057308 */ /* 0x001e220000001800 */
        /* <DEDUP_REMOVED lines=19> */
[----:B-----5:R-:W-:Y:S05]  /*0350*/  CALL.REL.NOINC `($__internal_10_$__cuda_sm20_div_rn_f64_full) ;  /* 0x00015a1000007944 */ /* 0x020fea0003c00000 */
[----:B------:R-:W-:Y:S02]  /*0360*/  IMAD.MOV.U32 R4, RZ, RZ, R2 ;  /* 0x000000ffff047224 */ /* 0x000fe400078e0002 */
[----:B------:R-:W-:Y:S02]  /*0370*/  IMAD.MOV.U32 R5, RZ, RZ, R3 ;  /* 0x000000ffff057224 */ /* 0x000fe400078e0003 */
.L_x_5520:
[----:B------:R-:W-:Y:S05]  /*0380*/  BSYNC B2 ;  /* 0x0000000000027941 */ /* 0x000fea0003800000 */
.L_x_5519:
        /* <DEDUP_REMOVED lines=40> */
.L_x_5518:
[----:B0-----:R-:W-:-:S04]  /*0610*/  ISETP.GE.AND P0, PT, R41, RZ, PT ;  /* 0x000000ff2900720c */ /* 0x001fc80003f06270 */
[----:B------:R-:W-:Y:S02]  /*0620*/  FSEL R4, RZ, 3.37028055040000000000e+12, P0 ;  /* 0x54442d18ff047808 */ /* 0x000fe40000000000 */
[----:B------:R-:W-:Y:S02]  /*0630*/  FSEL R5, RZ, 2.1426990032196044922, P0 ;  /* 0x400921fbff057808 */ /* 0x000fe40000000000 */
.L_x_5521:
[----:B------:R-:W-:Y:S05]  /*0640*/  BSYNC B1 ;  /* 0x0000000000017941 */ /* 0x000fea0003800000 */
.L_x_5517:
[----:B------:R-:W0:Y:S01]  /*0650*/  DADD R2, -RZ, |R36| ;  /* 0x00000000ff027229 */ /* 0x000e220000000524 */
[----:B------:R-:W-:Y:S01]  /*0660*/  IMAD.MOV.U32 R50, RZ, RZ, RZ ;  /* 0x000000ffff327224 */ /* 0x000fe200078e00ff */
[----:B------:R-:W-:Y:S01]  /*0670*/  LOP3.LUT R5, R5, 0x80000000, R39, 0xb8, !PT ;  /* 0x8000000005057812 */ /* 0x000fe200078eb827 */
[----:B------:R-:W-:Y:S01]  /*0680*/  BSSY B1, `(.L_x_5522) ;  /* 0x00000fd000017945 */ /* 0x000fe20003800000 */
[----:B------:R-:W-:-:S06]  /*0690*/  DADD R40, |R38|, |R40| ;  /* 0x0000000026287229 */ /* 0x000fcc0000000628 */
        /* <DEDUP_REMOVED lines=33> */
[----:B-1----:R-:W0:-:S06]  /*08b0*/  DMUL R52, R46, R52 ;  /* 0x000000342e347228 */ /* 0x002e0c0000000000 */
[----:B0-----:R-:W0:-:S10]  /*08c0*/  DMUL R52, R50, R52 ;  /* 0x0000003432347228 */ /* 0x001e140000000000 */
[----:B0-----:R-:W-:Y:S02]  /*08d0*/  @!P0 FSEL R44, R42, R52, !P1 ;  /* 0x000000342a2c8208 */ /* 0x001fe40004800000 */
[----:B------:R-:W-:Y:S01]  /*08e0*/  @!P0 FSEL R45, R43, R53, !P1 ;  /* 0x000000352b2d8208 */ /* 0x000fe20004800000 */
[----:B------:R-:W0:-:S05]  /*08f0*/  DSETP.GTU.AND P0, PT, |R40|, +INF , PT ;  /* 0x7ff000002800742a */ /* 0x000e0a0003f0c200 */
[----:B------:R-:W1:Y:S01]  /*0900*/  DSETP.GEU.AND P1, PT, R44, 0.5, PT ;  /* 0x3fe000002c00742a */ /* 0x000e620003f2e000 */
[----:B0-----:R-:W-:Y:S02]  /*0910*/  FSEL R43, R40, R4, P0 ;  /* 0x00000004282b7208 */ /* 0x001fe40000000000 */
[----:B------:R-:W-:-:S11]  /*0920*/  FSEL R42, R41, R5, P0 ;  /* 0x00000005292a7208 */ /* 0x000fd60000000000 */
[----:B-1----:R-:W-:Y:S05]  /*0930*/  @!P1 BRA `(.L_x_5523) ;  /* 0x0000062000009947 */ /* 0x002fea0003800000 */
[----:B------:R-:W0:Y:S01]  /*0940*/  DADD R36, R36, 1 ;  /* 0x3ff0000024247429 */ /* 0x000e220000000000 */
[----:B------:R-:W-:-:S05]  /*0950*/  IMAD.MOV.U32 R40, RZ, RZ, c[0x2][0xa4] ;  /* 0x00802900ff287624 */ /* 0x000fca00078e00ff */
[----:B0-----:R-:W0:-:S10]  /*0960*/  DADD R38, -RZ, |R36| ;  /* 0x00000000ff267229 */ /* 0x001e140000000524 */
        /* <DEDUP_REMOVED lines=95> */
.L_x_5523:
        /* <DEDUP_REMOVED lines=64> */
.L_x_5526:
        /* <DEDUP_REMOVED lines=8> */
.L_x_5525:
        /* <DEDUP_REMOVED lines=21> */
[----:B-----5:R-:W-:Y:S05]  /*1530*/  CALL.REL.NOINC `($__internal_10_$__cuda_sm20_div_rn_f64_full) ;  /* 0x0001483000007944 */ /* 0x020fea0003c00000 */
.L_x_5528:
[----:B------:R-:W-:Y:S05]  /*1540*/  BSYNC B2 ;  /* 0x0000000000027941 */ /* 0x000fea0003800000 */
.L_x_5527:
        /* <DEDUP_REMOVED lines=15> */
[----:B0-----:R-:W0:-:S06]  /*1640*/  DMUL R36, R36, 0.5 ;  /* 0x3fe0000024247828 */ /* 0x001e0c0000000000 */
.L_x_5524:
[----:B------:R-:W-:Y:S05]  /*1650*/  BSYNC B1 ;  /* 0x0000000000017941 */ /* 0x000fea0003800000 */
.L_x_5522:
[----:B0----5:R-:W0:Y:S01]  /*1660*/  DADD R40, R32, 1 ;  /* 0x3ff0000020287429 */ /* 0x021e220000000000 */
        /* <DEDUP_REMOVED lines=13> */
[----:B0-----:R0:W2:Y:S02]  /*1740*/  DFMA R4, R4, R44, R4 ;  /* 0x0000002c0404722b */ /* 0x0010a40000000004 */
[----:B0-----:R-:W-:Y:S02]  /*1750*/  FSEL R45, R7, R39, P4 ;  /* 0x00000027072d7208 */ /* 0x001fe40002000000 */
[----:B------:R-:W-:Y:S02]  /*1760*/  FSEL R44, R6, R38, P4 ;  /* 0x00000026062c7208 */ /* 0x000fe40002000000 */
[----:B--2---:R-:W0:Y:S01]  /*1770*/  DFMA R46, -R2, R4, 1 ;  /* 0x3ff00000022e742b */ /* 0x004e220000000104 */
[----:B------:R-:W-:-:S05]  /*1780*/  FSETP.GEU.AND P1, PT, |R45|, 6.5827683646048100446e-37, PT ;  /* 0x036000002d00780b */ /* 0x000fca0003f2e200 */
        /* <DEDUP_REMOVED lines=10> */
[----:B-1----:R-:W-:Y:S05]  /*1830*/  CALL.REL.NOINC `($__internal_10_$__cuda_sm20_div_rn_f64_full) ;  /* 0x0001453000007944 */ /* 0x002fea0003c00000 */
[----:B------:R-:W-:Y:S02]  /*1840*/  IMAD.MOV.U32 R4, RZ, RZ, R2 ;  /* 0x000000ffff047224 */ /* 0x000fe400078e0002 */
[----:B------:R-:W-:Y:S02]  /*1850*/  IMAD.MOV.U32 R5, RZ, RZ, R3 ;  /* 0x000000ffff057224 */ /* 0x000fe400078e0003 */
.L_x_5532:
[----:B------:R-:W-:Y:S05]  /*1860*/  BSYNC B2 ;  /* 0x0000000000027941 */ /* 0x000fea0003800000 */
.L_x_5531:
        /* <DEDUP_REMOVED lines=40> */
.L_x_5530:
[----:B------:R-:W-:-:S04]  /*1af0*/  ISETP.GE.AND P0, PT, R41, RZ, PT ;  /* 0x000000ff2900720c */ /* 0x000fc80003f06270 */
[----:B------:R-:W-:Y:S02]  /*1b00*/  FSEL R4, RZ, 3.37028055040000000000e+12, P0 ;  /* 0x54442d18ff047808 */ /* 0x000fe40000000000 */
[----:B------:R-:W-:Y:S02]  /*1b10*/  FSEL R5, RZ, 2.1426990032196044922, P0 ;  /* 0x400921fbff057808 */ /* 0x000fe40000000000 */
.L_x_5533:
[----:B------:R-:W-:Y:S05]  /*1b20*/  BSYNC B1 ;  /* 0x0000000000017941 */ /* 0x000fea0003800000 */
.L_x_5529:
[----:B------:R-:W0:Y:S01]  /*1b30*/  DADD R2, -RZ, |R32| ;  /* 0x00000000ff027229 */ /* 0x000e220000000520 */
[----:B------:R-:W-:Y:S01]  /*1b40*/  IMAD.MOV.U32 R52, RZ, RZ, RZ ;  /* 0x000000ffff347224 */ /* 0x000fe200078e00ff */
[----:B------:R-:W-:Y:S01]  /*1b50*/  LOP3.LUT R5, R5, 0x80000000, R35, 0xb8, !PT ;  /* 0x8000000005057812 */ /* 0x000fe200078eb823 */
[----:B------:R-:W-:Y:S07]  /*1b60*/  BSSY B1, `(.L_x_5534) ;  /* 0x00000fb000017945 */ /* 0x000fee0003800000 */
[----:B0-----:R-:W-:-:S02]  /*1b70*/  ISETP.GT.U32.AND P1, PT, R38, R2, PT ;  /* 0x000000022600720c */ /* 0x001fc40003f24070 */
[CC--:B------:R-:W-:Y:S02]  /*1b80*/  ISETP.LT.U32.AND P0, PT, R38.reuse, R2.reuse, PT ;  /* 0x000000022600720c */ /* 0x0c0fe40003f01070 */
[CC--:B------:R-:W-:Y:S02]  /*1b90*/  ISETP.GT.U32.AND.EX P1, PT, R39.reuse, R3.reuse, PT, P1 ;  /* 0x000000032700720c */ /* 0x0c0fe40003f24110 */
[CC--:B------:R-:W-:Y:S02]  /*1ba0*/  ISETP.LT.U32.AND.EX P0, PT, R39.reuse, R3.reuse, PT, P0 ;  /* 0x000000032700720c */ /* 0x0c0fe40003f01100 */
[----:B------:R-:W-:Y:S02]  /*1bb0*/  SEL R45, R39, R3, P1 ;  /* 0x00000003272d7207 */ /* 0x000fe40000800000 */
[----:B------:R-:W-:Y:S02]  /*1bc0*/  SEL R46, R38, R2, P0 ;  /* 0x00000002262e7207 */ /* 0x000fe40000000000 */
[----:B------:R-:W-:-:S02]  /*1bd0*/  LOP3.LUT R0, R45, 0xffc00000, RZ, 0xc0, !PT ;  /* 0xffc000002d007812 */ /* 0x000fc400078ec0ff */
[----:B------:R-:W-:Y:S02]  /*1be0*/  SEL R47, R39, R3, P0 ;  /* 0x00000003272f7207 */ /* 0x000fe40000000000 */
[----:B------:R-:W-:Y:S01]  /*1bf0*/  SEL R44, R38, R2, P1 ;  /* 0x00000002262c7207 */ /* 0x000fe20000800000 */
[----:B------:R-:W-:Y:S01]  /*1c00*/  IMAD.MOV.U32 R2, RZ, RZ, RZ ;  /* 0x000000ffff027224 */ /* 0x000fe200078e00ff */
[----:B------:R-:W-:-:S06]  /*1c10*/  IADD3 R3, -R0, 0x7fd00000, RZ ;  /* 0x7fd0000000037810 */ /* 0x000fcc0007ffe1ff */
[----:B------:R-:W0:-:S04]  /*1c20*/  DMUL R50, R2, R46 ;  /* 0x0000002e02327228 */ /* 0x000e080000000000 */
[----:B------:R-:W-:-:S04]  /*1c30*/  DMUL R2, R2, R44 ;  /* 0x0000002c02027228 */ /* 0x000fc80000000000 */
[----:B0-----:R-:W0:-:S06]  /*1c40*/  DMUL R50, R50, R50 ;  /* 0x0000003232327228 */ /* 0x001e0c0000000000 */
[----:B0-----:R0:W2:Y:S02]  /*1c50*/  DFMA R50, R2, R2, R50 ;  /* 0x000000020232722b */ /* 0x0010a40000000032 */
[----:B0-----:R-:W-:-:S04]  /*1c60*/  IMAD.MOV.U32 R3, RZ, RZ, c[0x2][0xa4] ;  /* 0x00802900ff037624 */ /* 0x001fc800078e00ff */
[----:B--2---:R-:W0:-:S04]  /*1c70*/  DSETP.MIN.AND P0, P1, R50, c[0x2][0xa0], PT ;  /* 0x008028003200762a */ /* 0x004e080003900000 */
        /* <DEDUP_REMOVED lines=14> */
[----:B0-----:R0:W2:Y:S02]  /*1d60*/  DFMA R54, R54, R56, R52 ;  /* 0x000000383636722b */ /* 0x0010a40000000034 */
[----:B0-----:R-:W-:-:S04]  /*1d70*/  LOP3.LUT R53, R0, 0x100000, RZ, 0xfc, !PT ;  /* 0x0010000000357812 */ /* 0x001fc800078efcff */
[----:B--2---:R-:W0:-:S04]  /*1d80*/  DMUL R54, R50, R54 ;  /* 0x0000003632367228 */ /* 0x004e080000000000 */
[----:B------:R-:W-:-:S04]  /*1d90*/  DADD R50, |R34|, |R40| ;  /* 0x0000000022327229 */ /* 0x000fc80000000628 */
[----:B0-----:R-:W0:-:S10]  /*1da0*/  DMUL R54, R52, R54 ;  /* 0x0000003634367228 */ /* 0x001e140000000000 */
[----:B0-----:R-:W-:Y:S02]  /*1db0*/  @!P0 FSEL R46, R44, R54, !P1 ;  /* 0x000000362c2e8208 */ /* 0x001fe40004800000 */
[----:B------:R-:W-:Y:S01]  /*1dc0*/  @!P0 FSEL R47, R45, R55, !P1 ;  /* 0x000000372d2f8208 */ /* 0x000fe20004800000 */
[----:B------:R-:W0:-:S05]  /*1dd0*/  DSETP.GTU.AND P0, PT, |R50|, +INF , PT ;  /* 0x7ff000003200742a */ /* 0x000e0a0003f0c200 */
[----:B------:R-:W2:Y:S01]  /*1de0*/  DSETP.GEU.AND P1, PT, R46, 0.5, PT ;  /* 0x3fe000002e00742a */ /* 0x000ea20003f2e000 */
[----:B0-----:R-:W-:Y:S02]  /*1df0*/  FSEL R41, R50, R4, P0 ;  /* 0x0000000432297208 */ /* 0x001fe40000000000 */
[----:B------:R-:W-:-:S11]  /*1e00*/  FSEL R40, R51, R5, P0 ;  /* 0x0000000533287208 */ /* 0x000fd60000000000 */
[----:B--2---:R-:W-:Y:S05]  /*1e10*/  @!P1 BRA `(.L_x_5535) ;  /* 0x0000060000009947 */ /* 0x004fea0003800000 */
[CC--:B------:R-:W-:Y:S02]  /*1e20*/  ISETP.GT.U32.AND P1, PT, R38.reuse, R6.reuse, PT ;  /* 0x000000062600720c */ /* 0x0c0fe40003f24070 */
        /* <DEDUP_REMOVED lines=19> */
[----:B------:R-:W-:Y:S02]  /*1f60*/  @P1 LOP3.LUT R39, R35, 0x80000, RZ, 0xfc, !PT ;  /* 0x0008000023271812 */ /* 0x000fe400078efcff */
[----:B------:R-:W-:Y:S01]  /*1f70*/  SEL R38, R34, c[0x2][0xa0], P0 ;  /* 0x0080280022267a07 */ /* 0x000fe20000000000 */
[----:B------:R-:W-:Y:S01]  /*1f80*/  IMAD.MOV.U32 R34, RZ, RZ, RZ ;  /* 0x000000ffff227224 */ /* 0x000fe200078e00ff */
[----:B------:R-:W0:Y:S01]  /*1f90*/  MUFU.RSQ64H R35, R39 ;  /* 0x0000002700237308 */ /* 0x000e220000001c00 */
[----:B------:R-:W-:Y:S01]  /*1fa0*/  ISETP.GE.U32.AND P1, PT, R5, 0x7ff00000, PT ;  /* 0x7ff000000500780c */ /* 0x000fe20003f26070 */
[----:B------:R-:W-:-:S04]  /*1fb0*/  DSETP.NEU.AND P0, PT, R4, RZ, PT ;  /* 0x000000ff0400722a */ /* 0x000fc80003f0d000 */
[----:B0-----:R-:W0:-:S06]  /*1fc0*/  DMUL R44, R34, R34 ;  /* 0x00000022222c7228 */ /* 0x001e0c0000000000 */
[----:B0-----:R-:W0:-:S06]  /*1fd0*/  DFMA R44, R38, -R44, 1 ;  /* 0x3ff00000262c742b */ /* 0x001e0c000000082c */
[----:B0-----:R-:W-:-:S04]  /*1fe0*/  DFMA R2, R44, R2, 0.5 ;  /* 0x3fe000002c02742b */ /* 0x001fc80000000002 */
[----:B------:R-:W0:-:S06]  /*1ff0*/  DMUL R44, R34, R44 ;  /* 0x0000002c222c7228 */ /* 0x000e0c0000000000 */
[----:B0-----:R0:W2:Y:S02]  /*2000*/  DFMA R2, R2, R44, R34 ;  /* 0x0000002c0202722b */ /* 0x0010a40000000022 */
[----:B0-----:R-:W-:-:S04]  /*2010*/  LOP3.LUT R35, R0, 0x100000, RZ, 0xfc, !PT ;  /* 0x0010000000237812 */ /* 0x001fc800078efcff */
[----:B--2---:R-:W0:-:S06]  /*2020*/  DMUL R2, R6, R2 ;  /* 0x0000000206027228 */ /* 0x004e0c0000000000 */
        /* <DEDUP_REMOVED lines=43> */
[----:B------:R-:W2:-:S04]  /*22e0*/  DADD R38, R2, -R32 ;  /* 0x0000000002267229 */ /* 0x000e880000000820 */
[----:B0-----:R-:W0:-:S04]  /*22f0*/  DFMA R44, R34, R44, c[0x2][0xa8] ;  /* 0x00802a00222c762b */ /* 0x001e08000000002c */
[----:B--2---:R-:W-:-:S04]  /*2300*/  DADD R46, R38, R38 ;  /* 0x00000000262e7229 */ /* 0x004fc80000000026 */
        /* <DEDUP_REMOVED lines=15> */
[----:B0-----:R0:W2:Y:S01]  /*2400*/  DADD R32, R38, R2 ;  /* 0x0000000026207229 */ /* 0x0010a20000000002 */
[----:B------:R-:W-:Y:S05]  /*2410*/  BRA `(.L_x_5536) ;  /* 0x000006f000007947 */ /* 0x000fea0003800000 */
.L_x_5535:
        /* <DEDUP_REMOVED lines=62> */
[----:B0-----:R0:W2:Y:S01]  /*2800*/  DMUL R32, R2, 0.5 ;  /* 0x3fe0000002207828 */ /* 0x0010a20000000000 */
[----:B------:R-:W-:Y:S05]  /*2810*/  BRA `(.L_x_5536) ;  /* 0x000002f000007947 */ /* 0x000fea0003800000 */
.L_x_5538:
        /* <DEDUP_REMOVED lines=8> */
.L_x_5537:
        /* <DEDUP_REMOVED lines=22> */
.L_x_5540:
[----:B------:R-:W-:Y:S05]  /*2a00*/  BSYNC B2 ;  /* 0x0000000000027941 */ /* 0x000fea0003800000 */
.L_x_5539:
        /* <DEDUP_REMOVED lines=16> */
.L_x_5536:
[----:B------:R-:W-:Y:S05]  /*2b10*/  BSYNC B1 ;  /* 0x0000000000017941 */ /* 0x000fea0003800000 */
.L_x_5534:
[----:B------:R-:W3:Y:S01]  /*2b20*/  DADD R6, R28, 1 ;  /* 0x3ff000001c067429 */ /* 0x000ee20000000000 */
[----:B------:R-:W-:Y:S03]  /*2b30*/  BSSY B1, `(.L_x_5541) ;  /* 0x0000049000017945 */ /* 0x000fe60003800000 */
[----:B0-----:R-:W-:-:S04]  /*2b40*/  DADD R38, -RZ, |R30| ;  /* 0x00000000ff267229 */ /* 0x001fc8000000051e */
[----:B---3--:R-:W-:-:S04]  /*2b50*/  DADD R34, -RZ, |R6| ;  /* 0x00000000ff227229 */ /* 0x008fc80000000506 */
        /* <DEDUP_REMOVED lines=13> */
[----:B---3--:R-:W0:Y:S01]  /*2c30*/  DFMA R46, -R2, R44, 1 ;  /* 0x3ff00000022e742b */ /* 0x008e22000000012c */
        /* <DEDUP_REMOVED lines=9> */
[----:B-12---:R-:W-:Y:S05]  /*2cd0*/  CALL.REL.NOINC `($__internal_10_$__cuda_sm20_div_rn_f64_full) ;  /* 0x0001309000007944 */ /* 0x006fea0003c00000 */
[----:B------:R-:W-:Y:S02]  /*2ce0*/  IMAD.MOV.U32 R44, RZ, RZ, R2 ;  /* 0x000000ffff2c7224 */ /* 0x000fe400078e0002 */
[----:B------:R-:W-:Y:S02]  /*2cf0*/  IMAD.MOV.U32 R45, RZ, RZ, R3 ;  /* 0x000000ffff2d7224 */ /* 0x000fe400078e0003 */
.L_x_5544:
[----:B------:R-:W-:Y:S05]  /*2d00*/  BSYNC B2 ;  /* 0x0000000000027941 */ /* 0x000fea0003800000 */
.L_x_5543:
        /* <DEDUP_REMOVED lines=40> */
.L_x_5542:
[----:B------:R-:W-:-:S04]  /*2f90*/  ISETP.GE.AND P0, PT, R7, RZ, PT ;  /* 0x000000ff0700720c */ /* 0x000fc80003f06270 */
[----:B------:R-:W-:Y:S02]  /*2fa0*/  FSEL R4, RZ, 3.37028055040000000000e+12, P0 ;  /* 0x54442d18ff047808 */ /* 0x000fe40000000000 */
[----:B------:R-:W-:Y:S02]  /*2fb0*/  FSEL R5, RZ, 2.1426990032196044922, P0 ;  /* 0x400921fbff057808 */ /* 0x000fe40000000000 */
.L_x_5545:
[----:B------:R-:W-:Y:S05]  /*2fc0*/  BSYNC B1 ;  /* 0x0000000000017941 */ /* 0x000fea0003800000 */
.L_x_5541:
[----:B------:R-:W0:Y:S01]  /*2fd0*/  DADD R2, -RZ, |R28| ;  /* 0x00000000ff027229 */ /* 0x000e22000000051c */
[----:B------:R-:W-:Y:S01]  /*2fe0*/  IMAD.MOV.U32 R50, RZ, RZ, RZ ;  /* 0x000000ffff327224 */ /* 0x000fe200078e00ff */
[----:B------:R-:W-:Y:S01]  /*2ff0*/  LOP3.LUT R5, R5, 0x80000000, R31, 0xb8, !PT ;  /* 0x8000000005057812 */ /* 0x000fe200078eb81f */
[----:B------:R-:W-:Y:S01]  /*3000*/  IMAD.MOV.U32 R54, RZ, RZ, RZ ;  /* 0x000000ffff367224 */ /* 0x000fe200078e00ff */
[----:B------:R-:W-:Y:S01]  /*3010*/  DADD R6, |R30|, |R6| ;  /* 0x000000001e067229 */ /* 0x000fe20000000606 */
[----:B------:R-:W-:Y:S05]  /*3020*/  BSSY B1, `(.L_x_5546) ;  /* 0x00000f9000017945 */ /* 0x000fea0003800000 */
        /* <DEDUP_REMOVED lines=8> */
[----:B------:R-:W-:Y:S02]  /*30b0*/  IADD3 R51, -R0, 0x7fd00000, RZ ;  /* 0x7fd0000000337810 */ /* 0x000fe40007ffe1ff */
[----:B------:R-:W-:-:S04]  /*30c0*/  SEL R46, R38, R2, P1 ;  /* 0x00000002262e7207 */ /* 0x000fc80000800000 */
[----:B------:R-:W0:-:S04]  /*30d0*/  DMUL R2, R50, R44 ;  /* 0x0000002c32027228 */ /* 0x000e080000000000 */
[----:B------:R-:W-:-:S04]  /*30e0*/  DMUL R50, R50, R46 ;  /* 0x0000002e32327228 */ /* 0x000fc80000000000 */
[----:B0-----:R-:W0:-:S06]  /*30f0*/  DMUL R2, R2, R2 ;  /* 0x0000000202027228 */ /* 0x001e0c0000000000 */
[----:B0-----:R0:W3:Y:S02]  /*3100*/  DFMA R50, R50, R50, R2 ;  /* 0x000000323232722b */ /* 0x0010e40000000002 */
[----:B0-----:R-:W-:-:S04]  /*3110*/  IMAD.MOV.U32 R3, RZ, RZ, c[0x2][0xa4] ;  /* 0x00802900ff037624 */ /* 0x001fc800078e00ff */
[----:B---3--:R-:W0:-:S04]  /*3120*/  DSETP.MIN.AND P0, P1, R50, c[0x2][0xa0], PT ;  /* 0x008028003200762a */ /* 0x008e080003900000 */
        /* <DEDUP_REMOVED lines=14> */
[----:B0-----:R0:W3:Y:S02]  /*3210*/  DFMA R52, R52, R56, R54 ;  /* 0x000000383434722b */ /* 0x0010e40000000036 */
[----:B0-----:R-:W-:-:S04]  /*3220*/  LOP3.LUT R55, R0, 0x100000, RZ, 0xfc, !PT ;  /* 0x0010000000377812 */ /* 0x001fc800078efcff */
[----:B---3--:R-:W0:-:S06]  /*3230*/  DMUL R52, R50, R52 ;  /* 0x0000003432347228 */ /* 0x008e0c0000000000 */
[----:B0-----:R-:W0:-:S10]  /*3240*/  DMUL R52, R54, R52 ;  /* 0x0000003436347228 */ /* 0x001e140000000000 */
[----:B0-----:R-:W-:Y:S02]  /*3250*/  @!P0 FSEL R44, R46, R52, !P1 ;  /* 0x000000342e2c8208 */ /* 0x001fe40004800000 */
[----:B------:R-:W-:Y:S01]  /*3260*/  @!P0 FSEL R45, R47, R53, !P1 ;  /* 0x000000352f2d8208 */ /* 0x000fe20004800000 */
[----:B------:R-:W0:-:S05]  /*3270*/  DSETP.GTU.AND P0, PT, |R6|, +INF , PT ;  /* 0x7ff000000600742a */ /* 0x000e0a0003f0c200 */
[----:B------:R-:W3:Y:S01]  /*3280*/  DSETP.GEU.AND P1, PT, R44, 0.5, PT ;  /* 0x3fe000002c00742a */ /* 0x000ee20003f2e000 */
[----:B0-----:R-:W-:Y:S02]  /*3290*/  FSEL R6, R6, R4, P0 ;  /* 0x0000000406067208 */ /* 0x001fe40000000000 */
[----:B------:R-:W-:-:S11]  /*32a0*/  FSEL R7, R7, R5, P0 ;  /* 0x0000000507077208 */ /* 0x000fd60000000000 */
[----:B---3--:R-:W-:Y:S05]  /*32b0*/  @!P1 BRA `(.L_x_5547) ;  /* 0x0000060000009947 */ /* 0x008fea0003800000 */
[CC--:B------:R-:W-:Y:S01]  /*32c0*/  ISETP.GT.U32.AND P1, PT, R38.reuse, R34.reuse, PT ;  /* 0x000000222600720c */ /* 0x0c0fe20003f24070 */
[----:B------:R-:W-:Y:S01]  /*32d0*/  IMAD.MOV.U32 R30, RZ, RZ, RZ ;  /* 0x000000ffff1e7224 */ /* 0x000fe200078e00ff */
[CC--:B------:R-:W-:Y:S02]  /*32e0*/  ISETP.LT.U32.AND P0, PT, R38.reuse, R34.reuse, PT ;  /* 0x000000222600720c */ /* 0x0c0fe40003f01070 */
[CC--:B------:R-:W-:Y:S02]  /*32f0*/  ISETP.GT.U32.AND.EX P1, PT, R39.reuse, R35.reuse, PT, P1 ;  /* 0x000000232700720c */ /* 0x0c0fe40003f24110 */
[CC--:B------:R-:W-:Y:S02]  /*3300*/  ISETP.LT.U32.AND.EX P0, PT, R39.reuse, R35.reuse, PT, P0 ;  /* 0x000000232700720c */ /* 0x0c0fe40003f01100 */
[----:B------:R-:W-:Y:S02]  /*3310*/  SEL R29, R39, R35, P1 ;  /* 0x00000023271d7207 */ /* 0x000fe40000800000 */
[----:B------:R-:W-:-:S02]  /*3320*/  SEL R4, R38, R34, P0 ;  /* 0x0000002226047207 */ /* 0x000fc40000000000 */
[----:B------:R-:W-:Y:S02]  /*3330*/  LOP3.LUT R0, R29, 0xffc00000, RZ, 0xc0, !PT ;  /* 0xffc000001d007812 */ /* 0x000fe400078ec0ff */
        /* <DEDUP_REMOVED lines=22> */
[----:B0-----:R0:W3:Y:S02]  /*34a0*/  DFMA R2, R2, R44, R34 ;  /* 0x0000002c0202722b */ /* 0x0010e40000000022 */
[----:B0-----:R-:W-:-:S04]  /*34b0*/  LOP3.LUT R35, R0, 0x100000, RZ, 0xfc, !PT ;  /* 0x0010000000237812 */ /* 0x001fc800078efcff */
[----:B---3--:R-:W0:-:S06]  /*34c0*/  DMUL R2, R30, R2 ;  /* 0x000000021e027228 */ /* 0x008e0c0000000000 */
        /* <DEDUP_REMOVED lines=43> */
[----:B------:R-:W3:-:S04]  /*3780*/  DADD R38, R2, -R30 ;  /* 0x0000000002267229 */ /* 0x000ec8000000081e */
[----:B0-----:R-:W0:-:S04]  /*3790*/  DFMA R44, R34, R44, c[0x2][0xa8] ;  /* 0x00802a00222c762b */ /* 0x001e08000000002c */
[----:B---3--:R-:W-:-:S04]  /*37a0*/  DADD R46, R38, R38 ;  /* 0x00000000262e7229 */ /* 0x008fc80000000026 */
        /* <DEDUP_REMOVED lines=15> */
[----:B0-----:R0:W3:Y:S01]  /*38a0*/  DADD R28, R38, R2 ;  /* 0x00000000261c7229 */ /* 0x0010e20000000002 */
[----:B------:R-:W-:Y:S05]  /*38b0*/  BRA `(.L_x_5548) ;  /* 0x000006f000007947 */ /* 0x000fea0003800000 */
.L_x_5547:
        /* <DEDUP_REMOVED lines=62> */
[----:B0-----:R0:W3:Y:S01]  /*3ca0*/  DMUL R28, R2, 0.5 ;  /* 0x3fe00000021c7828 */ /* 0x0010e20000000000 */
[----:B------:R-:W-:Y:S05]  /*3cb0*/  BRA `(.L_x_5548) ;  /* 0x000002f000007947 */ /* 0x000fea0003800000 */
.L_x_5550:
        /* <DEDUP_REMOVED lines=8> */
.L_x_5549:
        /* <DEDUP_REMOVED lines=19> */
[----:B-12---:R-:W-:Y:S05]  /*3e70*/  CALL.REL.NOINC `($__internal_10_$__cuda_sm20_div_rn_f64_full) ;  /* 0x00011ef000007944 */ /* 0x006fea0003c00000 */
[----:B------:R-:W-:Y:S02]  /*3e80*/  IMAD.MOV.U32 R4, RZ, RZ, R2 ;  /* 0x000000ffff047224 */ /* 0x000fe400078e0002 */
[----:B------:R-:W-:Y:S02]  /*3e90*/  IMAD.MOV.U32 R5, RZ, RZ, R3 ;  /* 0x000000ffff057224 */ /* 0x000fe400078e0003 */
.L_x_5552:
[----:B------:R-:W-:Y:S05]  /*3ea0*/  BSYNC B2 ;  /* 0x0000000000027941 */ /* 0x000fea0003800000 */
.L_x_5551:
        /* <DEDUP_REMOVED lines=15> */
[----:B0-----:R0:W3:-:S06]  /*3fa0*/  DMUL R28, R34, 0.5 ;  /* 0x3fe00000221c7828 */ /* 0x0010cc0000000000 */
.L_x_5548:
[----:B------:R-:W-:Y:S05]  /*3fb0*/  BSYNC B1 ;  /* 0x0000000000017941 */ /* 0x000fea0003800000 */
.L_x_5546:
[----:B------:R-:W4:Y:S01]  /*3fc0*/  DADD R30, R24, 1 ;  /* 0x3ff00000181e7429 */ /* 0x000f220000000000 */
[----:B------:R-:W-:Y:S03]  /*3fd0*/  BSSY B1, `(.L_x_5553) ;  /* 0x0000049000017945 */ /* 0x000fe60003800000 */
[----:B0-----:R-:W-:-:S04]  /*3fe0*/  DADD R38, -RZ, |R26| ;  /* 0x00000000ff267229 */ /* 0x001fc8000000051a */
[----:B----4-:R-:W-:-:S04]  /*3ff0*/  DADD R34, -RZ, |R30| ;  /* 0x00000000ff227229 */ /* 0x010fc8000000051e */
        /* <DEDUP_REMOVED lines=13> */
[----:B----4-:R-:W0:Y:S01]  /*40d0*/  DFMA R46, -R2, R44, 1 ;  /* 0x3ff00000022e742b */ /* 0x010e22000000012c */
        /* <DEDUP_REMOVED lines=9> */
[----:B-123--:R-:W-:Y:S05]  /*4170*/  CALL.REL.NOINC `($__internal_10_$__cuda_sm20_div_rn_f64_full) ;  /* 0x00011bf000007944 */ /* 0x00efea0003c00000 */
[----:B------:R-:W-:Y:S02]  /*4180*/  IMAD.MOV.U32 R44, RZ, RZ, R2 ;  /* 0x000000ffff2c7224 */ /* 0x000fe400078e0002 */
[----:B------:R-:W-:Y:S02]  /*4190*/  IMAD.MOV.U32 R45, RZ, RZ, R3 ;  /* 0x000000ffff2d7224 */ /* 0x000fe400078e0003 */
.L_x_5556:
[----:B------:R-:W-:Y:S05]  /*41a0*/  BSYNC B2 ;  /* 0x0000000000027941 */ /* 0x000fea0003800000 */
.L_x_5555:
        /* <DEDUP_REMOVED lines=40> */
.L_x_5554:
[----:B------:R-:W-:-:S04]  /*4430*/  ISETP.GE.AND P0, PT, R31, RZ, PT ;  /* 0x000000ff1f00720c */ /* 0x000fc80003f06270 */
[----:B------:R-:W-:Y:S02]  /*4440*/  FSEL R56, RZ, 3.37028055040000000000e+12, P0 ;  /* 0x54442d18ff387808 */ /* 0x000fe40000000000 */
[----:B------:R-:W-:Y:S02]  /*4450*/  FSEL R57, RZ, 2.1426990032196044922, P0 ;  /* 0x400921fbff397808 */ /* 0x000fe40000000000 */
.L_x_5557:
[----:B------:R-:W-:Y:S05]  /*4460*/  BSYNC B1 ;  /* 0x0000000000017941 */ /* 0x000fea0003800000 */
.L_x_5553:
[----:B------:R-:W0:Y:S01]  /*4470*/  DADD R2, -RZ, |R24| ;  /* 0x00000000ff027229 */ /* 0x000e220000000518 */
[----:B------:R-:W-:Y:S01]  /*4480*/  IMAD.MOV.U32 R50, RZ, RZ, RZ ;  /* 0x000000ffff327224 */ /* 0x000fe200078e00ff */
[----:B------:R-:W-:Y:S02]  /*4490*/  BSSY B1, `(.L_x_5558) ;  /* 0x00000fc000017945 */ /* 0x000fe40003800000 */
        /* <DEDUP_REMOVED lines=15> */
[----:B0-----:R0:W4:Y:S02]  /*4590*/  DFMA R46, R2, R2, R46 ;  /* 0x00000002022e722b */ /* 0x001124000000002e */
[----:B0-----:R-:W-:-:S04]  /*45a0*/  IMAD.MOV.U32 R3, RZ, RZ, c[0x2][0xa4] ;  /* 0x00802900ff037624 */ /* 0x001fc800078e00ff */
[----:B----4-:R-:W0:-:S04]  /*45b0*/  DSETP.MIN.AND P0, P1, R46, c[0x2][0xa0], PT ;  /* 0x008028002e00762a */ /* 0x010e080003900000 */
        /* <DEDUP_REMOVED lines=14> */
[----:B0-----:R0:W4:Y:S02]  /*46a0*/  DFMA R52, R52, R54, R50 ;  /* 0x000000363434722b */ /* 0x0011240000000032 */
[----:B0-----:R-:W-:-:S04]  /*46b0*/  LOP3.LUT R51, R0, 0x100000, RZ, 0xfc, !PT ;  /* 0x0010000000337812 */ /* 0x001fc800078efcff */
[----:B----4-:R-:W0:-:S06]  /*46c0*/  DMUL R52, R46, R52 ;  /* 0x000000342e347228 */ /* 0x010e0c0000000000 */
[----:B0-----:R-:W0:-:S10]  /*46d0*/  DMUL R52, R50, R52 ;  /* 0x0000003432347228 */ /* 0x001e140000000000 */
[----:B0-----:R-:W-:Y:S02]  /*46e0*/  @!P0 FSEL R44, R4, R52, !P1 ;  /* 0x00000034042c8208 */ /* 0x001fe40004800000 */
[----:B------:R-:W-:Y:S01]  /*46f0*/  @!P0 FSEL R45, R5, R53, !P1 ;  /* 0x00000035052d8208 */ /* 0x000fe20004800000 */
[----:B------:R-:W0:Y:S01]  /*4700*/  DSETP.GTU.AND P0, PT, |R30|, +INF , PT ;  /* 0x7ff000001e00742a */ /* 0x000e220003f0c200 */
[----:B------:R-:W-:-:S04]  /*4710*/  LOP3.LUT R5, R57, 0x80000000, R27, 0xb8, !PT ;  /* 0x8000000039057812 */ /* 0x000fc800078eb81b */
[----:B------:R-:W4:Y:S01]  /*4720*/  DSETP.GEU.AND P1, PT, R44, 0.5, PT ;  /* 0x3fe000002c00742a */ /* 0x000f220003f2e000 */
[----:B0-----:R-:W-:Y:S02]  /*4730*/  FSEL R30, R30, R56, P0 ;  /* 0x000000381e1e7208 */ /* 0x001fe40000000000 */
[----:B------:R-:W-:-:S11]  /*4740*/  FSEL R31, R31, R5, P0 ;  /* 0x000000051f1f7208 */ /* 0x000fd60000000000 */
[----:B----4-:R-:W-:Y:S05]  /*4750*/  @!P1 BRA `(.L_x_5559) ;  /* 0x0000060000009947 */ /* 0x010fea0003800000 */
        /* <DEDUP_REMOVED lines=30> */
[----:B0-----:R0:W4:Y:S02]  /*4940*/  DFMA R2, R2, R44, R34 ;  /* 0x0000002c0202722b */ /* 0x0011240000000022 */
[----:B0-----:R-:W-:-:S04]  /*4950*/  LOP3.LUT R35, R0, 0x100000, RZ, 0xfc, !PT ;  /* 0x0010000000237812 */ /* 0x001fc800078efcff */
[----:B----4-:R-:W0:-:S06]  /*4960*/  DMUL R2, R24, R2 ;  /* 0x0000000218027228 */ /* 0x010e0c0000000000 */
        /* <DEDUP_REMOVED lines=43> */
[----:B------:R-:W4:-:S04]  /*4c20*/  DADD R38, R2, -R34 ;  /* 0x0000000002267229 */ /* 0x000f080000000822 */
[----:B0-----:R-:W0:-:S04]  /*4c30*/  DFMA R44, R24, R44, c[0x2][0xa8] ;  /* 0x00802a00182c762b */ /* 0x001e08000000002c */
[----:B----4-:R-:W-:-:S04]  /*4c40*/  DADD R46, R38, R38 ;  /* 0x00000000262e7229 */ /* 0x010fc80000000026 */
        /* <DEDUP_REMOVED lines=15> */
[----:B0-----:R0:W4:Y:S01]  /*4d40*/  DADD R24, R38, R2 ;  /* 0x0000000026187229 */ /* 0x0011220000000002 */
[----:B------:R-:W-:Y:S05]  /*4d50*/  BRA `(.L_x_5560) ;  /* 0x000006f000007947 */ /* 0x000fea0003800000 */
.L_x_5559:
        /* <DEDUP_REMOVED lines=62> */
[----:B0-----:R0:W4:Y:S01]  /*5140*/  DMUL R24, R2, 0.5 ;  /* 0x3fe0000002187828 */ /* 0x0011220000000000 */
[----:B------:R-:W-:Y:S05]  /*5150*/  BRA `(.L_x_5560) ;  /* 0x000002f000007947 */ /* 0x000fea0003800000 */
.L_x_5562:
        /* <DEDUP_REMOVED lines=8> */
.L_x_5561:
        /* <DEDUP_REMOVED lines=19> */
[----:B-123--:R-:W-:Y:S05]  /*5310*/  CALL.REL.NOINC `($__internal_10_$__cuda_sm20_div_rn_f64_full) ;  /* 0x00010a5000007944 */ /* 0x00efea0003c00000 */
[----:B------:R-:W-:Y:S02]  /*5320*/  IMAD.MOV.U32 R4, RZ, RZ, R2 ;  /* 0x000000ffff047224 */ /* 0x000fe400078e0002 */
[----:B------:R-:W-:Y:S02]  /*5330*/  IMAD.MOV.U32 R5, RZ, RZ, R3 ;  /* 0x000000ffff057224 */ /* 0x000fe400078e0003 */
.L_x_5564:
[----:B------:R-:W-:Y:S05]  /*5340*/  BSYNC B2 ;  /* 0x0000000000027941 */ /* 0x000fea0003800000 */
.L_x_5563:
        /* <DEDUP_REMOVED lines=15> */
[----:B0-----:R0:W4:-:S06]  /*5440*/  DMUL R24, R34, 0.5 ;  /* 0x3fe0000022187828 */ /* 0x00110c0000000000 */
.L_x_5560:
[----:B------:R-:W-:Y:S05]  /*5450*/  BSYNC B1 ;  /* 0x0000000000017941 */ /* 0x000fea0003800000 */
.L_x_5558:
[----:B------:R-:W5:Y:S01]  /*5460*/  DADD R26, R20, 1 ;  /* 0x3ff00000141a7429 */ /* 0x000f620000000000 */
[----:B------:R-:W-:Y:S03]  /*5470*/  BSSY B1, `(.L_x_5565) ;  /* 0x0000049000017945 */ /* 0x000fe60003800000 */
[----:B0-----:R-:W-:-:S04]  /*5480*/  DADD R38, -RZ, |R22| ;  /* 0x00000000ff267229 */ /* 0x001fc80000000516 */
[----:B-----5:R-:W-:-:S04]  /*5490*/  DADD R34, -RZ, |R26| ;  /* 0x00000000ff227229 */ /* 0x020fc8000000051a */
        /* <DEDUP_REMOVED lines=13> */
[----:B-----5:R-:W0:Y:S01]  /*5570*/  DFMA R46, -R2, R44, 1 ;  /* 0x3ff00000022e742b */ /* 0x020e22000000012c */
        /* <DEDUP_REMOVED lines=9> */
[----:B-1234-:R-:W-:Y:S05]  /*5610*/  CALL.REL.NOINC `($__internal_10_$__cuda_sm20_div_rn_f64_full) ;  /* 0x0001075000007944 */ /* 0x01efea0003c00000 */
[----:B------:R-:W-:Y:S02]  /*5620*/  IMAD.MOV.U32 R44, RZ, RZ, R2 ;  /* 0x000000ffff2c7224 */ /* 0x000fe400078e0002 */
[----:B------:R-:W-:Y:S02]  /*5630*/  IMAD.MOV.U32 R45, RZ, RZ, R3 ;  /* 0x000000ffff2d7224 */ /* 0x000fe400078e0003 */
.L_x_5568:
[----:B------:R-:W-:Y:S05]  /*5640*/  BSYNC B2 ;  /* 0x0000000000027941 */ /* 0x000fea0003800000 */
.L_x_5567:
        /* <DEDUP_REMOVED lines=40> */
.L_x_5566:
[----:B------:R-:W-:-:S04]  /*58d0*/  ISETP.GE.AND P0, PT, R27, RZ, PT ;  /* 0x000000ff1b00720c */ /* 0x000fc80003f06270 */
[----:B------:R-:W-:Y:S02]  /*58e0*/  FSEL R56, RZ, 3.37028055040000000000e+12, P0 ;  /* 0x54442d18ff387808 */ /* 0x000fe40000000000 */
[----:B------:R-:W-:Y:S02]  /*58f0*/  FSEL R57, RZ, 2.1426990032196044922, P0 ;  /* 0x400921fbff397808 */ /* 0x000fe40000000000 */
.L_x_5569:
[----:B------:R-:W-:Y:S05]  /*5900*/  BSYNC B1 ;  /* 0x0000000000017941 */ /* 0x000fea0003800000 */
.L_x_5565:
        /* <DEDUP_REMOVED lines=18> */
[----:B0-----:R0:W5:Y:S02]  /*5a30*/  DFMA R54, R2, R2, R54 ;  /* 0x000000020236722b */ /* 0x0011640000000036 */
[----:B0-----:R-:W-:-:S04]  /*5a40*/  IMAD.MOV.U32 R3, RZ, RZ, c[0x2][0xa4] ;  /* 0x00802900ff037624 */ /* 0x001fc800078e00ff */
[----:B-----5:R-:W0:-:S04]  /*5a50*/  DSETP.MIN.AND P0, P1, R54, c[0x2][0xa0], PT ;  /* 0x008028003600762a */ /* 0x020e080003900000 */
        /* <DEDUP_REMOVED lines=14> */
[----:B0-----:R0:W5:Y:S02]  /*5b40*/  DFMA R50, R50, R52, R46 ;  /* 0x000000343232722b */ /* 0x001164000000002e */
[----:B0-----:R-:W-:-:S04]  /*5b50*/  LOP3.LUT R47, R0, 0x100000, RZ, 0xfc, !PT ;  /* 0x00100000002f7812 */ /* 0x001fc800078efcff */
[----:B-----5:R-:W0:-:S06]  /*5b60*/  DMUL R50, R54, R50 ;  /* 0x0000003236327228 */ /* 0x020e0c0000000000 */
[----:B0-----:R-:W0:-:S10]  /*5b70*/  DMUL R50, R46, R50 ;  /* 0x000000322e327228 */ /* 0x001e140000000000 */
[----:B0-----:R-:W-:Y:S02]  /*5b80*/  @!P0 FSEL R4, R44, R50, !P1 ;  /* 0x000000322c048208 */ /* 0x001fe40004800000 */
[----:B------:R-:W-:Y:S01]  /*5b90*/  @!P0 FSEL R5, R45, R51, !P1 ;  /* 0x000000332d058208 */ /* 0x000fe20004800000 */
[----:B------:R-:W0:-:S05]  /*5ba0*/  DSETP.GTU.AND P0, PT, |R26|, +INF , PT ;  /* 0x7ff000001a00742a */ /* 0x000e0a0003f0c200 */
[----:B------:R5:W4:Y:S01]  /*5bb0*/  DSETP.GEU.AND P1, PT, R4, 0.5, PT ;  /* 0x3fe000000400742a */ /* 0x000b220003f2e000 */
[----:B0-----:R-:W-:Y:S02]  /*5bc0*/  FSEL R26, R26, R56, P0 ;  /* 0x000000381a1a7208 */ /* 0x001fe40000000000 */
[----:B-----5:R-:W-:-:S04]  /*5bd0*/  LOP3.LUT R5, R57, 0x80000000, R23, 0xb8, !PT ;  /* 0x8000000039057812 */ /* 0x020fc800078eb817 */
[----:B------:R-:W-:-:S07]  /*5be0*/  FSEL R27, R27, R5, P0 ;  /* 0x000000051b1b7208 */ /* 0x000fce0000000000 */
        /* <DEDUP_REMOVED lines=36> */
[----:B0-----:R0:W4:Y:S02]  /*5e30*/  DMUL R2, R2, R34 ;  /* 0x0000002202027228 */ /* 0x0011240000000000 */
[----:B0-----:R-:W-:-:S08]  /*5e40*/  IMAD.MOV.U32 R34, RZ, RZ, -0x3ff ;  /* 0xfffffc01ff227424 */ /* 0x001fd000078e00ff */
[----:B----4-:R-:W-:Y:S02]  /*5e50*/  @!P1 FSEL R39, R5, R3, !P0 ;  /* 0x0000000305279208 */ /* 0x010fe40004000000 */
[----:B------:R-:W-:Y:S02]  /*5e60*/  @!P1 FSEL R0, R4, R2, !P0 ;  /* 0x0000000204009208 */ /* 0x000fe40004000000 */
[----:B------:R-:W-:Y:S01]  /*5e70*/  ISETP.GT.AND P2, PT, R39, 0xfffff, PT ;  /* 0x000fffff2700780c */ /* 0x000fe20003f44270 */
[----:B------:R-:W-:Y:S02]  /*5e80*/  IMAD.MOV.U32 R3, RZ, RZ, R39 ;  /* 0x000000ffff037224 */ /* 0x000fe400078e0027 */
        /* <DEDUP_REMOVED lines=19> */
[----:B------:R-:W-:Y:S02]  /*5fc0*/  IMAD.MOV.U32 R2, RZ, RZ, RZ ;  /* 0x000000ffff027224 */ /* 0x000fe400078e00ff */
        /* <DEDUP_REMOVED lines=37> */
.L_x_5571:
        /* <DEDUP_REMOVED lines=10> */
[--C-:B------:R-:W-:Y:S02]  /*62c0*/  IMAD.MOV.U32 R2, RZ, RZ, R34.reuse ;  /* 0x000000ffff027224 */ /* 0x100fe400078e0022 */
[----:B------:R-:W-:Y:S02]  /*62d0*/  IMAD.MOV.U32 R3, RZ, RZ, R35 ;  /* 0x000000ffff037224 */ /* 0x000fe400078e0023 */
        /* <DEDUP_REMOVED lines=10> */
[----:B------:R-:W-:Y:S01]  /*6380*/  IMAD.MOV.U32 R44, RZ, RZ, 0x3ae80f1e ;  /* 0x3ae80f1eff2c7424 */ /* 0x000fe200078e00ff */
        /* <DEDUP_REMOVED lines=41> */
.L_x_5574:
        /* <DEDUP_REMOVED lines=8> */
.L_x_5573:
        /* <DEDUP_REMOVED lines=22> */
.L_x_5576:
[----:B------:R-:W-:Y:S05]  /*6800*/  BSYNC B2 ;  /* 0x0000000000027941 */ /* 0x000fea0003800000 */
.L_x_5575:
        /* <DEDUP_REMOVED lines=16> */
.L_x_5572:
[----:B------:R-:W-:Y:S05]  /*6910*/  BSYNC B1 ;  /* 0x0000000000017941 */ /* 0x000fea0003800000 */
.L_x_5570:
        /* <DEDUP_REMOVED lines=30> */
.L_x_5580:
[----:B------:R-:W-:Y:S05]  /*6b00*/  BSYNC B2 ;  /* 0x0000000000027941 */ /* 0x000fea0003800000 */
.L_x_5579:
        /* <DEDUP_REMOVED lines=40> */
.L_x_5578:
[----:B------:R-:W-:-:S04]  /*6d90*/  ISETP.GE.AND P0, PT, R23, RZ, PT ;  /* 0x000000ff1700720c */ /* 0x000fc80003f06270 */
[----:B------:R-:W-:Y:S02]  /*6da0*/  FSEL R56, RZ, 3.37028055040000000000e+12, P0 ;  /* 0x54442d18ff387808 */ /* 0x000fe40000000000 */
[----:B------:R-:W-:Y:S02]  /*6db0*/  FSEL R57, RZ, 2.1426990032196044922, P0 ;  /* 0x400921fbff397808 */ /* 0x000fe40000000000 */
.L_x_5581:
[----:B------:R-:W-:Y:S05]  /*6dc0*/  BSYNC B1 ;  /* 0x0000000000017941 */ /* 0x000fea0003800000 */
.L_x_5577:
        /* <DEDUP_REMOVED lines=36> */
[----:B0-----:R-:W-:Y:S01]  /*7010*/  LOP3.LUT R51, R0, 0x100000, RZ, 0xfc, !PT ;  /* 0x0010000000337812 */ /* 0x001fe200078efcff */
[----:B------:R-:W-:-:S03]  /*7020*/  IMAD.MOV.U32 R50, RZ, RZ, RZ ;  /* 0x000000ffff327224 */ /* 0x000fc600078e00ff */
        /* <DEDUP_REMOVED lines=10> */
[CC--:B------:R-:W-:Y:S02]  /*70d0*/  ISETP.GT.U32.AND P1, PT, R38.reuse, R34.reuse, PT ;  /* 0x000000222600720c */ /* 0x0c0fe40003f24070 */
        /* <DEDUP_REMOVED lines=33> */
[----:B----4-:R0:W4:Y:S02]  /*72f0*/  DMUL R2, R18, R2 ;  /* 0x0000000212027228 */ /* 0x0101240000000000 */
[----:B0-----:R-:W-:-:S04]  /*7300*/  IMAD.MOV.U32 R18, RZ, RZ, -0x3ff ;  /* 0xfffffc01ff127424 */ /* 0x001fc800078e00ff */
[----:B----4-:R-:W0:-:S10]  /*7310*/  DMUL R2, R2, R34 ;  /* 0x0000002202027228 */ /* 0x010e140000000000 */
[----:B0-----:R-:W-:Y:S02]  /*7320*/  @!P1 FSEL R39, R5, R3, !P0 ;  /* 0x0000000305279208 */ /* 0x001fe40004000000 */
        /* <DEDUP_REMOVED lines=40> */
[----:B------:R-:W-:-:S04]  /*75b0*/  DFMA R44, R18, c[0x2][0xe8], R4 ;  /* 0x00803a00122c7a2b */ /* 0x000fc80000000004 */
[----:B0-----:R-:W0:-:S06]  /*75c0*/  DFMA R46, R16, R46, c[0x2][0xa8] ;  /* 0x00802a00102e762b */ /* 0x001e0c000000002e */
[----:B0-----:R-:W0:-:S06]  /*75d0*/  DFMA R46, R16, R46, c[0x2][0xb0] ;  /* 0x00802c00102e762b */ /* 0x001e0c000000002e */
[----:B0-----:R-:W0:-:S06]  /*75e0*/  DFMA R46, R16, R46, c[0x2][0xb8] ;  /* 0x00802e00102e762b */ /* 0x001e0c000000002e */
[----:B0-----:R-:W0:-:S04]  /*75f0*/  DFMA R38, R16, R46, c[0x2][0xc0] ;  /* 0x008030001026762b */ /* 0x001e08000000002e */
[----:B------:R-:W4:-:S04]  /*7600*/  DADD R46, R34, -R4 ;  /* 0x00000000222e7229 */ /* 0x000f080000000804 */
[----:B0-----:R-:W0:-:S04]  /*7610*/  DFMA R38, R16, R38, c[0x2][0xc8] ;  /* 0x008032001026762b */ /* 0x001e080000000026 */
[----:B----4-:R-:W4:-:S04]  /*7620*/  DADD R46, R46, R46 ;  /* 0x000000002e2e7229 */ /* 0x010f08000000002e */
[----:B0-----:R-:W0:-:S04]  /*7630*/  DFMA R38, R16, R38, c[0x2][0xd0] ;  /* 0x008034001026762b */ /* 0x001e080000000026 */
[----:B----4-:R-:W4:-:S04]  /*7640*/  DFMA R34, R34, -R4, R46 ;  /* 0x800000042222722b */ /* 0x010f08000000002e */
[----:B0-----:R-:W0:-:S04]  /*7650*/  DFMA R46, R16, R38, c[0x2][0xd8] ;  /* 0x00803600102e762b */ /* 0x001e080000000026 */
[----:B------:R-:W5:-:S04]  /*7660*/  DFMA R38, -R18, c[0x2][0xe8], R44 ;  /* 0x00803a0012267a2b */ /* 0x000f48000000012c */
[----:B----4-:R-:W-:-:S04]  /*7670*/  DMUL R34, R2, R34 ;  /* 0x0000002202227228 */ /* 0x010fc80000000000 */
[----:B0-----:R-:W0:-:S04]  /*7680*/  DMUL R46, R16, R46 ;  /* 0x0000002e102e7228 */ /* 0x001e080000000000 */
[----:B-----5:R-:W-:-:S04]  /*7690*/  DADD R38, -R4, R38 ;  /* 0x0000000004267229 */ /* 0x020fc80000000126 */
[----:B0-----:R-:W0:-:S06]  /*76a0*/  DFMA R34, R4, R46, R34 ;  /* 0x0000002e0422722b */ /* 0x001e0c0000000022 */
[----:B0-----:R-:W0:-:S06]  /*76b0*/  DADD R34, R34, -R38 ;  /* 0x0000000022227229 */ /* 0x001e0c0000000826 */
[----:B0-----:R-:W0:-:S06]  /*76c0*/  DFMA R34, R18, c[0x2][0xf0], R34 ;  /* 0x00803c0012227a2b */ /* 0x001e0c0000000022 */
[----:B0-----:R0:W4:Y:S01]  /*76d0*/  DADD R16, R44, R34 ;  /* 0x000000002c107229 */ /* 0x0011220000000022 */
[----:B------:R-:W-:Y:S05]  /*76e0*/  BRA `(.L_x_5584) ;  /* 0x000006f000007947 */ /* 0x000fea0003800000 */
.L_x_5583:
        /* <DEDUP_REMOVED lines=45> */
[----:B----4-:R-:W4:-:S04]  /*79c0*/  DADD R46, R46, R46 ;  /* 0x000000002e2e7229 */ /* 0x010f08000000002e */
[----:B0-----:R-:W0:-:S04]  /*79d0*/  DFMA R38, R18, R38, c[0x2][0xb0] ;  /* 0x00802c001226762b */ /* 0x001e080000000026 */
[----:B----4-:R-:W4:-:S04]  /*79e0*/  DFMA R44, R44, -R16, R46 ;  /* 0x800000102c2c722b */ /* 0x010f08000000002e */
[----:B0-----:R-:W0:-:S04]  /*79f0*/  DFMA R38, R18, R38, c[0x2][0xb8] ;  /* 0x00802e001226762b */ /* 0x001e080000000026 */
[----:B----4-:R-:W-:-:S04]  /*7a00*/  DMUL R44, R4, R44 ;  /* 0x0000002c042c7228 */ /* 0x010fc80000000000 */
[----:B0-----:R-:W0:-:S04]  /*7a10*/  DFMA R34, R18, R38, c[0x2][0xc0] ;  /* 0x008030001222762b */ /* 0x001e080000000026 */
[----:B------:R-:W-:-:S04]  /*7a20*/  DFMA R38, R2, c[0x2][0xe8], R16 ;  /* 0x00803a0002267a2b */ /* 0x000fc80000000010 */
[----:B0-----:R-:W0:-:S06]  /*7a30*/  DFMA R34, R18, R34, c[0x2][0xc8] ;  /* 0x008032001222762b */ /* 0x001e0c0000000022 */
[----:B0-----:R-:W0:-:S06]  /*7a40*/  DFMA R34, R18, R34, c[0x2][0xd0] ;  /* 0x008034001222762b */ /* 0x001e0c0000000022 */
[----:B0-----:R-:W0:-:S04]  /*7a50*/  DFMA R46, R18, R34, c[0x2][0xd8] ;  /* 0x00803600122e762b */ /* 0x001e080000000022 */
[----:B------:R-:W4:-:S04]  /*7a60*/  DFMA R34, -R2, c[0x2][0xe8], R38 ;  /* 0x00803a0002227a2b */ /* 0x000f080000000126 */
[----:B0-----:R-:W0:-:S04]  /*7a70*/  DMUL R46, R18, R46 ;  /* 0x0000002e122e7228 */ /* 0x001e080000000000 */
[----:B----4-:R-:W-:-:S04]  /*7a80*/  DADD R34, -R16, R34 ;  /* 0x0000000010227229 */ /* 0x010fc80000000122 */
[----:B0-----:R-:W0:-:S06]  /*7a90*/  DFMA R44, R16, R46, R44 ;  /* 0x0000002e102c722b */ /* 0x001e0c000000002c */
[----:B0-----:R-:W0:-:S06]  /*7aa0*/  DADD R34, R44, -R34 ;  /* 0x000000002c227229 */ /* 0x001e0c0000000822 */
[----:B0-----:R-:W0:-:S06]  /*7ab0*/  DFMA R34, R2, c[0x2][0xf0], R34 ;  /* 0x00803c0002227a2b */ /* 0x001e0c0000000022 */
[----:B0-----:R-:W0:-:S06]  /*7ac0*/  DADD R34, R38, R34 ;  /* 0x0000000026227229 */ /* 0x001e0c0000000022 */
[----:B0-----:R0:W4:Y:S01]  /*7ad0*/  DMUL R16, R34, 0.5 ;  /* 0x3fe0000022107828 */ /* 0x0011220000000000 */
[----:B------:R-:W-:Y:S05]  /*7ae0*/  BRA `(.L_x_5584) ;  /* 0x000002f000007947 */ /* 0x000fea0003800000 */
.L_x_5586:
        /* <DEDUP_REMOVED lines=8> */
.L_x_5585:
        /* <DEDUP_REMOVED lines=22> */
.L_x_5588:
[----:B------:R-:W-:Y:S05]  /*7cd0*/  BSYNC B2 ;  /* 0x0000000000027941 */ /* 0x000fea0003800000 */
.L_x_5587:
        /* <DEDUP_REMOVED lines=16> */
.L_x_5584:
[----:B------:R-:W-:Y:S05]  /*7de0*/  BSYNC B1 ;  /* 0x0000000000017941 */ /* 0x000fea0003800000 */
.L_x_5582:
[----:B------:R-:W5:Y:S01]  /*7df0*/  DADD R18, R12, 1 ;  /* 0x3ff000000c127429 */ /* 0x000f620000000000 */
[----:B------:R-:W-:Y:S03]  /*7e00*/  BSSY B1, `(.L_x_5589) ;  /* 0x0000049000017945 */ /* 0x000fe60003800000 */
[----:B------:R-:W-:-:S04]  /*7e10*/  DADD R38, -RZ, |R14| ;  /* 0x00000000ff267229 */ /* 0x000fc8000000050e */
[----:B0----5:R-:W-:-:S04]  /*7e20*/  DADD R34, -RZ, |R18| ;  /* 0x00000000ff227229 */ /* 0x021fc80000000512 */
        /* <DEDUP_REMOVED lines=26> */
.L_x_5592:
[----:B------:R-:W-:Y:S05]  /*7fd0*/  BSYNC B2 ;  /* 0x0000000000027941 */ /* 0x000fea0003800000 */
.L_x_5591:
        /* <DEDUP_REMOVED lines=25> */
[----:B0-----:R-:W0:-:S10]  /*8170*/  DADD R2, -RZ, -R44 ;  /* 0x00000000ff027229 */ /* 0x001e14000000092c */
[----:B0-----:R-:W-:Y:S02]  /*8180*/  FSEL R4, R44, R2, !P1 ;  /* 0x000000022c047208 */ /* 0x001fe40004800000 */
[----:B------:R-:W-:Y:S01]  /*8190*/  FSEL R5, R45, R3, !P1 ;  /* 0x000000032d057208 */ /* 0x000fe20004800000 */
[----:B------:R-:W0:-:S05]  /*81a0*/  DADD R2, -R44, c[0x2][0x98] ;  /* 0x008026002c027629 */ /* 0x000e0a0000000100 */
[----:B------:R-:W5:-:S05]  /*81b0*/  DADD R4, R4, c[0x2][0x90] ;  /* 0x0080240004047629 */ /* 0x000f4a0000000000 */
[----:B0-----:R-:W-:Y:S02]  /*81c0*/  FSEL R57, R2, R44, !P1 ;  /* 0x0000002c02397208 */ /* 0x001fe40004800000 */
[----:B------:R-:W-:-:S03]  /*81d0*/  FSEL R3, R3, R45, !P1 ;  /* 0x0000002d03037208 */ /* 0x000fc60004800000 */
[----:B-----5:R-:W-:Y:S02]  /*81e0*/  FSEL R56, R4, R57, P4 ;  /* 0x0000003904387208 */ /* 0x020fe40002000000 */
[----:B------:R-:W-:Y:S01]  /*81f0*/  FSEL R57, R5, R3, P4 ;  /* 0x0000000305397208 */ /* 0x000fe20002000000 */
[----:B------:R-:W-:Y:S05]  /*8200*/  @P0 BRA `(.L_x_5593) ;  /* 0x0000008000000947 */ /* 0x000fea0003800000 */
[----:B------:R-:W-:Y:S02]  /*8210*/  IMAD.MOV.U32 R56, RZ, RZ, 0x7f3321d2 ;  /* 0x7f3321d2ff387424 */ /* 0x000fe400078e00ff */
[----:B------:R-:W-:-:S03]  /*8220*/  IMAD.MOV.U32 R0, RZ, RZ, 0x4002d97c ;  /* 0x4002d97cff007424 */ /* 0x000fc600078e00ff */
[----:B------:R-:W-:Y:S02]  /*8230*/  FSEL R56, R56, 3.37028055040000000000e+12, !P1 ;  /* 0x54442d1838387808 */ /* 0x000fe40004800000 */
[----:B------:R-:W-:Y:S01]  /*8240*/  FSEL R57, R0, 1.8213495016098022461, !P1 ;  /* 0x3fe921fb00397808 */ /* 0x000fe20004800000 */
[----:B------:R-:W-:Y:S05]  /*8250*/  BRA `(.L_x_5593) ;  /* 0x0000003000007947 */ /* 0x000fea0003800000 */
.L_x_5590:
[----:B------:R-:W-:-:S04]  /*8260*/  ISETP.GE.AND P0, PT, R19, RZ, PT ;  /* 0x000000ff1300720c */ /* 0x000fc80003f06270 */
[----:B------:R-:W-:Y:S02]  /*8270*/  FSEL R56, RZ, 3.37028055040000000000e+12, P0 ;  /* 0x54442d18ff387808 */ /* 0x000fe40000000000 */
[----:B------:R-:W-:Y:S02]  /*8280*/  FSEL R57, RZ, 2.1426990032196044922, P0 ;  /* 0x400921fbff397808 */ /* 0x000fe40000000000 */
.L_x_5593:
[----:B------:R-:W-:Y:S05]  /*8290*/  BSYNC B1 ;  /* 0x0000000000017941 */ /* 0x000fea0003800000 */
.L_x_5589:
        /* <DEDUP_REMOVED lines=59> */
[C---:B------:R-:W-:Y:S01]  /*8650*/  IADD3 R35, -R46.reuse, 0x7fd00000, RZ ;  /* 0x7fd000002e237810 */ /* 0x040fe20007ffe1ff */
[----:B------:R-:W-:Y:S01]  /*8660*/  IMAD.MOV.U32 R34, RZ, RZ, RZ ;  /* 0x000000ffff227224 */ /* 0x000fe200078e00ff */
[----:B------:R-:W-:Y:S01]  /*8670*/  LOP3.LUT R47, R46, 0x100000, RZ, 0xfc, !PT ;  /* 0x001000002e2f7812 */ /* 0x000fe200078efcff */
[----:B------:R-:W-:Y:S02]  /*8680*/  IMAD.MOV.U32 R38, RZ, RZ, c[0x2][0xa4] ;  /* 0x00802900ff267624 */ /* 0x000fe400078e00ff */
[----:B------:R-:W-:-:S02]  /*8690*/  IMAD.MOV.U32 R46, RZ, RZ, RZ ;  /* 0x000000ffff2e7224 */ /* 0x000fc400078e00ff */
        /* <DEDUP_REMOVED lines=18> */
[----:B0-----:R-:W0:-:S06]  /*87c0*/  DFMA R2, R2, R44, R38 ;  /* 0x0000002c0202722b */ /* 0x001e0c0000000026 */
[----:B0-----:R0:W4:Y:S02]  /*87d0*/  DMUL R2, R14, R2 ;  /* 0x000000020e027228 */ /* 0x0011240000000000 */
        /* <DEDUP_REMOVED lines=42> */
[----:B------:R-:W4:-:S04]  /*8a80*/  DADD R34, R44, -R2 ;  /* 0x000000002c227229 */ /* 0x000f080000000802 */
[----:B0-----:R-:W0:-:S04]  /*8a90*/  DFMA R12, R4, R12, c[0x2][0xb8] ;  /* 0x00802e00040c762b */ /* 0x001e08000000000c */
[----:B----4-:R-:W4:-:S04]  /*8aa0*/  DADD R34, R34, R34 ;  /* 0x0000000022227229 */ /* 0x010f080000000022 */
[----:B0-----:R0:W5:Y:S02]  /*8ab0*/  DFMA R38, R4, R12, c[0x2][0xc0] ;  /* 0x008030000426762b */ /* 0x001164000000000c */
[----:B0-----:R-:W-:Y:S01]  /*8ac0*/  LOP3.LUT R12, R14, 0x80000000, RZ, 0x3c, !PT ;  /* 0x800000000e0c7812 */ /* 0x001fe200078e3cff */
[----:B------:R-:W-:Y:S01]  /*8ad0*/  IMAD.MOV.U32 R13, RZ, RZ, 0x43300000 ;  /* 0x43300000ff0d7424 */ /* 0x000fe200078e00ff */
[----:B----4-:R-:W-:-:S04]  /*8ae0*/  DFMA R34, R44, -R2, R34 ;  /* 0x800000022c22722b */ /* 0x010fc80000000022 */
[----:B-----5:R-:W0:-:S04]  /*8af0*/  DFMA R38, R4, R38, c[0x2][0xc8] ;  /* 0x008032000426762b */ /* 0x020e080000000026 */
[----:B------:R-:W4:-:S04]  /*8b00*/  DADD R12, R12, c[0x2][0xe0] ;  /* 0x008038000c0c7629 */ /* 0x000f080000000000 */
[----:B0-----:R-:W0:-:S04]  /*8b10*/  DFMA R38, R4, R38, c[0x2][0xd0] ;  /* 0x008034000426762b */ /* 0x001e080000000026 */
[----:B----4-:R-:W4:-:S04]  /*8b20*/  DFMA R14, R12, c[0x2][0xe8], R2 ;  /* 0x00803a000c0e7a2b */ /* 0x010f080000000002 */
[----:B0-----:R-:W0:-:S04]  /*8b30*/  DFMA R38, R4, R38, c[0x2][0xd8] ;  /* 0x008036000426762b */ /* 0x001e080000000026 */
[----:B----4-:R-:W4:-:S04]  /*8b40*/  DFMA R44, -R12, c[0x2][0xe8], R14 ;  /* 0x00803a000c2c7a2b */ /* 0x010f08000000010e */
[----:B------:R-:W-:-:S04]  /*8b50*/  DMUL R34, R46, R34 ;  /* 0x000000222e227228 */ /* 0x000fc80000000000 */
[----:B0-----:R-:W0:-:S04]  /*8b60*/  DMUL R38, R4, R38 ;  /* 0x0000002604267228 */ /* 0x001e080000000000 */
[----:B----4-:R-:W-:-:S04]  /*8b70*/  DADD R44, -R2, R44 ;  /* 0x00000000022c7229 */ /* 0x010fc8000000012c */
[----:B0-----:R-:W0:-:S06]  /*8b80*/  DFMA R34, R2, R38, R34 ;  /* 0x000000260222722b */ /* 0x001e0c0000000022 */
[----:B0-----:R-:W0:-:S06]  /*8b90*/  DADD R34, R34, -R44 ;  /* 0x0000000022227229 */ /* 0x001e0c000000082c */
[----:B0-----:R-:W0:-:S06]  /*8ba0*/  DFMA R12, R12, c[0x2][0xf0], R34 ;  /* 0x00803c000c0c7a2b */ /* 0x001e0c0000000022 */
[----:B0-----:R0:W4:Y:S01]  /*8bb0*/  DADD R12, R14, R12 ;  /* 0x000000000e0c7229 */ /* 0x001122000000000c */
[----:B------:R-:W-:Y:S05]  /*8bc0*/  BRA `(.L_x_5596) ;  /* 0x000006f000007947 */ /* 0x000fea0003800000 */
.L_x_5595:
        /* <DEDUP_REMOVED lines=48> */
[----:B0-----:R-:W0:-:S04]  /*8ed0*/  DFMA R14, R4, R14, c[0x2][0xc0] ;  /* 0x00803000040e762b */ /* 0x001e08000000000e */
[----:B----4-:R-:W-:-:S04]  /*8ee0*/  DFMA R34, R44, -R2, R34 ;  /* 0x800000022c22722b */ /* 0x010fc80000000022 */
[----:B0-----:R-:W0:-:S04]  /*8ef0*/  DFMA R38, R4, R14, c[0x2][0xc8] ;  /* 0x008032000426762b */ /* 0x001e08000000000e */
[----:B------:R-:W4:-:S04]  /*8f00*/  DFMA R14, R12, c[0x2][0xe8], R2 ;  /* 0x00803a000c0e7a2b */ /* 0x000f080000000002 */
[----:B0-----:R-:W0:-:S04]  /*8f10*/  DFMA R38, R4, R38, c[0x2][0xd0] ;  /* 0x008034000426762b */ /* 0x001e080000000026 */
[----:B----4-:R-:W-:-:S04]  /*8f20*/  DFMA R44, -R12, c[0x2][0xe8], R14 ;  /* 0x00803a000c2c7a2b */ /* 0x010fc8000000010e */
[----:B0-----:R-:W0:-:S04]  /*8f30*/  DFMA R38, R4, R38, c[0x2][0xd8] ;  /* 0x008036000426762b */ /* 0x001e080000000026 */
[----:B------:R-:W-:-:S04]  /*8f40*/  DMUL R34, R46, R34 ;  /* 0x000000222e227228 */ /* 0x000fc80000000000 */
[----:B0-----:R-:W0:-:S04]  /*8f50*/  DMUL R38, R4, R38 ;  /* 0x0000002604267228 */ /* 0x001e080000000000 */
[----:B------:R-:W-:-:S04]  /*8f60*/  DADD R44, -R2, R44 ;  /* 0x00000000022c7229 */ /* 0x000fc8000000012c */
[----:B0-----:R-:W0:-:S06]  /*8f70*/  DFMA R34, R2, R38, R34 ;  /* 0x000000260222722b */ /* 0x001e0c0000000022 */
[----:B0-----:R-:W0:-:S06]  /*8f80*/  DADD R34, R34, -R44 ;  /* 0x0000000022227229 */ /* 0x001e0c000000082c */
[----:B0-----:R-:W0:-:S06]  /*8f90*/  DFMA R34, R12, c[0x2][0xf0], R34 ;  /* 0x00803c000c227a2b */ /* 0x001e0c0000000022 */
[----:B0-----:R-:W0:-:S06]  /*8fa0*/  DADD R34, R14, R34 ;  /* 0x000000000e227229 */ /* 0x001e0c0000000022 */
[----:B0-----:R0:W4:Y:S01]  /*8fb0*/  DMUL R12, R34, 0.5 ;  /* 0x3fe00000220c7828 */ /* 0x0011220000000000 */
[----:B------:R-:W-:Y:S05]  /*8fc0*/  BRA `(.L_x_5596) ;  /* 0x000002f000007947 */ /* 0x000fea0003800000 */
.L_x_5598:
        /* <DEDUP_REMOVED lines=8> */
.L_x_5597:
        /* <DEDUP_REMOVED lines=22> */
.L_x_5600:
[----:B------:R-:W-:Y:S05]  /*91b0*/  BSYNC B2 ;  /* 0x0000000000027941 */ /* 0x000fea0003800000 */
.L_x_5599:
        /* <DEDUP_REMOVED lines=16> */
.L_x_5596:
[----:B------:R-:W-:Y:S05]  /*92c0*/  BSYNC B1 ;  /* 0x0000000000017941 */ /* 0x000fea0003800000 */
.L_x_5594:
        /* <DEDUP_REMOVED lines=30> */
.L_x_5604:
[----:B------:R-:W-:Y:S05]  /*94b0*/  BSYNC B2 ;  /* 0x0000000000027941 */ /* 0x000fea0003800000 */
.L_x_5603:
        /* <DEDUP_REMOVED lines=40> */
.L_x_5602:
[----:B------:R-:W-:-:S04]  /*9740*/  ISETP.GE.AND P0, PT, R15, RZ, PT ;  /* 0x000000ff0f00720c */ /* 0x000fc80003f06270 */
[----:B------:R-:W-:Y:S02]  /*9750*/  FSEL R56, RZ, 3.37028055040000000000e+12, P0 ;  /* 0x54442d18ff387808 */ /* 0x000fe40000000000 */
[----:B------:R-:W-:Y:S02]  /*9760*/  FSEL R57, RZ, 2.1426990032196044922, P0 ;  /* 0x400921fbff397808 */ /* 0x000fe40000000000 */
.L_x_5605:
[----:B------:R-:W-:Y:S05]  /*9770*/  BSYNC B1 ;  /* 0x0000000000017941 */ /* 0x000fea0003800000 */
.L_x_5601:
        /* <DEDUP_REMOVED lines=61> */
[----:B------:R-:W-:Y:S01]  /*9b50*/  IMAD.MOV.U32 R34, RZ, RZ, c[0x2][0xa4] ;  /* 0x00802900ff227624 */ /* 0x000fe200078e00ff */
[----:B------:R-:W-:Y:S01]  /*9b60*/  LOP3.LUT R47, R46, 0x100000, RZ, 0xfc, !PT ;  /* 0x001000002e2f7812 */ /* 0x000fe200078efcff */
[----:B------:R-:W-:-:S03]  /*9b70*/  IMAD.MOV.U32 R46, RZ, RZ, RZ ;  /* 0x000000ffff2e7224 */ /* 0x000fc600078e00ff */
        /* <DEDUP_REMOVED lines=15> */
[----:B0-----:R0:W4:Y:S02]  /*9c70*/  DFMA R38, R10, -R38, 1 ;  /* 0x3ff000000a26742b */ /* 0x0011240000000826 */
[----:B0-----:R-:W-:-:S04]  /*9c80*/  IMAD.MOV.U32 R10, RZ, RZ, -0x3ff ;  /* 0xfffffc01ff0a7424 */ /* 0x001fc800078e00ff */
[----:B----4-:R-:W-:-:S04]  /*9c90*/  DFMA R2, R38, R2, 0.5 ;  /* 0x3fe000002602742b */ /* 0x010fc80000000002 */
        /* <DEDUP_REMOVED lines=49> */
[----:B0-----:R0:W4:Y:S02]  /*9fb0*/  DFMA R34, R2, R4, c[0x2][0xc0] ;  /* 0x008030000222762b */ /* 0x0011240000000004 */
[----:B0-----:R-:W-:Y:S01]  /*9fc0*/  LOP3.LUT R4, R49, 0x80000000, RZ, 0x3c, !PT ;  /* 0x8000000031047812 */ /* 0x001fe200078e3cff */
[----:B------:R-:W-:-:S03]  /*9fd0*/  IMAD.MOV.U32 R5, RZ, RZ, 0x43300000 ;  /* 0x43300000ff057424 */ /* 0x000fc600078e00ff */
[----:B----4-:R-:W0:-:S04]  /*9fe0*/  DFMA R34, R2, R34, c[0x2][0xc8] ;  /* 0x008032000222762b */ /* 0x010e080000000022 */
[----:B------:R-:W4:-:S04]  /*9ff0*/  DADD R4, R4, c[0x2][0xe0] ;  /* 0x0080380004047629 */ /* 0x000f080000000000 */
[----:B0-----:R-:W0:-:S04]  /*a000*/  DFMA R34, R2, R34, c[0x2][0xd0] ;  /* 0x008034000222762b */ /* 0x001e080000000022 */
[----:B----4-:R-:W4:-:S04]  /*a010*/  DFMA R8, R4, c[0x2][0xe8], R44 ;  /* 0x00803a0004087a2b */ /* 0x010f08000000002c */
[----:B0-----:R-:W0:-:S04]  /*a020*/  DFMA R34, R2, R34, c[0x2][0xd8] ;  /* 0x008036000222762b */ /* 0x001e080000000022 */
[----:B----4-:R-:W4:-:S04]  /*a030*/  DFMA R38, -R4, c[0x2][0xe8], R8 ;  /* 0x00803a0004267a2b */ /* 0x010f080000000108 */
[----:B0-----:R-:W0:-:S04]  /*a040*/  DMUL R34, R2, R34 ;  /* 0x0000002202227228 */ /* 0x001e080000000000 */
[----:B----4-:R-:W-:-:S04]  /*a050*/  DADD R38, -R44, R38 ;  /* 0x000000002c267229 */ /* 0x010fc80000000126 */
[----:B0-----:R-:W0:-:S06]  /*a060*/  DFMA R10, R44, R34, R10 ;  /* 0x000000222c0a722b */ /* 0x001e0c000000000a */
[----:B0-----:R-:W0:-:S06]  /*a070*/  DADD R10, R10, -R38 ;  /* 0x000000000a0a7229 */ /* 0x001e0c0000000826 */
[----:B0-----:R-:W0:-:S06]  /*a080*/  DFMA R10, R4, c[0x2][0xf0], R10 ;  /* 0x00803c00040a7a2b */ /* 0x001e0c000000000a */
[----:B0-----:R0:W4:Y:S01]  /*a090*/  DADD R8, R8, R10 ;  /* 0x0000000008087229 */ /* 0x001122000000000a */
[----:B------:R-:W-:Y:S05]  /*a0a0*/  BRA `(.L_x_5608) ;  /* 0x000006f000007947 */ /* 0x000fea0003800000 */
.L_x_5607:
        /* <DEDUP_REMOVED lines=61> */
[----:B0-----:R-:W0:-:S06]  /*a480*/  DADD R8, R8, R10 ;  /* 0x0000000008087229 */ /* 0x001e0c000000000a */
[----:B0-----:R-:W0:Y:S01]  /*a490*/  DMUL R8, R8, 0.5 ;  /* 0x3fe0000008087828 */ /* 0x001e220000000000 */
[----:B------:R-:W-:Y:S05]  /*a4a0*/  BRA `(.L_x_5608) ;  /* 0x000002f000007947 */ /* 0x000fea0003800000 */
.L_x_5610:
        /* <DEDUP_REMOVED lines=8> */
.L_x_5609:
        /* <DEDUP_REMOVED lines=22> */
.L_x_5612:
[----:B------:R-:W-:Y:S05]  /*a690*/  BSYNC B2 ;  /* 0x0000000000027941 */ /* 0x000fea0003800000 */
.L_x_5611:
        /* <DEDUP_REMOVED lines=16> */
.L_x_5608:
[----:B------:R-:W-:Y:S05]  /*a7a0*/  BSYNC B1 ;  /* 0x0000000000017941 */ /* 0x000fea0003800000 */
.L_x_5606:
[----:B------:R-:W-:Y:S01]  /*a7b0*/  UMOV UR7, 0x10 ;  /* 0x0000001000077882 */ /* 0x000fe20000000000 */
[----:B---3--:R-:W-:Y:S01]  /*a7c0*/  IMAD.MOV.U32 R4, RZ, RZ, R28 ;  /* 0x000000ffff047224 */ /* 0x008fe200078e001c */
[----:B------:R-:W-:Y:S01]  /*a7d0*/  ULDC.64 UR4, c[0x0][0x168] ;  /* 0x00005a0000047ab9 */ /* 0x000fe20000000a00 */
[----:B------:R-:W-:Y:S01]  /*a7e0*/  IMAD.MOV.U32 R5, RZ, RZ, R29 ;  /* 0x000000ffff057224 */ /* 0x000fe200078e001d */
[----:B------:R-:W-:Y:S01]  /*a7f0*/  UIMAD.WIDE.U32 UR4, UR6, UR7, UR4 ;  /* 0x00000007060472a5 */ /* 0x000fe2000f8e0004 */
[----:B------:R-:W-:Y:S02]  /*a800*/  IMAD.MOV.U32 R28, RZ, RZ, R24 ;  /* 0x000000ffff1c7224 */ /* 0x000fe400078e0018 */
[----:B------:R-:W-:Y:S02]  /*a810*/  IMAD.MOV.U32 R29, RZ, RZ, R25 ;  /* 0x000000ffff1d7224 */ /* 0x000fe400078e0019 */
[----:B------:R-:W-:Y:S02]  /*a820*/  IMAD.MOV.U32 R24, RZ, RZ, R20 ;  /* 0x000000ffff187224 */ /* 0x000fe400078e0014 */
[----:B------:R-:W-:-:S02]  /*a830*/  IMAD.U32 R2, RZ, RZ, UR4 ;  /* 0x00000004ff027e24 */ /* 0x000fc4000f8e00ff */
[----:B------:R-:W-:Y:S02]  /*a840*/  IMAD.U32 R3, RZ, RZ, UR5 ;  /* 0x00000005ff037e24 */ /* 0x000fe4000f8e00ff */
[----:B------:R-:W-:Y:S02]  /*a850*/  IMAD.MOV.U32 R25, RZ, RZ, R21 ;  /* 0x000000ffff197224 */ /* 0x000fe400078e0015 */
[----:B------:R-:W-:Y:S02]  /*a860*/  IMAD.MOV.U32 R20, RZ, RZ, R16 ;  /* 0x000000ffff147224 */ /* 0x000fe400078e0010 */
[----:B------:R-:W-:Y:S02]  /*a870*/  IMAD.MOV.U32 R21, RZ, RZ, R17 ;  /* 0x000000ffff157224 */ /* 0x000fe400078e0011 */
[----:B------:R-:W-:Y:S02]  /*a880*/  IMAD.MOV.U32 R16, RZ, RZ, R12 ;  /* 0x000000ffff107224 */ /* 0x000fe400078e000c */
[----:B------:R-:W-:-:S02]  /*a890*/  IMAD.MOV.U32 R17, RZ, RZ, R13 ;  /* 0x000000ffff117224 */ /* 0x000fc400078e000d */
[----:B------:R-:W-:-:S04]  /*a8a0*/  IMAD.WIDE R48, R48, 0x20, R2 ;  /* 0x0000002030307825 */ /* 0x000fc800078e0202 */
[----:B------:R-:W-:Y:S01]  /*a8b0*/  IMAD.MOV.U32 R38, RZ, RZ, R43 ;  /* 0x000000ffff267224 */ /* 0x000fe200078e002b */
[----:B------:R-:W-:Y:S01]  /*a8c0*/  STG.E.128 [R48.64+0x1000], R4 ;  /* 0x0010000430007986 */ /* 0x000fe2000c101d08 */
[----:B------:R-:W-:Y:S02]  /*a8d0*/  IMAD.MOV.U32 R39, RZ, RZ, R42 ;  /* 0x000000ffff277224 */ /* 0x000fe400078e002a */
[----:B0-----:R-:W-:Y:S01]  /*a8e0*/  IMAD.MOV.U32 R34, RZ, RZ, R41 ;  /* 0x000000ffff227224 */ /* 0x001fe200078e0029 */
[----:B------:R-:W-:Y:S01]  /*a8f0*/  STG.E.128 [R48.64+0x1010], R28 ;  /* 0x0010101c30007986 */ /* 0x000fe2000c101d08 */
[----:B------:R-:W-:Y:S02]  /*a900*/  IMAD.MOV.U32 R35, RZ, RZ, R40 ;  /* 0x000000ffff237224 */ /* 0x000fe400078e0028 */
[----:B----4-:R-:W-:Y:S01]  /*a910*/  IMAD.MOV.U32 R12, RZ, RZ, R8 ;  /* 0x000000ffff0c7224 */ /* 0x010fe200078e0008 */
[----:B-1----:R-:W-:Y:S01]  /*a920*/  STG.E.128 [R48.64], R36 ;  /* 0x0000002430007986 */ /* 0x002fe2000c101d08 */
[----:B------:R-:W-:-:S03]  /*a930*/  IMAD.MOV.U32 R13, RZ, RZ, R9 ;  /* 0x000000ffff0d7224 */ /* 0x000fc600078e0009 */
[----:B--2---:R-:W-:Y:S04]  /*a940*/  STG.E.128 [R48.64+0x10], R32 ;  /* 0x0000102030007986 */ /* 0x004fe8000c101d08 */
[----:B------:R-:W-:Y:S04]  /*a950*/  STG.E.128 [R48.64+0x2000], R24 ;  /* 0x0020001830007986 */ /* 0x000fe8000c101d08 */
[----:B------:R-:W-:Y:S04]  /*a960*/  STG.E.128 [R48.64+0x2010], R20 ;  /* 0x0020101430007986 */ /* 0x000fe8000c101d08 */
[----:B------:R-:W-:Y:S04]  /*a970*/  STG.E.128 [R48.64+0x3000], R16 ;  /* 0x0030001030007986 */ /* 0x000fe8000c101d08 */
[----:B------:R-:W-:Y:S01]  /*a980*/  STG.E.128 [R48.64+0x3010], R12 ;  /* 0x0030100c30007986 */ /* 0x000fe2000c101d08 */
[----:B------:R-:W-:Y:S05]  /*a990*/  EXIT ;  /* 0x000000000000794d */ /* 0x000fea0003800000 */
.L_x_5516:
[----:B------:R-:W0:Y:S01]  /*a9a0*/  S2R R0, SR_TID.X ;  /* 0x0000000000007919 */ /* 0x000e220000002100 */
[----:B------:R-:W-:Y:S01]  /*a9b0*/  CS2R R26, SRZ ;  /* 0x00000000001a7805 */ /* 0x000fe2000001ff00 */
[----:B------:R-:W-:Y:S01]  /*a9c0*/  CS2R R24, SRZ ;  /* 0x0000000000187805 */ /* 0x000fe2000001ff00 */
[----:B------:R-:W-:Y:S01]  /*a9d0*/  CS2R R22, SRZ ;  /* 0x0000000000167805 */ /* 0x000fe2000001ff00 */
[----:B------:R-:W-:Y:S01]  /*a9e0*/  CS2R R20, SRZ ;  /* 0x0000000000147805 */ /* 0x000fe2000001ff00 */
[----:B------:R-:W-:Y:S01]  /*a9f0*/  CS2R R30, SRZ ;  /* 0x00000000001e7805 */ /* 0x000fe2000001ff00 */
[----:B------:R-:W-:Y:S01]  /*aa00*/  CS2R R28, SRZ ;  /* 0x00000000001c7805 */ /* 0x000fe2000001ff00 */
[----:B0-----:R-:W-:-:S13]  /*aa10*/  ISETP.GE.AND P0, PT, R0, UR4, PT ;  /* 0x0000000400007c0c */ /* 0x001fda000bf06270 */
[C---:B------:R-:W-:Y:S01]  /*aa20*/  @!P0 IADD3 R2, R0.reuse, UR6, RZ ;  /* 0x0000000600028c10 */ /* 0x040fe2000fffe0ff */
[----:B------:R-:W-:Y:S01]  /*aa30*/  @!P0 IMAD.MOV.U32 R3, RZ, RZ, 0x10 ;  /* 0x00000010ff038424 */ /* 0x000fe200078e00ff */
[----:B------:R-:W-:-:S03]  /*aa40*/  @!P0 IADD3 R0, R0, 0x80, RZ ;  /* 0x0000008000008810 */ /* 0x000fc60007ffe0ff */
[----:B------:R-:W-:Y:S01]  /*aa50*/  @!P0 IMAD.WIDE.U32 R2, R2, R3, c[0x0][0x170] ;  /* 0x00005c0002028625 */ /* 0x000fe200078e0003 */
[----:B------:R-:W-:-:S04]  /*aa60*/  ISETP.GE.AND P5, PT, R0, UR4, PT ;  /* 0x0000000400007c0c */ /* 0x000fc8000bfa6270 */
[----:B------:R0:W5:Y:S09]  /*aa70*/  @!P0 LDG.E.128 R20, [R2.64] ;  /* 0x0000000802148981 */ /* 0x000172000c1e1d00 */
        /* <DEDUP_REMOVED lines=23> */
[----:B------:R-:W-:Y:S01]  /*abf0*/  ISETP.GE.AND P5, PT, R0, UR4, PT ;  /* 0x0000000400007c0c */ /* 0x000fe2000bfa6270 */
[----:B-1----:R-:W-:Y:S02]  /*ac00*/  @!P1 IMAD.MOV.U32 R5, RZ, RZ, 0x10 ;  /* 0x00000010ff059424 */ /* 0x002fe400078e00ff */
[----:B--2---:R-:W-:Y:S02]  /*ac10*/  @!P2 IMAD.MOV.U32 R6, RZ, RZ, 0x10 ;  /* 0x00000010ff06a424 */ /* 0x004fe400078e00ff */
[----:B------:R-:W-:Y:S02]  /*ac20*/  @!P3 IMAD.MOV.U32 R45, RZ, RZ, 0x10 ;  /* 0x00000010ff2db424 */ /* 0x000fe400078e00ff */
[----:B------:R-:W-:Y:S01]  /*ac30*/  @!P4 IMAD.MOV.U32 R47, RZ, RZ, 0x10 ;  /* 0x00000010ff2fc424 */ /* 0x000fe200078e00ff */
[----:B------:R-:W-:Y:S01]  /*ac40*/  CS2R R34, SRZ ;  /* 0x0000000000227805 */ /* 0x000fe2000001ff00 */
[----:B------:R-:W-:-:S04]  /*ac50*/  CS2R R32, SRZ ;  /* 0x0000000000207805 */ /* 0x000fc8000001ff00 */
[----:B0-----:R-:W-:Y:S01]  /*ac60*/  @!P5 IADD3 R2, R0, UR6, RZ ;  /* 0x000000060002dc10 */ /* 0x001fe2000fffe0ff */
[----:B------:R-:W-:Y:S01]  /*ac70*/  @!P5 IMAD.MOV.U32 R3, RZ, RZ, 0x10 ;  /* 0x00000010ff03d424 */ /* 0x000fe200078e00ff */
[----:B------:R-:W-:Y:S01]  /*ac80*/  CS2R R38, SRZ ;  /* 0x0000000000267805 */ /* 0x000fe2000001ff00 */
[----:B------:R-:W-:Y:S01]  /*ac90*/  CS2R R36, SRZ ;  /* 0x0000000000247805 */ /* 0x000fe2000001ff00 */
[----:B------:R-:W-:Y:S01]  /*aca0*/  CS2R R42, SRZ ;  /* 0x00000000002a7805 */ /* 0x000fe2000001ff00 */
[----:B------:R-:W-:Y:S01]  /*acb0*/  CS2R R40, SRZ ;  /* 0x0000000000287805 */ /* 0x000fe2000001ff00 */
[----:B------:R-:W-:Y:S01]  /*acc0*/  CS2R R10, SRZ ;  /* 0x00000000000a7805 */ /* 0x000fe2000001ff00 */
[----:B------:R-:W-:Y:S01]  /*acd0*/  CS2R R8, SRZ ;  /* 0x0000000000087805 */ /* 0x000fe2000001ff00 */
[----:B------:R-:W-:Y:S01]  /*ace0*/  CS2R R14, SRZ ;  /* 0x00000000000e7805 */ /* 0x000fe2000001ff00 */
[----:B------:R-:W-:Y:S01]  /*acf0*/  CS2R R12, SRZ ;  /* 0x00000000000c7805 */ /* 0x000fe2000001ff00 */
[----:B------:R-:W-:-:S04]  /*ad00*/  @!P1 IMAD.WIDE.U32 R4, R16, R5, c[0x0][0x170] ;  /* 0x00005c0010049625 */ /* 0x000fc800078e0005 */
[----:B------:R-:W-:Y:S01]  /*ad10*/  @!P2 IMAD.WIDE.U32 R6, R17, R6, c[0x0][0x170] ;  /* 0x00005c001106a625 */ /* 0x000fe200078e0006 */
[----:B------:R0:W5:Y:S03]  /*ad20*/  @!P1 LDG.E.128 R32, [R4.64] ;  /* 0x0000000804209981 */ /* 0x000166000c1e1d00 */
[----:B------:R-:W-:Y:S01]  /*ad30*/  @!P3 IMAD.WIDE.U32 R44, R44, R45, c[0x0][0x170] ;  /* 0x00005c002c2cb625 */ /* 0x000fe200078e002d */
[----:B------:R0:W5:Y:S03]  /*ad40*/  @!P2 LDG.E.128 R36, [R6.64] ;  /* 0x000000080624a981 */ /* 0x000166000c1e1d00 */
[----:B------:R-:W-:Y:S01]  /*ad50*/  @!P4 IMAD.WIDE.U32 R46, R46, R47, c[0x0][0x170] ;  /* 0x00005c002e2ec625 */ /* 0x000fe200078e002f */
[----:B------:R0:W5:Y:S03]  /*ad60*/  @!P3 LDG.E.128 R40, [R44.64] ;  /* 0x000000082c28b981 */ /* 0x000166000c1e1d00 */
[----:B------:R-:W-:Y:S01]  /*ad70*/  @!P5 IMAD.WIDE.U32 R2, R2, R3, c[0x0][0x170] ;  /* 0x00005c000202d625 */ /* 0x000fe200078e0003 */
[----:B------:R0:W5:Y:S04]  /*ad80*/  @!P4 LDG.E.128 R8, [R46.64] ;  /* 0x000000082e08c981 */ /* 0x000168000c1e1d00 */
[----:B------:R0:W5:Y:S01]  /*ad90*/  @!P5 LDG.E.128 R12, [R2.64] ;  /* 0x00000008020cd981 */ /* 0x000162000c1e1d00 */
[----:B------:R-:W-:Y:S01]  /*ada0*/  BSSY B1, `(.L_x_5613) ;  /* 0x0000155000017945 */ /* 0x000fe20003800000 */
[----:B------:R-:W-:Y:S01]  /*adb0*/  CS2R R18, SRZ ;  /* 0x0000000000127805 */ /* 0x000fe2000001ff00 */
[----:B------:R-:W-:Y:S01]  /*adc0*/  CS2R R16, SRZ ;  /* 0x0000000000107805 */ /* 0x000fe2000001ff00 */
[----:B------:R-:W-:Y:S05]  /*add0*/  @P0 BRA `(.L_x_5614) ;  /* 0x0000151000000947 */ /* 0x000fea0003800000 */
        /* <DEDUP_REMOVED lines=31> */
[----:B------:R-:W-:Y:S05]  /*afd0*/  CALL.REL.NOINC `($__internal_10_$__cuda_sm20_div_rn_f64_full) ;  /* 0x0000ad9000007944 */ /* 0x000fea0003c00000 */
.L_x_5618:
[----:B------:R-:W-:Y:S05]  /*afe0*/  BSYNC B3 ;  /* 0x0000000000037941 */ /* 0x000fea0003800000 */
.L_x_5617:
        /* <DEDUP_REMOVED lines=40> */
.L_x_5616:
[----:B------:R-:W-:-:S04]  /*b270*/  ISETP.GE.AND P0, PT, R7, RZ, PT ;  /* 0x000000ff0700720c */ /* 0x000fc80003f06270 */
[----:B------:R-:W-:Y:S02]  /*b280*/  FSEL R18, RZ, 3.37028055040000000000e+12, P0 ;  /* 0x54442d18ff127808 */ /* 0x000fe40000000000 */
[----:B------:R-:W-:Y:S02]  /*b290*/  FSEL R19, RZ, 2.1426990032196044922, P0 ;  /* 0x400921fbff137808 */ /* 0x000fe40000000000 */
.L_x_5619:
[----:B------:R-:W-:Y:S05]  /*b2a0*/  BSYNC B2 ;  /* 0x0000000000027941 */ /* 0x000fea0003800000 */
.L_x_5615:
[----:B------:R-:W-:Y:S01]  /*b2b0*/  DADD R4, -RZ, |R22| ;  /* 0x00000000ff047229 */ /* 0x000fe20000000516 */
[----:B------:R-:W-:-:S03]  /*b2c0*/  IMAD.MOV.U32 R46, RZ, RZ, RZ ;  /* 0x000000ffff2e7224 */ /* 0x000fc600078e00ff */
        /* <DEDUP_REMOVED lines=40> */
[----:B-1----:R-:W0:Y:S01]  /*b550*/  DSETP.GTU.AND P0, PT, |R46|, +INF , PT ;  /* 0x7ff000002e00742a */ /* 0x002e220003f0c200 */
[----:B------:R-:W-:-:S04]  /*b560*/  LOP3.LUT R7, R19, 0x80000000, R23, 0xb8, !PT ;  /* 0x8000000013077812 */ /* 0x000fc800078eb817 */
        /* <DEDUP_REMOVED lines=15> */
[----:B------:R-:W-:Y:S01]  /*b660*/  SEL R5, R5, R45, P0 ;  /* 0x0000002d05057207 */ /* 0x000fe20000000000 */
[----:B------:R-:W-:Y:S01]  /*b670*/  IMAD.MOV.U32 R44, RZ, RZ, c[0x2][0xa4] ;  /* 0x00802900ff2c7624 */ /* 0x000fe200078e00ff */
        /* <DEDUP_REMOVED lines=86> */
.L_x_5620:
        /* <DEDUP_REMOVED lines=71> */
.L_x_5622:
        /* <DEDUP_REMOVED lines=22> */
.L_x_5624:
[----:B------:R-:W-:Y:S05]  /*c1b0*/  BSYNC B2 ;  /* 0x0000000000027941 */ /* 0x000fea0003800000 */
.L_x_5623:
        /* <DEDUP_REMOVED lines=15> */
[----:B0-----:R-:W0:Y:S01]  /*c2b0*/  DMUL R16, R16, 0.5 ;  /* 0x3fe0000010107828 */ /* 0x001e220000000000 */
[----:B------:R-:W-:Y:S05]  /*c2c0*/  BRA `(.L_x_5614) ;  /* 0x0000002000007947 */ /* 0x000fea0003800000 */
.L_x_5621:
[----:B------:R-:W-:Y:S02]  /*c2d0*/  IMAD.MOV.U32 R16, RZ, RZ, R20 ;  /* 0x000000ffff107224 */ /* 0x000fe400078e0014 */
[----:B------:R-:W-:Y:S02]  /*c2e0*/  IMAD.MOV.U32 R17, RZ, RZ, R21 ;  /* 0x000000ffff117224 */ /* 0x000fe400078e0015 */
.L_x_5614:
[----:B------:R-:W-:Y:S05]  /*c2f0*/  BSYNC B1 ;  /* 0x0000000000017941 */ /* 0x000fea0003800000 */
.L_x_5613:
[----:B------:R-:W2:Y:S01]  /*c300*/  S2R R0, SR_TID.X ;  /* 0x0000000000007919 */ /* 0x000ea20000002100 */
[----:B------:R-:W-:Y:S01]  /*c310*/  BSSY B1, `(.L_x_5625) ;  /* 0x0000157000017945 */ /* 0x000fe20003800000 */
[----:B-----5:R-:W-:Y:S01]  /*c320*/  CS2R R22, SRZ ;  /* 0x0000000000167805 */ /* 0x020fe2000001ff00 */
[----:B------:R-:W-:Y:S01]  /*c330*/  CS2R R20, SRZ ;  /* 0x0000000000147805 */ /* 0x000fe2000001ff00 */
[----:B--2---:R-:W-:-:S04]  /*c340*/  IADD3 R0, R0, 0x80, RZ ;  /* 0x0000008000007810 */ /* 0x004fc80007ffe0ff */
[----:B------:R-:W-:-:S13]  /*c350*/  ISETP.GE.AND P0, PT, R0, UR4, PT ;  /* 0x0000000400007c0c */ /* 0x000fda000bf06270 */
        /* <DEDUP_REMOVED lines=32> */
[----:B-1----:R-:W-:Y:S05]  /*c560*/  CALL.REL.NOINC `($__internal_10_$__cuda_sm20_div_rn_f64_full) ;  /* 0x0000980000007944 */ /* 0x002fea0003c00000 */
.L_x_5630:
[----:B------:R-:W-:Y:S05]  /*c570*/  BSYNC B3 ;  /* 0x0000000000037941 */ /* 0x000fea0003800000 */
.L_x_5629:
        /* <DEDUP_REMOVED lines=40> */
.L_x_5628:
[----:B------:R-:W-:-:S04]  /*c800*/  ISETP.GE.AND P0, PT, R7, RZ, PT ;  /* 0x000000ff0700720c */ /* 0x000fc80003f06270 */
[----:B------:R-:W-:Y:S02]  /*c810*/  FSEL R22, RZ, 3.37028055040000000000e+12, P0 ;  /* 0x54442d18ff167808 */ /* 0x000fe40000000000 */
[----:B------:R-:W-:Y:S02]  /*c820*/  FSEL R23, RZ, 2.1426990032196044922, P0 ;  /* 0x400921fbff177808 */ /* 0x000fe40000000000 */
.L_x_5631:
[----:B------:R-:W-:Y:S05]  /*c830*/  BSYNC B2 ;  /* 0x0000000000027941 */ /* 0x000fea0003800000 */
.L_x_5627:
        /* <DEDUP_REMOVED lines=29> */
[----:B0-----:R0:W2:Y:S02]  /*ca10*/  DFMA R50, R48, -R2, 1 ;  /* 0x3ff000003032742b */ /* 0x0010a40000000802 */
[----:B0-----:R-:W-:Y:S02]  /*ca20*/  IMAD.MOV.U32 R2, RZ, RZ, 0x0 ;  /* 0x00000000ff027424 */ /* 0x001fe400078e00ff */
[----:B------:R-:W-:Y:S02]  /*ca30*/  IMAD.MOV.U32 R3, RZ, RZ, 0x3fd80000 ;  /* 0x3fd80000ff037424 */ /* 0x000fe400078e00ff */
[----:B--2---:R-:W-:-:S04]  /*ca40*/  DMUL R52, R46, R50 ;  /* 0x000000322e347228 */ /* 0x004fc80000000000 */
[----:B------:R-:W0:-:S06]  /*ca50*/  DFMA R50, R50, R2, 0.5 ;  /* 0x3fe000003232742b */ /* 0x000e0c0000000002 */
[----:B0-----:R0:W2:Y:S02]  /*ca60*/  DFMA R50, R52, R50, R46 ;  /* 0x000000323432722b */ /* 0x0010a4000000002e */
[----:B0-----:R-:W-:-:S04]  /*ca70*/  LOP3.LUT R47, R0, 0x100000, RZ, 0xfc, !PT ;  /* 0x00100000002f7812 */ /* 0x001fc800078efcff */
[----:B--2---:R-:W0:-:S04]  /*ca80*/  DMUL R50, R44, R50 ;  /* 0x000000322c327228 */ /* 0x004e080000000000 */
[----:B------:R-:W2:-:S04]  /*ca90*/  DADD R44, R24, 1 ;  /* 0x3ff00000182c7429 */ /* 0x000e880000000000 */
[----:B0-----:R-:W0:-:S04]  /*caa0*/  DMUL R50, R46, R50 ;  /* 0x000000322e327228 */ /* 0x001e080000000000 */
[----:B--2---:R-:W2:-:S06]  /*cab0*/  DADD R46, |R26|, |R44| ;  /* 0x000000001a2e7229 */ /* 0x004e8c000000062c */
[----:B0-----:R-:W-:Y:S02]  /*cac0*/  @!P0 FSEL R20, R6, R50, !P1 ;  /* 0x0000003206148208 */ /* 0x001fe40004800000 */
[----:B------:R-:W-:Y:S01]  /*cad0*/  @!P0 FSEL R21, R7, R51, !P1 ;  /* 0x0000003307158208 */ /* 0x000fe20004800000 */
[----:B--2---:R-:W0:Y:S01]  /*cae0*/  DSETP.GTU.AND P0, PT, |R46|, +INF , PT ;  /* 0x7ff000002e00742a */ /* 0x004e220003f0c200 */
[----:B------:R-:W-:-:S04]  /*caf0*/  LOP3.LUT R7, R23, 0x80000000, R27, 0xb8, !PT ;  /* 0x8000000017077812 */ /* 0x000fc800078eb81b */
[----:B------:R-:W2:Y:S01]  /*cb00*/  DSETP.GEU.AND P1, PT, R20, 0.5, PT ;  /* 0x3fe000001400742a */ /* 0x000ea20003f2e000 */
[----:B0-----:R-:W-:Y:S02]  /*cb10*/  FSEL R22, R46, R22, P0 ;  /* 0x000000162e167208 */ /* 0x001fe40000000000 */
[----:B------:R-:W-:-:S11]  /*cb20*/  FSEL R23, R47, R7, P0 ;  /* 0x000000072f177208 */ /* 0x000fd60000000000 */
[----:B--2---:R-:W-:Y:S05]  /*cb30*/  @!P1 BRA `(.L_x_5632) ;  /* 0x0000063000009947 */ /* 0x004fea0003800000 */
        /* <DEDUP_REMOVED lines=99> */
.L_x_5632:
        /* <DEDUP_REMOVED lines=40> */
[----:B------:R-:W2:-:S04]  /*d3f0*/  DADD R26, R4, 1 ;  /* 0x3ff00000041a7429 */ /* 0x000e880000000000 */
[----:B------:R-:W-:Y:S02]  /*d400*/  DADD R4, R4, -1 ;  /* 0xbff0000004047429 */ /* 0x000fe40000000000 */
[----:B--2---:R-:W2:Y:S02]  /*d410*/  MUFU.RCP64H R7, R27 ;  /* 0x0000001b00077308 */ /* 0x004ea40000001800 */
[----:B------:R-:W-:-:S04]  /*d420*/  DADD R2, R2, c[0x2][0xe0] ;  /* 0x0080380002027629 */ /* 0x000fc80000000000 */
[----:B0-2---:R-:W0:-:S06]  /*d430*/  DFMA R20, -R26, R6, 1 ;  /* 0x3ff000001a14742b */ /* 0x005e0c0000000106 */
        /* <DEDUP_REMOVED lines=26> */
.L_x_5634:
        /* <DEDUP_REMOVED lines=22> */
.L_x_5636:
[----:B------:R-:W-:Y:S05]  /*d740*/  BSYNC B2 ;  /* 0x0000000000027941 */ /* 0x000fea0003800000 */
.L_x_5635:
        /* <DEDUP_REMOVED lines=17> */
.L_x_5633:
[----:B------:R-:W-:Y:S02]  /*d860*/  IMAD.MOV.U32 R20, RZ, RZ, R24 ;  /* 0x000000ffff147224 */ /* 0x000fe400078e0018 */
[----:B------:R-:W-:Y:S02]  /*d870*/  IMAD.MOV.U32 R21, RZ, RZ, R25 ;  /* 0x000000ffff157224 */ /* 0x000fe400078e0019 */
.L_x_5626:
[----:B------:R-:W-:Y:S05]  /*d880*/  BSYNC B1 ;  /* 0x0000000000017941 */ /* 0x000fea0003800000 */
.L_x_5625:
[----:B------:R-:W3:Y:S01]  /*d890*/  S2R R0, SR_TID.X ;  /* 0x0000000000007919 */ /* 0x000ee20000002100 */
[----:B------:R-:W-:Y:S01]  /*d8a0*/  BSSY B1, `(.L_x_5637) ;  /* 0x0000157000017945 */ /* 0x000fe20003800000 */
[----:B------:R-:W-:Y:S01]  /*d8b0*/  CS2R R26, SRZ ;  /* 0x00000000001a7805 */ /* 0x000fe2000001ff00 */
[----:B------:R-:W-:Y:S01]  /*d8c0*/  CS2R R24, SRZ ;  /* 0x0000000000187805 */ /* 0x000fe2000001ff00 */
[----:B---3--:R-:W-:-:S04]  /*d8d0*/  IADD3 R0, R0, 0x100, RZ ;  /* 0x0000010000007810 */ /* 0x008fc80007ffe0ff */
        /* <DEDUP_REMOVED lines=33> */
[----:B-12---:R-:W-:Y:S05]  /*daf0*/  CALL.REL.NOINC `($__internal_10_$__cuda_sm20_div_rn_f64_full) ;  /* 0x0000827000007944 */ /* 0x006fea0003c00000 */
.L_x_5642:
[----:B------:R-:W-:Y:S05]  /*db00*/  BSYNC B3 ;  /* 0x0000000000037941 */ /* 0x000fea0003800000 */
.L_x_5641:
        /* <DEDUP_REMOVED lines=40> */
.L_x_5640:
[----:B------:R-:W-:-:S04]  /*dd90*/  ISETP.GE.AND P0, PT, R7, RZ, PT ;  /* 0x000000ff0700720c */ /* 0x000fc80003f06270 */
[----:B------:R-:W-:Y:S02]  /*dda0*/  FSEL R26, RZ, 3.37028055040000000000e+12, P0 ;  /* 0x54442d18ff1a7808 */ /* 0x000fe40000000000 */
[----:B------:R-:W-:Y:S02]  /*ddb0*/  FSEL R27, RZ, 2.1426990032196044922, P0 ;  /* 0x400921fbff1b7808 */ /* 0x000fe40000000000 */
.L_x_5643:
[----:B------:R-:W-:Y:S05]  /*ddc0*/  BSYNC B2 ;  /* 0x0000000000027941 */ /* 0x000fea0003800000 */
.L_x_5639:
        /* <DEDUP_REMOVED lines=29> */
[----:B0-----:R0:W3:Y:S02]  /*dfa0*/  DFMA R50, R48, -R2, 1 ;  /* 0x3ff000003032742b */ /* 0x0010e40000000802 */
[----:B0-----:R-:W-:Y:S02]  /*dfb0*/  IMAD.MOV.U32 R2, RZ, RZ, 0x0 ;  /* 0x00000000ff027424 */ /* 0x001fe400078e00ff */
[----:B------:R-:W-:Y:S02]  /*dfc0*/  IMAD.MOV.U32 R3, RZ, RZ, 0x3fd80000 ;  /* 0x3fd80000ff037424 */ /* 0x000fe400078e00ff */
[----:B---3--:R-:W-:-:S04]  /*dfd0*/  DMUL R52, R46, R50 ;  /* 0x000000322e347228 */ /* 0x008fc80000000000 */
[----:B------:R-:W0:-:S06]  /*dfe0*/  DFMA R50, R50, R2, 0.5 ;  /* 0x3fe000003232742b */ /* 0x000e0c0000000002 */
[----:B0-----:R0:W3:Y:S02]  /*dff0*/  DFMA R50, R52, R50, R46 ;  /* 0x000000323432722b */ /* 0x0010e4000000002e */
[----:B0-----:R-:W-:-:S04]  /*e000*/  LOP3.LUT R47, R0, 0x100000, RZ, 0xfc, !PT ;  /* 0x00100000002f7812 */ /* 0x001fc800078efcff */
[----:B---3--:R-:W0:-:S04]  /*e010*/  DMUL R50, R44, R50 ;  /* 0x000000322c327228 */ /* 0x008e080000000000 */
[----:B------:R-:W3:-:S04]  /*e020*/  DADD R44, R28, 1 ;  /* 0x3ff000001c2c7429 */ /* 0x000ec80000000000 */
[----:B0-----:R-:W0:-:S04]  /*e030*/  DMUL R50, R46, R50 ;  /* 0x000000322e327228 */ /* 0x001e080000000000 */
[----:B---3--:R-:W3:-:S06]  /*e040*/  DADD R46, |R30|, |R44| ;  /* 0x000000001e2e7229 */ /* 0x008ecc000000062c */
[----:B0-----:R-:W-:Y:S02]  /*e050*/  @!P0 FSEL R24, R6, R50, !P1 ;  /* 0x0000003206188208 */ /* 0x001fe40004800000 */
[----:B------:R-:W-:Y:S01]  /*e060*/  @!P0 FSEL R25, R7, R51, !P1 ;  /* 0x0000003307198208 */ /* 0x000fe20004800000 */
[----:B---3--:R-:W0:Y:S01]  /*e070*/  DSETP.GTU.AND P0, PT, |R46|, +INF , PT ;  /* 0x7ff000002e00742a */ /* 0x008e220003f0c200 */
[----:B------:R-:W-:-:S04]  /*e080*/  LOP3.LUT R7, R27, 0x80000000, R31, 0xb8, !PT ;  /* 0x800000001b077812 */ /* 0x000fc800078eb81f */
[----:B------:R-:W3:Y:S01]  /*e090*/  DSETP.GEU.AND P1, PT, R24, 0.5, PT ;  /* 0x3fe000001800742a */ /* 0x000ee20003f2e000 */
[----:B0-----:R-:W-:Y:S02]  /*e0a0*/  FSEL R26, R46, R26, P0 ;  /* 0x0000001a2e1a7208 */ /* 0x001fe40000000000 */
[----:B------:R-:W-:-:S11]  /*e0b0*/  FSEL R27, R47, R7, P0 ;  /* 0x000000072f1b7208 */ /* 0x000fd60000000000 */
[----:B---3--:R-:W-:Y:S05]  /*e0c0*/  @!P1 BRA `(.L_x_5644) ;  /* 0x0000063000009947 */ /* 0x008fea0003800000 */
        /* <DEDUP_REMOVED lines=99> */
.L_x_5644:
        /* <DEDUP_REMOVED lines=40> */
[----:B------:R-:W3:-:S04]  /*e980*/  DADD R30, R4, 1 ;  /* 0x3ff00000041e7429 */ /* 0x000ec80000000000 */
[----:B------:R-:W-:Y:S02]  /*e990*/  DADD R4, R4, -1 ;  /* 0xbff0000004047429 */ /* 0x000fe40000000000 */
[----:B---3--:R-:W3:Y:S02]  /*e9a0*/  MUFU.RCP64H R7, R31 ;  /* 0x0000001f00077308 */ /* 0x008ee40000001800 */
[----:B------:R-:W-:-:S04]  /*e9b0*/  DADD R2, R2, c[0x2][0xe0] ;  /* 0x0080380002027629 */ /* 0x000fc80000000000 */
[----:B0--3--:R-:W0:-:S06]  /*e9c0*/  DFMA R24, -R30, R6, 1 ;  /* 0x3ff000001e18742b */ /* 0x009e0c0000000106 */
        /* <DEDUP_REMOVED lines=26> */
.L_x_5646:
        /* <DEDUP_REMOVED lines=22> */
.L_x_5648:
[----:B------:R-:W-:Y:S05]  /*ecd0*/  BSYNC B2 ;  /* 0x0000000000027941 */ /* 0x000fea0003800000 */
.L_x_5647:
        /* <DEDUP_REMOVED lines=17> */
.L_x_5645:
[----:B------:R-:W-:Y:S02]  /*edf0*/  IMAD.MOV.U32 R24, RZ, RZ, R28 ;  /* 0x000000ffff187224 */ /* 0x000fe400078e001c */
[----:B------:R-:W-:Y:S02]  /*ee00*/  IMAD.MOV.U32 R25, RZ, RZ, R29 ;  /* 0x000000ffff197224 */ /* 0x000fe400078e001d */
.L_x_5638:
[----:B------:R-:W-:Y:S05]  /*ee10*/  BSYNC B1 ;  /* 0x0000000000017941 */ /* 0x000fea0003800000 */
.L_x_5637:
[----:B------:R-:W4:Y:S01]  /*ee20*/  S2R R0, SR_TID.X ;  /* 0x0000000000007919 */ /* 0x000f220000002100 */
[----:B------:R-:W-:Y:S01]  /*ee30*/  BSSY B1, `(.L_x_5649) ;  /* 0x0000157000017945 */ /* 0x000fe20003800000 */
[----:B------:R-:W-:Y:S01]  /*ee40*/  CS2R R30, SRZ ;  /* 0x00000000001e7805 */ /* 0x000fe2000001ff00 */
[----:B------:R-:W-:Y:S01]  /*ee50*/  CS2R R28, SRZ ;  /* 0x00000000001c7805 */ /* 0x000fe2000001ff00 */
[----:B----4-:R-:W-:-:S04]  /*ee60*/  IADD3 R0, R0, 0x180, RZ ;  /* 0x0000018000007810 */ /* 0x010fc80007ffe0ff */
        /* <DEDUP_REMOVED lines=33> */
[----:B-123--:R-:W-:Y:S05]  /*f080*/  CALL.REL.NOINC `($__internal_10_$__cuda_sm20_div_rn_f64_full) ;  /* 0x00006ce000007944 */ /* 0x00efea0003c00000 */
.L_x_5654:
[----:B------:R-:W-:Y:S05]  /*f090*/  BSYNC B3 ;  /* 0x0000000000037941 */ /* 0x000fea0003800000 */
.L_x_5653:
        /* <DEDUP_REMOVED lines=40> */
.L_x_5652:
[----:B------:R-:W-:-:S04]  /*f320*/  ISETP.GE.AND P0, PT, R7, RZ, PT ;  /* 0x000000ff0700720c */ /* 0x000fc80003f06270 */
[----:B------:R-:W-:Y:S02]  /*f330*/  FSEL R30, RZ, 3.37028055040000000000e+12, P0 ;  /* 0x54442d18ff1e7808 */ /* 0x000fe40000000000 */
[----:B------:R-:W-:Y:S02]  /*f340*/  FSEL R31, RZ, 2.1426990032196044922, P0 ;  /* 0x400921fbff1f7808 */ /* 0x000fe40000000000 */
.L_x_5655:
[----:B------:R-:W-:Y:S05]  /*f350*/  BSYNC B2 ;  /* 0x0000000000027941 */ /* 0x000fea0003800000 */
.L_x_5651:
        /* <DEDUP_REMOVED lines=29> */
[----:B0-----:R0:W4:Y:S02]  /*f530*/  DFMA R50, R48, -R2, 1 ;  /* 0x3ff000003032742b */ /* 0x0011240000000802 */
[----:B0-----:R-:W-:Y:S02]  /*f540*/  IMAD.MOV.U32 R2, RZ, RZ, 0x0 ;  /* 0x00000000ff027424 */ /* 0x001fe400078e00ff */
[----:B------:R-:W-:Y:S02]  /*f550*/  IMAD.MOV.U32 R3, RZ, RZ, 0x3fd80000 ;  /* 0x3fd80000ff037424 */ /* 0x000fe400078e00ff */
[----:B----4-:R-:W-:-:S04]  /*f560*/  DMUL R52, R46, R50 ;  /* 0x000000322e347228 */ /* 0x010fc80000000000 */
[----:B------:R-:W0:-:S06]  /*f570*/  DFMA R50, R50, R2, 0.5 ;  /* 0x3fe000003232742b */ /* 0x000e0c0000000002 */
[----:B0-----:R0:W4:Y:S02]  /*f580*/  DFMA R50, R52, R50, R46 ;  /* 0x000000323432722b */ /* 0x001124000000002e */
[----:B0-----:R-:W-:-:S04]  /*f590*/  LOP3.LUT R47, R0, 0x100000, RZ, 0xfc, !PT ;  /* 0x00100000002f7812 */ /* 0x001fc800078efcff */
[----:B----4-:R-:W0:-:S04]  /*f5a0*/  DMUL R50, R44, R50 ;  /* 0x000000322c327228 */ /* 0x010e080000000000 */
[----:B------:R-:W4:-:S04]  /*f5b0*/  DADD R44, R32, 1 ;  /* 0x3ff00000202c7429 */ /* 0x000f080000000000 */
[----:B0-----:R-:W0:-:S04]  /*f5c0*/  DMUL R50, R46, R50 ;  /* 0x000000322e327228 */ /* 0x001e080000000000 */
[----:B----4-:R-:W4:-:S06]  /*f5d0*/  DADD R46, |R34|, |R44| ;  /* 0x00000000222e7229 */ /* 0x010f0c000000062c */
[----:B0-----:R-:W-:Y:S02]  /*f5e0*/  @!P0 FSEL R28, R6, R50, !P1 ;  /* 0x00000032061c8208 */ /* 0x001fe40004800000 */
[----:B------:R-:W-:Y:S01]  /*f5f0*/  @!P0 FSEL R29, R7, R51, !P1 ;  /* 0x00000033071d8208 */ /* 0x000fe20004800000 */
[----:B----4-:R-:W0:Y:S01]  /*f600*/  DSETP.GTU.AND P0, PT, |R46|, +INF , PT ;  /* 0x7ff000002e00742a */ /* 0x010e220003f0c200 */
[----:B------:R-:W-:-:S04]  /*f610*/  LOP3.LUT R7, R31, 0x80000000, R35, 0xb8, !PT ;  /* 0x800000001f077812 */ /* 0x000fc800078eb823 */
[----:B------:R-:W4:Y:S01]  /*f620*/  DSETP.GEU.AND P1, PT, R28, 0.5, PT ;  /* 0x3fe000001c00742a */ /* 0x000f220003f2e000 */
[----:B0-----:R-:W-:Y:S02]  /*f630*/  FSEL R30, R46, R30, P0 ;  /* 0x0000001e2e1e7208 */ /* 0x001fe40000000000 */
[----:B------:R-:W-:-:S11]  /*f640*/  FSEL R31, R47, R7, P0 ;  /* 0x000000072f1f7208 */ /* 0x000fd60000000000 */
[----:B----4-:R-:W-:Y:S05]  /*f650*/  @!P1 BRA `(.L_x_5656) ;  /* 0x0000063000009947 */ /* 0x010fea0003800000 */
        /* <DEDUP_REMOVED lines=99> */
.L_x_5656:
        /* <DEDUP_REMOVED lines=40> */
[----:B------:R-:W4:-:S04]  /*ff10*/  DADD R34, R4, 1 ;  /* 0x3ff0000004227429 */ /* 0x000f080000000000 */
[----:B------:R-:W-:Y:S02]  /*ff20*/  DADD R4, R4, -1 ;  /* 0xbff0000004047429 */ /* 0x000fe40000000000 */
[----:B----4-:R-:W4:Y:S02]  /*ff30*/  MUFU.RCP64H R7, R35 ;  /* 0x0000002300077308 */ /* 0x010f240000001800 */
[----:B------:R-:W-:-:S04]  /*ff40*/  DADD R2, R2, c[0x2][0xe0] ;  /* 0x0080380002027629 */ /* 0x000fc80000000000 */
[----:B0---4-:R-:W0:-:S06]  /*ff50*/  DFMA R28, -R34, R6, 1 ;  /* 0x3ff00000221c742b */ /* 0x011e0c0000000106 */
        /* <DEDUP_REMOVED lines=26> */
.L_x_5658:
        /* <DEDUP_REMOVED lines=22> */
.L_x_5660:
[----:B------:R-:W-:Y:S05]  /*10260*/  BSYNC B2 ;  /* 0x0000000000027941 */ /* 0x000fea0003800000 */
.L_x_5659:
        /* <DEDUP_REMOVED lines=17> */
.L_x_5657:
[----:B------:R-:W-:Y:S02]  /*10380*/  IMAD.MOV.U32 R28, RZ, RZ, R32 ;  /* 0x000000ffff1c7224 */ /* 0x000fe400078e0020 */
[----:B------:R-:W-:Y:S02]  /*10390*/  IMAD.MOV.U32 R29, RZ, RZ, R33 ;  /* 0x000000ffff1d7224 */ /* 0x000fe400078e0021 */
.L_x_5650:
[----:B------:R-:W-:Y:S05]  /*103a0*/  BSYNC B1 ;  /* 0x0000000000017941 */ /* 0x000fea0003800000 */
.L_x_5649:
[----:B------:R-:W5:Y:S01]  /*103b0*/  S2R R0, SR_TID.X ;  /* 0x0000000000007919 */ /* 0x000f620000002100 */
[----:B------:R-:W-:Y:S01]  /*103c0*/  BSSY B1, `(.L_x_5661) ;  /* 0x0000157000017945 */ /* 0x000fe20003800000 */
[----:B------:R-:W-:Y:S01]  /*103d0*/  CS2R R34, SRZ ;  /* 0x0000000000227805 */ /* 0x000fe2000001ff00 */
[----:B------:R-:W-:Y:S01]  /*103e0*/  CS2R R32, SRZ ;  /* 0x0000000000207805 */ /* 0x000fe2000001ff00 */
[----:B-----5:R-:W-:-:S04]  /*103f0*/  IADD3 R0, R0, 0x200, RZ ;  /* 0x0000020000007810 */ /* 0x020fc80007ffe0ff */
        /* <DEDUP_REMOVED lines=33> */
[----:B-1234-:R-:W-:Y:S05]  /*10610*/  CALL.REL.NOINC `($__internal_10_$__cuda_sm20_div_rn_f64_full) ;  /* 0x0000575000007944 */ /* 0x01efea0003c00000 */
.L_x_5666:
[----:B------:R-:W-:Y:S05]  /*10620*/  BSYNC B3 ;  /* 0x0000000000037941 */ /* 0x000fea0003800000 */
.L_x_5665:
        /* <DEDUP_REMOVED lines=40> */
.L_x_5664:
[----:B------:R-:W-:-:S04]  /*108b0*/  ISETP.GE.AND P0, PT, R7, RZ, PT ;  /* 0x000000ff0700720c */ /* 0x000fc80003f06270 */
[----:B------:R-:W-:Y:S02]  /*108c0*/  FSEL R34, RZ, 3.37028055040000000000e+12, P0 ;  /* 0x54442d18ff227808 */ /* 0x000fe40000000000 */
[----:B------:R-:W-:Y:S02]  /*108d0*/  FSEL R35, RZ, 2.1426990032196044922, P0 ;  /* 0x400921fbff237808 */ /* 0x000fe40000000000 */
.L_x_5667:
[----:B------:R-:W-:Y:S05]  /*108e0*/  BSYNC B2 ;  /* 0x0000000000027941 */ /* 0x000fea0003800000 */
.L_x_5663:
        /* <DEDUP_REMOVED lines=29> */
[----:B0-----:R0:W5:Y:S02]  /*10ac0*/  DFMA R50, R48, -R2, 1 ;  /* 0x3ff000003032742b */ /* 0x0011640000000802 */
[----:B0-----:R-:W-:Y:S02]  /*10ad0*/  IMAD.MOV.U32 R2, RZ, RZ, 0x0 ;  /* 0x00000000ff027424 */ /* 0x001fe400078e00ff */
[----:B------:R-:W-:Y:S02]  /*10ae0*/  IMAD.MOV.U32 R3, RZ, RZ, 0x3fd80000 ;  /* 0x3fd80000ff037424 */ /* 0x000fe400078e00ff */
[----:B-----5:R-:W-:-:S04]  /*10af0*/  DMUL R52, R46, R50 ;  /* 0x000000322e347228 */ /* 0x020fc80000000000 */
[----:B------:R-:W0:-:S06]  /*10b00*/  DFMA R50, R50, R2, 0.5 ;  /* 0x3fe000003232742b */ /* 0x000e0c0000000002 */
[----:B0-----:R0:W5:Y:S02]  /*10b10*/  DFMA R50, R52, R50, R46 ;  /* 0x000000323432722b */ /* 0x001164000000002e */
[----:B0-----:R-:W-:-:S04]  /*10b20*/  LOP3.LUT R47, R0, 0x100000, RZ, 0xfc, !PT ;  /* 0x00100000002f7812 */ /* 0x001fc800078efcff */
[----:B-----5:R-:W0:-:S04]  /*10b30*/  DMUL R50, R44, R50 ;  /* 0x000000322c327228 */ /* 0x020e080000000000 */
[----:B------:R-:W5:-:S04]  /*10b40*/  DADD R44, R36, 1 ;  /* 0x3ff00000242c7429 */ /* 0x000f480000000000 */
[----:B0-----:R-:W0:-:S04]  /*10b50*/  DMUL R50, R46, R50 ;  /* 0x000000322e327228 */ /* 0x001e080000000000 */
[----:B-----5:R-:W5:-:S06]  /*10b60*/  DADD R46, |R38|, |R44| ;  /* 0x00000000262e7229 */ /* 0x020f4c000000062c */
[----:B0-----:R-:W-:Y:S02]  /*10b70*/  @!P0 FSEL R32, R6, R50, !P1 ;  /* 0x0000003206208208 */ /* 0x001fe40004800000 */
[----:B------:R-:W-:Y:S01]  /*10b80*/  @!P0 FSEL R33, R7, R51, !P1 ;  /* 0x0000003307218208 */ /* 0x000fe20004800000 */
[----:B-----5:R-:W0:Y:S01]  /*10b90*/  DSETP.GTU.AND P0, PT, |R46|, +INF , PT ;  /* 0x7ff000002e00742a */ /* 0x020e220003f0c200 */
[----:B------:R-:W-:-:S04]  /*10ba0*/  LOP3.LUT R7, R35, 0x80000000, R39, 0xb8, !PT ;  /* 0x8000000023077812 */ /* 0x000fc800078eb827 */
[----:B------:R-:W5:Y:S01]  /*10bb0*/  DSETP.GEU.AND P1, PT, R32, 0.5, PT ;  /* 0x3fe000002000742a */ /* 0x000f620003f2e000 */
[----:B0-----:R-:W-:Y:S02]  /*10bc0*/  FSEL R34, R46, R34, P0 ;  /* 0x000000222e227208 */ /* 0x001fe40000000000 */
[----:B------:R-:W-:-:S11]  /*10bd0*/  FSEL R35, R47, R7, P0 ;  /* 0x000000072f237208 */ /* 0x000fd60000000000 */
[----:B-----5:R-:W-:Y:S05]  /*10be0*/  @!P1 BRA `(.L_x_5668) ;  /* 0x0000063000009947 */ /* 0x020fea0003800000 */
        /* <DEDUP_REMOVED lines=79> */
[----:B------:R-:W5:-:S04]  /*110e0*/  DADD R4, R6, -R36 ;  /* 0x0000000006047229 */ /* 0x000f480000000824 */
[----:B0-----:R-:W0:-:S04]  /*110f0*/  DFMA R46, R38, R46, c[0x2][0xa8] ;  /* 0x00802a00262e762b */ /* 0x001e08000000002e */
[----:B-----5:R-:W-:-:S04]  /*11100*/  DADD R44, R4, R4 ;  /* 0x00000000042c7229 */ /* 0x020fc80000000004 */
        /* <DEDUP_REMOVED lines=17> */
.L_x_5668:
        /* <DEDUP_REMOVED lines=40> */
[----:B------:R-:W5:-:S04]  /*114a0*/  DADD R38, R4, 1 ;  /* 0x3ff0000004267429 */ /* 0x000f480000000000 */
[----:B------:R-:W-:Y:S02]  /*114b0*/  DADD R4, R4, -1 ;  /* 0xbff0000004047429 */ /* 0x000fe40000000000 */
[----:B-----5:R-:W5:Y:S02]  /*114c0*/  MUFU.RCP64H R7, R39 ;  /* 0x0000002700077308 */ /* 0x020f640000001800 */
[----:B------:R-:W-:-:S04]  /*114d0*/  DADD R2, R2, c[0x2][0xe0] ;  /* 0x0080380002027629 */ /* 0x000fc80000000000 */
[----:B0----5:R-:W0:-:S06]  /*114e0*/  DFMA R32, -R38, R6, 1 ;  /* 0x3ff000002620742b */ /* 0x021e0c0000000106 */
        /* <DEDUP_REMOVED lines=26> */
.L_x_5670:
        /* <DEDUP_REMOVED lines=22> */
.L_x_5672:
[----:B------:R-:W-:Y:S05]  /*117f0*/  BSYNC B2 ;  /* 0x0000000000027941 */ /* 0x000fea0003800000 */
.L_x_5671:
        /* <DEDUP_REMOVED lines=17> */
.L_x_5669:
[----:B------:R-:W-:Y:S02]  /*11910*/  IMAD.MOV.U32 R32, RZ, RZ, R36 ;  /* 0x000000ffff207224 */ /* 0x000fe400078e0024 */
[----:B------:R-:W-:Y:S02]  /*11920*/  IMAD.MOV.U32 R33, RZ, RZ, R37 ;  /* 0x000000ffff217224 */ /* 0x000fe400078e0025 */
.L_x_5662:
[----:B------:R-:W-:Y:S05]  /*11930*/  BSYNC B1 ;  /* 0x0000000000017941 */ /* 0x000fea0003800000 */
.L_x_5661:
        /* <DEDUP_REMOVED lines=39> */
.L_x_5678:
[----:B------:R-:W-:Y:S05]  /*11bb0*/  BSYNC B3 ;  /* 0x0000000000037941 */ /* 0x000fea0003800000 */
.L_x_5677:
        /* <DEDUP_REMOVED lines=40> */
.L_x_5676:
[----:B------:R-:W-:-:S04]  /*11e40*/  ISETP.GE.AND P0, PT, R7, RZ, PT ;  /* 0x000000ff0700720c */ /* 0x000fc80003f06270 */
[----:B------:R-:W-:Y:S02]  /*11e50*/  FSEL R38, RZ, 3.37028055040000000000e+12, P0 ;  /* 0x54442d18ff267808 */ /* 0x000fe40000000000 */
[----:B------:R-:W-:Y:S02]  /*11e60*/  FSEL R39, RZ, 2.1426990032196044922, P0 ;  /* 0x400921fbff277808 */ /* 0x000fe40000000000 */
.L_x_5679:
[----:B------:R-:W-:Y:S05]  /*11e70*/  BSYNC B2 ;  /* 0x0000000000027941 */ /* 0x000fea0003800000 */
.L_x_5675:
        /* <DEDUP_REMOVED lines=147> */
.L_x_5680:
        /* <DEDUP_REMOVED lines=71> */
.L_x_5682:
        /* <DEDUP_REMOVED lines=22> */
.L_x_5684:
[----:B------:R-:W-:Y:S05]  /*12d80*/  BSYNC B2 ;  /* 0x0000000000027941 */ /* 0x000fea0003800000 */
.L_x_5683:
        /* <DEDUP_REMOVED lines=17> */
.L_x_5681:
[----:B------:R-:W-:Y:S02]  /*12ea0*/  IMAD.MOV.U32 R36, RZ, RZ, R40 ;  /* 0x000000ffff247224 */ /* 0x000fe400078e0028 */
[----:B------:R-:W-:Y:S02]  /*12eb0*/  IMAD.MOV.U32 R37, RZ, RZ, R41 ;  /* 0x000000ffff257224 */ /* 0x000fe400078e0029 */
.L_x_5674:
[----:B------:R-:W-:Y:S05]  /*12ec0*/  BSYNC B1 ;  /* 0x0000000000017941 */ /* 0x000fea0003800000 */
.L_x_5673:
[----:B------:R-:W5:Y:S01]  /*12ed0*/  S2R R0, SR_TID.X ;  /* 0x0000000000007919 */ /* 0x000f620000002100 */
[----:B------:R-:W-:Y:S01]  /*12ee0*/  BSSY B1, `(.L_x_5685) ;  /* 0x0000155000017945 */ /* 0x000fe20003800000 */
[----:B0-----:R-:W-:Y:S01]  /*12ef0*/  CS2R R6, SRZ ;  /* 0x0000000000067805 */ /* 0x001fe2000001ff00 */
[----:B------:R-:W-:Y:S01]  /*12f00*/  CS2R R42, SRZ ;  /* 0x00000000002a7805 */ /* 0x000fe2000001ff00 */
[----:B------:R-:W-:Y:S01]  /*12f10*/  CS2R R40, SRZ ;  /* 0x0000000000287805 */ /* 0x000fe2000001ff00 */
[----:B-----5:R-:W-:-:S04]  /*12f20*/  IADD3 R0, R0, 0x300, RZ ;  /* 0x0000030000007810 */ /* 0x020fc80007ffe0ff */
[----:B------:R-:W-:-:S13]  /*12f30*/  ISETP.GE.AND P0, PT, R0, UR4, PT ;  /* 0x0000000400007c0c */ /* 0x000fda000bf06270 */
        /* <DEDUP_REMOVED lines=14> */
[----:B------:R-:W-:Y:S02]  /*13020*/  FSEL R50, R40, R48, P4 ;  /* 0x0000003028327208 */ /* 0x000fe40002000000 */
        /* <DEDUP_REMOVED lines=15> */
[----:B-1234-:R-:W-:Y:S05]  /*13120*/  CALL.REL.NOINC `($__internal_10_$__cuda_sm20_div_rn_f64_full) ;  /* 0x00002c4000007944 */ /* 0x01efea0003c00000 */
[----:B------:R-:W-:Y:S02]  /*13130*/  IMAD.MOV.U32 R4, RZ, RZ, R2 ;  /* 0x000000ffff047224 */ /* 0x000fe400078e0002 */
[----:B------:R-:W-:Y:S02]  /*13140*/  IMAD.MOV.U32 R5, RZ, RZ, R3 ;  /* 0x000000ffff057224 */ /* 0x000fe400078e0003 */
.L_x_5690:
[----:B------:R-:W-:Y:S05]  /*13150*/  BSYNC B3 ;  /* 0x0000000000037941 */ /* 0x000fea0003800000 */
.L_x_5689:
        /* <DEDUP_REMOVED lines=40> */
.L_x_5688:
[----:B------:R-:W-:-:S04]  /*133e0*/  ISETP.GE.AND P0, PT, R43, RZ, PT ;  /* 0x000000ff2b00720c */ /* 0x000fc80003f06270 */
[----:B------:R-:W-:Y:S02]  /*133f0*/  FSEL R4, RZ, 3.37028055040000000000e+12, P0 ;  /* 0x54442d18ff047808 */ /* 0x000fe40000000000 */
[----:B------:R-:W-:Y:S02]  /*13400*/  FSEL R5, RZ, 2.1426990032196044922, P0 ;  /* 0x400921fbff057808 */ /* 0x000fe40000000000 */
.L_x_5691:
[----:B------:R-:W-:Y:S05]  /*13410*/  BSYNC B2 ;  /* 0x0000000000027941 */ /* 0x000fea0003800000 */
.L_x_5687:
[----:B------:R-:W0:Y:S01]  /*13420*/  DADD R2, -RZ, |R8| ;  /* 0x00000000ff027229 */ /* 0x000e220000000508 */
[----:B------:R-:W-:Y:S01]  /*13430*/  IMAD.MOV.U32 R46, RZ, RZ, RZ ;  /* 0x000000ffff2e7224 */ /* 0x000fe200078e00ff */
[----:B------:R-:W-:Y:S02]  /*13440*/  LOP3.LUT R5, R5, 0x80000000, R11, 0xb8, !PT ;  /* 0x8000000005057812 */ /* 0x000fe400078eb80b */
[----:B------:R-:W-:-:S06]  /*13450*/  DADD R42, |R42|, |R10| ;  /* 0x000000002a2a7229 */ /* 0x000fcc000000060a */
        /* <DEDUP_REMOVED lines=11> */
[----:B------:R-:W-:-:S06]  /*13510*/  IMAD.MOV.U32 R3, RZ, RZ, R53 ;  /* 0x000000ffff037224 */ /* 0x000fcc00078e0035 */
        /* <DEDUP_REMOVED lines=11> */
[----:B------:R-:W-:Y:S01]  /*135d0*/  SEL R56, R50, c[0x2][0xa0], P0 ;  /* 0x0080280032387a07 */ /* 0x000fe20000000000 */
[----:B------:R-:W-:Y:S01]  /*135e0*/  IMAD.MOV.U32 R50, RZ, RZ, RZ ;  /* 0x000000ffff327224 */ /* 0x000fe200078e00ff */
[----:B------:R-:W0:Y:S01]  /*135f0*/  MUFU.RSQ64H R51, R57 ;  /* 0x0000003900337308 */ /* 0x000e220000001c00 */
[----:B------:R-:W-:-:S04]  /*13600*/  ISETP.GE.U32.AND P0, PT, R53, 0x7ff00000, PT ;  /* 0x7ff000003500780c */ /* 0x000fc80003f06070 */
        /* <DEDUP_REMOVED lines=13> */
[----:B------:R-:W5:Y:S01]  /*136e0*/  DSETP.GEU.AND P1, PT, R52, 0.5, PT ;  /* 0x3fe000003400742a */ /* 0x000f620003f2e000 */
[----:B0-----:R-:W-:Y:S02]  /*136f0*/  FSEL R42, R42, R4, P0 ;  /* 0x000000042a2a7208 */ /* 0x001fe40000000000 */
[----:B------:R-:W-:-:S11]  /*13700*/  FSEL R43, R43, R5, P0 ;  /* 0x000000052b2b7208 */ /* 0x000fd60000000000 */
[----:B-----5:R-:W-:Y:S05]  /*13710*/  @!P1 BRA `(.L_x_5692) ;  /* 0x0000060000009947 */ /* 0x020fea0003800000 */
[CC--:B------:R-:W-:Y:S01]  /*13720*/  ISETP.GT.U32.AND P1, PT, R48.reuse, R40.reuse, PT ;  /* 0x000000283000720c */ /* 0x0c0fe20003f24070 */
[----:B------:R-:W-:Y:S01]  /*13730*/  IMAD.MOV.U32 R10, RZ, RZ, RZ ;  /* 0x000000ffff0a7224 */ /* 0x000fe200078e00ff */
[CC--:B------:R-:W-:Y:S01]  /*13740*/  ISETP.LT.U32.AND P0, PT, R48.reuse, R40.reuse, PT ;  /* 0x000000283000720c */ /* 0x0c0fe20003f01070 */
[----:B------:R-:W-:Y:S01]  /*13750*/  IMAD.MOV.U32 R44, RZ, RZ, c[0x2][0xa4] ;  /* 0x00802900ff2c7624 */ /* 0x000fe200078e00ff */
        /* <DEDUP_REMOVED lines=26> */
[----:B0-----:R0:W5:Y:S02]  /*13900*/  DFMA R2, R2, R46, R44 ;  /* 0x0000002e0202722b */ /* 0x001164000000002c */
[----:B0-----:R-:W-:-:S04]  /*13910*/  LOP3.LUT R45, R0, 0x100000, RZ, 0xfc, !PT ;  /* 0x00100000002d7812 */ /* 0x001fc800078efcff */
[----:B-----5:R-:W0:-:S06]  /*13920*/  DMUL R2, R10, R2 ;  /* 0x000000020a027228 */ /* 0x020e0c0000000000 */
        /* <DEDUP_REMOVED lines=63> */
.L_x_5692:
        /* <DEDUP_REMOVED lines=44> */
[----:B-----5:R-:W5:-:S06]  /*13fe0*/  DFMA R10, -R44, R8, 1 ;  /* 0x3ff000002c0a742b */ /* 0x020f4c0000000108 */
[----:B-----5:R-:W5:-:S06]  /*13ff0*/  DFMA R10, R10, R10, R10 ;  /* 0x0000000a0a0a722b */ /* 0x020f4c000000000a */
[----:B-----5:R-:W5:-:S06]  /*14000*/  DFMA R8, R8, R10, R8 ;  /* 0x0000000a0808722b */ /* 0x020f4c0000000008 */
[----:B-----5:R-:W5:-:S06]  /*14010*/  DMUL R10, R8, R4 ;  /* 0x00000004080a7228 */ /* 0x020f4c0000000000 */
[----:B-----5:R-:W5:-:S06]  /*14020*/  DFMA R10, R8, R4, R10 ;  /* 0x00000004080a722b */ /* 0x020f4c000000000a */
[----:B0----5:R-:W0:-:S04]  /*14030*/  DMUL R40, R10, R10 ;  /* 0x0000000a0a287228 */ /* 0x021e080000000000 */
        /* <DEDUP_REMOVED lines=21> */
.L_x_5694:
        /* <DEDUP_REMOVED lines=22> */
.L_x_5696:
[----:B------:R-:W-:Y:S05]  /*142f0*/  BSYNC B2 ;  /* 0x0000000000027941 */ /* 0x000fea0003800000 */
.L_x_5695:
        /* <DEDUP_REMOVED lines=17> */
.L_x_5693:
[----:B------:R-:W-:Y:S02]  /*14410*/  IMAD.MOV.U32 R40, RZ, RZ, R8 ;  /* 0x000000ffff287224 */ /* 0x000fe400078e0008 */
[----:B------:R-:W-:Y:S02]  /*14420*/  IMAD.MOV.U32 R41, RZ, RZ, R9 ;  /* 0x000000ffff297224 */ /* 0x000fe400078e0009 */
.L_x_5686:
[----:B------:R-:W-:Y:S05]  /*14430*/  BSYNC B1 ;  /* 0x0000000000017941 */ /* 0x000fea0003800000 */
.L_x_5685:
[----:B------:R-:W5:Y:S01]  /*14440*/  S2R R0, SR_TID.X ;  /* 0x0000000000007919 */ /* 0x000f620000002100 */
[----:B------:R-:W-:Y:S01]  /*14450*/  BSSY B1, `(.L_x_5697) ;  /* 0x0000154000017945 */ /* 0x000fe20003800000 */
[----:B0-----:R-:W-:Y:S01]  /*14460*/  CS2R R4, SRZ ;  /* 0x0000000000047805 */ /* 0x001fe2000001ff00 */
        /* <DEDUP_REMOVED lines=35> */
.L_x_5702:
[----:B------:R-:W-:Y:S05]  /*146a0*/  BSYNC B3 ;  /* 0x0000000000037941 */ /* 0x000fea0003800000 */
.L_x_5701:
        /* <DEDUP_REMOVED lines=40> */
.L_x_5700:
[----:B------:R-:W-:-:S04]  /*14930*/  ISETP.GE.AND P0, PT, R7, RZ, PT ;  /* 0x000000ff0700720c */ /* 0x000fc80003f06270 */
[----:B------:R-:W-:Y:S02]  /*14940*/  FSEL R4, RZ, 3.37028055040000000000e+12, P0 ;  /* 0x54442d18ff047808 */ /* 0x000fe40000000000 */
[----:B------:R-:W-:Y:S02]  /*14950*/  FSEL R5, RZ, 2.1426990032196044922, P0 ;  /* 0x400921fbff057808 */ /* 0x000fe40000000000 */
.L_x_5703:
[----:B------:R-:W-:Y:S05]  /*14960*/  BSYNC B2 ;  /* 0x0000000000027941 */ /* 0x000fea0003800000 */
.L_x_5699:
[----:B------:R-:W0:Y:S01]  /*14970*/  DADD R2, -RZ, |R12| ;  /* 0x00000000ff027229 */ /* 0x000e22000000050c */
[----:B------:R-:W-:-:S03]  /*14980*/  LOP3.LUT R5, R5, 0x80000000, R15, 0xb8, !PT ;  /* 0x8000000005057812 */ /* 0x000fc600078eb80f */
        /* <DEDUP_REMOVED lines=14> */
[----:B0-----:R0:W5:Y:S02]  /*14a70*/  DMUL R50, R48, R48 ;  /* 0x0000003030327228 */ /* 0x0011640000000000 */
[----:B0-----:R-:W-:-:S04]  /*14a80*/  IMAD.MOV.U32 R48, RZ, RZ, RZ ;  /* 0x000000ffff307224 */ /* 0x001fc800078e00ff */
[----:B-----5:R0:W5:Y:S02]  /*14a90*/  DFMA R50, R2, R2, R50 ;  /* 0x000000020232722b */ /* 0x0201640000000032 */
        /* <DEDUP_REMOVED lines=28> */
[----:B------:R-:W-:Y:S01]  /*14c60*/  IMAD.MOV.U32 R44, RZ, RZ, c[0x2][0xa4] ;  /* 0x00802900ff2c7624 */ /* 0x000fe200078e00ff */
        /* <DEDUP_REMOVED lines=97> */
.L_x_5704:
        /* <DEDUP_REMOVED lines=71> */
.L_x_5706:
        /* <DEDUP_REMOVED lines=22> */
.L_x_5708:
[----:B------:R-:W-:Y:S05]  /*15850*/  BSYNC B2 ;  /* 0x0000000000027941 */ /* 0x000fea0003800000 */
.L_x_5707:
        /* <DEDUP_REMOVED lines=17> */
.L_x_5705:
[----:B------:R-:W-:Y:S02]  /*15970*/  IMAD.MOV.U32 R4, RZ, RZ, R12 ;  /* 0x000000ffff047224 */ /* 0x000fe400078e000c */
[----:B------:R-:W-:Y:S02]  /*15980*/  IMAD.MOV.U32 R5, RZ, RZ, R13 ;  /* 0x000000ffff057224 */ /* 0x000fe400078e000d */
.L_x_5698:
[----:B------:R-:W-:Y:S05]  /*15990*/  BSYNC B1 ;  /* 0x0000000000017941 */ /* 0x000fea0003800000 */
.L_x_5697:
[----:B------:R-:W5:Y:S01]  /*159a0*/  S2R R0, SR_TID.X ;  /* 0x0000000000007919 */ /* 0x000f620000002100 */
[----:B------:R-:W-:Y:S01]  /*159b0*/  BSSY B0, `(.L_x_5709) ;  /* 0x0000033000007945 */ /* 0x000fe20003800000 */
[----:B------:R-:W-:Y:S01]  /*159c0*/  BSSY B1, `(.L_x_5710) ;  /* 0x000002b000017945 */ /* 0x000fe20003800000 */
[----:B-----5:R-:W-:-:S13]  /*159d0*/  ISETP.GE.AND P0, PT, R0, UR4, PT ;  /* 0x0000000400007c0c */ /* 0x020fda000bf06270 */
[C---:B------:R-:W-:Y:S01]  /*159e0*/  @!P0 IADD3 R2, R0.reuse, UR6, RZ ;  /* 0x0000000600028c10 */ /* 0x040fe2000fffe0ff */
[----:B------:R-:W-:Y:S01]  /*159f0*/  @!P0 IMAD.MOV.U32 R3, RZ, RZ, 0x10 ;  /* 0x00000010ff038424 */ /* 0x000fe200078e00ff */
[----:B------:R-:W-:-:S03]  /*15a00*/  @!P0 IADD3 R0, R0, 0x80, RZ ;  /* 0x0000008000008810 */ /* 0x000fc60007ffe0ff */
[----:B------:R-:W-:-:S05]  /*15a10*/  @!P0 IMAD.WIDE.U32 R2, R2, R3, c[0x0][0x168] ;  /* 0x00005a0002028625 */ /* 0x000fca00078e0003 */
[----:B-1----:R1:W-:Y:S01]  /*15a20*/  @!P0 STG.E.128 [R2.64], R16 ;  /* 0x0000001002008986 */ /* 0x0023e2000c101d08 */
[----:B------:R-:W-:-:S13]  /*15a30*/  ISETP.GE.AND P0, PT, R0, UR4, PT ;  /* 0x0000000400007c0c */ /* 0x000fda000bf06270 */
[----:B------:R-:W-:Y:S05]  /*15a40*/  @P0 BRA `(.L_x_5711) ;  /* 0x000000c000000947 */ /* 0x000fea0003800000 */
[C---:B-1----:R-:W-:Y:S01]  /*15a50*/  IADD3 R2, R0.reuse, UR6, RZ ;  /* 0x0000000600027c10 */ /* 0x042fe2000fffe0ff */
[----:B------:R-:W-:Y:S01]  /*15a60*/  IMAD.MOV.U32 R3, RZ, RZ, 0x10 ;  /* 0x00000010ff037424 */ /* 0x000fe200078e00ff */
[----:B------:R-:W-:-:S03]  /*15a70*/  IADD3 R0, R0, 0x80, RZ ;  /* 0x0000008000007810 */ /* 0x000fc60007ffe0ff */
[----:B------:R-:W-:Y:S01]  /*15a80*/  IMAD.WIDE.U32 R2, R2, R3, c[0x0][0x168] ;  /* 0x00005a0002027625 */ /* 0x000fe200078e0003 */
[----:B------:R-:W-:-:S04]  /*15a90*/  ISETP.GE.AND P0, PT, R0, UR4, PT ;  /* 0x0000000400007c0c */ /* 0x000fc8000bf06270 */
[----:B--2---:R1:W-:Y:S09]  /*15aa0*/  STG.E.128 [R2.64], R20 ;  /* 0x0000001402007986 */ /* 0x0043f2000c101d08 */
[----:B------:R-:W-:Y:S05]  /*15ab0*/  @P0 BRA `(.L_x_5712) ;  /* 0x000000c000000947 */ /* 0x000fea0003800000 */
[C---:B-1----:R-:W-:Y:S01]  /*15ac0*/  IADD3 R2, R0.reuse, UR6, RZ ;  /* 0x0000000600027c10 */ /* 0x042fe2000fffe0ff */
[----:B------:R-:W-:Y:S01]  /*15ad0*/  IMAD.MOV.U32 R3, RZ, RZ, 0x10 ;  /* 0x00000010ff037424 */ /* 0x000fe200078e00ff */
[----:B------:R-:W-:-:S03]  /*15ae0*/  IADD3 R0, R0, 0x80, RZ ;  /* 0x0000008000007810 */ /* 0x000fc60007ffe0ff */
[----:B------:R-:W-:-:S05]  /*15af0*/  IMAD.WIDE.U32 R2, R2, R3, c[0x0][0x168] ;  /* 0x00005a0002027625 */ /* 0x000fca00078e0003 */
[----:B---3--:R1:W-:Y:S02]  /*15b00*/  STG.E.128 [R2.64], R24 ;  /* 0x0000001802007986 */ /* 0x0083e4000c101d08 */
.L_x_5711:
[----:B------:R-:W-:-:S13]  /*15b10*/  ISETP.GE.AND P0, PT, R0, UR4, PT ;  /* 0x0000000400007c0c */ /* 0x000fda000bf06270 */
[----:B------:R-:W-:Y:S05]  /*15b20*/  @P0 BRA `(.L_x_5713) ;  /* 0x000000c000000947 */ /* 0x000fea0003800000 */
[C---:B-1----:R-:W-:Y:S01]  /*15b30*/  IADD3 R2, R0.reuse, UR6, RZ ;  /* 0x0000000600027c10 */ /* 0x042fe2000fffe0ff */
[----:B------:R-:W-:Y:S01]  /*15b40*/  IMAD.MOV.U32 R3, RZ, RZ, 0x10 ;  /* 0x00000010ff037424 */ /* 0x000fe200078e00ff */
[----:B------:R-:W-:-:S03]  /*15b50*/  IADD3 R0, R0, 0x80, RZ ;  /* 0x0000008000007810 */ /* 0x000fc60007ffe0ff */
[----:B------:R-:W-:-:S05]  /*15b60*/  IMAD.WIDE.U32 R2, R2, R3, c[0x0][0x168] ;  /* 0x00005a0002027625 */ /* 0x000fca00078e0003 */
[----:B----4-:R1:W-:Y:S02]  /*15b70*/  STG.E.128 [R2.64], R28 ;  /* 0x0000001c02007986 */ /* 0x0103e4000c101d08 */
.L_x_5712:
[----:B------:R-:W-:-:S13]  /*15b80*/  ISETP.GE.AND P0, PT, R0, UR4, PT ;  /* 0x0000000400007c0c */ /* 0x000fda000bf06270 */
[----:B------:R-:W-:Y:S05]  /*15b90*/  @P0 BRA `(.L_x_5714) ;  /* 0x000000d000000947 */ /* 0x000fea0003800000 */
[C---:B-1----:R-:W-:Y:S01]  /*15ba0*/  IADD3 R2, R0.reuse, UR6, RZ ;  /* 0x0000000600027c10 */ /* 0x042fe2000fffe0ff */
[----:B------:R-:W-:Y:S01]  /*15bb0*/  IMAD.MOV.U32 R3, RZ, RZ, 0x10 ;  /* 0x00000010ff037424 */ /* 0x000fe200078e00ff */
[----:B------:R-:W-:-:S03]  /*15bc0*/  IADD3 R0, R0, 0x80, RZ ;  /* 0x0000008000007810 */ /* 0x000fc60007ffe0ff */
[----:B------:R-:W-:-:S05]  /*15bd0*/  IMAD.WIDE.U32 R2, R2, R3, c[0x0][0x168] ;  /* 0x00005a0002027625 */ /* 0x000fca00078e0003 */
[----:B----4-:R1:W-:Y:S02]  /*15be0*/  STG.E.128 [R2.64], R32 ;  /* 0x0000002002007986 */ /* 0x0103e4000c101d08 */
.L_x_5713:
[----:B------:R-:W-:-:S13]  /*15bf0*/  ISETP.GE.AND P0, PT, R0, UR4, PT ;  /* 0x0000000400007c0c */ /* 0x000fda000bf06270 */
[----:B------:R-:W-:Y:S01]  /*15c00*/  @P0 BREAK B1 ;  /* 0x0000000000010942 */ /* 0x000fe20003800000 */
[----:B------:R-:W-:Y:S05]  /*15c10*/  @P0 BRA `(.L_x_5715) ;  /* 0x000000c000000947 */ /* 0x000fea0003800000 */
[C---:B-1----:R-:W-:Y:S01]  /*15c20*/  IADD3 R2, R0.reuse, UR6, RZ ;  /* 0x0000000600027c10 */ /* 0x042fe2000fffe0ff */
[----:B------:R-:W-:Y:S01]  /*15c30*/  IMAD.MOV.U32 R3, RZ, RZ, 0x10 ;  /* 0x00000010ff037424 */ /* 0x000fe200078e00ff */
[----:B------:R-:W-:-:S03]  /*15c40*/  IADD3 R0, R0, 0x80, RZ ;  /* 0x0000008000007810 */ /* 0x000fc60007ffe0ff */
[----:B------:R-:W-:-:S05]  /*15c50*/  IMAD.WIDE.U32 R2, R2, R3, c[0x0][0x168] ;  /* 0x00005a0002027625 */ /* 0x000fca00078e0003 */
[----:B----4-:R1:W-:Y:S02]  /*15c60*/  STG.E.128 [R2.64], R36 ;  /* 0x0000002402007986 */ /* 0x0103e4000c101d08 */
.L_x_5714:
[----:B------:R-:W-:Y:S05]  /*15c70*/  BSYNC B1 ;  /* 0x0000000000017941 */ /* 0x000fea0003800000 */
.L_x_5710:
[----:B------:R-:W-:-:S13]  /*15c80*/  ISETP.GE.AND P0, PT, R0, UR4, PT ;  /* 0x0000000400007c0c */ /* 0x000fda000bf06270 */
[C---:B-1----:R-:W-:Y:S01]  /*15c90*/  @!P0 IADD3 R2, R0.reuse, UR6, RZ ;  /* 0x0000000600028c10 */ /* 0x042fe2000fffe0ff */
[----:B------:R-:W-:Y:S01]  /*15ca0*/  @!P0 IMAD.MOV.U32 R3, RZ, RZ, 0x10 ;  /* 0x00000010ff038424 */ /* 0x000fe200078e00ff */
[----:B------:R-:W-:-:S03]  /*15cb0*/  @!P0 IADD3 R0, R0, 0x80, RZ ;  /* 0x0000008000008810 */ /* 0x000fc60007ffe0ff */
[----:B------:R-:W-:-:S05]  /*15cc0*/  @!P0 IMAD.WIDE.U32 R2, R2, R3, c[0x0][0x168] ;  /* 0x00005a0002028625 */ /* 0x000fca00078e0003 */
[----:B----4-:R1:W-:Y:S02]  /*15cd0*/  @!P0 STG.E.128 [R2.64], R40 ;  /* 0x0000002802008986 */ /* 0x0103e4000c101d08 */
.L_x_5715:
[----:B------:R-:W-:Y:S05]  /*15ce0*/  BSYNC B0 ;  /* 0x0000000000007941 */ /* 0x000fea0003800000 */
.L_x_5709:
[----:B------:R-:W-:Y:S01]  /*15cf0*/  WARPSYNC 0xffffffff ;  /* 0xffffffff00007948 */ /* 0x000fe20003800000 */
[----:B------:R-:W-:-:S13]  /*15d00*/  ISETP.GE.AND P0, PT, R0, UR4, PT ;  /* 0x0000000400007c0c */ /* 0x000fda000bf06270 */
[----:B------:R-:W-:Y:S05]  /*15d10*/  @P0 EXIT ;  /* 0x000000000000094d */ /* 0x000fea0003800000 */
[----:B-1----:R-:W-:Y:S01]  /*15d20*/  IADD3 R2, R0, UR6, RZ ;  /* 0x0000000600027c10 */ /* 0x002fe2000fffe0ff */
[----:B------:R-:W-:-:S04]  /*15d30*/  IMAD.MOV.U32 R3, RZ, RZ, 0x10 ;  /* 0x00000010ff037424 */ /* 0x000fc800078e00ff */
[----:B------:R-:W-:-:S05]  /*15d40*/  IMAD.WIDE.U32 R2, R2, R3, c[0x0][0x168] ;  /* 0x00005a0002027625 */ /* 0x000fca00078e0003 */
[----:B0---4-:R-:W-:Y:S01]  /*15d50*/  STG.E.128 [R2.64], R4 ;  /* 0x0000000402007986 */ /* 0x011fe2000c101d08 */
[----:B------:R-:W-:Y:S05]  /*15d60*/  EXIT ;  /* 0x000000000000794d */ /* 0x000fea0003800000 */
        .weak           $__internal_10_$__cuda_sm20_div_rn_f64_full
        .type           $__internal_10_$__cuda_sm20_div_rn_f64_full,@function
        .size           $__internal_10_$__cuda_sm20_div_rn_f64_full,(.L_x_12082 - $__internal_10_$__cuda_sm20_div_rn_f64_full)
$__internal_10_$__cuda_sm20_div_rn_f64_full:
[C---:B------:R-:W-:Y:S01]  /*15d70*/  FSETP.GEU.AND P0, PT, |R3|.reuse, 1.469367938527859385e-39, PT ;  /* 0x001000000300780b */ /* 0x040fe20003f0e200 */
[--C-:B------:R-:W-:Y:S01]  /*15d80*/  IMAD.MOV.U32 R46, RZ, RZ, R2.reuse ;  /* 0x000000ffff2e7224 */ /* 0x100fe200078e0002 */
[C---:B------:R-:W-:Y:S01]  /*15d90*/  LOP3.LUT R44, R3.reuse, 0x800fffff, RZ, 0xc0, !PT ;  /* 0x800fffff032c7812 */ /* 0x040fe200078ec0ff */
[----:B------:R-:W-:Y:S01]  /*15da0*/  IMAD.MOV.U32 R47, RZ, RZ, R3 ;  /* 0x000000ffff2f7224 */ /* 0x000fe200078e0003 */
[----:B------:R-:W-:Y:S01]  /*15db0*/  LOP3.LUT R45, R3, 0x7ff00000, RZ, 0xc0, !PT ;  /* 0x7ff00000032d7812 */ /* 0x000fe200078ec0ff */
[----:B------:R-:W-:Y:S01]  /*15dc0*/  IMAD.MOV.U32 R50, RZ, RZ, R2 ;  /* 0x000000ffff327224 */ /* 0x000fe200078e0002 */
[----:B------:R-:W-:Y:S01]  /*15dd0*/  LOP3.LUT R51, R44, 0x3ff00000, RZ, 0xfc, !PT ;  /* 0x3ff000002c337812 */ /* 0x000fe200078efcff */
[----:B------:R-:W-:Y:S01]  /*15de0*/  IMAD.MOV.U32 R57, RZ, RZ, R5 ;  /* 0x000000ffff397224 */ /* 0x000fe200078e0005 */
[----:B------:R-:W-:Y:S01]  /*15df0*/  BSSY B0, `(.L_x_5716) ;  /* 0x0000059000007945 */ /* 0x000fe20003800000 */
[----:B------:R-:W-:-:S02]  /*15e00*/  IMAD.MOV.U32 R52, RZ, RZ, 0x1 ;  /* 0x00000001ff347424 */ /* 0x000fc400078e00ff */
[----:B------:R-:W-:Y:S01]  /*15e10*/  IMAD.MOV.U32 R3, RZ, RZ, 0x1ca00000 ;  /* 0x1ca00000ff037424 */ /* 0x000fe200078e00ff */
[C---:B------:R-:W-:Y:S01]  /*15e20*/  FSETP.GEU.AND P1, PT, |R57|.reuse, 1.469367938527859385e-39, PT ;  /* 0x001000003900780b */ /* 0x040fe20003f2e200 */
[----:B------:R-:W0:Y:S01]  /*15e30*/  @!P0 DMUL R50, R46, 8.98846567431157953865e+307 ;  /* 0x7fe000002e328828 */ /* 0x000e220000000000 */
[----:B------:R-:W-:Y:S01]  /*15e40*/  LOP3.LUT R2, R57, 0x7ff00000, RZ, 0xc0, !PT ;  /* 0x7ff0000039027812 */ /* 0x000fe200078ec0ff */
[----:B------:R-:W-:-:S03]  /*15e50*/  IMAD.MOV.U32 R56, RZ, RZ, R4 ;  /* 0x000000ffff387224 */ /* 0x000fc600078e0004 */
[----:B------:R-:W-:Y:S01]  /*15e60*/  ISETP.GE.U32.AND P3, PT, R2, R45, PT ;  /* 0x0000002d0200720c */ /* 0x000fe20003f66070 */
[----:B0-----:R-:W0:Y:S04]  /*15e70*/  MUFU.RCP64H R53, R51 ;  /* 0x0000003300357308 */ /* 0x001e280000001800 */
[----:B------:R-:W-:Y:S02]  /*15e80*/  @!P0 LOP3.LUT R45, R51, 0x7ff00000, RZ, 0xc0, !PT ;  /* 0x7ff00000332d8812 */ /* 0x000fe400078ec0ff */
[----:B------:R-:W-:-:S04]  /*15e90*/  @!P1 LOP3.LUT R5, R47, 0x7ff00000, RZ, 0xc0, !PT ;  /* 0x7ff000002f059812 */ /* 0x000fc800078ec0ff */
[----:B------:R-:W-:Y:S02]  /*15ea0*/  @!P1 ISETP.GE.U32.AND P2, PT, R2, R5, PT ;  /* 0x000000050200920c */ /* 0x000fe40003f46070 */
[C---:B------:R-:W-:Y:S02]  /*15eb0*/  SEL R5, R3.reuse, 0x63400000, !P3 ;  /* 0x6340000003057807 */ /* 0x040fe40005800000 */
[----:B------:R-:W-:Y:S01]  /*15ec0*/  @!P1 SEL R4, R3, 0x63400000, !P2 ;  /* 0x6340000003049807 */ /* 0x000fe20005000000 */
[----:B0-----:R-:W0:-:S03]  /*15ed0*/  DFMA R54, R52, -R50, 1 ;  /* 0x3ff000003436742b */ /* 0x001e060000000832 */
[----:B------:R-:W-:-:S03]  /*15ee0*/  @!P1 LOP3.LUT R4, R4, 0x80000000, R57, 0xf8, !PT ;  /* 0x8000000004049812 */ /* 0x000fc600078ef839 */
[----:B0-----:R-:W0:-:S06]  /*15ef0*/  DFMA R54, R54, R54, R54 ;  /* 0x000000363636722b */ /* 0x001e0c0000000036 */
[----:B0-----:R0:W1:Y:S02]  /*15f00*/  DFMA R52, R52, R54, R52 ;  /* 0x000000363434722b */ /* 0x0010640000000034 */
[----:B0-----:R-:W-:Y:S01]  /*15f10*/  LOP3.LUT R55, R5, 0x800fffff, R57, 0xf8, !PT ;  /* 0x800fffff05377812 */ /* 0x001fe200078ef839 */
[----:B------:R-:W-:Y:S01]  /*15f20*/  IMAD.MOV.U32 R54, RZ, RZ, R56 ;  /* 0x000000ffff367224 */ /* 0x000fe200078e0038 */
[----:B------:R-:W-:Y:S01]  /*15f30*/  @!P1 LOP3.LUT R5, R4, 0x100000, RZ, 0xfc, !PT ;  /* 0x0010000004059812 */ /* 0x000fe200078efcff */
[----:B------:R-:W-:Y:S01]  /*15f40*/  @!P1 IMAD.MOV.U32 R4, RZ, RZ, RZ ;  /* 0x000000ffff049224 */ /* 0x000fe200078e00ff */
[----:B-1----:R-:W0:-:S05]  /*15f50*/  DFMA R58, R52, -R50, 1 ;  /* 0x3ff00000343a742b */ /* 0x002e0a0000000832 */
[----:B------:R-:W-:-:S04]  /*15f60*/  @!P1 DFMA R54, R54, 2, -R4 ;  /* 0x400000003636982b */ /* 0x000fc80000000804 */
[----:B0-----:R-:W0:-:S06]  /*15f70*/  DFMA R58, R52, R58, R52 ;  /* 0x0000003a343a722b */ /* 0x001e0c0000000034 */
[----:B0-----:R-:W0:-:S06]  /*15f80*/  DMUL R4, R58, R54 ;  /* 0x000000363a047228 */ /* 0x001e0c0000000000 */
[----:B0-----:R-:W0:-:S06]  /*15f90*/  DFMA R52, R4, -R50, R54 ;  /* 0x800000320434722b */ /* 0x001e0c0000000036 */
[----:B0-----:R0:W1:Y:S02]  /*15fa0*/  DFMA R52, R58, R52, R4 ;  /* 0x000000343a34722b */ /* 0x0010640000000004 */
[----:B0-----:R-:W-:Y:S01]  /*15fb0*/  IMAD.MOV.U32 R4, RZ, RZ, R2 ;  /* 0x000000ffff047224 */ /* 0x001fe200078e0002 */
[----:B------:R-:W-:-:S04]  /*15fc0*/  @!P1 LOP3.LUT R4, R55, 0x7ff00000, RZ, 0xc0, !PT ;  /* 0x7ff0000037049812 */ /* 0x000fc800078ec0ff */
[----:B------:R-:W-:-:S04]  /*15fd0*/  IADD3 R5, R4, -0x1, RZ ;  /* 0xffffffff04057810 */ /* 0x000fc80007ffe0ff */
[----:B------:R-:W-:Y:S02]  /*15fe0*/  ISETP.GT.U32.AND P0, PT, R5, 0x7feffffe, PT ;  /* 0x7feffffe0500780c */ /* 0x000fe40003f04070 */
[----:B------:R-:W-:-:S04]  /*15ff0*/  IADD3 R5, R45, -0x1, RZ ;  /* 0xffffffff2d057810 */ /* 0x000fc80007ffe0ff */
[----:B------:R-:W-:-:S13]  /*16000*/  ISETP.GT.U32.OR P0, PT, R5, 0x7feffffe, P0 ;  /* 0x7feffffe0500780c */ /* 0x000fda0000704470 */
[----:B------:R-:W-:Y:S05]  /*16010*/  @P0 BRA `(.L_x_5717) ;  /* 0x000001e000000947 */ /* 0x000fea0003800000 */
[----:B-1----:R-:W-:-:S04]  /*16020*/  LOP3.LUT R5, R47, 0x7ff00000, RZ, 0xc0, !PT ;  /* 0x7ff000002f057812 */ /* 0x002fc800078ec0ff */
[C---:B------:R-:W-:Y:S01]  /*16030*/  ISETP.GE.U32.AND P0, PT, R2.reuse, R5, PT ;  /* 0x000000050200720c */ /* 0x040fe20003f06070 */
[----:B------:R-:W-:-:S03]  /*16040*/  IMAD.IADD R4, R2, 0x1, -R5 ;  /* 0x0000000102047824 */ /* 0x000fc600078e0a05 */
[----:B------:R-:W-:Y:S02]  /*16050*/  SEL R3, R3, 0x63400000, !P0 ;  /* 0x6340000003037807 */ /* 0x000fe40004000000 */
[----:B------:R-:W-:-:S04]  /*16060*/  IMNMX R4, R4, -0x46a00000, !PT ;  /* 0xb960000004047817 */ /* 0x000fc80007800200 */
[----:B------:R-:W-:-:S05]  /*16070*/  IMNMX R4, R4, 0x46a00000, PT ;  /* 0x46a0000004047817 */ /* 0x000fca0003800200 */
[----:B------:R-:W-:Y:S02]  /*16080*/  IMAD.IADD R3, R4, 0x1, -R3 ;  /* 0x0000000104037824 */ /* 0x000fe400078e0a03 */
[----:B------:R-:W-:-:S03]  /*16090*/  IMAD.MOV.U32 R4, RZ, RZ, RZ ;  /* 0x000000ffff047224 */ /* 0x000fc600078e00ff */
[----:B------:R-:W-:-:S06]  /*160a0*/  IADD3 R5, R3, 0x7fe00000, RZ ;  /* 0x7fe0000003057810 */ /* 0x000fcc0007ffe0ff */
[----:B------:R-:W0:-:S10]  /*160b0*/  DMUL R58, R52, R4 ;  /* 0x00000004343a7228 */ /* 0x000e140000000000 */
        /* <DEDUP_REMOVED lines=16> */
[----:B------:R-:W-:-:S03]  /*161c0*/  FSEL R5, R2, R59, !P0 ;  /* 0x0000003b02057208 */ /* 0x000fc60004000000 */
[----:B------:R-:W-:Y:S02]  /*161d0*/  IMAD.MOV.U32 R58, RZ, RZ, R4 ;  /* 0x000000ffff3a7224 */ /* 0x000fe400078e0004 */
[----:B------:R-:W-:Y:S01]  /*161e0*/  IMAD.MOV.U32 R59, RZ, RZ, R5 ;  /* 0x000000ffff3b7224 */ /* 0x000fe200078e0005 */
[----:B------:R-:W-:Y:S05]  /*161f0*/  BRA `(.L_x_5718) ;  /* 0x0000018000007947 */ /* 0x000fea0003800000 */
.L_x_5717:
[----:B-1----:R-:W0:-:S14]  /*16200*/  DSETP.NAN.AND P0, PT, R56, R56, PT ;  /* 0x000000383800722a */ /* 0x002e1c0003f08000 */
        /* <DEDUP_REMOVED lines=16> */
.L_x_5720:
[----:B------:R-:W-:Y:S01]  /*16310*/  LOP3.LUT R3, R47, 0x80000, RZ, 0xfc, !PT ;  /* 0x000800002f037812 */ /* 0x000fe200078efcff */
[----:B------:R-:W-:-:S04]  /*16320*/  IMAD.MOV.U32 R58, RZ, RZ, R46 ;  /* 0x000000ffff3a7224 */ /* 0x000fc800078e002e */
[----:B------:R-:W-:Y:S01]  /*16330*/  IMAD.MOV.U32 R59, RZ, RZ, R3 ;  /* 0x000000ffff3b7224 */ /* 0x000fe200078e0003 */
[----:B------:R-:W-:Y:S05]  /*16340*/  BRA `(.L_x_5718) ;  /* 0x0000003000007947 */ /* 0x000fea0003800000 */
.L_x_5719:
[----:B------:R-:W-:Y:S01]  /*16350*/  LOP3.LUT R3, R57, 0x80000, RZ, 0xfc, !PT ;  /* 0x0008000039037812 */ /* 0x000fe200078efcff */
[----:B------:R-:W-:-:S04]  /*16360*/  IMAD.MOV.U32 R58, RZ, RZ, R56 ;  /* 0x000000ffff3a7224 */ /* 0x000fc800078e0038 */
[----:B------:R-:W-:Y:S02]  /*16370*/  IMAD.MOV.U32 R59, RZ, RZ, R3 ;  /* 0x000000ffff3b7224 */ /* 0x000fe400078e0003 */
.L_x_5718:
[----:B------:R-:W-:Y:S05]  /*16380*/  BSYNC B0 ;  /* 0x0000000000007941 */ /* 0x000fea0003800000 */
.L_x_5716:
[----:B------:R-:W-:Y:S02]  /*16390*/  IMAD.MOV.U32 R4, RZ, RZ, R0 ;  /* 0x000000ffff047224 */ /* 0x000fe400078e0000 */
[----:B------:R-:W-:Y:S02]  /*163a0*/  IMAD.MOV.U32 R5, RZ, RZ, 0x0 ;  /* 0x00000000ff057424 */ /* 0x000fe400078e00ff */
[----:B------:R-:W-:Y:S02]  /*163b0*/  IMAD.MOV.U32 R2, RZ, RZ, R58 ;  /* 0x000000ffff027224 */ /* 0x000fe400078e003a */
[----:B------:R-:W-:Y:S01]  /*163c0*/  IMAD.MOV.U32 R3, RZ, RZ, R59 ;  /* 0x000000ffff037224 */ /* 0x000fe200078e003b */
[----:B------:R-:W-:Y:S06]  /*163d0*/  RET.REL.NODEC R4 `(_ZN2at6native29vectorized_elementwise_kernelILi2EZZZNS0_17log1p_kernel_cudaERNS_18TensorIteratorBaseEENKUlvE_clEvENKUlvE1_clEvEUlN3c107complexIdEEE_St5arrayIPcLm2EEEEviT0_T1_) ;  /* 0xfffe9c2004007950 */ /* 0x000fec0003c3ffff */
.L_x_5721:
        /* <DEDUP_REMOVED lines=10> */
.L_x_12082:


//--------------------- .text._ZN2at6native29vectorized_elementwise_kernelILi4EZZZNS0_17log1p_kernel_cudaERNS_18TensorIteratorBaseEENKUlvE_clEvENKUlvE1_clEvEUlN3c107complexIdEEE_St5arrayIPcLm2EEEEviT0_T1_ --------------------------
	.section	.text._ZN2at6native29vectorized_elementwise_kernelILi4EZZZNS0_17log1p_kernel_cudaERNS_18TensorIteratorBaseEENKUlvE_clEvENKUlvE1_clEvEUlN3c107complexIdEEE_St5arrayIPcLm2EEEEviT0_T1_,"ax",@progbits
	.sectioninfo	@"SHI_REGISTERS=62"
	.align	128
        .global         _ZN2at6native29vectorized_elementwise_kernelILi4EZZZNS0_17log1p_kernel_cudaERNS_18TensorIteratorBaseEENKUlvE_clEvENKUlvE1_clEvEUlN3c107complexIdEEE_St5arrayIPcLm2EEEEviT0_T1_
        .type           _ZN2at6native29vectorized_elementwise_kernelILi4EZZZNS0_17log1p_kernel_cudaERNS_18TensorIteratorBaseEENKUlvE_clEvENKUlvE1_clEvEUlN3c107complexIdEEE_St5arrayIPcLm2EEEEviT0_T1_,@function
        .size           _ZN2at6native29vectorized_elementwise_kernelILi4EZZZNS0_17log1p_kernel_cudaERNS_18TensorIteratorBaseEENKUlvE_clEvENKUlvE1_clEvEUlN3c107complexIdEEE_St5arrayIPcLm2EEEEviT0_T1_,(.L_x_12083 - _ZN2at6native29vectorized_elementwise_kernelILi4EZZZNS0_17log1p_kernel_cudaERNS_18TensorIteratorBaseEENKUlvE_clEvENKUlvE1_clEvEUlN3c107complexIdEEE_St5arrayIPcLm2EEEEviT0_T1_)
        .other          _ZN2at6native29vectorized_elementwise_kernelILi4EZZZNS0_17log1p_kernel_cudaERNS_18TensorIteratorBaseEENKUlvE_clEvENKUlvE1_clEvEUlN3c107complexIdEEE_St5arrayIPcLm2EEEEviT0_T1_,@"STO_CUDA_ENTRY STV_DEFAULT"
_ZN2at6native29vectorized_elementwise_kernelILi4EZZZNS0_17log1p_kernel_cudaERNS_18TensorIteratorBaseEENKUlvE_clEvENKUlvE1_clEvEUlN3c107complexIdEEE_St5arrayIPcLm2EEEEviT0_T1_:
.text._ZN2at6native29vectorized_elementwise_kernelILi4EZZZNS0_17log1p_kernel_cudaERNS_18TensorIteratorBaseEENKUlvE_clEvENKUlvE1_clEvEUlN3c107complexIdEEE_St5arrayIPcLm2EEEEviT0_T1_:
        /* <DEDUP_REMOVED lines=53> */
[----:B-----5:R-:W-:Y:S05]  /*0350*/  CALL.REL.NOINC `($__internal_11_$__cuda_sm20_div_rn_f64_full) ;  /* 0x00015a1000007944 */ /* 0x020fea0003c00000 */
[----:B------:R-:W-:Y:S02]  /*0360*/  IMAD.MOV.U32 R4, RZ, RZ, R2 ;  /* 0x000000ffff047224 */ /* 0x000fe400078e0002 */
[----:B------:R-:W-:Y:S02]  /*0370*/  IMAD.MOV.U32 R5, RZ, RZ, R3 ;  /* 0x000000ffff057224 */ /* 0x000fe400078e0003 */
.L_x_5726:
[----:B------:R-:W-:Y:S05]  /*0380*/  BSYNC B2 ;  /* 0x0000000000027941 */ /* 0x000fea0003800000 */
.L_x_5725:
        /* <DEDUP_REMOVED lines=40> */
.L_x_5724:
[----:B0-----:R-:W-:-:S04]  /*0610*/  ISETP.GE.AND P0, PT, R41, RZ, PT ;  /* 0x000000ff2900720c */ /* 0x001fc80003f06270 */
[----:B------:R-:W-:Y:S02]  /*0620*/  FSEL R4, RZ, 3.37028055040000000000e+12, P0 ;  /* 0x54442d18ff047808 */ /* 0x000fe40000000000 */
[----:B------:R-:W-:Y:S02]  /*0630*/  FSEL R5, RZ, 2.1426990032196044922, P0 ;  /* 0x400921fbff057808 */ /* 0x000fe40000000000 */
.L_x_5727:
[----:B------:R-:W-:Y:S05]  /*0640*/  BSYNC B1 ;  /* 0x0000000000017941 */ /* 0x000fea0003800000 */
.L_x_5723:
        /* <DEDUP_REMOVED lines=145> */
.L_x_5729:
        /* <DEDUP_REMOVED lines=64> */
.L_x_5732:
        /* <DEDUP_REMOVED lines=8> */
.L_x_5731:
        /* <DEDUP_REMOVED lines=21> */
[----:B-----5:R-:W-:Y:S05]  /*1530*/  CALL.REL.NOINC `($__internal_11_$__cuda_sm20_div_rn_f64_full) ;  /* 0x0001483000007944 */ /* 0x020fea0003c00000 */
.L_x_5734:
[----:B------:R-:W-:Y:S05]  /*1540*/  BSYNC B2 ;  /* 0x0000000000027941 */ /* 0x000fea0003800000 */
.L_x_5733:
        /* <DEDUP_REMOVED lines=16> */
.L_x_5730:
[----:B------:R-:W-:Y:S05]  /*1650*/  BSYNC B1 ;  /* 0x0000000000017941 */ /* 0x000fea0003800000 */
.L_x_5728:
        /* <DEDUP_REMOVED lines=29> */
[----:B-1----:R-:W-:Y:S05]  /*1830*/  CALL.REL.NOINC `($__internal_11_$__cuda_sm20_div_rn_f64_full) ;  /* 0x0001453000007944 */ /* 0x002fea0003c00000 */
[----:B------:R-:W-:Y:S02]  /*1840*/  IMAD.MOV.U32 R4, RZ, RZ, R2 ;  /* 0x000000ffff047224 */ /* 0x000fe400078e0002 */
[----:B------:R-:W-:Y:S02]  /*1850*/  IMAD.MOV.U32 R5, RZ, RZ, R3 ;  /* 0x000000ffff057224 */ /* 0x000fe400078e0003 */
.L_x_5738:
[----:B------:R-:W-:Y:S05]  /*1860*/  BSYNC B2 ;  /* 0x0000000000027941 */ /* 0x000fea0003800000 */
.L_x_5737:
        /* <DEDUP_REMOVED lines=40> */
.L_x_5736:
[----:B------:R-:W-:-:S04]  /*1af0*/  ISETP.GE.AND P0, PT, R41, RZ, PT ;  /* 0x000000ff2900720c */ /* 0x000fc80003f06270 */
[----:B------:R-:W-:Y:S02]  /*1b00*/  FSEL R4, RZ, 3.37028055040000000000e+12, P0 ;  /* 0x54442d18ff047808 */ /* 0x000fe40000000000 */
[----:B------:R-:W-:Y:S02]  /*1b10*/  FSEL R5, RZ, 2.1426990032196044922, P0 ;  /* 0x400921fbff057808 */ /* 0x000fe40000000000 */
.L_x_5739:
[----:B------:R-:W-:Y:S05]  /*1b20*/  BSYNC B1 ;  /* 0x0000000000017941 */ /* 0x000fea0003800000 */
.L_x_5735:
        /* <DEDUP_REMOVED lines=143> */
.L_x_5741:
        /* <DEDUP_REMOVED lines=64> */
.L_x_5744:
        /* <DEDUP_REMOVED lines=8> */
.L_x_5743:
        /* <DEDUP_REMOVED lines=22> */
.L_x_5746:
[----:B------:R-:W-:Y:S05]  /*2a00*/  BSYNC B2 ;  /* 0x0000000000027941 */ /* 0x000fea0003800000 */
.L_x_5745:
        /* <DEDUP_REMOVED lines=16> */
.L_x_5742:
[----:B------:R-:W-:Y:S05]  /*2b10*/  BSYNC B1 ;  /* 0x0000000000017941 */ /* 0x000fea0003800000 */
.L_x_5740:
        /* <DEDUP_REMOVED lines=27> */
[----:B-12---:R-:W-:Y:S05]  /*2cd0*/  CALL.REL.NOINC `($__internal_11_$__cuda_sm20_div_rn_f64_full) ;  /* 0x0001309000007944 */ /* 0x006fea0003c00000 */
[----:B------:R-:W-:Y:S02]  /*2ce0*/  IMAD.MOV.U32 R44, RZ, RZ, R2 ;  /* 0x000000ffff2c7224 */ /* 0x000fe400078e0002 */
[----:B------:R-:W-:Y:S02]  /*2cf0*/  IMAD.MOV.U32 R45, RZ, RZ, R3 ;  /* 0x000000ffff2d7224 */ /* 0x000fe400078e0003 */
.L_x_5750:
[----:B------:R-:W-:Y:S05]  /*2d00*/  BSYNC B2 ;  /* 0x0000000000027941 */ /* 0x000fea0003800000 */
.L_x_5749:
        /* <DEDUP_REMOVED lines=40> */
.L_x_5748:
[----:B------:R-:W-:-:S04]  /*2f90*/  ISETP.GE.AND P0, PT, R7, RZ, PT ;  /* 0x000000ff0700720c */ /* 0x000fc80003f06270 */
[----:B------:R-:W-:Y:S02]  /*2fa0*/  FSEL R4, RZ, 3.37028055040000000000e+12, P0 ;  /* 0x54442d18ff047808 */ /* 0x000fe40000000000 */
[----:B------:R-:W-:Y:S02]  /*2fb0*/  FSEL R5, RZ, 2.1426990032196044922, P0 ;  /* 0x400921fbff057808 */ /* 0x000fe40000000000 */
.L_x_5751:
[----:B------:R-:W-:Y:S05]  /*2fc0*/  BSYNC B1 ;  /* 0x0000000000017941 */ /* 0x000fea0003800000 */
.L_x_5747:
        /* <DEDUP_REMOVED lines=143> */
.L_x_5753:
        /* <DEDUP_REMOVED lines=64> */
.L_x_5756:
        /* <DEDUP_REMOVED lines=8> */
.L_x_5755:
        /* <DEDUP_REMOVED lines=19> */
[----:B-12---:R-:W-:Y:S05]  /*3e70*/  CALL.REL.NOINC `($__internal_11_$__cuda_sm20_div_rn_f64_full) ;  /* 0x00011ef000007944 */ /* 0x006fea0003c00000 */
[----:B------:R-:W-:Y:S02]  /*3e80*/  IMAD.MOV.U32 R4, RZ, RZ, R2 ;  /* 0x000000ffff047224 */ /* 0x000fe400078e0002 */
[----:B------:R-:W-:Y:S02]  /*3e90*/  IMAD.MOV.U32 R5, RZ, RZ, R3 ;  /* 0x000000ffff057224 */ /* 0x000fe400078e0003 */
.L_x_5758:
[----:B------:R-:W-:Y:S05]  /*3ea0*/  BSYNC B2 ;  /* 0x0000000000027941 */ /* 0x000fea0003800000 */
.L_x_5757:
        /* <DEDUP_REMOVED lines=16> */
.L_x_5754:
[----:B------:R-:W-:Y:S05]  /*3fb0*/  BSYNC B1 ;  /* 0x0000000000017941 */ /* 0x000fea0003800000 */
.L_x_5752:
        /* <DEDUP_REMOVED lines=27> */
[----:B-123--:R-:W-:Y:S05]  /*4170*/  CALL.REL.NOINC `($__internal_11_$__cuda_sm20_div_rn_f64_full) ;  /* 0x00011bf000007944 */ /* 0x00efea0003c00000 */
[----:B------:R-:W-:Y:S02]  /*4180*/  IMAD.MOV.U32 R44, RZ, RZ, R2 ;  /* 0x000000ffff2c7224 */ /* 0x000fe400078e0002 */
[----:B------:R-:W-:Y:S02]  /*4190*/  IMAD.MOV.U32 R45, RZ, RZ, R3 ;  /* 0x000000ffff2d7224 */ /* 0x000fe400078e0003 */
.L_x_5762:
[----:B------:R-:W-:Y:S05]  /*41a0*/  BSYNC B2 ;  /* 0x0000000000027941 */ /* 0x000fea0003800000 */
.L_x_5761:
        /* <DEDUP_REMOVED lines=40> */
.L_x_5760:
[----:B------:R-:W-:-:S04]  /*4430*/  ISETP.GE.AND P0, PT, R31, RZ, PT ;  /* 0x000000ff1f00720c */ /* 0x000fc80003f06270 */
[----:B------:R-:W-:Y:S02]  /*4440*/  FSEL R56, RZ, 3.37028055040000000000e+12, P0 ;  /* 0x54442d18ff387808 */ /* 0x000fe40000000000 */
[----:B------:R-:W-:Y:S02]  /*4450*/  FSEL R57, RZ, 2.1426990032196044922, P0 ;  /* 0x400921fbff397808 */ /* 0x000fe40000000000 */
.L_x_5763:
[----:B------:R-:W-:Y:S05]  /*4460*/  BSYNC B1 ;  /* 0x0000000000017941 */ /* 0x000fea0003800000 */
.L_x_5759:
        /* <DEDUP_REMOVED lines=143> */
.L_x_5765:
        /* <DEDUP_REMOVED lines=64> */
.L_x_5768:
        /* <DEDUP_REMOVED lines=8> */
.L_x_5767:
        /* <DEDUP_REMOVED lines=19> */
[----:B-123--:R-:W-:Y:S05]  /*5310*/  CALL.REL.NOINC `($__internal_11_$__cuda_sm20_div_rn_f64_full) ;  /* 0x00010a5000007944 */ /* 0x00efea0003c00000 */
[----:B------:R-:W-:Y:S02]  /*5320*/  IMAD.MOV.U32 R4, RZ, RZ, R2 ;  /* 0x000000ffff047224 */ /* 0x000fe400078e0002 */
[----:B------:R-:W-:Y:S02]  /*5330*/  IMAD.MOV.U32 R5, RZ, RZ, R3 ;  /* 0x000000ffff057224 */ /* 0x000fe400078e0003 */
.L_x_5770:
[----:B------:R-:W-:Y:S05]  /*5340*/  BSYNC B2 ;  /* 0x0000000000027941 */ /* 0x000fea0003800000 */
.L_x_5769:
        /* <DEDUP_REMOVED lines=16> */
.L_x_5766:
[----:B------:R-:W-:Y:S05]  /*5450*/  BSYNC B1 ;  /* 0x0000000000017941 */ /* 0x000fea0003800000 */
.L_x_5764:
        /* <DEDUP_REMOVED lines=27> */
[----:B-1234-:R-:W-:Y:S05]  /*5610*/  CALL.REL.NOINC `($__internal_11_$__cuda_sm20_div_rn_f64_full) ;  /* 0x0001075000007944 */ /* 0x01efea0003c00000 */
[----:B------:R-:W-:Y:S02]  /*5620*/  IMAD.MOV.U32 R44, RZ, RZ, R2 ;  /* 0x000000ffff2c7224 */ /* 0x000fe400078e0002 */
[----:B------:R-:W-:Y:S02]  /*5630*/  IMAD.MOV.U32 R45, RZ, RZ, R3 ;  /* 0x000000ffff2d7224 */ /* 0x000fe400078e0003 */
.L_x_5774:
[----:B------:R-:W-:Y:S05]  /*5640*/  BSYNC B2 ;  /* 0x0000000000027941 */ /* 0x000fea0003800000 */
.L_x_5773:
        /* <DEDUP_REMOVED lines=40> */
.L_x_5772:
[----:B------:R-:W-:-:S04]  /*58d0*/  ISETP.GE.AND P0, PT, R27, RZ, PT ;  /* 0x000000ff1b00720c */ /* 0x000fc80003f06270 */
[----:B------:R-:W-:Y:S02]  /*58e0*/  FSEL R56, RZ, 3.37028055040000000000e+12, P0 ;  /* 0x54442d18ff387808 */ /* 0x000fe40000000000 */
[----:B------:R-:W-:Y:S02]  /*58f0*/  FSEL R57, RZ, 2.1426990032196044922, P0 ;  /* 0x400921fbff397808 */ /* 0x000fe40000000000 */
.L_x_5775:
[----:B------:R-:W-:Y:S05]  /*5900*/  BSYNC B1 ;  /* 0x0000000000017941 */ /* 0x000fea0003800000 */
.L_x_5771:
        /* <DEDUP_REMOVED lines=145> */
.L_x_5777:
        /* <DEDUP_REMOVED lines=64> */
.L_x_5780:
        /* <DEDUP_REMOVED lines=8> */
.L_x_5779:
        /* <DEDUP_REMOVED lines=22> */
.L_x_5782:
[----:B------:R-:W-:Y:S05]  /*6800*/  BSYNC B2 ;  /* 0x0000000000027941 */ /* 0x000fea0003800000 */
.L_x_5781:
        /* <DEDUP_REMOVED lines=16> */
.L_x_5778:
[----:B------:R-:W-:Y:S05]  /*6910*/  BSYNC B1 ;  /* 0x0000000000017941 */ /* 0x000fea0003800000 */
.L_x_5776:
        /* <DEDUP_REMOVED lines=30> */
.L_x_5786:
[----:B------:R-:W-:Y:S05]  /*6b00*/  BSYNC B2 ;  /* 0x0000000000027941 */ /* 0x000fea0003800000 */
.L_x_5785:
        /* <DEDUP_REMOVED lines=40> */
.L_x_5784:
[----:B------:R-:W-:-:S04]  /*6d90*/  ISETP.GE.AND P0, PT, R23, RZ, PT ;  /* 0x000000ff1700720c */ /* 0x000fc80003f06270 */
[----:B------:R-:W-:Y:S02]  /*6da0*/  FSEL R56, RZ, 3.37028055040000000000e+12, P0 ;  /* 0x54442d18ff387808 */ /* 0x000fe40000000000 */
[----:B------:R-:W-:Y:S02]  /*6db0*/  FSEL R57, RZ, 2.1426990032196044922, P0 ;  /* 0x400921fbff397808 */ /* 0x000fe40000000000 */
.L_x_5787:
[----:B------:R-:W-:Y:S05]  /*6dc0*/  BSYNC B1 ;  /* 0x0000000000017941 */ /* 0x000fea0003800000 */
.L_x_5783:
        /* <DEDUP_REMOVED lines=146> */
.L_x_5789:
        /* <DEDUP_REMOVED lines=64> */
.L_x_5792:
        /* <DEDUP_REMOVED lines=8> */
.L_x_5791:
        /* <DEDUP_REMOVED lines=22> */
.L_x_5794:
[----:B------:R-:W-:Y:S05]  /*7cd0*/  BSYNC B2 ;  /* 0x0000000000027941 */ /* 0x000fea0003800000 */
.L_x_5793:
        /* <DEDUP_REMOVED lines=16> */
.L_x_5790:
[----:B------:R-:W-:Y:S05]  /*7de0*/  BSYNC B1 ;  /* 0x0000000000017941 */ /* 0x000fea0003800000 */
.L_x_5788:
        /* <DEDUP_REMOVED lines=30> */
.L_x_5798:
[----:B------:R-:W-:Y:S05]  /*7fd0*/  BSYNC B2 ;  /* 0x0000000000027941 */ /* 0x000fea0003800000 */
.L_x_5797:
        /* <DEDUP_REMOVED lines=40> */
.L_x_5796:
[----:B------:R-:W-:-:S04]  /*8260*/  ISETP.GE.AND P0, PT, R19, RZ, PT ;  /* 0x000000ff1300720c */ /* 0x000fc80003f06270 */
[----:B------:R-:W-:Y:S02]  /*8270*/  FSEL R56, RZ, 3.37028055040000000000e+12, P0 ;  /* 0x54442d18ff387808 */ /* 0x000fe40000000000 */
[----:B------:R-:W-:Y:S02]  /*8280*/  FSEL R57, RZ, 2.1426990032196044922, P0 ;  /* 0x400921fbff397808 */ /* 0x000fe40000000000 */
.L_x_5799:
[----:B------:R-:W-:Y:S05]  /*8290*/  BSYNC B1 ;  /* 0x0000000000017941 */ /* 0x000fea0003800000 */
.L_x_5795:
        /* <DEDUP_REMOVED lines=147> */
.L_x_5801:
        /* <DEDUP_REMOVED lines=64> */
.L_x_5804:
        /* <DEDUP_REMOVED lines=8> */
.L_x_5803:
        /* <DEDUP_REMOVED lines=22> */
.L_x_5806:
[----:B------:R-:W-:Y:S05]  /*91b0*/  BSYNC B2 ;  /* 0x0000000000027941 */ /* 0x000fea0003800000 */
.L_x_5805:
        /* <DEDUP_REMOVED lines=16> */
.L_x_5802:
[----:B------:R-:W-:Y:S05]  /*92c0*/  BSYNC B1 ;  /* 0x0000000000017941 */ /* 0x000fea0003800000 */
.L_x_5800:
        /* <DEDUP_REMOVED lines=30> */
.L_x_5810:
[----:B------:R-:W-:Y:S05]  /*94b0*/  BSYNC B2 ;  /* 0x0000000000027941 */ /* 0x000fea0003800000 */
.L_x_5809:
        /* <DEDUP_REMOVED lines=40> */
.L_x_5808:
[----:B------:R-:W-:-:S04]  /*9740*/  ISETP.GE.AND P0, PT, R15, RZ, PT ;  /* 0x000000ff0f00720c */ /* 0x000fc80003f06270 */
[----:B------:R-:W-:Y:S02]  /*9750*/  FSEL R56, RZ, 3.37028055040000000000e+12, P0 ;  /* 0x54442d18ff387808 */ /* 0x000fe40000000000 */
[----:B------:R-:W-:Y:S02]  /*9760*/  FSEL R57, RZ, 2.1426990032196044922, P0 ;  /* 0x400921fbff397808 */ /* 0x000fe40000000000 */
.L_x_5811:
[----:B------:R-:W-:Y:S05]  /*9770*/  BSYNC B1 ;  /* 0x0000000000017941 */ /* 0x000fea0003800000 */
.L_x_5807:
        /* <DEDUP_REMOVED lines=147> */
.L_x_5813:
        /* <DEDUP_REMOVED lines=64> */
.L_x_5816:
        /* <DEDUP_REMOVED lines=8> */
.L_x_5815:
        /* <DEDUP_REMOVED lines=22> */
.L_x_5818:
[----:B------:R-:W-:Y:S05]  /*a690*/  BSYNC B2 ;  /* 0x0000000000027941 */ /* 0x000fea0003800000 */
.L_x_5817:
        /* <DEDUP_REMOVED lines=16> */
.L_x_5814:
[----:B------:R-:W-:Y:S05]  /*a7a0*/  BSYNC B1 ;  /* 0x0000000000017941 */ /* 0x000fea0003800000 */
.L_x_5812:
        /* <DEDUP_REMOVED lines=31> */
.L_x_5722:
        /* <DEDUP_REMOVED lines=99> */
[----:B------:R-:W-:Y:S05]  /*afd0*/  CALL.REL.NOINC `($__internal_11_$__cuda_sm20_div_rn_f64_full) ;  /* 0x0000ad9000007944 */ /* 0x000fea0003c00000 */
.L_x_5824:
[----:B------:R-:W-:Y:S05]  /*afe0*/  BSYNC B3 ;  /* 0x0000000000037941 */ /* 0x000fea0003800000 */
.L_x_5823:
        /* <DEDUP_REMOVED lines=40> */
.L_x_5822:
[----:B------:R-:W-:-:S04]  /*b270*/  ISETP.GE.AND P0, PT, R7, RZ, PT ;  /* 0x000000ff0700720c */ /* 0x000fc80003f06270 */
[----:B------:R-:W-:Y:S02]  /*b280*/  FSEL R18, RZ, 3.37028055040000000000e+12, P0 ;  /* 0x54442d18ff127808 */ /* 0x000fe40000000000 */
[----:B------:R-:W-:Y:S02]  /*b290*/  FSEL R19, RZ, 2.1426990032196044922, P0 ;  /* 0x400921fbff137808 */ /* 0x000fe40000000000 */
.L_x_5825:
[----:B------:R-:W-:Y:S05]  /*b2a0*/  BSYNC B2 ;  /* 0x0000000000027941 */ /* 0x000fea0003800000 */
.L_x_5821:
        /* <DEDUP_REMOVED lines=147> */
.L_x_5826:
        /* <DEDUP_REMOVED lines=71> */
.L_x_5828:
        /* <DEDUP_REMOVED lines=22> */
.L_x_5830:
[----:B------:R-:W-:Y:S05]  /*c1b0*/  BSYNC B2 ;  /* 0x0000000000027941 */ /* 0x000fea0003800000 */
.L_x_5829:
        /* <DEDUP_REMOVED lines=17> */
.L_x_5827:
[----:B------:R-:W-:Y:S02]  /*c2d0*/  IMAD.MOV.U32 R16, RZ, RZ, R20 ;  /* 0x000000ffff107224 */ /* 0x000fe400078e0014 */
[----:B------:R-:W-:Y:S02]  /*c2e0*/  IMAD.MOV.U32 R17, RZ, RZ, R21 ;  /* 0x000000ffff117224 */ /* 0x000fe400078e0015 */
.L_x_5820:
[----:B------:R-:W-:Y:S05]  /*c2f0*/  BSYNC B1 ;  /* 0x0000000000017941 */ /* 0x000fea0003800000 */
.L_x_5819:
        /* <DEDUP_REMOVED lines=38> */
[----:B-1----:R-:W-:Y:S05]  /*c560*/  CALL.REL.NOINC `($__internal_11_$__cuda_sm20_div_rn_f64_full) ;  /* 0x0000980000007944 */ /* 0x002fea0003c00000 */
.L_x_5836:
[----:B------:R-:W-:Y:S05]  /*c570*/  BSYNC B3 ;  /* 0x0000000000037941 */ /* 0x000fea0003800000 */
.L_x_5835:
        /* <DEDUP_REMOVED lines=40> */
.L_x_5834:
[----:B------:R-:W-:-:S04]  /*c800*/  ISETP.GE.AND P0, PT, R7, RZ, PT ;  /* 0x000000ff0700720c */ /* 0x000fc80003f06270 */
[----:B------:R-:W-:Y:S02]  /*c810*/  FSEL R22, RZ, 3.37028055040000000000e+12, P0 ;  /* 0x54442d18ff167808 */ /* 0x000fe40000000000 */
[----:B------:R-:W-:Y:S02]  /*c820*/  FSEL R23, RZ, 2.1426990032196044922, P0 ;  /* 0x400921fbff177808 */ /* 0x000fe40000000000 */
.L_x_5837:
[----:B------:R-:W-:Y:S05]  /*c830*/  BSYNC B2 ;  /* 0x0000000000027941 */ /* 0x000fea0003800000 */
.L_x_5833:
        /* <DEDUP_REMOVED lines=147> */
.L_x_5838:
        /* <DEDUP_REMOVED lines=71> */
.L_x_5840:
        /* <DEDUP_REMOVED lines=22> */
.L_x_5842:
[----:B------:R-:W-:Y:S05]  /*d740*/  BSYNC B2 ;  /* 0x0000000000027941 */ /* 0x000fea0003800000 */
.L_x_5841:
        /* <DEDUP_REMOVED lines=17> */
.L_x_5839:
[----:B------:R-:W-:Y:S02]  /*d860*/  IMAD.MOV.U32 R20, RZ, RZ, R24 ;  /* 0x000000ffff147224 */ /* 0x000fe400078e0018 */
[----:B------:R-:W-:Y:S02]  /*d870*/  IMAD.MOV.U32 R21, RZ, RZ, R25 ;  /* 0x000000ffff157224 */ /* 0x000fe400078e0019 */
.L_x_5832:
[----:B------:R-:W-:Y:S05]  /*d880*/  BSYNC B1 ;  /* 0x0000000000017941 */ /* 0x000fea0003800000 */
.L_x_5831:
        /* <DEDUP_REMOVED lines=38> */
[----:B-12---:R-:W-:Y:S05]  /*daf0*/  CALL.REL.NOINC `($__internal_11_$__cuda_sm20_div_rn_f64_full) ;  /* 0x0000827000007944 */ /* 0x006fea0003c00000 */
.L_x_5848:
[----:B------:R-:W-:Y:S05]  /*db00*/  BSYNC B3 ;  /* 0x0000000000037941 */ /* 0x000fea0003800000 */
.L_x_5847:
        /* <DEDUP_REMOVED lines=40> */
.L_x_5846:
[----:B------:R-:W-:-:S04]  /*dd90*/  ISETP.GE.AND P0, PT, R7, RZ, PT ;  /* 0x000000ff0700720c */ /* 0x000fc80003f06270 */
[----:B------:R-:W-:Y:S02]  /*dda0*/  FSEL R26, RZ, 3.37028055040000000000e+12, P0 ;  /* 0x54442d18ff1a7808 */ /* 0x000fe40000000000 */
[----:B------:R-:W-:Y:S02]  /*ddb0*/  FSEL R27, RZ, 2.1426990032196044922, P0 ;  /* 0x400921fbff1b7808 */ /* 0x000fe40000000000 */
.L_x_5849:
[----:B------:R-:W-:Y:S05]  /*ddc0*/  BSYNC B2 ;  /* 0x0000000000027941 */ /* 0x000fea0003800000 */
.L_x_5845:
        /* <DEDUP_REMOVED lines=147> */
.L_x_5850:
        /* <DEDUP_REMOVED lines=71> */
.L_x_5852:
        /* <DEDUP_REMOVED lines=22> */
.L_x_5854:
[----:B------:R-:W-:Y:S05]  /*ecd0*/  BSYNC B2 ;  /* 0x0000000000027941 */ /* 0x000fea0003800000 */
.L_x_5853:
        /* <DEDUP_REMOVED lines=17> */
.L_x_5851:
[----:B------:R-:W-:Y:S02]  /*edf0*/  IMAD.MOV.U32 R24, RZ, RZ, R28 ;  /* 0x000000ffff187224 */ /* 0x000fe400078e001c */
[----:B------:R-:W-:Y:S02]  /*ee00*/  IMAD.MOV.U32 R25, RZ, RZ, R29 ;  /* 0x000000ffff197224 */ /* 0x000fe400078e001d */
.L_x_5844:
[----:B------:R-:W-:Y:S05]  /*ee10*/  BSYNC B1 ;  /* 0x0000000000017941 */ /* 0x000fea0003800000 */
.L_x_5843:
        /* <DEDUP_REMOVED lines=38> */
[----:B-123--:R-:W-:Y:S05]  /*f080*/  CALL.REL.NOINC `($__internal_11_$__cuda_sm20_div_rn_f64_full) ;  /* 0x00006ce000007944 */ /* 0x00efea0003c00000 */
.L_x_5860:
[----:B------:R-:W-:Y:S05]  /*f090*/  BSYNC B3 ;  /* 0x0000000000037941 */ /* 0x000fea0003800000 */
.L_x_5859:
        /* <DEDUP_REMOVED lines=40> */
.L_x_5858:
[----:B------:R-:W-:-:S04]  /*f320*/  ISETP.GE.AND P0, PT, R7, RZ, PT ;  /* 0x000000ff0700720c */ /* 0x000fc80003f06270 */
[----:B------:R-:W-:Y:S02]  /*f330*/  FSEL R30, RZ, 3.37028055040000000000e+12, P0 ;  /* 0x54442d18ff1e7808 */ /* 0x000fe40000000000 */
[----:B------:R-:W-:Y:S02]  /*f340*/  FSEL R31, RZ, 2.1426990032196044922, P0 ;  /* 0x400921fbff1f7808 */ /* 0x000fe40000000000 */
.L_x_5861:
[----:B------:R-:W-:Y:S05]  /*f350*/  BSYNC B2 ;  /* 0x0000000000027941 */ /* 0x000fea0003800000 */
.L_x_5857:
        /* <DEDUP_REMOVED lines=147> */
.L_x_5862:
        /* <DEDUP_REMOVED lines=71> */
.L_x_5864:
        /* <DEDUP_REMOVED lines=22> */
.L_x_5866:
[----:B------:R-:W-:Y:S05]  /*10260*/  BSYNC B2 ;  /* 0x0000000000027941 */ /* 0x000fea0003800000 */
.L_x_5865:
        /* <DEDUP_REMOVED lines=17> */
.L_x_5863:
[----:B------:R-:W-:Y:S02]  /*10380*/  IMAD.MOV.U32 R28, RZ, RZ, R32 ;  /* 0x000000ffff1c7224 */ /* 0x000fe400078e0020 */
[----:B------:R-:W-:Y:S02]  /*10390*/  IMAD.MOV.U32 R29, RZ, RZ, R33 ;  /* 0x000000ffff1d7224 */ /* 0x000fe400078e0021 */
.L_x_5856:
[----:B------:R-:W-:Y:S05]  /*103a0*/  BSYNC B1 ;  /* 0x0000000000017941 */ /* 0x000fea0003800000 */
.L_x_5855:
        /* <DEDUP_REMOVED lines=38> */
[----:B-1234-:R-:W-:Y:S05]  /*10610*/  CALL.REL.NOINC `($__internal_11_$__cuda_sm20_div_rn_f64_full) ;  /* 0x0000575000007944 */ /* 0x01efea0003c00000 */
.L_x_5872:
[----:B------:R-:W-:Y:S05]  /*10620*/  BSYNC B3 ;  /* 0x0000000000037941 */ /* 0x000fea0003800000 */
.L_x_5871:
        /* <DEDUP_REMOVED lines=40> */
.L_x_5870:
[----:B------:R-:W-:-:S04]  /*108b0*/  ISETP.GE.AND P0, PT, R7, RZ, PT ;  /* 0x000000ff0700720c */ /* 0x000fc80003f06270 */
[----:B------:R-:W-:Y:S02]  /*108c0*/  FSEL R34, RZ, 3.37028055040000000000e+12, P0 ;  /* 0x54442d18ff227808 */ /* 0x000fe40000000000 */
[----:B------:R-:W-:Y:S02]  /*108d0*/  FSEL R35, RZ, 2.1426990032196044922, P0 ;  /* 0x400921fbff237808 */ /* 0x000fe40000000000 */
.L_x_5873:
[----:B------:R-:W-:Y:S05]  /*108e0*/  BSYNC B2 ;  /* 0x0000000000027941 */ /* 0x000fea0003800000 */
.L_x_5869:
        /* <DEDUP_REMOVED lines=147> */
.L_x_5874:
        /* <DEDUP_REMOVED lines=71> */
.L_x_5876:
        /* <DEDUP_REMOVED lines=22> */
.L_x_5878:
[----:B------:R-:W-:Y:S05]  /*117f0*/  BSYNC B2 ;  /* 0x0000000000027941 */ /* 0x000fea0003800000 */
.L_x_5877:
        /* <DEDUP_REMOVED lines=17> */
.L_x_5875:
[----:B------:R-:W-:Y:S02]  /*11910*/  IMAD.MOV.U32 R32, RZ, RZ, R36 ;  /* 0x000000ffff207224 */ /* 0x000fe400078e0024 */
[----:B------:R-:W-:Y:S02]  /*11920*/  IMAD.MOV.U32 R33, RZ, RZ, R37 ;  /* 0x000000ffff217224 */ /* 0x000fe400078e0025 */
.L_x_5868:
[----:B------:R-:W-:Y:S05]  /*11930*/  BSYNC B1 ;  /* 0x0000000000017941 */ /* 0x000fea0003800000 */
.L_x_5867:
        /* <DEDUP_REMOVED lines=39> */
.L_x_5884:
[----:B------:R-:W-:Y:S05]  /*11bb0*/  BSYNC B3 ;  /* 0x0000000000037941 */ /* 0x000fea0003800000 */
.L_x_5883:
        /* <DEDUP_REMOVED lines=40> */
.L_x_5882:
[----:B------:R-:W-:-:S04]  /*11e40*/  ISETP.GE.AND P0, PT, R7, RZ, PT ;  /* 0x000000ff0700720c */ /* 0x000fc80003f06270 */
[----:B------:R-:W-:Y:S02]  /*11e50*/  FSEL R38, RZ, 3.37028055040000000000e+12, P0 ;  /* 0x54442d18ff267808 */ /* 0x000fe40000000000 */
[----:B------:R-:W-:Y:S02]  /*11e60*/  FSEL R39, RZ, 2.1426990032196044922, P0 ;  /* 0x400921fbff277808 */ /* 0x000fe40000000000 */
.L_x_5885:
[----:B------:R-:W-:Y:S05]  /*11e70*/  BSYNC B2 ;  /* 0x0000000000027941 */ /* 0x000fea0003800000 */
.L_x_5881:
        /* <DEDUP_REMOVED lines=147> */
.L_x_5886:
        /* <DEDUP_REMOVED lines=71> */
.L_x_5888:
        /* <DEDUP_REMOVED lines=22> */
.L_x_5890:
[----:B------:R-:W-:Y:S05]  /*12d80*/  BSYNC B2 ;  /* 0x0000000000027941 */ /* 0x000fea0003800000 */
.L_x_5889:
        /* <DEDUP_REMOVED lines=17> */
.L_x_5887:
[----:B------:R-:W-:Y:S02]  /*12ea0*/  IMAD.MOV.U32 R36, RZ, RZ, R40 ;  /* 0x000000ffff247224 */ /* 0x000fe400078e0028 */
[----:B------:R-:W-:Y:S02]  /*12eb0*/  IMAD.MOV.U32 R37, RZ, RZ, R41 ;  /* 0x000000ffff257224 */ /* 0x000fe400078e0029 */
.L_x_5880:
[----:B------:R-:W-:Y:S05]  /*12ec0*/  BSYNC B1 ;  /* 0x0000000000017941 */ /* 0x000fea0003800000 */
.L_x_5879:
        /* <DEDUP_REMOVED lines=37> */
[----:B-1234-:R-:W-:Y:S05]  /*13120*/  CALL.REL.NOINC `($__internal_11_$__cuda_sm20_div_rn_f64_full) ;  /* 0x00002c4000007944 */ /* 0x01efea0003c00000 */
[----:B------:R-:W-:Y:S02]  /*13130*/  IMAD.MOV.U32 R4, RZ, RZ, R2 ;  /* 0x000000ffff047224 */ /* 0x000fe400078e0002 */
[----:B------:R-:W-:Y:S02]  /*13140*/  IMAD.MOV.U32 R5, RZ, RZ, R3 ;  /* 0x000000ffff057224 */ /* 0x000fe400078e0003 */
.L_x_5896:
[----:B------:R-:W-:Y:S05]  /*13150*/  BSYNC B3 ;  /* 0x0000000000037941 */ /* 0x000fea0003800000 */
.L_x_5895:
        /* <DEDUP_REMOVED lines=40> */
.L_x_5894:
[----:B------:R-:W-:-:S04]  /*133e0*/  ISETP.GE.AND P0, PT, R43, RZ, PT ;  /* 0x000000ff2b00720c */ /* 0x000fc80003f06270 */
[----:B------:R-:W-:Y:S02]  /*133f0*/  FSEL R4, RZ, 3.37028055040000000000e+12, P0 ;  /* 0x54442d18ff047808 */ /* 0x000fe40000000000 */
[----:B------:R-:W-:Y:S02]  /*13400*/  FSEL R5, RZ, 2.1426990032196044922, P0 ;  /* 0x400921fbff057808 */ /* 0x000fe40000000000 */
.L_x_5897:
[----:B------:R-:W-:Y:S05]  /*13410*/  BSYNC B2 ;  /* 0x0000000000027941 */ /* 0x000fea0003800000 */
.L_x_5893:
        /* <DEDUP_REMOVED lines=144> */
.L_x_5898:
        /* <DEDUP_REMOVED lines=71> */
.L_x_5900:
        /* <DEDUP_REMOVED lines=22> */
.L_x_5902:
[----:B------:R-:W-:Y:S05]  /*142f0*/  BSYNC B2 ;  /* 0x0000000000027941 */ /* 0x000fea0003800000 */
.L_x_5901:
        /* <DEDUP_REMOVED lines=17> */
.L_x_5899:
[----:B------:R-:W-:Y:S02]  /*14410*/  IMAD.MOV.U32 R40, RZ, RZ, R8 ;  /* 0x000000ffff287224 */ /* 0x000fe400078e0008 */
[----:B------:R-:W-:Y:S02]  /*14420*/  IMAD.MOV.U32 R41, RZ, RZ, R9 ;  /* 0x000000ffff297224 */ /* 0x000fe400078e0009 */
.L_x_5892:
[----:B------:R-:W-:Y:S05]  /*14430*/  BSYNC B1 ;  /* 0x0000000000017941 */ /* 0x000fea0003800000 */
.L_x_5891:
        /* <DEDUP_REMOVED lines=38> */
.L_x_5908:
[----:B------:R-:W-:Y:S05]  /*146a0*/  BSYNC B3 ;  /* 0x0000000000037941 */ /* 0x000fea0003800000 */
.L_x_5907:
        /* <DEDUP_REMOVED lines=40> */
.L_x_5906:
[----:B------:R-:W-:-:S04]  /*14930*/  ISETP.GE.AND P0, PT, R7, RZ, PT ;  /* 0x000000ff0700720c */ /* 0x000fc80003f06270 */
[----:B------:R-:W-:Y:S02]  /*14940*/  FSEL R4, RZ, 3.37028055040000000000e+12, P0 ;  /* 0x54442d18ff047808 */ /* 0x000fe40000000000 */
[----:B------:R-:W-:Y:S02]  /*14950*/  FSEL R5, RZ, 2.1426990032196044922, P0 ;  /* 0x400921fbff057808 */ /* 0x000fe40000000000 */
.L_x_5909:
[----:B------:R-:W-:Y:S05]  /*14960*/  BSYNC B2 ;  /* 0x0000000000027941 */ /* 0x000fea0003800000 */
.L_x_5905:
        /* <DEDUP_REMOVED lines=145> */
.L_x_5910:
        /* <DEDUP_REMOVED lines=71> */
.L_x_5912:
        /* <DEDUP_REMOVED lines=22> */
.L_x_5914:
[----:B------:R-:W-:Y:S05]  /*15850*/  BSYNC B2 ;  /* 0x0000000000027941 */ /* 0x000fea0003800000 */
.L_x_5913:
        /* <DEDUP_REMOVED lines=17> */
.L_x_5911:
[----:B------:R-:W-:Y:S02]  /*15970*/  IMAD.MOV.U32 R4, RZ, RZ, R12 ;  /* 0x000000ffff047224 */ /* 0x000fe400078e000c */
[----:B------:R-:W-:Y:S02]  /*15980*/  IMAD.MOV.U32 R5, RZ, RZ, R13 ;  /* 0x000000ffff057224 */ /* 0x000fe400078e000d */
.L_x_5904:
[----:B------:R-:W-:Y:S05]  /*15990*/  BSYNC B1 ;  /* 0x0000000000017941 */ /* 0x000fea0003800000 */
.L_x_5903:
        /* <DEDUP_REMOVED lines=23> */
.L_x_5917:
[----:B------:R-:W-:-:S13]  /*15b10*/  ISETP.GE.AND P0, PT, R0, UR4, PT ;  /* 0x0000000400007c0c */ /* 0x000fda000bf06270 */
[----:B------:R-:W-:Y:S05]  /*15b20*/  @P0 BRA `(.L_x_5919) ;  /* 0x000000c000000947 */ /* 0x000fea0003800000 */
[C---:B-1----:R-:W-:Y:S01]  /*15b30*/  IADD3 R2, R0.reuse, UR6, RZ ;  /* 0x0000000600027c10 */ /* 0x042fe2000fffe0ff */
[----:B------:R-:W-:Y:S01]  /*15b40*/  IMAD.MOV.U32 R3, RZ, RZ, 0x10 ;  /* 0x00000010ff037424 */ /* 0x000fe200078e00ff */
[----:B------:R-:W-:-:S03]  /*15b50*/  IADD3 R0, R0, 0x80, RZ ;  /* 0x0000008000007810 */ /* 0x000fc60007ffe0ff */
[----:B------:R-:W-:-:S05]  /*15b60*/  IMAD.WIDE.U32 R2, R2, R3, c[0x0][0x168] ;  /* 0x00005a0002027625 */ /* 0x000fca00078e0003 */
[----:B----4-:R1:W-:Y:S02]  /*15b70*/  STG.E.128 [R2.64], R28 ;  /* 0x0000001c02007986 */ /* 0x0103e4000c101d08 */
.L_x_5918:
[----:B------:R-:W-:-:S13]  /*15b80*/  ISETP.GE.AND P0, PT, R0, UR4, PT ;  /* 0x0000000400007c0c */ /* 0x000fda000bf06270 */
[----:B------:R-:W-:Y:S05]  /*15b90*/  @P0 BRA `(.L_x_5920) ;  /* 0x000000d000000947 */ /* 0x000fea0003800000 */
[C---:B-1----:R-:W-:Y:S01]  /*15ba0*/  IADD3 R2, R0.reuse, UR6, RZ ;  /* 0x0000000600027c10 */ /* 0x042fe2000fffe0ff */
[----:B------:R-:W-:Y:S01]  /*15bb0*/  IMAD.MOV.U32 R3, RZ, RZ, 0x10 ;  /* 0x00000010ff037424 */ /* 0x000fe200078e00ff */
[----:B------:R-:W-:-:S03]  /*15bc0*/  IADD3 R0, R0, 0x80, RZ ;  /* 0x0000008000007810 */ /* 0x000fc60007ffe0ff */
[----:B------:R-:W-:-:S05]  /*15bd0*/  IMAD.WIDE.U32 R2, R2, R3, c[0x0][0x168] ;  /* 0x00005a0002027625 */ /* 0x000fca00078e0003 */
[----:B----4-:R1:W-:Y:S02]  /*15be0*/  STG.E.128 [R2.64], R32 ;  /* 0x0000002002007986 */ /* 0x0103e4000c101d08 */
.L_x_5919:
        /* <DEDUP_REMOVED lines=8> */
.L_x_5920:
[----:B------:R-:W-:Y:S05]  /*15c70*/  BSYNC B1 ;  /* 0x0000000000017941 */ /* 0x000fea0003800000 */
.L_x_5916:
[----:B------:R-:W-:-:S13]  /*15c80*/  ISETP.GE.AND P0, PT, R0, UR4, PT ;  /* 0x0000000400007c0c */ /* 0x000fda000bf06270 */
[C---:B-1----:R-:W-:Y:S01]  /*15c90*/  @!P0 IADD3 R2, R0.reuse, UR6, RZ ;  /* 0x0000000600028c10 */ /* 0x042fe2000fffe0ff */
[----:B------:R-:W-:Y:S01]  /*15ca0*/  @!P0 IMAD.MOV.U32 R3, RZ, RZ, 0x10 ;  /* 0x00000010ff038424 */ /* 0x000fe200078e00ff */
[----:B------:R-:W-:-:S03]  /*15cb0*/  @!P0 IADD3 R0, R0, 0x80, RZ ;  /* 0x0000008000008810 */ /* 0x000fc60007ffe0ff */
[----:B------:R-:W-:-:S05]  /*15cc0*/  @!P0 IMAD.WIDE.U32 R2, R2, R3, c[0x0][0x168] ;  /* 0x00005a0002028625 */ /* 0x000fca00078e0003 */
[----:B----4-:R1:W-:Y:S02]  /*15cd0*/  @!P0 STG.E.128 [R2.64], R40 ;  /* 0x0000002802008986 */ /* 0x0103e4000c101d08 */
.L_x_5921:
[----:B------:R-:W-:Y:S05]  /*15ce0*/  BSYNC B0 ;  /* 0x0000000000007941 */ /* 0x000fea0003800000 */
.L_x_5915:
        /* <DEDUP_REMOVED lines=8> */
        .weak           $__internal_11_$__cuda_sm20_div_rn_f64_full
        .type           $__internal_11_$__cuda_sm20_div_rn_f64_full,@function
        .size           $__internal_11_$__cuda_sm20_div_rn_f64_full,(.L_x_12083 - $__internal_11_$__cuda_sm20_div_rn_f64_full)
$__internal_11_$__cuda_sm20_div_rn_f64_full:
        /* <DEDUP_REMOVED lines=73> */
.L_x_5923:
        /* <DEDUP_REMOVED lines=17> */
.L_x_5926:
[----:B------:R-:W-:Y:S01]  /*16310*/  LOP3.LUT R3, R47, 0x80000, RZ, 0xfc, !PT ;  /* 0x000800002f037812 */ /* 0x000fe200078efcff */
[----:B------:R-:W-:-:S04]  /*16320*/  IMAD.MOV.U32 R58, RZ, RZ, R46 ;  /* 0x000000ffff3a7224 */ /* 0x000fc800078e002e */
[----:B------:R-:W-:Y:S01]  /*16330*/  IMAD.MOV.U32 R59, RZ, RZ, R3 ;  /* 0x000000ffff3b7224 */ /* 0x000fe200078e0003 */
[----:B------:R-:W-:Y:S05]  /*16340*/  BRA `(.L_x_5924) ;  /* 0x0000003000007947 */ /* 0x000fea0003800000 */
.L_x_5925:
[----:B------:R-:W-:Y:S01]  /*16350*/  LOP3.LUT R3, R57, 0x80000, RZ, 0xfc, !PT ;  /* 0x0008000039037812 */ /* 0x000fe200078efcff */
[----:B------:R-:W-:-:S04]  /*16360*/  IMAD.MOV.U32 R58, RZ, RZ, R56 ;  /* 0x000000ffff3a7224 */ /* 0x000fc800078e0038 */
[----:B------:R-:W-:Y:S02]  /*16370*/  IMAD.MOV.U32 R59, RZ, RZ, R3 ;  /* 0x000000ffff3b7224 */ /* 0x000fe400078e0003 */
.L_x_5924:
[----:B------:R-:W-:Y:S05]  /*16380*/  BSYNC B0 ;  /* 0x0000000000007941 */ /* 0x000fea0003800000 */
.L_x_5922:
[----:B------:R-:W-:Y:S02]  /*16390*/  IMAD.MOV.U32 R4, RZ, RZ, R0 ;  /* 0x000000ffff047224 */ /* 0x000fe400078e0000 */
[----:B------:R-:W-:Y:S02]  /*163a0*/  IMAD.MOV.U32 R5, RZ, RZ, 0x0 ;  /* 0x00000000ff057424 */ /* 0x000fe400078e00ff */
[----:B------:R-:W-:Y:S02]  /*163b0*/  IMAD.MOV.U32 R2, RZ, RZ, R58 ;  /* 0x000000ffff027224 */ /* 0x000fe400078e003a */
[----:B------:R-:W-:Y:S01]  /*163c0*/  IMAD.MOV.U32 R3, RZ, RZ, R59 ;  /* 0x000000ffff037224 */ /* 0x000fe200078e003b */
[----:B------:R-:W-:Y:S06]  /*163d0*/  RET.REL.NODEC R4 `(_ZN2at6native29vectorized_elementwise_kernelILi4EZZZNS0_17log1p_kernel_cudaERNS_18TensorIteratorBaseEENKUlvE_clEvENKUlvE1_clEvEUlN3c107complexIdEEE_St5arrayIPcLm2EEEEviT0_T1_) ;  /* 0xfffe9c2004007950 */ /* 0x000fec0003c3ffff */
.L_x_5927:
        /* <DEDUP_REMOVED lines=10> */
.L_x_12083:


//--------------------- .text._ZN2at6native29vectorized_elementwise_kernelILi8EZZZNS0_17log1p_kernel_cudaERNS_18TensorIteratorBaseEENKUlvE_clEvENKUlvE1_clEvEUlN3c107complexIdEEE_St5arrayIPcLm2EEEEviT0_T1_ --------------------------
	.section	.text._ZN2at6native29vectorized_elementwise_kernelILi8EZZZNS0_17log1p_kernel_cudaERNS_18TensorIteratorBaseEENKUlvE_clEvENKUlvE1_clEvEUlN3c107complexIdEEE_St5arrayIPcLm2EEEEviT0_T1_,"ax",@progbits
	.sectioninfo	@"SHI_REGISTERS=4"
	.align	128
        .global         _ZN2at6native29vectorized_elementwise_kernelILi8EZZZNS0_17log1p_kernel_cudaERNS_18TensorIteratorBaseEENKUlvE_clEvENKUlvE1_clEvEUlN3c107complexIdEEE_St5arrayIPcLm2EEEEviT0_T1_
        .type           _ZN2at6native29vectorized_elementwise_kernelILi8EZZZNS0_17log1p_kernel_cudaERNS_18TensorIteratorBaseEENKUlvE_clEvENKUlvE1_clEvEUlN3c107complexIdEEE_St5arrayIPcLm2EEEEviT0_T1_,@function
        .size           _ZN2at6native29vectorized_elementwise_kernelILi8EZZZNS0_17log1p_kernel_cudaERNS_18TensorIteratorBaseEENKUlvE_clEvENKUlvE1_clEvEUlN3c107complexIdEEE_St5arrayIPcLm2EEEEviT0_T1_,(.L_x_12145 - _ZN2at6native29vectorized_elementwise_kernelILi8EZZZNS0_17log1p_kernel_cudaERNS_18TensorIteratorBaseEENKUlvE_clEvENKUlvE1_clEvEUlN3c107complexIdEEE_St5arrayIPcLm2EEEEviT0_T1_)
        .other          _ZN2at6native29vectorized_elementwise_kernelILi8EZZZNS0_17log1p_kernel_cudaERNS_18TensorIteratorBaseEENKUlvE_clEvENKUlvE1_clEvEUlN3c107complexIdEEE_St5arrayIPcLm2EEEEviT0_T1_,@"STO_CUDA_ENTRY STV_DEFAULT"
_ZN2at6native29vectorized_elementwise_kernelILi8EZZZNS0_17log1p_kernel_cudaERNS_18TensorIteratorBaseEENKUlvE_clEvENKUlvE1_clEvEUlN3c107complexIdEEE_St5arrayIPcLm2EEEEviT0_T1_:
.text._ZN2at6native29vectorized_elementwise_kernelILi8EZZZNS0_17log1p_kernel_cudaERNS_18TensorIteratorBaseEENKUlvE_clEvENKUlvE1_clEvEUlN3c107complexIdEEE_St5arrayIPcLm2EEEEviT0_T1_:
[----:B------:R-:W-:Y:S02]  /*0000*/  MOV R1, c[0x0][0x28] ;  /* 0x00000a0000017a02 */ /* 0x000fe40000000f00 */
[----:B------:R-:W-:Y:S05]  /*0010*/  EXIT ;  /* 0x000000000000794d */ /* 0x000fea0003800000 */
.L_x_5928:
        /* <DEDUP_REMOVED lines=14> */
.L_x_12145:


//--------------------- .text._ZN2at6native18elementwise_kernelILi128ELi4EZNS0_15gpu_kernel_implIZZZNS0_17log1p_kernel_cudaERNS_18TensorIteratorBaseEENKUlvE_clEvENKUlvE0_clEvEUlfE_EEvS4_RKT_EUliE_EEviT1_ --------------------------
	.section	.text._ZN2at6native18elementwise_kernelILi128ELi4EZNS0_15gpu_kernel_implIZZZNS0_17log1p_kernel_cudaERNS_18TensorIteratorBaseEENKUlvE_clEvENKUlvE0_clEvEUlfE_EEvS4_RKT_EUliE_EEviT1_,"ax",@progbits
	.sectioninfo	@"SHI_REGISTERS=26"
	.align	128
        .global         _ZN2at6native18elementwise_kernelILi128ELi4EZNS0_15gpu_kernel_implIZZZNS0_17log1p_kernel_cudaERNS_18TensorIteratorBaseEENKUlvE_clEvENKUlvE0_clEvEUlfE_EEvS4_RKT_EUliE_EEviT1_
        .type           _ZN2at6native18elementwise_kernelILi128ELi4EZNS0_15gpu_kernel_implIZZZNS0_17log1p_kernel_cudaERNS_18TensorIteratorBaseEENKUlvE_clEvENKUlvE0_clEvEUlfE_EEvS4_RKT_EUliE_EEviT1_,@function
        .size           _ZN2at6native18elementwise_kernelILi128ELi4EZNS0_15gpu_kernel_implIZZZNS0_17log1p_kernel_cudaERNS_18TensorIteratorBaseEENKUlvE_clEvENKUlvE0_clEvEUlfE_EEvS4_RKT_EUliE_EEviT1_,(.L_x_12146 - _ZN2at6native18elementwise_kernelILi128ELi4EZNS0_15gpu_kernel_implIZZZNS0_17log1p_kernel_cudaERNS_18TensorIteratorBaseEENKUlvE_clEvENKUlvE0_clEvEUlfE_EEvS4_RKT_EUliE_EEviT1_)
        .other          _ZN2at6native18elementwise_kernelILi128ELi4EZNS0_15gpu_kernel_implIZZZNS0_17log1p_kernel_cudaERNS_18TensorIteratorBaseEENKUlvE_clEvENKUlvE0_clEvEUlfE_EEvS4_RKT_EUliE_EEviT1_,@"STO_CUDA_ENTRY STV_DEFAULT"
_ZN2at6native18elementwise_kernelILi128ELi4EZNS0_15gpu_kernel_implIZZZNS0_17log1p_kernel_cudaERNS_18TensorIteratorBaseEENKUlvE_clEvENKUlvE0_clEvEUlfE_EEvS4_RKT_EUliE_EEviT1_:
.text._ZN2at6native18elementwise_kernelILi128ELi4EZNS0_15gpu_kernel_implIZZZNS0_17log1p_kernel_cudaERNS_18TensorIteratorBaseEENKUlvE_clEvENKUlvE0_clEvEUlfE_EEvS4_RKT_EUliE_EEviT1_:
        /* <DEDUP_REMOVED lines=238> */
.L_x_5931:
        /* <DEDUP_REMOVED lines=20> */
.L_x_5936:
[----:B------:R-:W2:Y:S02]  /*1020*/  LDG.E.U8 R0, [R2.64] ;  /* 0x0000002402007981 */ /* 0x000ea4000c1e1100 */
[----:B--2---:R-:W0:Y:S01]  /*1030*/  I2F.U16 R0, R0 ;  /* 0x0000000000007306 */ /* 0x004e220000101000 */
[----:B------:R-:W-:Y:S05]  /*1040*/  BRA `(.L_x_5938) ;  /* 0x00000ca000007947 */ /* 0x000fea0003800000 */
.L_x_5935:
        /* <DEDUP_REMOVED lines=9> */
.L_x_5940:
[----:B------:R-:W2:Y:S02]  /*10e0*/  LDG.E R0, [R2.64] ;  /* 0x0000002402007981 */ /* 0x000ea4000c1e1900 */
[----:B--2---:R-:W0:Y:S01]  /*10f0*/  I2F R0, R0 ;  /* 0x0000000000007306 */ /* 0x004e220000201400 */
[----:B------:R-:W-:Y:S05]  /*1100*/  BRA `(.L_x_5938) ;  /* 0x00000be000007947 */ /* 0x000fea0003800000 */
.L_x_5939:
[----:B------:R-:W2:Y:S02]  /*1110*/  LDG.E.U16 R0, [R2.64] ;  /* 0x0000002402007981 */ /* 0x000ea4000c1e1500 */
[----:B--2---:R-:W0:Y:S01]  /*1120*/  I2F.S16 R0, R0 ;  /* 0x0000000000007306 */ /* 0x004e220000101400 */
[----:B------:R-:W-:Y:S05]  /*1130*/  BRA `(.L_x_5938) ;  /* 0x00000bb000007947 */ /* 0x000fea0003800000 */
.L_x_5934:
        /* <DEDUP_REMOVED lines=8> */
.L_x_5942:
[----:B------:R-:W2:Y:S02]  /*11c0*/  LDG.E.U16 R0, [R2.64] ;  /* 0x0000002402007981 */ /* 0x000ea4000c1e1500 */
[----:B--2---:R-:W-:Y:S01]  /*11d0*/  HADD2.F32 R0, -RZ, R0.H0_H0 ;  /* 0x20000000ff007230 */ /* 0x004fe20000004100 */
[----:B------:R-:W-:Y:S05]  /*11e0*/  BRA `(.L_x_5938) ;  /* 0x00000b0000007947 */ /* 0x000fea0003800000 */
.L_x_5941:
        /* <DEDUP_REMOVED lines=8> */
.L_x_5944:
[----:B------:R-:W2:Y:S02]  /*1270*/  LDG.E.U16 R0, [R2.64] ;  /* 0x0000002402007981 */ /* 0x000ea4000c1e1500 */
[----:B--2---:R-:W-:Y:S01]  /*1280*/  HADD2.F32 R0, -RZ, R0.H0_H0 ;  /* 0x20000000ff007230 */ /* 0x004fe20000004100 */
[----:B------:R-:W-:Y:S05]  /*1290*/  BRA `(.L_x_5938) ;  /* 0x00000a5000007947 */ /* 0x000fea0003800000 */
.L_x_5943:
[----:B------:R-:W2:Y:S02]  /*12a0*/  LDG.E.64 R2, [R2.64] ;  /* 0x0000002402027981 */ /* 0x000ea4000c1e1b00 */
[----:B--2---:R-:W0:Y:S01]  /*12b0*/  F2F.F32.F64 R0, R2 ;  /* 0x0000000200007310 */ /* 0x004e220000301000 */
[----:B------:R-:W0:-:S14]  /*12c0*/  DSETP.GEU.AND P0, PT, |R2|, c[0x2][0x0], PT ;  /* 0x008000000200762a */ /* 0x000e1c0003f0e200 */
[----:B0-----:R-:W-:Y:S01]  /*12d0*/  @!P0 FMUL R0, R0, 1.175494350822287508e-38 ;  /* 0x0080000000008820 */ /* 0x001fe20000400000 */
[----:B------:R-:W-:Y:S05]  /*12e0*/  BRA `(.L_x_5938) ;  /* 0x00000a0000007947 */ /* 0x000fea0003800000 */
.L_x_5933:
        /* <DEDUP_REMOVED lines=12> */
.L_x_5947:
[----:B------:R-:W2:Y:S02]  /*13b0*/  LDG.E.64 R2, [R2.64] ;  /* 0x0000002402027981 */ /* 0x000ea4000c1e1b00 */
[----:B--2---:R-:W0:Y:S01]  /*13c0*/  F2F.F32.F64 R0, R2 ;  /* 0x0000000200007310 */ /* 0x004e220000301000 */
[----:B------:R-:W0:-:S14]  /*13d0*/  DSETP.GEU.AND P0, PT, |R2|, c[0x2][0x0], PT ;  /* 0x008000000200762a */ /* 0x000e1c0003f0e200 */
[----:B0-----:R-:W-:Y:S01]  /*13e0*/  @!P0 FMUL R0, R0, 1.175494350822287508e-38 ;  /* 0x0080000000008820 */ /* 0x001fe20000400000 */
[----:B------:R-:W-:Y:S05]  /*13f0*/  BRA `(.L_x_5938) ;  /* 0x000008f000007947 */ /* 0x000fea0003800000 */
.L_x_5946:
        /* <DEDUP_REMOVED lines=26> */
.L_x_5949:
        /* <DEDUP_REMOVED lines=13> */
.L_x_5948:
[----:B------:R-:W2:Y:S02]  /*1670*/  LDG.E.U16 R0, [R2.64] ;  /* 0x0000002402007981 */ /* 0x000ea4000c1e1500 */
[----:B--2---:R-:W-:Y:S01]  /*1680*/  PRMT R0, RZ, 0x5410, R0 ;  /* 0x00005410ff007816 */ /* 0x004fe20000000000 */
[----:B------:R-:W-:Y:S05]  /*1690*/  BRA `(.L_x_5938) ;  /* 0x0000065000007947 */ /* 0x000fea0003800000 */
.L_x_5945:
        /* <DEDUP_REMOVED lines=11> */
.L_x_5952:
        /* <DEDUP_REMOVED lines=20> */
.L_x_5954:
[----:B------:R-:W-:Y:S05]  /*1890*/  BSYNC B0 ;  /* 0x0000000000007941 */ /* 0x000fea0003800000 */
.L_x_5953:
[----:B------:R-:W-:Y:S01]  /*18a0*/  LEA R3, R0, 0x3b800000, 0x17 ;  /* 0x3b80000000037811 */ /* 0x000fe200078eb8ff */
[----:B------:R-:W-:-:S05]  /*18b0*/  IMAD.SHL.U32 R0, R2, 0x100000, RZ ;  /* 0x0010000002007824 */ /* 0x000fca00078e00ff */
[----:B------:R-:W-:Y:S01]  /*18c0*/  LOP3.LUT R0, R3, R0, R4, 0xfe, !PT ;  /* 0x0000000003007212 */ /* 0x000fe200078efe04 */
[----:B------:R-:W-:Y:S05]  /*18d0*/  BRA `(.L_x_5938) ;  /* 0x0000041000007947 */ /* 0x000fea0003800000 */
.L_x_5951:
        /* <DEDUP_REMOVED lines=20> */
.L_x_5956:
[----:B------:R-:W-:Y:S05]  /*1a20*/  BSYNC B0 ;  /* 0x0000000000007941 */ /* 0x000fea0003800000 */
.L_x_5955:
[----:B------:R-:W-:Y:S01]  /*1a30*/  LEA R3, R0, 0x37800000, 0x17 ;  /* 0x3780000000037811 */ /* 0x000fe200078eb8ff */
[----:B------:R-:W-:-:S05]  /*1a40*/  IMAD.SHL.U32 R0, R2, 0x200000, RZ ;  /* 0x0020000002007824 */ /* 0x000fca00078e00ff */
[----:B------:R-:W-:Y:S01]  /*1a50*/  LOP3.LUT R0, R3, R0, R4, 0xfe, !PT ;  /* 0x0000000003007212 */ /* 0x000fe200078efe04 */
[----:B------:R-:W-:Y:S05]  /*1a60*/  BRA `(.L_x_5938) ;  /* 0x0000028000007947 */ /* 0x000fea0003800000 */
.L_x_5950:
        /* <DEDUP_REMOVED lines=14> */
.L_x_5937:
        /* <DEDUP_REMOVED lines=21> */
.L_x_5958:
[----:B------:R-:W2:Y:S02]  /*1ca0*/  LDG.E.64 R2, [R2.64] ;  /* 0x0000002402027981 */ /* 0x000ea4000c1e1b00 */
[----:B--2---:R0:W1:Y:S01]  /*1cb0*/  I2F.U64 R0, R2 ;  /* 0x0000000200007312 */ /* 0x0040620000301000 */
[----:B------:R-:W-:Y:S05]  /*1cc0*/  BRA `(.L_x_5938) ;  /* 0x0000002000007947 */ /* 0x000fea0003800000 */
.L_x_5957:
[----:B------:R-:W2:Y:S02]  /*1cd0*/  LDG.E R0, [R2.64] ;  /* 0x0000002402007981 */ /* 0x000ea4000c1e1900 */
[----:B--2---:R-:W0:Y:S02]  /*1ce0*/  I2F.U32 R0, R0 ;  /* 0x0000000000007306 */ /* 0x004e240000201000 */
.L_x_5938:
[----:B------:R-:W-:Y:S05]  /*1cf0*/  BSYNC B6 ;  /* 0x0000000000067941 */ /* 0x000fea0003800000 */
.L_x_5932:
[C---:B01---5:R-:W-:Y:S01]  /*1d00*/  FADD.FTZ.RZ R2, R0.reuse, 1 ;  /* 0x3f80000000027421 */ /* 0x063fe2000001c000 */
[----:B------:R-:W0:Y:S01]  /*1d10*/  LDC.U8 R6, c[0x0][0x371] ;  /* 0x0000dc40ff067b82 */ /* 0x000e220000000000 */
[----:B------:R-:W-:Y:S01]  /*1d20*/  IMAD.MOV.U32 R5, RZ, RZ, 0x3e800000 ;  /* 0x3e800000ff057424 */ /* 0x000fe200078e00ff */
[----:B------:R-:W-:Y:S01]  /*1d30*/  ISETP.GE.U32.AND P1, PT, R0, 0x7f800000, PT ;  /* 0x7f8000000000780c */ /* 0x000fe20003f26070 */
[----:B------:R-:W-:Y:S01]  /*1d40*/  IMAD.MOV.U32 R7, RZ, RZ, 0x3d39bf78 ;  /* 0x3d39bf78ff077424 */ /* 0x000fe200078e00ff */
[----:B------:R-:W-:Y:S01]  /*1d50*/  IADD3 R2, R2, -0x3f400000, RZ ;  /* 0xc0c0000002027810 */ /* 0x000fe20007ffe0ff */
[----:B------:R-:W-:Y:S03]  /*1d60*/  BSSY B0, `(.L_x_5959) ;  /* 0x000001b000007945 */ /* 0x000fe60003800000 */
[----:B------:R-:W-:-:S04]  /*1d70*/  LOP3.LUT R3, R2, 0xff800000, RZ, 0xc0, !PT ;  /* 0xff80000002037812 */ /* 0x000fc800078ec0ff */
[----:B------:R-:W-:Y:S01]  /*1d80*/  IADD3 R4, -R3, 0x40800000, RZ ;  /* 0x4080000003047810 */ /* 0x000fe20007ffe1ff */
[----:B------:R-:W-:Y:S02]  /*1d90*/  IMAD.IADD R2, R0, 0x1, -R3 ;  /* 0x0000000100027824 */ /* 0x000fe400078e0a03 */
[----:B------:R-:W1:Y:S02]  /*1da0*/  I2F R3, R3 ;  /* 0x0000000300037306 */ /* 0x000e640000201400 */
[----:B------:R-:W-:-:S04]  /*1db0*/  FFMA.FTZ R5, R4, R5, -1 ;  /* 0xbf80000004057423 */ /* 0x000fc80000010005 */
[----:B------:R-:W-:Y:S01]  /*1dc0*/  FADD.FTZ R2, R2, R5 ;  /* 0x0000000502027221 */ /* 0x000fe20000010000 */
[----:B0-----:R-:W-:-:S03]  /*1dd0*/  PRMT R4, R6, 0x9910, RZ ;  /* 0x0000991006047816 */ /* 0x001fc600000000ff */
[----:B------:R-:W-:Y:S01]  /*1de0*/  FFMA.FTZ R5, R2, -R7, 0.10546888411045074463 ;  /* 0x3dd8001202057423 */ /* 0x000fe20000010807 */
[----:B------:R-:W-:-:S03]  /*1df0*/  ISETP.GT.AND P0, PT, R4, 0x9, PT ;  /* 0x000000090400780c */ /* 0x000fc60003f04270 */
        /* <DEDUP_REMOVED lines=9> */
[----:B-1----:R-:W-:-:S04]  /*1e90*/  FMUL.FTZ R2, R3, 1.1920928955078125e-07 ;  /* 0x3400000003027820 */ /* 0x002fc80000410000 */
[----:B------:R-:W-:Y:S01]  /*1ea0*/  FFMA.FTZ R2, R2, 0.69314718246459960938, R5 ;  /* 0x3f31721802027823 */ /* 0x000fe20000010005 */
[----:B------:R-:W-:Y:S05]  /*1eb0*/  @!P1 BRA `(.L_x_5960) ;  /* 0x0000005000009947 */ /* 0x000fea0003800000 */
[C---:B------:R-:W-:Y:S02]  /*1ec0*/  ISETP.GE.AND P1, PT, R0.reuse, -0x407fffff, PT ;  /* 0xbf8000010000780c */ /* 0x040fe40003f26270 */
[----:B------:R-:W-:-:S11]  /*1ed0*/  FSETP.NEU.FTZ.AND P2, PT, R0, RZ, PT ;  /* 0x000000ff0000720b */ /* 0x000fd60003f5d000 */
[----:B------:R-:W-:-:S04]  /*1ee0*/  @P1 IMAD.MOV.U32 R3, RZ, RZ, 0x7f800000 ;  /* 0x7f800000ff031424 */ /* 0x000fc800078e00ff */
[----:B------:R-:W-:-:S05]  /*1ef0*/  @P1 FFMA.FTZ R2, R0, R3, +INF ;  /* 0x7f80000000021423 */ /* 0x000fca0000010003 */
[----:B------:R-:W-:Y:S02]  /*1f00*/  FSEL R2, R2, -RZ, P2 ;  /* 0x800000ff02027208 */ /* 0x000fe40001000000 */
.L_x_5960:
[----:B------:R-:W-:Y:S05]  /*1f10*/  BSYNC B0 ;  /* 0x0000000000007941 */ /* 0x000fea0003800000 */
.L_x_5959:
        /* <DEDUP_REMOVED lines=12> */
.L_x_5964:
[----:B------:R-:W0:Y:S02]  /*1fe0*/  F2I.S64.TRUNC R2, R2 ;  /* 0x0000000200027311 */ /* 0x000e24000020d900 */
[----:B0-----:R-:W-:-:S05]  /*1ff0*/  IMAD.MOV.U32 R5, RZ, RZ, R2 ;  /* 0x000000ffff057224 */ /* 0x001fca00078e0002 */
[----:B------:R0:W-:Y:S01]  /*2000*/  STG.E.U8 [R16.64], R5 ;  /* 0x0000000510007986 */ /* 0x0001e2000c101124 */
[----:B------:R-:W-:Y:S05]  /*2010*/  BRA `(.L_x_5966) ;  /* 0x00000d3000007947 */ /* 0x000fea0003800000 */
.L_x_5963:
        /* <DEDUP_REMOVED lines=9> */
.L_x_5968:
[----:B------:R-:W0:Y:S02]  /*20b0*/  F2I.FTZ.TRUNC.NTZ R3, R2 ;  /* 0x0000000200037305 */ /* 0x000e24000021f100 */
[----:B0-----:R0:W-:Y:S01]  /*20c0*/  STG.E [R16.64], R3 ;  /* 0x0000000310007986 */ /* 0x0011e2000c101924 */
[----:B------:R-:W-:Y:S05]  /*20d0*/  BRA `(.L_x_5966) ;  /* 0x00000c7000007947 */ /* 0x000fea0003800000 */
.L_x_5967:
[----:B------:R-:W0:Y:S02]  /*20e0*/  F2I.FTZ.TRUNC.NTZ R3, R2 ;  /* 0x0000000200037305 */ /* 0x000e24000021f100 */
[----:B0-----:R0:W-:Y:S01]  /*20f0*/  STG.E.U16 [R16.64], R3 ;  /* 0x0000000310007986 */ /* 0x0011e2000c101524 */
[----:B------:R-:W-:Y:S05]  /*2100*/  BRA `(.L_x_5966) ;  /* 0x00000c4000007947 */ /* 0x000fea0003800000 */
.L_x_5962:
        /* <DEDUP_REMOVED lines=8> */
.L_x_5970:
[----:B------:R-:W-:-:S05]  /*2190*/  F2FP.PACK_AB R2, RZ, R2 ;  /* 0x00000002ff02723e */ /* 0x000fca00000000ff */
[----:B------:R0:W-:Y:S01]  /*21a0*/  STG.E.U16 [R16.64], R2 ;  /* 0x0000000210007986 */ /* 0x0001e2000c101524 */
[----:B------:R-:W-:Y:S05]  /*21b0*/  BRA `(.L_x_5966) ;  /* 0x00000b9000007947 */ /* 0x000fea0003800000 */
.L_x_5969:
        /* <DEDUP_REMOVED lines=9> */
.L_x_5972:
[----:B------:R-:W-:-:S04]  /*2250*/  F2FP.PACK_AB R3, RZ, R2 ;  /* 0x00000002ff03723e */ /* 0x000fc800000000ff */
[----:B------:R-:W-:-:S05]  /*2260*/  PRMT R3, R3, 0x5410, RZ ;  /* 0x0000541003037816 */ /* 0x000fca00000000ff */
[----:B------:R0:W-:Y:S01]  /*2270*/  STG.E [R16.64], R3 ;  /* 0x0000000310007986 */ /* 0x0001e2000c101924 */
[----:B------:R-:W-:Y:S05]  /*2280*/  BRA `(.L_x_5966) ;  /* 0x00000ac000007947 */ /* 0x000fea0003800000 */
.L_x_5971:
[----:B------:R-:W-:-:S06]  /*2290*/  FMUL.FTZ R2, R2, 1 ;  /* 0x3f80000002027820 */ /* 0x000fcc0000410000 */
[----:B------:R-:W0:Y:S02]  /*22a0*/  F2F.F64.F32 R2, R2 ;  /* 0x0000000200027310 */ /* 0x000e240000201800 */
[----:B0-----:R0:W-:Y:S01]  /*22b0*/  STG.E.64 [R16.64], R2 ;  /* 0x0000000210007986 */ /* 0x0011e2000c101b24 */
[----:B------:R-:W-:Y:S05]  /*22c0*/  BRA `(.L_x_5966) ;  /* 0x00000a8000007947 */ /* 0x000fea0003800000 */
.L_x_5961:
        /* <DEDUP_REMOVED lines=12> */
.L_x_5975:
[----:B------:R-:W-:Y:S01]  /*2390*/  FMUL.FTZ R4, R2, 1 ;  /* 0x3f80000002047820 */ /* 0x000fe20000410000 */
[----:B------:R-:W-:-:S05]  /*23a0*/  CS2R R6, SRZ ;  /* 0x0000000000067805 */ /* 0x000fca000001ff00 */
[----:B------:R-:W0:Y:S02]  /*23b0*/  F2F.F64.F32 R4, R4 ;  /* 0x0000000400047310 */ /* 0x000e240000201800 */
[----:B0-----:R0:W-:Y:S01]  /*23c0*/  STG.E.128 [R16.64], R4 ;  /* 0x0000000410007986 */ /* 0x0011e2000c101d24 */
[----:B------:R-:W-:Y:S05]  /*23d0*/  BRA `(.L_x_5966) ;  /* 0x0000097000007947 */ /* 0x000fea0003800000 */
.L_x_5974:
        /* <DEDUP_REMOVED lines=20> */
.L_x_5979:
[----:B------:R-:W-:Y:S05]  /*2520*/  BSYNC B0 ;  /* 0x0000000000007941 */ /* 0x000fea0003800000 */
.L_x_5978:
[----:B------:R-:W-:-:S05]  /*2530*/  LOP3.LUT R5, R0, R5, RZ, 0xfc, !PT ;  /* 0x0000000500057212 */ /* 0x000fca00078efcff */
[----:B------:R0:W-:Y:S01]  /*2540*/  STG.E.U8 [R16.64], R5 ;  /* 0x0000000510007986 */ /* 0x0001e2000c101124 */
[----:B------:R-:W-:Y:S05]  /*2550*/  BRA `(.L_x_5966) ;  /* 0x000007f000007947 */ /* 0x000fea0003800000 */
.L_x_5977:
        /* <DEDUP_REMOVED lines=12> */
.L_x_5981:
[----:B------:R-:W-:Y:S01]  /*2620*/  IMAD.MOV.U32 R0, RZ, RZ, 0x7f ;  /* 0x0000007fff007424 */ /* 0x000fe200078e00ff */
[----:B------:R-:W-:-:S04]  /*2630*/  ISETP.GT.U32.AND P0, PT, R4, 0x7f800000, PT ;  /* 0x7f8000000400780c */ /* 0x000fc80003f04070 */
[----:B------:R-:W-:-:S04]  /*2640*/  SEL R0, R0, 0x7c, P0 ;  /* 0x0000007c00007807 */ /* 0x000fc80000000000 */
.L_x_5982:
[----:B------:R-:W-:Y:S05]  /*2650*/  BSYNC B0 ;  /* 0x0000000000007941 */ /* 0x000fea0003800000 */
.L_x_5980:
[----:B------:R-:W-:-:S04]  /*2660*/  LOP3.LUT R2, R2, 0x80000000, RZ, 0xc0, !PT ;  /* 0x8000000002027812 */ /* 0x000fc800078ec0ff */
[----:B------:R-:W-:-:S04]  /*2670*/  SHF.R.U32.HI R3, RZ, 0x18, R2 ;  /* 0x00000018ff037819 */ /* 0x000fc80000011602 */
[----:B------:R-:W-:-:S05]  /*2680*/  LOP3.LUT R3, R0, R3, RZ, 0xfc, !PT ;  /* 0x0000000300037212 */ /* 0x000fca00078efcff */
[----:B------:R0:W-:Y:S01]  /*2690*/  STG.E.U8 [R16.64], R3 ;  /* 0x0000000310007986 */ /* 0x0001e2000c101124 */
[----:B------:R-:W-:Y:S05]  /*26a0*/  BRA `(.L_x_5966) ;  /* 0x000006a000007947 */ /* 0x000fea0003800000 */
.L_x_5976:
[----:B------:R-:W-:-:S05]  /*26b0*/  F2FP.BF16.PACK_AB R2, RZ, R2 ;  /* 0x00000002ff02723e */ /* 0x000fca00000010ff */
[----:B------:R0:W-:Y:S01]  /*26c0*/  STG.E.U16 [R16.64], R2 ;  /* 0x0000000210007986 */ /* 0x0001e2000c101524 */
[----:B------:R-:W-:Y:S05]  /*26d0*/  BRA `(.L_x_5966) ;  /* 0x0000067000007947 */ /* 0x000fea0003800000 */
.L_x_5973:
        /* <DEDUP_REMOVED lines=11> */
.L_x_5985:
        /* <DEDUP_REMOVED lines=16> */
.L_x_5988:
[----:B------:R-:W-:-:S04]  /*2890*/  LOP3.LUT R2, R2, 0x80000000, RZ, 0xc0, !PT ;  /* 0x8000000002027812 */ /* 0x000fc800078ec0ff */
[----:B------:R-:W-:-:S04]  /*28a0*/  SHF.R.U32.HI R3, RZ, 0x18, R2 ;  /* 0x00000018ff037819 */ /* 0x000fc80000011602 */
[----:B------:R-:W-:-:S04]  /*28b0*/  LOP3.LUT R0, R0, R3, RZ, 0xfc, !PT ;  /* 0x0000000300007212 */ /* 0x000fc800078efcff */
[----:B------:R-:W-:Y:S02]  /*28c0*/  PRMT R8, R0, 0x7610, R8 ;  /* 0x0000761000087816 */ /* 0x000fe40000000008 */
.L_x_5987:
[----:B------:R-:W-:Y:S05]  /*28d0*/  BSYNC B0 ;  /* 0x0000000000007941 */ /* 0x000fea0003800000 */
.L_x_5986:
[----:B------:R0:W-:Y:S01]  /*28e0*/  STG.E.U8 [R16.64], R8 ;  /* 0x0000000810007986 */ /* 0x0001e2000c101124 */
[----:B------:R-:W-:Y:S05]  /*28f0*/  BRA `(.L_x_5966) ;  /* 0x0000045000007947 */ /* 0x000fea0003800000 */
.L_x_5984:
        /* <DEDUP_REMOVED lines=16> */
.L_x_5991:
[----:B------:R-:W-:-:S04]  /*2a00*/  LOP3.LUT R2, R2, 0x80000000, RZ, 0xc0, !PT ;  /* 0x8000000002027812 */ /* 0x000fc800078ec0ff */
[----:B------:R-:W-:-:S04]  /*2a10*/  SHF.R.U32.HI R3, RZ, 0x18, R2 ;  /* 0x00000018ff037819 */ /* 0x000fc80000011602 */
[----:B------:R-:W-:-:S04]  /*2a20*/  LOP3.LUT R0, R0, R3, RZ, 0xfc, !PT ;  /* 0x0000000300007212 */ /* 0x000fc800078efcff */
[----:B------:R-:W-:Y:S02]  /*2a30*/  PRMT R8, R0, 0x7610, R8 ;  /* 0x0000761000087816 */ /* 0x000fe40000000008 */
.L_x_5990:
[----:B------:R-:W-:Y:S05]  /*2a40*/  BSYNC B0 ;  /* 0x0000000000007941 */ /* 0x000fea0003800000 */
.L_x_5989:
[----:B------:R0:W-:Y:S01]  /*2a50*/  STG.E.U8 [R16.64], R8 ;  /* 0x0000000810007986 */ /* 0x0001e2000c101124 */
[----:B------:R-:W-:Y:S05]  /*2a60*/  BRA `(.L_x_5966) ;  /* 0x000002e000007947 */ /* 0x000fea0003800000 */
.L_x_5983:
        /* <DEDUP_REMOVED lines=21> */
.L_x_5965:
        /* <DEDUP_REMOVED lines=20> */
.L_x_5993:
[----:B------:R-:W0:Y:S02]  /*2d00*/  F2I.U64.TRUNC R2, R2 ;  /* 0x0000000200027311 */ /* 0x000e24000020d800 */
[----:B0-----:R0:W-:Y:S01]  /*2d10*/  STG.E.64 [R16.64], R2 ;  /* 0x0000000210007986 */ /* 0x0011e2000c101b24 */
[----:B------:R-:W-:Y:S05]  /*2d20*/  BRA `(.L_x_5966) ;  /* 0x0000002000007947 */ /* 0x000fea0003800000 */
.L_x_5992:
[----:B------:R-:W0:Y:S02]  /*2d30*/  F2I.FTZ.U32.TRUNC.NTZ R3, R2 ;  /* 0x0000000200037305 */ /* 0x000e24000021f000 */
[----:B0-----:R0:W-:Y:S02]  /*2d40*/  STG.E [R16.64], R3 ;  /* 0x0000000310007986 */ /* 0x0011e4000c101924 */
.L_x_5966:
[----:B------:R-:W-:-:S05]  /*2d50*/  IMAD R18, R18, 0x200, R23 ;  /* 0x0000020012127824 */ /* 0x000fca00078e0217 */
[----:B------:R-:W-:Y:S02]  /*2d60*/  IADD3 R19, R18, 0x80, RZ ;  /* 0x0000008012137810 */ /* 0x000fe40007ffe0ff */
.L_x_5930:
[----:B------:R-:W-:Y:S05]  /*2d70*/  BSYNC B7 ;  /* 0x0000000000077941 */ /* 0x000fea0003800000 */
.L_x_5929:
        /* <DEDUP_REMOVED lines=231> */
.L_x_5996:
        /* <DEDUP_REMOVED lines=20> */
.L_x_6001:
[----:B------:R-:W2:Y:S02]  /*3d30*/  LDG.E.U8 R0, [R2.64] ;  /* 0x0000002402007981 */ /* 0x000ea4000c1e1100 */
[----:B--2---:R-:W0:Y:S01]  /*3d40*/  I2F.U16 R0, R0 ;  /* 0x0000000000007306 */ /* 0x004e220000101000 */
[----:B------:R-:W-:Y:S05]  /*3d50*/  BRA `(.L_x_6003) ;  /* 0x00000ca000007947 */ /* 0x000fea0003800000 */
.L_x_6000:
        /* <DEDUP_REMOVED lines=9> */
.L_x_6005:
[----:B------:R-:W2:Y:S02]  /*3df0*/  LDG.E R0, [R2.64] ;  /* 0x0000002402007981 */ /* 0x000ea4000c1e1900 */
[----:B--2---:R-:W0:Y:S01]  /*3e00*/  I2F R0, R0 ;  /* 0x0000000000007306 */ /* 0x004e220000201400 */
[----:B------:R-:W-:Y:S05]  /*3e10*/  BRA `(.L_x_6003) ;  /* 0x00000be000007947 */ /* 0x000fea0003800000 */
.L_x_6004:
[----:B------:R-:W2:Y:S02]  /*3e20*/  LDG.E.U16 R0, [R2.64] ;  /* 0x0000002402007981 */ /* 0x000ea4000c1e1500 */
[----:B--2---:R-:W0:Y:S01]  /*3e30*/  I2F.S16 R0, R0 ;  /* 0x0000000000007306 */ /* 0x004e220000101400 */
[----:B------:R-:W-:Y:S05]  /*3e40*/  BRA `(.L_x_6003) ;  /* 0x00000bb000007947 */ /* 0x000fea0003800000 */
.L_x_5999:
        /* <DEDUP_REMOVED lines=8> */
.L_x_6007:
[----:B------:R-:W2:Y:S02]  /*3ed0*/  LDG.E.U16 R0, [R2.64] ;  /* 0x0000002402007981 */ /* 0x000ea4000c1e1500 */
[----:B--2---:R-:W-:Y:S01]  /*3ee0*/  HADD2.F32 R0, -RZ, R0.H0_H0 ;  /* 0x20000000ff007230 */ /* 0x004fe20000004100 */
[----:B------:R-:W-:Y:S05]  /*3ef0*/  BRA `(.L_x_6003) ;  /* 0x00000b0000007947 */ /* 0x000fea0003800000 */
.L_x_6006:
        /* <DEDUP_REMOVED lines=8> */
.L_x_6009:
[----:B------:R-:W2:Y:S02]  /*3f80*/  LDG.E.U16 R0, [R2.64] ;  /* 0x0000002402007981 */ /* 0x000ea4000c1e1500 */
[----:B--2---:R-:W-:Y:S01]  /*3f90*/  HADD2.F32 R0, -RZ, R0.H0_H0 ;  /* 0x20000000ff007230 */ /* 0x004fe20000004100 */
[----:B------:R-:W-:Y:S05]  /*3fa0*/  BRA `(.L_x_6003) ;  /* 0x00000a5000007947 */ /* 0x000fea0003800000 */
.L_x_6008:
[----:B------:R-:W2:Y:S02]  /*3fb0*/  LDG.E.64 R2, [R2.64] ;  /* 0x0000002402027981 */ /* 0x000ea4000c1e1b00 */
[----:B--2---:R-:W0:Y:S01]  /*3fc0*/  F2F.F32.F64 R0, R2 ;  /* 0x0000000200007310 */ /* 0x004e220000301000 */
[----:B------:R-:W0:-:S14]  /*3fd0*/  DSETP.GEU.AND P0, PT, |R2|, c[0x2][0x0], PT ;  /* 0x008000000200762a */ /* 0x000e1c0003f0e200 */
[----:B0-----:R-:W-:Y:S01]  /*3fe0*/  @!P0 FMUL R0, R0, 1.175494350822287508e-38 ;  /* 0x0080000000008820 */ /* 0x001fe20000400000 */
[----:B------:R-:W-:Y:S05]  /*3ff0*/  BRA `(.L_x_6003) ;  /* 0x00000a0000007947 */ /* 0x000fea0003800000 */
.L_x_5998:
        /* <DEDUP_REMOVED lines=12> */
.L_x_6012:
[----:B------:R-:W2:Y:S02]  /*40c0*/  LDG.E.64 R2, [R2.64] ;  /* 0x0000002402027981 */ /* 0x000ea4000c1e1b00 */
[----:B--2---:R-:W0:Y:S01]  /*40d0*/  F2F.F32.F64 R0, R2 ;  /* 0x0000000200007310 */ /* 0x004e220000301000 */
[----:B------:R-:W0:-:S14]  /*40e0*/  DSETP.GEU.AND P0, PT, |R2|, c[0x2][0x0], PT ;  /* 0x008000000200762a */ /* 0x000e1c0003f0e200 */
[----:B0-----:R-:W-:Y:S01]  /*40f0*/  @!P0 FMUL R0, R0, 1.175494350822287508e-38 ;  /* 0x0080000000008820 */ /* 0x001fe20000400000 */
[----:B------:R-:W-:Y:S05]  /*4100*/  BRA `(.L_x_6003) ;  /* 0x000008f000007947 */ /* 0x000fea0003800000 */
.L_x_6011:
        /* <DEDUP_REMOVED lines=26> */
.L_x_6014:
        /* <DEDUP_REMOVED lines=13> */
.L_x_6013:
[----:B------:R-:W2:Y:S02]  /*4380*/  LDG.E.U16 R0, [R2.64] ;  /* 0x0000002402007981 */ /* 0x000ea4000c1e1500 */
[----:B--2---:R-:W-:Y:S01]  /*4390*/  PRMT R0, RZ, 0x5410, R0 ;  /* 0x00005410ff007816 */ /* 0x004fe20000000000 */
[----:B------:R-:W-:Y:S05]  /*43a0*/  BRA `(.L_x_6003) ;  /* 0x0000065000007947 */ /* 0x000fea0003800000 */
.L_x_6010:
        /* <DEDUP_REMOVED lines=11> */
.L_x_6017:
        /* <DEDUP_REMOVED lines=20> */
.L_x_6019:
[----:B------:R-:W-:Y:S05]  /*45a0*/  BSYNC B0 ;  /* 0x0000000000007941 */ /* 0x000fea0003800000 */
.L_x_6018:
[----:B------:R-:W-:Y:S01]  /*45b0*/  LEA R3, R0, 0x3b800000, 0x17 ;  /* 0x3b80000000037811 */ /* 0x000fe200078eb8ff */
[----:B------:R-:W-:-:S05]  /*45c0*/  IMAD.SHL.U32 R0, R2, 0x100000, RZ ;  /* 0x0010000002007824 */ /* 0x000fca00078e00ff */
[----:B------:R-:W-:Y:S01]  /*45d0*/  LOP3.LUT R0, R3, R0, R4, 0xfe, !PT ;  /* 0x0000000003007212 */ /* 0x000fe200078efe04 */
[----:B------:R-:W-:Y:S05]  /*45e0*/  BRA `(.L_x_6003) ;  /* 0x0000041000007947 */ /* 0x000fea0003800000 */
.L_x_6016:
        /* <DEDUP_REMOVED lines=20> */
.L_x_6021:
[----:B------:R-:W-:Y:S05]  /*4730*/  BSYNC B0 ;  /* 0x0000000000007941 */ /* 0x000fea0003800000 */
.L_x_6020:
[----:B------:R-:W-:Y:S01]  /*4740*/  LEA R3, R0, 0x37800000, 0x17 ;  /* 0x3780000000037811 */ /* 0x000fe200078eb8ff */
[----:B------:R-:W-:-:S05]  /*4750*/  IMAD.SHL.U32 R0, R2, 0x200000, RZ ;  /* 0x0020000002007824 */ /* 0x000fca00078e00ff */
[----:B------:R-:W-:Y:S01]  /*4760*/  LOP3.LUT R0, R3, R0, R4, 0xfe, !PT ;  /* 0x0000000003007212 */ /* 0x000fe200078efe04 */
[----:B------:R-:W-:Y:S05]  /*4770*/  BRA `(.L_x_6003) ;  /* 0x0000028000007947 */ /* 0x000fea0003800000 */
.L_x_6015:
        /* <DEDUP_REMOVED lines=14> */
.L_x_6002:
        /* <DEDUP_REMOVED lines=21> */
.L_x_6023:
[----:B------:R-:W2:Y:S02]  /*49b0*/  LDG.E.64 R2, [R2.64] ;  /* 0x0000002402027981 */ /* 0x000ea4000c1e1b00 */
[----:B--2---:R0:W1:Y:S01]  /*49c0*/  I2F.U64 R0, R2 ;  /* 0x0000000200007312 */ /* 0x0040620000301000 */
[----:B------:R-:W-:Y:S05]  /*49d0*/  BRA `(.L_x_6003) ;  /* 0x0000002000007947 */ /* 0x000fea0003800000 */
.L_x_6022:
[----:B------:R-:W2:Y:S02]  /*49e0*/  LDG.E R0, [R2.64] ;  /* 0x0000002402007981 */ /* 0x000ea4000c1e1900 */
[----:B--2---:R-:W0:Y:S02]  /*49f0*/  I2F.U32 R0, R0 ;  /* 0x0000000000007306 */ /* 0x004e240000201000 */
.L_x_6003:
[----:B------:R-:W-:Y:S05]  /*4a00*/  BSYNC B6 ;  /* 0x0000000000067941 */ /* 0x000fea0003800000 */
.L_x_5997:
        /* <DEDUP_REMOVED lines=33> */
.L_x_6025:
[----:B------:R-:W-:Y:S05]  /*4c20*/  BSYNC B0 ;  /* 0x0000000000007941 */ /* 0x000fea0003800000 */
.L_x_6024:
        /* <DEDUP_REMOVED lines=12> */
.L_x_6029:
[----:B------:R-:W0:Y:S02]  /*4cf0*/  F2I.S64.TRUNC R2, R2 ;  /* 0x0000000200027311 */ /* 0x000e24000020d900 */
[----:B0-----:R-:W-:-:S05]  /*4d00*/  IMAD.MOV.U32 R5, RZ, RZ, R2 ;  /* 0x000000ffff057224 */ /* 0x001fca00078e0002 */
[----:B------:R0:W-:Y:S01]  /*4d10*/  STG.E.U8 [R16.64], R5 ;  /* 0x0000000510007986 */ /* 0x0001e2000c101124 */
[----:B------:R-:W-:Y:S05]  /*4d20*/  BRA `(.L_x_6031) ;  /* 0x00000d3000007947 */ /* 0x000fea0003800000 */
.L_x_6028:
        /* <DEDUP_REMOVED lines=9> */
.L_x_6033:
[----:B------:R-:W0:Y:S02]  /*4dc0*/  F2I.FTZ.TRUNC.NTZ R3, R2 ;  /* 0x0000000200037305 */ /* 0x000e24000021f100 */
[----:B0-----:R0:W-:Y:S01]  /*4dd0*/  STG.E [R16.64], R3 ;  /* 0x0000000310007986 */ /* 0x0011e2000c101924 */
[----:B------:R-:W-:Y:S05]  /*4de0*/  BRA `(.L_x_6031) ;  /* 0x00000c7000007947 */ /* 0x000fea0003800000 */
.L_x_6032:
[----:B------:R-:W0:Y:S02]  /*4df0*/  F2I.FTZ.TRUNC.NTZ R3, R2 ;  /* 0x0000000200037305 */ /* 0x000e24000021f100 */
[----:B0-----:R0:W-:Y:S01]  /*4e00*/  STG.E.U16 [R16.64], R3 ;  /* 0x0000000310007986 */ /* 0x0011e2000c101524 */
[----:B------:R-:W-:Y:S05]  /*4e10*/  BRA `(.L_x_6031) ;  /* 0x00000c4000007947 */ /* 0x000fea0003800000 */
.L_x_6027:
        /* <DEDUP_REMOVED lines=8> */
.L_x_6035:
[----:B------:R-:W-:-:S05]  /*4ea0*/  F2FP.PACK_AB R2, RZ, R2 ;  /* 0x00000002ff02723e */ /* 0x000fca00000000ff */
[----:B------:R0:W-:Y:S01]  /*4eb0*/  STG.E.U16 [R16.64], R2 ;  /* 0x0000000210007986 */ /* 0x0001e2000c101524 */
[----:B------:R-:W-:Y:S05]  /*4ec0*/  BRA `(.L_x_6031) ;  /* 0x00000b9000007947 */ /* 0x000fea0003800000 */
.L_x_6034:
        /* <DEDUP_REMOVED lines=9> */
.L_x_6037:
[----:B------:R-:W-:-:S04]  /*4f60*/  F2FP.PACK_AB R3, RZ, R2 ;  /* 0x00000002ff03723e */ /* 0x000fc800000000ff */
[----:B------:R-:W-:-:S05]  /*4f70*/  PRMT R3, R3, 0x5410, RZ ;  /* 0x0000541003037816 */ /* 0x000fca00000000ff */
[----:B------:R0:W-:Y:S01]  /*4f80*/  STG.E [R16.64], R3 ;  /* 0x0000000310007986 */ /* 0x0001e2000c101924 */
[----:B------:R-:W-:Y:S05]  /*4f90*/  BRA `(.L_x_6031) ;  /* 0x00000ac000007947 */ /* 0x000fea0003800000 */
.L_x_6036:
[----:B------:R-:W-:-:S06]  /*4fa0*/  FMUL.FTZ R2, R2, 1 ;  /* 0x3f80000002027820 */ /* 0x000fcc0000410000 */
[----:B------:R-:W0:Y:S02]  /*4fb0*/  F2F.F64.F32 R2, R2 ;  /* 0x0000000200027310 */ /* 0x000e240000201800 */
[----:B0-----:R0:W-:Y:S01]  /*4fc0*/  STG.E.64 [R16.64], R2 ;  /* 0x0000000210007986 */ /* 0x0011e2000c101b24 */
[----:B------:R-:W-:Y:S05]  /*4fd0*/  BRA `(.L_x_6031) ;  /* 0x00000a8000007947 */ /* 0x000fea0003800000 */
.L_x_6026:
        /* <DEDUP_REMOVED lines=12> */
.L_x_6040:
[----:B------:R-:W-:Y:S01]  /*50a0*/  FMUL.FTZ R4, R2, 1 ;  /* 0x3f80000002047820 */ /* 0x000fe20000410000 */
[----:B------:R-:W-:-:S05]  /*50b0*/  CS2R R6, SRZ ;  /* 0x0000000000067805 */ /* 0x000fca000001ff00 */
[----:B------:R-:W0:Y:S02]  /*50c0*/  F2F.F64.F32 R4, R4 ;  /* 0x0000000400047310 */ /* 0x000e240000201800 */
[----:B0-----:R0:W-:Y:S01]  /*50d0*/  STG.E.128 [R16.64], R4 ;  /* 0x0000000410007986 */ /* 0x0011e2000c101d24 */
[----:B------:R-:W-:Y:S05]  /*50e0*/  BRA `(.L_x_6031) ;  /* 0x0000097000007947 */ /* 0x000fea0003800000 */
.L_x_6039:
        /* <DEDUP_REMOVED lines=20> */
.L_x_6044:
[----:B------:R-:W-:Y:S05]  /*5230*/  BSYNC B0 ;  /* 0x0000000000007941 */ /* 0x000fea0003800000 */
.L_x_6043:
[----:B------:R-:W-:-:S05]  /*5240*/  LOP3.LUT R5, R0, R5, RZ, 0xfc, !PT ;  /* 0x0000000500057212 */ /* 0x000fca00078efcff */
[----:B------:R0:W-:Y:S01]  /*5250*/  STG.E.U8 [R16.64], R5 ;  /* 0x0000000510007986 */ /* 0x0001e2000c101124 */
[----:B------:R-:W-:Y:S05]  /*5260*/  BRA `(.L_x_6031) ;  /* 0x000007f000007947 */ /* 0x000fea0003800000 */
.L_x_6042:
        /* <DEDUP_REMOVED lines=12> */
.L_x_6046:
[----:B------:R-:W-:Y:S01]  /*5330*/  IMAD.MOV.U32 R0, RZ, RZ, 0x7f ;  /* 0x0000007fff007424 */ /* 0x000fe200078e00ff */
[----:B------:R-:W-:-:S04]  /*5340*/  ISETP.GT.U32.AND P0, PT, R4, 0x7f800000, PT ;  /* 0x7f8000000400780c */ /* 0x000fc80003f04070 */
[----:B------:R-:W-:-:S04]  /*5350*/  SEL R0, R0, 0x7c, P0 ;  /* 0x0000007c00007807 */ /* 0x000fc80000000000 */
.L_x_6047:
[----:B------:R-:W-:Y:S05]  /*5360*/  BSYNC B0 ;  /* 0x0000000000007941 */ /* 0x000fea0003800000 */
.L_x_6045:
[----:B------:R-:W-:-:S04]  /*5370*/  LOP3.LUT R2, R2, 0x80000000, RZ, 0xc0, !PT ;  /* 0x8000000002027812 */ /* 0x000fc800078ec0ff */
[----:B------:R-:W-:-:S04]  /*5380*/  SHF.R.U32.HI R3, RZ, 0x18, R2 ;  /* 0x00000018ff037819 */ /* 0x000fc80000011602 */
[----:B------:R-:W-:-:S05]  /*5390*/  LOP3.LUT R3, R0, R3, RZ, 0xfc, !PT ;  /* 0x0000000300037212 */ /* 0x000fca00078efcff */
[----:B------:R0:W-:Y:S01]  /*53a0*/  STG.E.U8 [R16.64], R3 ;  /* 0x0000000310007986 */ /* 0x0001e2000c101124 */
[----:B------:R-:W-:Y:S05]  /*53b0*/  BRA `(.L_x_6031) ;  /* 0x000006a000007947 */ /* 0x000fea0003800000 */
.L_x_6041:
[----:B------:R-:W-:-:S05]  /*53c0*/  F2FP.BF16.PACK_AB R2, RZ, R2 ;  /* 0x00000002ff02723e */ /* 0x000fca00000010ff */
[----:B------:R0:W-:Y:S01]  /*53d0*/  STG.E.U16 [R16.64], R2 ;  /* 0x0000000210007986 */ /* 0x0001e2000c101524 */
[----:B------:R-:W-:Y:S05]  /*53e0*/  BRA `(.L_x_6031) ;  /* 0x0000067000007947 */ /* 0x000fea0003800000 */
.L_x_6038:
        /* <DEDUP_REMOVED lines=11> */
.L_x_6050:
        /* <DEDUP_REMOVED lines=16> */
.L_x_6053:
[----:B------:R-:W-:-:S04]  /*55a0*/  LOP3.LUT R2, R2, 0x80000000, RZ, 0xc0, !PT ;  /* 0x8000000002027812 */ /* 0x000fc800078ec0ff */
[----:B------:R-:W-:-:S04]  /*55b0*/  SHF.R.U32.HI R3, RZ, 0x18, R2 ;  /* 0x00000018ff037819 */ /* 0x000fc80000011602 */
[----:B------:R-:W-:-:S04]  /*55c0*/  LOP3.LUT R0, R0, R3, RZ, 0xfc, !PT ;  /* 0x0000000300007212 */ /* 0x000fc800078efcff */
[----:B------:R-:W-:Y:S02]  /*55d0*/  PRMT R8, R0, 0x7610, R8 ;  /* 0x0000761000087816 */ /* 0x000fe40000000008 */
.L_x_6052:
[----:B------:R-:W-:Y:S05]  /*55e0*/  BSYNC B0 ;  /* 0x0000000000007941 */ /* 0x000fea0003800000 */
.L_x_6051:
[----:B------:R0:W-:Y:S01]  /*55f0*/  STG.E.U8 [R16.64], R8 ;  /* 0x0000000810007986 */ /* 0x0001e2000c101124 */
[----:B------:R-:W-:Y:S05]  /*5600*/  BRA `(.L_x_6031) ;  /* 0x0000045000007947 */ /* 0x000fea0003800000 */
.L_x_6049:
        /* <DEDUP_REMOVED lines=16> */
.L_x_6056:
[----:B------:R-:W-:-:S04]  /*5710*/  LOP3.LUT R2, R2, 0x80000000, RZ, 0xc0, !PT ;  /* 0x8000000002027812 */ /* 0x000fc800078ec0ff */
[----:B------:R-:W-:-:S04]  /*5720*/  SHF.R.U32.HI R3, RZ, 0x18, R2 ;  /* 0x00000018ff037819 */ /* 0x000fc80000011602 */
[----:B------:R-:W-:-:S04]  /*5730*/  LOP3.LUT R0, R0, R3, RZ, 0xfc, !PT ;  /* 0x0000000300007212 */ /* 0x000fc800078efcff */
[----:B------:R-:W-:Y:S02]  /*5740*/  PRMT R8, R0, 0x7610, R8 ;  /* 0x0000761000087816 */ /* 0x000fe40000000008 */
.L_x_6055:
[----:B------:R-:W-:Y:S05]  /*5750*/  BSYNC B0 ;  /* 0x0000000000007941 */ /* 0x000fea0003800000 */
.L_x_6054:
[----:B------:R0:W-:Y:S01]  /*5760*/  STG.E.U8 [R16.64], R8 ;  /* 0x0000000810007986 */ /* 0x0001e2000c101124 */
[----:B------:R-:W-:Y:S05]  /*5770*/  BRA `(.L_x_6031) ;  /* 0x000002e000007947 */ /* 0x000fea0003800000 */
.L_x_6048:
        /* <DEDUP_REMOVED lines=21> */
.L_x_6030:
        /* <DEDUP_REMOVED lines=20> */
.L_x_6058:
[----:B------:R-:W0:Y:S02]  /*5a10*/  F2I.U64.TRUNC R2, R2 ;  /* 0x0000000200027311 */ /* 0x000e24000020d800 */
[----:B0-----:R0:W-:Y:S01]  /*5a20*/  STG.E.64 [R16.64], R2 ;  /* 0x0000000210007986 */ /* 0x0011e2000c101b24 */
[----:B------:R-:W-:Y:S05]  /*5a30*/  BRA `(.L_x_6031) ;  /* 0x0000002000007947 */ /* 0x000fea0003800000 */
.L_x_6057:
[----:B------:R-:W0:Y:S02]  /*5a40*/  F2I.FTZ.U32.TRUNC.NTZ R3, R2 ;  /* 0x0000000200037305 */ /* 0x000e24000021f000 */
[----:B0-----:R0:W-:Y:S02]  /*5a50*/  STG.E [R16.64], R3 ;  /* 0x0000000310007986 */ /* 0x0011e4000c101924 */
.L_x_6031:
        /* <DEDUP_REMOVED lines=231> */
.L_x_6059:
        /* <DEDUP_REMOVED lines=20> */
.L_x_6064:
[----:B------:R-:W2:Y:S02]  /*6a10*/  LDG.E.U8 R0, [R2.64] ;  /* 0x0000002402007981 */ /* 0x000ea4000c1e1100 */
[----:B--2---:R-:W0:Y:S01]  /*6a20*/  I2F.U16 R0, R0 ;  /* 0x0000000000007306 */ /* 0x004e220000101000 */
[----:B------:R-:W-:Y:S05]  /*6a30*/  BRA `(.L_x_6066) ;  /* 0x00000ca000007947 */ /* 0x000fea0003800000 */
.L_x_6063:
        /* <DEDUP_REMOVED lines=9> */
.L_x_6068:
[----:B------:R-:W2:Y:S02]  /*6ad0*/  LDG.E R0, [R2.64] ;  /* 0x0000002402007981 */ /* 0x000ea4000c1e1900 */
[----:B--2---:R-:W0:Y:S01]  /*6ae0*/  I2F R0, R0 ;  /* 0x0000000000007306 */ /* 0x004e220000201400 */
[----:B------:R-:W-:Y:S05]  /*6af0*/  BRA `(.L_x_6066) ;  /* 0x00000be000007947 */ /* 0x000fea0003800000 */
.L_x_6067:
[----:B------:R-:W2:Y:S02]  /*6b00*/  LDG.E.U16 R0, [R2.64] ;  /* 0x0000002402007981 */ /* 0x000ea4000c1e1500 */
[----:B--2---:R-:W0:Y:S01]  /*6b10*/  I2F.S16 R0, R0 ;  /* 0x0000000000007306 */ /* 0x004e220000101400 */
[----:B------:R-:W-:Y:S05]  /*6b20*/  BRA `(.L_x_6066) ;  /* 0x00000bb000007947 */ /* 0x000fea0003800000 */
.L_x_6062:
        /* <DEDUP_REMOVED lines=8> */
.L_x_6070:
[----:B------:R-:W2:Y:S02]  /*6bb0*/  LDG.E.U16 R0, [R2.64] ;  /* 0x0000002402007981 */ /* 0x000ea4000c1e1500 */
[----:B--2---:R-:W-:Y:S01]  /*6bc0*/  HADD2.F32 R0, -RZ, R0.H0_H0 ;  /* 0x20000000ff007230 */ /* 0x004fe20000004100 */
[----:B------:R-:W-:Y:S05]  /*6bd0*/  BRA `(.L_x_6066) ;  /* 0x00000b0000007947 */ /* 0x000fea0003800000 */
.L_x_6069:
        /* <DEDUP_REMOVED lines=8> */
.L_x_6072:
[----:B------:R-:W2:Y:S02]  /*6c60*/  LDG.E.U16 R0, [R2.64] ;  /* 0x0000002402007981 */ /* 0x000ea4000c1e1500 */
[----:B--2---:R-:W-:Y:S01]  /*6c70*/  HADD2.F32 R0, -RZ, R0.H0_H0 ;  /* 0x20000000ff007230 */ /* 0x004fe20000004100 */
[----:B------:R-:W-:Y:S05]  /*6c80*/  BRA `(.L_x_6066) ;  /* 0x00000a5000007947 */ /* 0x000fea0003800000 */
.L_x_6071:
[----:B------:R-:W2:Y:S02]  /*6c90*/  LDG.E.64 R2, [R2.64] ;  /* 0x0000002402027981 */ /* 0x000ea4000c1e1b00 */
[----:B--2---:R-:W0:Y:S01]  /*6ca0*/  F2F.F32.F64 R0, R2 ;  /* 0x0000000200007310 */ /* 0x004e220000301000 */
[----:B------:R-:W0:-:S14]  /*6cb0*/  DSETP.GEU.AND P0, PT, |R2|, c[0x2][0x0], PT ;  /* 0x008000000200762a */ /* 0x000e1c0003f0e200 */
[----:B0-----:R-:W-:Y:S01]  /*6cc0*/  @!P0 FMUL R0, R0, 1.175494350822287508e-38 ;  /* 0x0080000000008820 */ /* 0x001fe20000400000 */
[----:B------:R-:W-:Y:S05]  /*6cd0*/  BRA `(.L_x_6066) ;  /* 0x00000a0000007947 */ /* 0x000fea0003800000 */
.L_x_6061:
        /* <DEDUP_REMOVED lines=12> */
.L_x_6075:
[----:B------:R-:W2:Y:S02]  /*6da0*/  LDG.E.64 R2, [R2.64] ;  /* 0x0000002402027981 */ /* 0x000ea4000c1e1b00 */
[----:B--2---:R-:W0:Y:S01]  /*6db0*/  F2F.F32.F64 R0, R2 ;  /* 0x0000000200007310 */ /* 0x004e220000301000 */
[----:B------:R-:W0:-:S14]  /*6dc0*/  DSETP.GEU.AND P0, PT, |R2|, c[0x2][0x0], PT ;  /* 0x008000000200762a */ /* 0x000e1c0003f0e200 */
[----:B0-----:R-:W-:Y:S01]  /*6dd0*/  @!P0 FMUL R0, R0, 1.175494350822287508e-38 ;  /* 0x0080000000008820 */ /* 0x001fe20000400000 */
[----:B------:R-:W-:Y:S05]  /*6de0*/  BRA `(.L_x_6066) ;  /* 0x000008f000007947 */ /* 0x000fea0003800000 */
.L_x_6074:
        /* <DEDUP_REMOVED lines=26> */
.L_x_6077:
        /* <DEDUP_REMOVED lines=13> */
.L_x_6076:
[----:B------:R-:W2:Y:S02]  /*7060*/  LDG.E.U16 R0, [R2.64] ;  /* 0x0000002402007981 */ /* 0x000ea4000c1e1500 */
[----:B--2---:R-:W-:Y:S01]  /*7070*/  PRMT R0, RZ, 0x5410, R0 ;  /* 0x00005410ff007816 */ /* 0x004fe20000000000 */
[----:B------:R-:W-:Y:S05]  /*7080*/  BRA `(.L_x_6066) ;  /* 0x0000065000007947 */ /* 0x000fea0003800000 */
.L_x_6073:
        /* <DEDUP_REMOVED lines=11> */
.L_x_6080:
        /* <DEDUP_REMOVED lines=20> */
.L_x_6082:
[----:B------:R-:W-:Y:S05]  /*7280*/  BSYNC B0 ;  /* 0x0000000000007941 */ /* 0x000fea0003800000 */
.L_x_6081:
[----:B------:R-:W-:Y:S01]  /*7290*/  LEA R3, R0, 0x3b800000, 0x17 ;  /* 0x3b80000000037811 */ /* 0x000fe200078eb8ff */
[----:B------:R-:W-:-:S05]  /*72a0*/  IMAD.SHL.U32 R0, R2, 0x100000, RZ ;  /* 0x0010000002007824 */ /* 0x000fca00078e00ff */
[----:B------:R-:W-:Y:S01]  /*72b0*/  LOP3.LUT R0, R3, R0, R4, 0xfe, !PT ;  /* 0x0000000003007212 */ /* 0x000fe200078efe04 */
[----:B------:R-:W-:Y:S05]  /*72c0*/  BRA `(.L_x_6066) ;  /* 0x0000041000007947 */ /* 0x000fea0003800000 */
.L_x_6079:
        /* <DEDUP_REMOVED lines=20> */
.L_x_6084:
[----:B------:R-:W-:Y:S05]  /*7410*/  BSYNC B0 ;  /* 0x0000000000007941 */ /* 0x000fea0003800000 */
.L_x_6083:
[----:B------:R-:W-:Y:S01]  /*7420*/  LEA R3, R0, 0x37800000, 0x17 ;  /* 0x3780000000037811 */ /* 0x000fe200078eb8ff */
[----:B------:R-:W-:-:S05]  /*7430*/  IMAD.SHL.U32 R0, R2, 0x200000, RZ ;  /* 0x0020000002007824 */ /* 0x000fca00078e00ff */
[----:B------:R-:W-:Y:S01]  /*7440*/  LOP3.LUT R0, R3, R0, R4, 0xfe, !PT ;  /* 0x0000000003007212 */ /* 0x000fe200078efe04 */
[----:B------:R-:W-:Y:S05]  /*7450*/  BRA `(.L_x_6066) ;  /* 0x0000028000007947 */ /* 0x000fea0003800000 */
.L_x_6078:
        /* <DEDUP_REMOVED lines=14> */
.L_x_6065:
        /* <DEDUP_REMOVED lines=21> */
.L_x_6086:
[----:B------:R-:W2:Y:S02]  /*7690*/  LDG.E.64 R2, [R2.64] ;  /* 0x0000002402027981 */ /* 0x000ea4000c1e1b00 */
[----:B--2---:R0:W1:Y:S01]  /*76a0*/  I2F.U64 R0, R2 ;  /* 0x0000000200007312 */ /* 0x0040620000301000 */
[----:B------:R-:W-:Y:S05]  /*76b0*/  BRA `(.L_x_6066) ;  /* 0x0000002000007947 */ /* 0x000fea0003800000 */
.L_x_6085:
[----:B------:R-:W2:Y:S02]  /*76c0*/  LDG.E R0, [R2.64] ;  /* 0x0000002402007981 */ /* 0x000ea4000c1e1900 */
[----:B--2---:R-:W0:Y:S02]  /*76d0*/  I2F.U32 R0, R0 ;  /* 0x0000000000007306 */ /* 0x004e240000201000 */
.L_x_6066:
[----:B------:R-:W-:Y:S05]  /*76e0*/  BSYNC B6 ;  /* 0x0000000000067941 */ /* 0x000fea0003800000 */
.L_x_6060:
        /* <DEDUP_REMOVED lines=33> */
.L_x_6088:
[----:B------:R-:W-:Y:S05]  /*7900*/  BSYNC B0 ;  /* 0x0000000000007941 */ /* 0x000fea0003800000 */
.L_x_6087:
        /* <DEDUP_REMOVED lines=12> */
.L_x_6092:
[----:B------:R-:W0:Y:S02]  /*79d0*/  F2I.S64.TRUNC R2, R2 ;  /* 0x0000000200027311 */ /* 0x000e24000020d900 */
[----:B0-----:R-:W-:-:S05]  /*79e0*/  IMAD.MOV.U32 R5, RZ, RZ, R2 ;  /* 0x000000ffff057224 */ /* 0x001fca00078e0002 */
[----:B------:R0:W-:Y:S01]  /*79f0*/  STG.E.U8 [R16.64], R5 ;  /* 0x0000000510007986 */ /* 0x0001e2000c101124 */
[----:B------:R-:W-:Y:S05]  /*7a00*/  BRA `(.L_x_6094) ;  /* 0x00000d3000007947 */ /* 0x000fea0003800000 */
.L_x_6091:
        /* <DEDUP_REMOVED lines=9> */
.L_x_6096:
[----:B------:R-:W0:Y:S02]  /*7aa0*/  F2I.FTZ.TRUNC.NTZ R3, R2 ;  /* 0x0000000200037305 */ /* 0x000e24000021f100 */
[----:B0-----:R0:W-:Y:S01]  /*7ab0*/  STG.E [R16.64], R3 ;  /* 0x0000000310007986 */ /* 0x0011e2000c101924 */
[----:B------:R-:W-:Y:S05]  /*7ac0*/  BRA `(.L_x_6094) ;  /* 0x00000c7000007947 */ /* 0x000fea0003800000 */
.L_x_6095:
[----:B------:R-:W0:Y:S02]  /*7ad0*/  F2I.FTZ.TRUNC.NTZ R3, R2 ;  /* 0x0000000200037305 */ /* 0x000e24000021f100 */
[----:B0-----:R0:W-:Y:S01]  /*7ae0*/  STG.E.U16 [R16.64], R3 ;  /* 0x0000000310007986 */ /* 0x0011e2000c101524 */
[----:B------:R-:W-:Y:S05]  /*7af0*/  BRA `(.L_x_6094) ;  /* 0x00000c4000007947 */ /* 0x000fea0003800000 */
.L_x_6090:
        /* <DEDUP_REMOVED lines=8> */
.L_x_6098:
[----:B------:R-:W-:-:S05]  /*7b80*/  F2FP.PACK_AB R2, RZ, R2 ;  /* 0x00000002ff02723e */ /* 0x000fca00000000ff */
[----:B------:R0:W-:Y:S01]  /*7b90*/  STG.E.U16 [R16.64], R2 ;  /* 0x0000000210007986 */ /* 0x0001e2000c101524 */
[----:B------:R-:W-:Y:S05]  /*7ba0*/  BRA `(.L_x_6094) ;  /* 0x00000b9000007947 */ /* 0x000fea0003800000 */
.L_x_6097:
        /* <DEDUP_REMOVED lines=9> */
.L_x_6100:
[----:B------:R-:W-:-:S04]  /*7c40*/  F2FP.PACK_AB R3, RZ, R2 ;  /* 0x00000002ff03723e */ /* 0x000fc800000000ff */
[----:B------:R-:W-:-:S05]  /*7c50*/  PRMT R3, R3, 0x5410, RZ ;  /* 0x0000541003037816 */ /* 0x000fca00000000ff */
[----:B------:R0:W-:Y:S01]  /*7c60*/  STG.E [R16.64], R3 ;  /* 0x0000000310007986 */ /* 0x0001e2000c101924 */
[----:B------:R-:W-:Y:S05]  /*7c70*/  BRA `(.L_x_6094) ;  /* 0x00000ac000007947 */ /* 0x000fea0003800000 */
.L_x_6099:
[----:B------:R-:W-:-:S06]  /*7c80*/  FMUL.FTZ R2, R2, 1 ;  /* 0x3f80000002027820 */ /* 0x000fcc0000410000 */
[----:B------:R-:W0:Y:S02]  /*7c90*/  F2F.F64.F32 R2, R2 ;  /* 0x0000000200027310 */ /* 0x000e240000201800 */
[----:B0-----:R0:W-:Y:S01]  /*7ca0*/  STG.E.64 [R16.64], R2 ;  /* 0x0000000210007986 */ /* 0x0011e2000c101b24 */
[----:B------:R-:W-:Y:S05]  /*7cb0*/  BRA `(.L_x_6094) ;  /* 0x00000a8000007947 */ /* 0x000fea0003800000 */
.L_x_6089:
        /* <DEDUP_REMOVED lines=12> */
.L_x_6103:
[----:B------:R-:W-:Y:S01]  /*7d80*/  FMUL.FTZ R4, R2, 1 ;  /* 0x3f80000002047820 */ /* 0x000fe20000410000 */
[----:B------:R-:W-:-:S05]  /*7d90*/  CS2R R6, SRZ ;  /* 0x0000000000067805 */ /* 0x000fca000001ff00 */
[----:B------:R-:W0:Y:S02]  /*7da0*/  F2F.F64.F32 R4, R4 ;  /* 0x0000000400047310 */ /* 0x000e240000201800 */
[----:B0-----:R0:W-:Y:S01]  /*7db0*/  STG.E.128 [R16.64], R4 ;  /* 0x0000000410007986 */ /* 0x0011e2000c101d24 */
[----:B------:R-:W-:Y:S05]  /*7dc0*/  BRA `(.L_x_6094) ;  /* 0x0000097000007947 */ /* 0x000fea0003800000 */
.L_x_6102:
        /* <DEDUP_REMOVED lines=20> */
.L_x_6107:
[----:B------:R-:W-:Y:S05]  /*7f10*/  BSYNC B0 ;  /* 0x0000000000007941 */ /* 0x000fea0003800000 */
.L_x_6106:
[----:B------:R-:W-:-:S05]  /*7f20*/  LOP3.LUT R5, R0, R5, RZ, 0xfc, !PT ;  /* 0x0000000500057212 */ /* 0x000fca00078efcff */
[----:B------:R0:W-:Y:S01]  /*7f30*/  STG.E.U8 [R16.64], R5 ;  /* 0x0000000510007986 */ /* 0x0001e2000c101124 */
[----:B------:R-:W-:Y:S05]  /*7f40*/  BRA `(.L_x_6094) ;  /* 0x000007f000007947 */ /* 0x000fea0003800000 */
.L_x_6105:
        /* <DEDUP_REMOVED lines=12> */
.L_x_6109:
[----:B------:R-:W-:Y:S01]  /*8010*/  IMAD.MOV.U32 R0, RZ, RZ, 0x7f ;  /* 0x0000007fff007424 */ /* 0x000fe200078e00ff */
[----:B------:R-:W-:-:S04]  /*8020*/  ISETP.GT.U32.AND P0, PT, R4, 0x7f800000, PT ;  /* 0x7f8000000400780c */ /* 0x000fc80003f04070 */
[----:B------:R-:W-:-:S04]  /*8030*/  SEL R0, R0, 0x7c, P0 ;  /* 0x0000007c00007807 */ /* 0x000fc80000000000 */
.L_x_6110:
[----:B------:R-:W-:Y:S05]  /*8040*/  BSYNC B0 ;  /* 0x0000000000007941 */ /* 0x000fea0003800000 */
.L_x_6108:
[----:B------:R-:W-:-:S04]  /*8050*/  LOP3.LUT R2, R2, 0x80000000, RZ, 0xc0, !PT ;  /* 0x8000000002027812 */ /* 0x000fc800078ec0ff */
[----:B------:R-:W-:-:S04]  /*8060*/  SHF.R.U32.HI R3, RZ, 0x18, R2 ;  /* 0x00000018ff037819 */ /* 0x000fc80000011602 */
[----:B------:R-:W-:-:S05]  /*8070*/  LOP3.LUT R3, R0, R3, RZ, 0xfc, !PT ;  /* 0x0000000300037212 */ /* 0x000fca00078efcff */
[----:B------:R0:W-:Y:S01]  /*8080*/  STG.E.U8 [R16.64], R3 ;  /* 0x0000000310007986 */ /* 0x0001e2000c101124 */
[----:B------:R-:W-:Y:S05]  /*8090*/  BRA `(.L_x_6094) ;  /* 0x000006a000007947 */ /* 0x000fea0003800000 */
.L_x_6104:
[----:B------:R-:W-:-:S05]  /*80a0*/  F2FP.BF16.PACK_AB R2, RZ, R2 ;  /* 0x00000002ff02723e */ /* 0x000fca00000010ff */
[----:B------:R0:W-:Y:S01]  /*80b0*/  STG.E.U16 [R16.64], R2 ;  /* 0x0000000210007986 */ /* 0x0001e2000c101524 */
[----:B------:R-:W-:Y:S05]  /*80c0*/  BRA `(.L_x_6094) ;  /* 0x0000067000007947 */ /* 0x000fea0003800000 */
.L_x_6101:
        /* <DEDUP_REMOVED lines=11> */
.L_x_6113:
        /* <DEDUP_REMOVED lines=16> */
.L_x_6116:
[----:B------:R-:W-:-:S04]  /*8280*/  LOP3.LUT R2, R2, 0x80000000, RZ, 0xc0, !PT ;  /* 0x8000000002027812 */ /* 0x000fc800078ec0ff */
[----:B------:R-:W-:-:S04]  /*8290*/  SHF.R.U32.HI R3, RZ, 0x18, R2 ;  /* 0x00000018ff037819 */ /* 0x000fc80000011602 */
[----:B------:R-:W-:-:S04]  /*82a0*/  LOP3.LUT R0, R0, R3, RZ, 0xfc, !PT ;  /* 0x0000000300007212 */ /* 0x000fc800078efcff */
[----:B------:R-:W-:Y:S02]  /*82b0*/  PRMT R8, R0, 0x7610, R8 ;  /* 0x0000761000087816 */ /* 0x000fe40000000008 */
.L_x_6115:
[----:B------:R-:W-:Y:S05]  /*82c0*/  BSYNC B0 ;  /* 0x0000000000007941 */ /* 0x000fea0003800000 */
.L_x_6114:
[----:B------:R0:W-:Y:S01]  /*82d0*/  STG.E.U8 [R16.64], R8 ;  /* 0x0000000810007986 */ /* 0x0001e2000c101124 */
[----:B------:R-:W-:Y:S05]  /*82e0*/  BRA `(.L_x_6094) ;  /* 0x0000045000007947 */ /* 0x000fea0003800000 */
.L_x_6112:
        /* <DEDUP_REMOVED lines=16> */
.L_x_6119:
[----:B------:R-:W-:-:S04]  /*83f0*/  LOP3.LUT R2, R2, 0x80000000, RZ, 0xc0, !PT ;  /* 0x8000000002027812 */ /* 0x000fc800078ec0ff */
[----:B------:R-:W-:-:S04]  /*8400*/  SHF.R.U32.HI R3, RZ, 0x18, R2 ;  /* 0x00000018ff037819 */ /* 0x000fc80000011602 */
[----:B------:R-:W-:-:S04]  /*8410*/  LOP3.LUT R0, R0, R3, RZ, 0xfc, !PT ;  /* 0x0000000300007212 */ /* 0x000fc800078efcff */
[----:B------:R-:W-:Y:S02]  /*8420*/  PRMT R8, R0, 0x7610, R8 ;  /* 0x0000761000087816 */ /* 0x000fe40000000008 */
.L_x_6118:
[----:B------:R-:W-:Y:S05]  /*8430*/  BSYNC B0 ;  /* 0x0000000000007941 */ /* 0x000fea0003800000 */
.L_x_6117:
[----:B------:R0:W-:Y:S01]  /*8440*/  STG.E.U8 [R16.64], R8 ;  /* 0x0000000810007986 */ /* 0x0001e2000c101124 */
[----:B------:R-:W-:Y:S05]  /*8450*/  BRA `(.L_x_6094) ;  /* 0x000002e000007947 */ /* 0x000fea0003800000 */
.L_x_6111:
        /* <DEDUP_REMOVED lines=21> */
.L_x_6093:
        /* <DEDUP_REMOVED lines=20> */
.L_x_6121:
[----:B------:R-:W0:Y:S02]  /*86f0*/  F2I.U64.TRUNC R2, R2 ;  /* 0x0000000200027311 */ /* 0x000e24000020d800 */
[----:B0-----:R0:W-:Y:S01]  /*8700*/  STG.E.64 [R16.64], R2 ;  /* 0x0000000210007986 */ /* 0x0011e2000c101b24 */
[----:B------:R-:W-:Y:S05]  /*8710*/  BRA `(.L_x_6094) ;  /* 0x0000002000007947 */ /* 0x000fea0003800000 */
.L_x_6120:
[----:B------:R-:W0:Y:S02]  /*8720*/  F2I.FTZ.U32.TRUNC.NTZ R3, R2 ;  /* 0x0000000200037305 */ /* 0x000e24000021f000 */
[----:B0-----:R0:W-:Y:S02]  /*8730*/  STG.E [R16.64], R3 ;  /* 0x0000000310007986 */ /* 0x0011e4000c101924 */
.L_x_6094:
[----:B------:R-:W-:Y:S02]  /*8740*/  IADD3 R19, R19, 0x80, RZ ;  /* 0x0000008013137810 */ /* 0x000fe40007ffe0ff */
.L_x_5995:
[----:B------:R-:W-:Y:S05]  /*8750*/  BSYNC B7 ;  /* 0x0000000000077941 */ /* 0x000fea0003800000 */
.L_x_5994:
        /* <DEDUP_REMOVED lines=230> */
.L_x_6122:
        /* <DEDUP_REMOVED lines=20> */
.L_x_6127:
[----:B------:R-:W2:Y:S02]  /*9700*/  LDG.E.U8 R0, [R2.64] ;  /* 0x0000002402007981 */ /* 0x000ea4000c1e1100 */
[----:B--2---:R-:W0:Y:S01]  /*9710*/  I2F.U16 R0, R0 ;  /* 0x0000000000007306 */ /* 0x004e220000101000 */
[----:B------:R-:W-:Y:S05]  /*9720*/  BRA `(.L_x_6129) ;  /* 0x00000ca000007947 */ /* 0x000fea0003800000 */
.L_x_6126:
        /* <DEDUP_REMOVED lines=9> */
.L_x_6131:
[----:B------:R-:W2:Y:S02]  /*97c0*/  LDG.E R0, [R2.64] ;  /* 0x0000002402007981 */ /* 0x000ea4000c1e1900 */
[----:B--2---:R-:W0:Y:S01]  /*97d0*/  I2F R0, R0 ;  /* 0x0000000000007306 */ /* 0x004e220000201400 */
[----:B------:R-:W-:Y:S05]  /*97e0*/  BRA `(.L_x_6129) ;  /* 0x00000be000007947 */ /* 0x000fea0003800000 */
.L_x_6130:
[----:B------:R-:W2:Y:S02]  /*97f0*/  LDG.E.U16 R0, [R2.64] ;  /* 0x0000002402007981 */ /* 0x000ea4000c1e1500 */
[----:B--2---:R-:W0:Y:S01]  /*9800*/  I2F.S16 R0, R0 ;  /* 0x0000000000007306 */ /* 0x004e220000101400 */
[----:B------:R-:W-:Y:S05]  /*9810*/  BRA `(.L_x_6129) ;  /* 0x00000bb000007947 */ /* 0x000fea0003800000 */
.L_x_6125:
        /* <DEDUP_REMOVED lines=8> */
.L_x_6133:
[----:B------:R-:W2:Y:S02]  /*98a0*/  LDG.E.U16 R0, [R2.64] ;  /* 0x0000002402007981 */ /* 0x000ea4000c1e1500 */
[----:B--2---:R-:W-:Y:S01]  /*98b0*/  HADD2.F32 R0, -RZ, R0.H0_H0 ;  /* 0x20000000ff007230 */ /* 0x004fe20000004100 */
[----:B------:R-:W-:Y:S05]  /*98c0*/  BRA `(.L_x_6129) ;  /* 0x00000b0000007947 */ /* 0x000fea0003800000 */
.L_x_6132:
        /* <DEDUP_REMOVED lines=8> */
.L_x_6135:
[----:B------:R-:W2:Y:S02]  /*9950*/  LDG.E.U16 R0, [R2.64] ;  /* 0x0000002402007981 */ /* 0x000ea4000c1e1500 */
[----:B--2---:R-:W-:Y:S01]  /*9960*/  HADD2.F32 R0, -RZ, R0.H0_H0 ;  /* 0x20000000ff007230 */ /* 0x004fe20000004100 */
[----:B------:R-:W-:Y:S05]  /*9970*/  BRA `(.L_x_6129) ;  /* 0x00000a5000007947 */ /* 0x000fea0003800000 */
.L_x_6134:
[----:B------:R-:W2:Y:S02]  /*9980*/  LDG.E.64 R2, [R2.64] ;  /* 0x0000002402027981 */ /* 0x000ea4000c1e1b00 */
[----:B--2---:R-:W0:Y:S01]  /*9990*/  F2F.F32.F64 R0, R2 ;  /* 0x0000000200007310 */ /* 0x004e220000301000 */
[----:B------:R-:W0:-:S14]  /*99a0*/  DSETP.GEU.AND P0, PT, |R2|, c[0x2][0x0], PT ;  /* 0x008000000200762a */ /* 0x000e1c0003f0e200 */
[----:B0-----:R-:W-:Y:S01]  /*99b0*/  @!P0 FMUL R0, R0, 1.175494350822287508e-38 ;  /* 0x0080000000008820 */ /* 0x001fe20000400000 */
[----:B------:R-:W-:Y:S05]  /*99c0*/  BRA `(.L_x_6129) ;  /* 0x00000a0000007947 */ /* 0x000fea0003800000 */
.L_x_6124:
        /* <DEDUP_REMOVED lines=12> */
.L_x_6138:
[----:B------:R-:W2:Y:S02]  /*9a90*/  LDG.E.64 R2, [R2.64] ;  /* 0x0000002402027981 */ /* 0x000ea4000c1e1b00 */
[----:B--2---:R-:W0:Y:S01]  /*9aa0*/  F2F.F32.F64 R0, R2 ;  /* 0x0000000200007310 */ /* 0x004e220000301000 */
[----:B------:R-:W0:-:S14]  /*9ab0*/  DSETP.GEU.AND P0, PT, |R2|, c[0x2][0x0], PT ;  /* 0x008000000200762a */ /* 0x000e1c0003f0e200 */
[----:B0-----:R-:W-:Y:S01]  /*9ac0*/  @!P0 FMUL R0, R0, 1.175494350822287508e-38 ;  /* 0x0080000000008820 */ /* 0x001fe20000400000 */
[----:B------:R-:W-:Y:S05]  /*9ad0*/  BRA `(.L_x_6129) ;  /* 0x000008f000007947 */ /* 0x000fea0003800000 */
.L_x_6137:
        /* <DEDUP_REMOVED lines=26> */
.L_x_6140:
        /* <DEDUP_REMOVED lines=13> */
.L_x_6139:
[----:B------:R-:W2:Y:S02]  /*9d50*/  LDG.E.U16 R0, [R2.64] ;  /* 0x0000002402007981 */ /* 0x000ea4000c1e1500 */
[----:B--2---:R-:W-:Y:S01]  /*9d60*/  PRMT R0, RZ, 0x5410, R0 ;  /* 0x00005410ff007816 */ /* 0x004fe20000000000 */
[----:B------:R-:W-:Y:S05]  /*9d70*/  BRA `(.L_x_6129) ;  /* 0x0000065000007947 */ /* 0x000fea0003800000 */
.L_x_6136:
        /* <DEDUP_REMOVED lines=11> */
.L_x_6143:
        /* <DEDUP_REMOVED lines=20> */
.L_x_6145:
[----:B------:R-:W-:Y:S05]  /*9f70*/  BSYNC B0 ;  /* 0x0000000000007941 */ /* 0x000fea0003800000 */
.L_x_6144:
[----:B------:R-:W-:Y:S01]  /*9f80*/  LEA R3, R0, 0x3b800000, 0x17 ;  /* 0x3b80000000037811 */ /* 0x000fe200078eb8ff */
[----:B------:R-:W-:-:S05]  /*9f90*/  IMAD.SHL.U32 R0, R2, 0x100000, RZ ;  /* 0x0010000002007824 */ /* 0x000fca00078e00ff */
[----:B------:R-:W-:Y:S01]  /*9fa0*/  LOP3.LUT R0, R3, R0, R4, 0xfe, !PT ;  /* 0x0000000003007212 */ /* 0x000fe200078efe04 */
[----:B------:R-:W-:Y:S05]  /*9fb0*/  BRA `(.L_x_6129) ;  /* 0x0000041000007947 */ /* 0x000fea0003800000 */
.L_x_6142:
        /* <DEDUP_REMOVED lines=20> */
.L_x_6147:
[----:B------:R-:W-:Y:S05]  /*a100*/  BSYNC B0 ;  /* 0x0000000000007941 */ /* 0x000fea0003800000 */
.L_x_6146:
[----:B------:R-:W-:Y:S01]  /*a110*/  LEA R3, R0, 0x37800000, 0x17 ;  /* 0x3780000000037811 */ /* 0x000fe200078eb8ff */
[----:B------:R-:W-:-:S05]  /*a120*/  IMAD.SHL.U32 R0, R2, 0x200000, RZ ;  /* 0x0020000002007824 */ /* 0x000fca00078e00ff */
[----:B------:R-:W-:Y:S01]  /*a130*/  LOP3.LUT R0, R3, R0, R4, 0xfe, !PT ;  /* 0x0000000003007212 */ /* 0x000fe200078efe04 */
[----:B------:R-:W-:Y:S05]  /*a140*/  BRA `(.L_x_6129) ;  /* 0x0000028000007947 */ /* 0x000fea0003800000 */
.L_x_6141:
        /* <DEDUP_REMOVED lines=14> */
.L_x_6128:
        /* <DEDUP_REMOVED lines=21> */
.L_x_6149:
[----:B------:R-:W2:Y:S02]  /*a380*/  LDG.E.64 R2, [R2.64] ;  /* 0x0000002402027981 */ /* 0x000ea4000c1e1b00 */
[----:B--2---:R0:W1:Y:S01]  /*a390*/  I2F.U64 R0, R2 ;  /* 0x0000000200007312 */ /* 0x0040620000301000 */
[----:B------:R-:W-:Y:S05]  /*a3a0*/  BRA `(.L_x_6129) ;  /* 0x0000002000007947 */ /* 0x000fea0003800000 */
.L_x_6148:
[----:B------:R-:W2:Y:S02]  /*a3b0*/  LDG.E R0, [R2.64] ;  /* 0x0000002402007981 */ /* 0x000ea4000c1e1900 */
[----:B--2---:R-:W0:Y:S02]  /*a3c0*/  I2F.U32 R0, R0 ;  /* 0x0000000000007306 */ /* 0x004e240000201000 */
.L_x_6129:
[----:B------:R-:W-:Y:S05]  /*a3d0*/  BSYNC B6 ;  /* 0x0000000000067941 */ /* 0x000fea0003800000 */
.L_x_6123:
        /* <DEDUP_REMOVED lines=33> */
.L_x_6151:
[----:B------:R-:W-:Y:S05]  /*a5f0*/  BSYNC B0 ;  /* 0x0000000000007941 */ /* 0x000fea0003800000 */
.L_x_6150:
        /* <DEDUP_REMOVED lines=12> */
.L_x_6155:
[----:B------:R-:W0:Y:S02]  /*a6c0*/  F2I.S64.TRUNC R2, R2 ;  /* 0x0000000200027311 */ /* 0x000e24000020d900 */
[----:B0-----:R-:W-:-:S05]  /*a6d0*/  IMAD.MOV.U32 R5, RZ, RZ, R2 ;  /* 0x000000ffff057224 */ /* 0x001fca00078e0002 */
[----:B------:R-:W-:Y:S01]  /*a6e0*/  STG.E.U8 [R16.64], R5 ;  /* 0x0000000510007986 */ /* 0x000fe2000c101124 */
[----:B------:R-:W-:Y:S05]  /*a6f0*/  EXIT ;  /* 0x000000000000794d */ /* 0x000fea0003800000 */
.L_x_6154:
        /* <DEDUP_REMOVED lines=9> */
.L_x_6158:
[----:B------:R-:W0:Y:S02]  /*a790*/  F2I.FTZ.TRUNC.NTZ R3, R2 ;  /* 0x0000000200037305 */ /* 0x000e24000021f100 */
[----:B0-----:R-:W-:Y:S01]  /*a7a0*/  STG.E [R16.64], R3 ;  /* 0x0000000310007986 */ /* 0x001fe2000c101924 */
[----:B------:R-:W-:Y:S05]  /*a7b0*/  EXIT ;  /* 0x000000000000794d */ /* 0x000fea0003800000 */
.L_x_6157:
[----:B------:R-:W0:Y:S02]  /*a7c0*/  F2I.FTZ.TRUNC.NTZ R3, R2 ;  /* 0x0000000200037305 */ /* 0x000e24000021f100 */
[----:B0-----:R-:W-:Y:S01]  /*a7d0*/  STG.E.U16 [R16.64], R3 ;  /* 0x0000000310007986 */ /* 0x001fe2000c101524 */
[----:B------:R-:W-:Y:S05]  /*a7e0*/  EXIT ;  /* 0x000000000000794d */ /* 0x000fea0003800000 */
.L_x_6153:
        /* <DEDUP_REMOVED lines=8> */
.L_x_6160:
[----:B------:R-:W-:-:S05]  /*a870*/  F2FP.PACK_AB R2, RZ, R2 ;  /* 0x00000002ff02723e */ /* 0x000fca00000000ff */
[----:B------:R-:W-:Y:S01]  /*a880*/  STG.E.U16 [R16.64], R2 ;  /* 0x0000000210007986 */ /* 0x000fe2000c101524 */
[----:B------:R-:W-:Y:S05]  /*a890*/  EXIT ;  /* 0x000000000000794d */ /* 0x000fea0003800000 */
.L_x_6159:
        /* <DEDUP_REMOVED lines=9> */
.L_x_6162:
[----:B------:R-:W-:-:S04]  /*a930*/  F2FP.PACK_AB R3, RZ, R2 ;  /* 0x00000002ff03723e */ /* 0x000fc800000000ff */
[----:B------:R-:W-:-:S05]  /*a940*/  PRMT R3, R3, 0x5410, RZ ;  /* 0x0000541003037816 */ /* 0x000fca00000000ff */
[----:B------:R-:W-:Y:S01]  /*a950*/  STG.E [R16.64], R3 ;  /* 0x0000000310007986 */ /* 0x000fe2000c101924 */
[----:B------:R-:W-:Y:S05]  /*a960*/  EXIT ;  /* 0x000000000000794d */ /* 0x000fea0003800000 */
.L_x_6161:
[----:B------:R-:W-:-:S06]  /*a970*/  FMUL.FTZ R2, R2, 1 ;  /* 0x3f80000002027820 */ /* 0x000fcc0000410000 */
[----:B------:R-:W0:Y:S02]  /*a980*/  F2F.F64.F32 R2, R2 ;  /* 0x0000000200027310 */ /* 0x000e240000201800 */
[----:B0-----:R-:W-:Y:S01]  /*a990*/  STG.E.64 [R16.64], R2 ;  /* 0x0000000210007986 */ /* 0x001fe2000c101b24 */
[----:B------:R-:W-:Y:S05]  /*a9a0*/  EXIT ;  /* 0x000000000000794d */ /* 0x000fea0003800000 */
.L_x_6152:
        /* <DEDUP_REMOVED lines=12> */
.L_x_6165:
[----:B------:R-:W-:Y:S01]  /*aa70*/  FMUL.FTZ R4, R2, 1 ;  /* 0x3f80000002047820 */ /* 0x000fe20000410000 */
[----:B------:R-:W-:-:S05]  /*aa80*/  CS2R R6, SRZ ;  /* 0x0000000000067805 */ /* 0x000fca000001ff00 */
[----:B------:R-:W0:Y:S02]  /*aa90*/  F2F.F64.F32 R4, R4 ;  /* 0x0000000400047310 */ /* 0x000e240000201800 */
[----:B0-----:R-:W-:Y:S01]  /*aaa0*/  STG.E.128 [R16.64], R4 ;  /* 0x0000000410007986 */ /* 0x001fe2000c101d24 */
[----:B------:R-:W-:Y:S05]  /*aab0*/  EXIT ;  /* 0x000000000000794d */ /* 0x000fea0003800000 */
.L_x_6164:
        /* <DEDUP_REMOVED lines=20> */
.L_x_6169:
[----:B------:R-:W-:Y:S05]  /*ac00*/  BSYNC B0 ;  /* 0x0000000000007941 */ /* 0x000fea0003800000 */
.L_x_6168:
[----:B------:R-:W-:-:S05]  /*ac10*/  LOP3.LUT R5, R0, R5, RZ, 0xfc, !PT ;  /* 0x0000000500057212 */ /* 0x000fca00078efcff */
[----:B------:R-:W-:Y:S01]  /*ac20*/  STG.E.U8 [R16.64], R5 ;  /* 0x0000000510007986 */ /* 0x000fe2000c101124 */
[----:B------:R-:W-:Y:S05]  /*ac30*/  EXIT ;  /* 0x000000000000794d */ /* 0x000fea0003800000 */
.L_x_6167:
        /* <DEDUP_REMOVED lines=12> */
.L_x_6171:
[----:B------:R-:W-:Y:S01]  /*ad00*/  IMAD.MOV.U32 R0, RZ, RZ, 0x7f ;  /* 0x0000007fff007424 */ /* 0x000fe200078e00ff */
[----:B------:R-:W-:-:S04]  /*ad10*/  ISETP.GT.U32.AND P0, PT, R4, 0x7f800000, PT ;  /* 0x7f8000000400780c */ /* 0x000fc80003f04070 */
[----:B------:R-:W-:-:S04]  /*ad20*/  SEL R0, R0, 0x7c, P0 ;  /* 0x0000007c00007807 */ /* 0x000fc80000000000 */
.L_x_6172:
[----:B------:R-:W-:Y:S05]  /*ad30*/  BSYNC B0 ;  /* 0x0000000000007941 */ /* 0x000fea0003800000 */
.L_x_6170:
[----:B------:R-:W-:-:S04]  /*ad40*/  LOP3.LUT R2, R2, 0x80000000, RZ, 0xc0, !PT ;  /* 0x8000000002027812 */ /* 0x000fc800078ec0ff */
[----:B------:R-:W-:-:S04]  /*ad50*/  SHF.R.U32.HI R3, RZ, 0x18, R2 ;  /* 0x00000018ff037819 */ /* 0x000fc80000011602 */
[----:B------:R-:W-:-:S05]  /*ad60*/  LOP3.LUT R3, R0, R3, RZ, 0xfc, !PT ;  /* 0x0000000300037212 */ /* 0x000fca00078efcff */
[----:B------:R-:W-:Y:S01]  /*ad70*/  STG.E.U8 [R16.64], R3 ;  /* 0x0000000310007986 */ /* 0x000fe2000c101124 */
[----:B------:R-:W-:Y:S05]  /*ad80*/  EXIT ;  /* 0x000000000000794d */ /* 0x000fea0003800000 */
.L_x_6166:
[----:B------:R-:W-:-:S05]  /*ad90*/  F2FP.BF16.PACK_AB R2, RZ, R2 ;  /* 0x00000002ff02723e */ /* 0x000fca00000010ff */
[----:B------:R-:W-:Y:S01]  /*ada0*/  STG.E.U16 [R16.64], R2 ;  /* 0x0000000210007986 */ /* 0x000fe2000c101524 */
[----:B------:R-:W-:Y:S05]  /*adb0*/  EXIT ;  /* 0x000000000000794d */ /* 0x000fea0003800000 */
.L_x_6163:
        /* <DEDUP_REMOVED lines=11> */
.L_x_6175:
        /* <DEDUP_REMOVED lines=16> */
.L_x_6178:
[----:B------:R-:W-:-:S04]  /*af70*/  LOP3.LUT R2, R2, 0x80000000, RZ, 0xc0, !PT ;  /* 0x8000000002027812 */ /* 0x000fc800078ec0ff */
[----:B------:R-:W-:-:S04]  /*af80*/  SHF.R.U32.HI R3, RZ, 0x18, R2 ;  /* 0x00000018ff037819 */ /* 0x000fc80000011602 */
[----:B------:R-:W-:-:S04]  /*af90*/  LOP3.LUT R0, R0, R3, RZ, 0xfc, !PT ;  /* 0x0000000300007212 */ /* 0x000fc800078efcff */
[----:B------:R-:W-:Y:S02]  /*afa0*/  PRMT R8, R0, 0x7610, R8 ;  /* 0x0000761000087816 */ /* 0x000fe40000000008 */
.L_x_6177:
[----:B------:R-:W-:Y:S05]  /*afb0*/  BSYNC B0 ;  /* 0x0000000000007941 */ /* 0x000fea0003800000 */
.L_x_6176:
[----:B------:R-:W-:Y:S01]  /*afc0*/  STG.E.U8 [R16.64], R8 ;  /* 0x0000000810007986 */ /* 0x000fe2000c101124 */
[----:B------:R-:W-:Y:S05]  /*afd0*/  EXIT ;  /* 0x000000000000794d */ /* 0x000fea0003800000 */
.L_x_6174:
        /* <DEDUP_REMOVED lines=16> */
.L_x_6181:
[----:B------:R-:W-:-:S04]  /*b0e0*/  LOP3.LUT R2, R2, 0x80000000, RZ, 0xc0, !PT ;  /* 0x8000000002027812 */ /* 0x000fc800078ec0ff */
[----:B------:R-:W-:-:S04]  /*b0f0*/  SHF.R.U32.HI R3, RZ, 0x18, R2 ;  /* 0x00000018ff037819 */ /* 0x000fc80000011602 */
[----:B------:R-:W-:-:S04]  /*b100*/  LOP3.LUT R0, R0, R3, RZ, 0xfc, !PT ;  /* 0x0000000300007212 */ /* 0x000fc800078efcff */
[----:B------:R-:W-:Y:S02]  /*b110*/  PRMT R8, R0, 0x7610, R8 ;  /* 0x0000761000087816 */ /* 0x000fe40000000008 */
.L_x_6180:
[----:B------:R-:W-:Y:S05]  /*b120*/  BSYNC B0 ;  /* 0x0000000000007941 */ /* 0x000fea0003800000 */
.L_x_6179:
[----:B------:R-:W-:Y:S01]  /*b130*/  STG.E.U8 [R16.64], R8 ;  /* 0x0000000810007986 */ /* 0x000fe2000c101124 */
[----:B------:R-:W-:Y:S05]  /*b140*/  EXIT ;  /* 0x000000000000794d */ /* 0x000fea0003800000 */
.L_x_6173:
        /* <DEDUP_REMOVED lines=21> */
.L_x_6156:
        /* <DEDUP_REMOVED lines=20> */
.L_x_6183:
[----:B------:R-:W0:Y:S02]  /*b3e0*/  F2I.U64.TRUNC R2, R2 ;  /* 0x0000000200027311 */ /* 0x000e24000020d800 */
[----:B0-----:R-:W-:Y:S01]  /*b3f0*/  STG.E.64 [R16.64], R2 ;  /* 0x0000000210007986 */ /* 0x001fe2000c101b24 */
[----:B------:R-:W-:Y:S05]  /*b400*/  EXIT ;  /* 0x000000000000794d */ /* 0x000fea0003800000 */
.L_x_6182:
[----:B------:R-:W0:Y:S02]  /*b410*/  F2I.FTZ.U32.TRUNC.NTZ R3, R2 ;  /* 0x0000000200037305 */ /* 0x000e24000021f000 */
[----:B0-----:R-:W-:Y:S01]  /*b420*/  STG.E [R16.64], R3 ;  /* 0x0000000310007986 */ /* 0x001fe2000c101924 */
[----:B------:R-:W-:Y:S05]  /*b430*/  EXIT ;  /* 0x000000000000794d */ /* 0x000fea0003800000 */
.L_x_6184:
        /* <DEDUP_REMOVED lines=12> */
.L_x_12146:


//--------------------- .text._ZN2at6native27unrolled_elementwise_kernelIZZZNS0_17log1p_kernel_cudaERNS_18TensorIteratorBaseEENKUlvE_clEvENKUlvE0_clEvEUlfE_St5arrayIPcLm2EELi4E23TrivialOffsetCalculatorILi1EjESB_NS0_6memory12LoadWithCastILi1EEENSC_13StoreWithCastILi1EEEEEviT_T0_T2_T3_T4_T5_ --------------------------
	.section	.text._ZN2at6native27unrolled_elementwise_kernelIZZZNS0_17log1p_kernel_cudaERNS_18TensorIteratorBaseEENKUlvE_clEvENKUlvE0_clEvEUlfE_St5arrayIPcLm2EELi4E23TrivialOffsetCalculatorILi1EjESB_NS0_6memory12LoadWithCastILi1EEENSC_13StoreWithCastILi1EEEEEviT_T0_T2_T3_T4_T5_,"ax",@progbits
	.sectioninfo	@"SHI_REGISTERS=28"
	.align	128
        .global         _ZN2at6native27unrolled_elementwise_kernelIZZZNS0_17log1p_kernel_cudaERNS_18TensorIteratorBaseEENKUlvE_clEvENKUlvE0_clEvEUlfE_St5arrayIPcLm2EELi4E23TrivialOffsetCalculatorILi1EjESB_NS0_6memory12LoadWithCastILi1EEENSC_13StoreWithCastILi1EEEEEviT_T0_T2_T3_T4_T5_
        .type           _ZN2at6native27unrolled_elementwise_kernelIZZZNS0_17log1p_kernel_cudaERNS_18TensorIteratorBaseEENKUlvE_clEvENKUlvE0_clEvEUlfE_St5arrayIPcLm2EELi4E23TrivialOffsetCalculatorILi1EjESB_NS0_6memory12LoadWithCastILi1EEENSC_13StoreWithCastILi1EEEEEviT_T0_T2_T3_T4_T5_,@function
        .size           _ZN2at6native27unrolled_elementwise_kernelIZZZNS0_17log1p_kernel_cudaERNS_18TensorIteratorBaseEENKUlvE_clEvENKUlvE0_clEvEUlfE_St5arrayIPcLm2EELi4E23TrivialOffsetCalculatorILi1EjESB_NS0_6memory12LoadWithCastILi1EEENSC_13StoreWithCastILi1EEEEEviT_T0_T2_T3_T4_T5_,(.L_x_12147 - _ZN2at6native27unrolled_elementwise_kernelIZZZNS0_17log1p_kernel_cudaERNS_18TensorIteratorBaseEENKUlvE_clEvENKUlvE0_clEvEUlfE_St5arrayIPcLm2EELi4E23TrivialOffsetCalculatorILi1EjESB_NS0_6memory12LoadWithCastILi1EEENSC_13StoreWithCastILi1EEEEEviT_T0_T2_T3_T4_T5_)
        .other          _ZN2at6native27unrolled_elementwise_kernelIZZZNS0_17log1p_kernel_cudaERNS_18TensorIteratorBaseEENKUlvE_clEvENKUlvE0_clEvEUlfE_St5arrayIPcLm2EELi4E23TrivialOffsetCalculatorILi1EjESB_NS0_6memory12LoadWithCastILi1EEENSC_13StoreWithCastILi1EEEEEviT_T0_T2_T3_T4_T5_,@"STO_CUDA_ENTRY STV_DEFAULT"
_ZN2at6native27unrolled_elementwise_kernelIZZZNS0_17log1p_kernel_cudaERNS_18TensorIteratorBaseEENKUlvE_clEvENKUlvE0_clEvEUlfE_St5arrayIPcLm2EELi4E23TrivialOffsetCalculatorILi1EjESB_NS0_6memory12LoadWithCastILi1EEENSC_13StoreWithCastILi1EEEEEviT_T0_T2_T3_T4_T5_:
.text._ZN2at6native27unrolled_elementwise_kernelIZZZNS0_17log1p_kernel_cudaERNS_18TensorIteratorBaseEENKUlvE_clEvENKUlvE0_clEvEUlfE_St5arrayIPcLm2EELi4E23TrivialOffsetCalculatorILi1EjESB_NS0_6memory12LoadWithCastILi1EEENSC_13StoreWithCastILi1EEEEEviT_T0_T2_T3_T4_T5_:
        /* <DEDUP_REMOVED lines=31> */
.L_x_6191:
[----:B------:R-:W2:Y:S02]  /*01f0*/  LDG.E.U8 R4, [R4.64] ;  /* 0x0000002404047981 */ /* 0x000ea4000c1e1100 */
[----:B--2---:R0:W1:Y:S01]  /*0200*/  I2F.U16 R22, R4 ;  /* 0x0000000400167306 */ /* 0x0040620000101000 */
[----:B------:R-:W-:Y:S05]  /*0210*/  BRA `(.L_x_6193) ;  /* 0x00000cb000007947 */ /* 0x000fea0003800000 */
.L_x_6190:
        /* <DEDUP_REMOVED lines=9> */
.L_x_6195:
[----:B------:R-:W2:Y:S02]  /*02b0*/  LDG.E R4, [R4.64] ;  /* 0x0000002404047981 */ /* 0x000ea4000c1e1900 */
[----:B--2---:R0:W1:Y:S01]  /*02c0*/  I2F R22, R4 ;  /* 0x0000000400167306 */ /* 0x0040620000201400 */
[----:B------:R-:W-:Y:S05]  /*02d0*/  BRA `(.L_x_6193) ;  /* 0x00000bf000007947 */ /* 0x000fea0003800000 */
.L_x_6194:
[----:B------:R-:W2:Y:S02]  /*02e0*/  LDG.E.U16 R4, [R4.64] ;  /* 0x0000002404047981 */ /* 0x000ea4000c1e1500 */
[----:B--2---:R0:W1:Y:S01]  /*02f0*/  I2F.S16 R22, R4 ;  /* 0x0000000400167306 */ /* 0x0040620000101400 */
[----:B------:R-:W-:Y:S05]  /*0300*/  BRA `(.L_x_6193) ;  /* 0x00000bc000007947 */ /* 0x000fea0003800000 */
.L_x_6189:
        /* <DEDUP_REMOVED lines=8> */
.L_x_6197:
[----:B------:R-:W2:Y:S02]  /*0390*/  LDG.E.U16 R4, [R4.64] ;  /* 0x0000002404047981 */ /* 0x000ea4000c1e1500 */
[----:B--2---:R-:W-:Y:S01]  /*03a0*/  HADD2.F32 R22, -RZ, R4.H0_H0 ;  /* 0x20000004ff167230 */ /* 0x004fe20000004100 */
[----:B------:R-:W-:Y:S05]  /*03b0*/  BRA `(.L_x_6193) ;  /* 0x00000b1000007947 */ /* 0x000fea0003800000 */
.L_x_6196:
        /* <DEDUP_REMOVED lines=8> */
.L_x_6199:
[----:B------:R-:W2:Y:S02]  /*0440*/  LDG.E.U16 R4, [R4.64] ;  /* 0x0000002404047981 */ /* 0x000ea4000c1e1500 */
[----:B--2---:R-:W-:Y:S01]  /*0450*/  HADD2.F32 R22, -RZ, R4.H0_H0 ;  /* 0x20000004ff167230 */ /* 0x004fe20000004100 */
[----:B------:R-:W-:Y:S05]  /*0460*/  BRA `(.L_x_6193) ;  /* 0x00000a6000007947 */ /* 0x000fea0003800000 */
.L_x_6198:
[----:B------:R-:W2:Y:S02]  /*0470*/  LDG.E.64 R4, [R4.64] ;  /* 0x0000002404047981 */ /* 0x000ea4000c1e1b00 */
[----:B--2---:R-:W0:Y:S01]  /*0480*/  F2F.F32.F64 R22, R4 ;  /* 0x0000000400167310 */ /* 0x004e220000301000 */
[----:B------:R-:W0:-:S14]  /*0490*/  DSETP.GEU.AND P0, PT, |R4|, c[0x2][0x0], PT ;  /* 0x008000000400762a */ /* 0x000e1c0003f0e200 */
[----:B0-----:R-:W-:Y:S01]  /*04a0*/  @!P0 FMUL R22, R22, 1.175494350822287508e-38 ;  /* 0x0080000016168820 */ /* 0x001fe20000400000 */
[----:B------:R-:W-:Y:S05]  /*04b0*/  BRA `(.L_x_6193) ;  /* 0x00000a1000007947 */ /* 0x000fea0003800000 */
.L_x_6188:
        /* <DEDUP_REMOVED lines=12> */
.L_x_6202:
[----:B------:R-:W2:Y:S02]  /*0580*/  LDG.E.64 R4, [R4.64] ;  /* 0x0000002404047981 */ /* 0x000ea4000c1e1b00 */
[----:B--2---:R-:W0:Y:S01]  /*0590*/  F2F.F32.F64 R22, R4 ;  /* 0x0000000400167310 */ /* 0x004e220000301000 */
[----:B------:R-:W0:-:S14]  /*05a0*/  DSETP.GEU.AND P0, PT, |R4|, c[0x2][0x0], PT ;  /* 0x008000000400762a */ /* 0x000e1c0003f0e200 */
[----:B0-----:R-:W-:Y:S01]  /*05b0*/  @!P0 FMUL R22, R22, 1.175494350822287508e-38 ;  /* 0x0080000016168820 */ /* 0x001fe20000400000 */
[----:B------:R-:W-:Y:S05]  /*05c0*/  BRA `(.L_x_6193) ;  /* 0x0000090000007947 */ /* 0x000fea0003800000 */
.L_x_6201:
        /* <DEDUP_REMOVED lines=26> */
.L_x_6204:
        /* <DEDUP_REMOVED lines=14> */
.L_x_6203:
[----:B------:R-:W2:Y:S02]  /*0850*/  LDG.E.U16 R4, [R4.64] ;  /* 0x0000002404047981 */ /* 0x000ea4000c1e1500 */
[----:B--2---:R-:W-:Y:S01]  /*0860*/  PRMT R22, RZ, 0x5410, R4 ;  /* 0x00005410ff167816 */ /* 0x004fe20000000004 */
[----:B------:R-:W-:Y:S05]  /*0870*/  BRA `(.L_x_6193) ;  /* 0x0000065000007947 */ /* 0x000fea0003800000 */
.L_x_6200:
        /* <DEDUP_REMOVED lines=11> */
.L_x_6207:
        /* <DEDUP_REMOVED lines=20> */
.L_x_6209:
[----:B------:R-:W-:Y:S05]  /*0a70*/  BSYNC B0 ;  /* 0x0000000000007941 */ /* 0x000fea0003800000 */
.L_x_6208:
[----:B------:R-:W-:Y:S01]  /*0a80*/  IMAD.SHL.U32 R3, R3, 0x100000, RZ ;  /* 0x0010000003037824 */ /* 0x000fe200078e00ff */
[----:B------:R-:W-:-:S04]  /*0a90*/  LEA R5, R0, 0x3b800000, 0x17 ;  /* 0x3b80000000057811 */ /* 0x000fc800078eb8ff */
[----:B------:R-:W-:Y:S01]  /*0aa0*/  LOP3.LUT R22, R5, R3, R22, 0xfe, !PT ;  /* 0x0000000305167212 */ /* 0x000fe200078efe16 */
[----:B------:R-:W-:Y:S05]  /*0ab0*/  BRA `(.L_x_6193) ;  /* 0x0000041000007947 */ /* 0x000fea0003800000 */
.L_x_6206:
        /* <DEDUP_REMOVED lines=20> */
.L_x_6211:
[----:B------:R-:W-:Y:S05]  /*0c00*/  BSYNC B0 ;  /* 0x0000000000007941 */ /* 0x000fea0003800000 */
.L_x_6210:
[----:B------:R-:W-:Y:S01]  /*0c10*/  IMAD.SHL.U32 R3, R3, 0x200000, RZ ;  /* 0x0020000003037824 */ /* 0x000fe200078e00ff */
[----:B------:R-:W-:-:S04]  /*0c20*/  LEA R5, R0, 0x37800000, 0x17 ;  /* 0x3780000000057811 */ /* 0x000fc800078eb8ff */
[----:B------:R-:W-:Y:S01]  /*0c30*/  LOP3.LUT R22, R5, R3, R22, 0xfe, !PT ;  /* 0x0000000305167212 */ /* 0x000fe200078efe16 */
[----:B------:R-:W-:Y:S05]  /*0c40*/  BRA `(.L_x_6193) ;  /* 0x0000028000007947 */ /* 0x000fea0003800000 */
.L_x_6205:
        /* <DEDUP_REMOVED lines=14> */
.L_x_6192:
        /* <DEDUP_REMOVED lines=21> */
.L_x_6213:
[----:B------:R-:W2:Y:S02]  /*0e80*/  LDG.E.64 R22, [R4.64] ;  /* 0x0000002404167981 */ /* 0x000ea4000c1e1b00 */
[----:B--2---:R0:W1:Y:S01]  /*0e90*/  I2F.U64 R22, R22 ;  /* 0x0000001600167312 */ /* 0x0040620000301000 */
[----:B------:R-:W-:Y:S05]  /*0ea0*/  BRA `(.L_x_6193) ;  /* 0x0000002000007947 */ /* 0x000fea0003800000 */
.L_x_6212:
[----:B------:R-:W2:Y:S02]  /*0eb0*/  LDG.E R4, [R4.64] ;  /* 0x0000002404047981 */ /* 0x000ea4000c1e1900 */
[----:B--2---:R0:W1:Y:S02]  /*0ec0*/  I2F.U32 R22, R4 ;  /* 0x0000000400167306 */ /* 0x0040640000201000 */
.L_x_6193:
[----:B------:R-:W-:Y:S05]  /*0ed0*/  BSYNC B6 ;  /* 0x0000000000067941 */ /* 0x000fea0003800000 */
.L_x_6187:
[----:B0-----:R-:W0:Y:S02]  /*0ee0*/  S2R R23, SR_TID.X ;  /* 0x0000000000177919 */ /* 0x001e240000002100 */
[----:B0-----:R-:W-:Y:S02]  /*0ef0*/  IADD3 R23, R23, 0x80, RZ ;  /* 0x0000008017177810 */ /* 0x001fe40007ffe0ff */
.L_x_6186:
[----:B-1----:R-:W-:Y:S05]  /*0f00*/  BSYNC B7 ;  /* 0x0000000000077941 */ /* 0x002fea0003800000 */
.L_x_6185:
[----:B------:R-:W-:Y:S01]  /*0f10*/  ISETP.GE.AND P0, PT, R23, R16, PT ;  /* 0x000000101700720c */ /* 0x000fe20003f06270 */
[----:B------:R-:W-:-:S12]  /*0f20*/  BSSY B7, `(.L_x_6214) ;  /* 0x00000e5000077945 */ /* 0x000fd80003800000 */
[----:B------:R-:W-:Y:S05]  /*0f30*/  @P0 BRA `(.L_x_6215) ;  /* 0x00000e3000000947 */ /* 0x000fea0003800000 */
[----:B------:R-:W-:Y:S01]  /*0f40*/  IMAD R0, R2, 0x200, R23 ;  /* 0x0000020002007824 */ /* 0x000fe200078e0217 */
        /* <DEDUP_REMOVED lines=19> */
.L_x_6220:
[----:B------:R-:W2:Y:S02]  /*1080*/  LDG.E.U8 R4, [R4.64] ;  /* 0x0000002404047981 */ /* 0x000ea4000c1e1100 */
[----:B--2---:R0:W1:Y:S01]  /*1090*/  I2F.U16 R24, R4 ;  /* 0x0000000400187306 */ /* 0x0040620000101000 */
[----:B------:R-:W-:Y:S05]  /*10a0*/  BRA `(.L_x_6222) ;  /* 0x00000ca000007947 */ /* 0x000fea0003800000 */
.L_x_6219:
        /* <DEDUP_REMOVED lines=9> */
.L_x_6224:
[----:B------:R-:W2:Y:S02]  /*1140*/  LDG.E R4, [R4.64] ;  /* 0x0000002404047981 */ /* 0x000ea4000c1e1900 */
[----:B--2---:R0:W1:Y:S01]  /*1150*/  I2F R24, R4 ;  /* 0x0000000400187306 */ /* 0x0040620000201400 */
[----:B------:R-:W-:Y:S05]  /*1160*/  BRA `(.L_x_6222) ;  /* 0x00000be000007947 */ /* 0x000fea0003800000 */
.L_x_6223:
[----:B------:R-:W2:Y:S02]  /*1170*/  LDG.E.U16 R4, [R4.64] ;  /* 0x0000002404047981 */ /* 0x000ea4000c1e1500 */
[----:B--2---:R0:W1:Y:S01]  /*1180*/  I2F.S16 R24, R4 ;  /* 0x0000000400187306 */ /* 0x0040620000101400 */
[----:B------:R-:W-:Y:S05]  /*1190*/  BRA `(.L_x_6222) ;  /* 0x00000bb000007947 */ /* 0x000fea0003800000 */
.L_x_6218:
        /* <DEDUP_REMOVED lines=8> */
.L_x_6226:
[----:B------:R-:W2:Y:S02]  /*1220*/  LDG.E.U16 R4, [R4.64] ;  /* 0x0000002404047981 */ /* 0x000ea4000c1e1500 */
[----:B--2---:R-:W-:Y:S01]  /*1230*/  HADD2.F32 R24, -RZ, R4.H0_H0 ;  /* 0x20000004ff187230 */ /* 0x004fe20000004100 */
[----:B------:R-:W-:Y:S05]  /*1240*/  BRA `(.L_x_6222) ;  /* 0x00000b0000007947 */ /* 0x000fea0003800000 */
.L_x_6225:
        /* <DEDUP_REMOVED lines=8> */
.L_x_6228:
[----:B------:R-:W2:Y:S02]  /*12d0*/  LDG.E.U16 R4, [R4.64] ;  /* 0x0000002404047981 */ /* 0x000ea4000c1e1500 */
[----:B--2---:R-:W-:Y:S01]  /*12e0*/  HADD2.F32 R24, -RZ, R4.H0_H0 ;  /* 0x20000004ff187230 */ /* 0x004fe20000004100 */
[----:B------:R-:W-:Y:S05]  /*12f0*/  BRA `(.L_x_6222) ;  /* 0x00000a5000007947 */ /* 0x000fea0003800000 */
.L_x_6227:
[----:B------:R-:W2:Y:S02]  /*1300*/  LDG.E.64 R4, [R4.64] ;  /* 0x0000002404047981 */ /* 0x000ea4000c1e1b00 */
[----:B--2---:R-:W0:Y:S01]  /*1310*/  F2F.F32.F64 R24, R4 ;  /* 0x0000000400187310 */ /* 0x004e220000301000 */
[----:B------:R-:W0:-:S14]  /*1320*/  DSETP.GEU.AND P0, PT, |R4|, c[0x2][0x0], PT ;  /* 0x008000000400762a */ /* 0x000e1c0003f0e200 */
[----:B0-----:R-:W-:Y:S01]  /*1330*/  @!P0 FMUL R24, R24, 1.175494350822287508e-38 ;  /* 0x0080000018188820 */ /* 0x001fe20000400000 */
[----:B------:R-:W-:Y:S05]  /*1340*/  BRA `(.L_x_6222) ;  /* 0x00000a0000007947 */ /* 0x000fea0003800000 */
.L_x_6217:
        /* <DEDUP_REMOVED lines=12> */
.L_x_6231:
[----:B------:R-:W2:Y:S02]  /*1410*/  LDG.E.64 R4, [R4.64] ;  /* 0x0000002404047981 */ /* 0x000ea4000c1e1b00 */
[----:B--2---:R-:W0:Y:S01]  /*1420*/  F2F.F32.F64 R24, R4 ;  /* 0x0000000400187310 */ /* 0x004e220000301000 */
[----:B------:R-:W0:-:S14]  /*1430*/  DSETP.GEU.AND P0, PT, |R4|, c[0x2][0x0], PT ;  /* 0x008000000400762a */ /* 0x000e1c0003f0e200 */
[----:B0-----:R-:W-:Y:S01]  /*1440*/  @!P0 FMUL R24, R24, 1.175494350822287508e-38 ;  /* 0x0080000018188820 */ /* 0x001fe20000400000 */
[----:B------:R-:W-:Y:S05]  /*1450*/  BRA `(.L_x_6222) ;  /* 0x000008f000007947 */ /* 0x000fea0003800000 */
.L_x_6230:
        /* <DEDUP_REMOVED lines=26> */
.L_x_6233:
        /* <DEDUP_REMOVED lines=13> */
.L_x_6232:
[----:B------:R-:W2:Y:S02]  /*16d0*/  LDG.E.U16 R4, [R4.64] ;  /* 0x0000002404047981 */ /* 0x000ea4000c1e1500 */
[----:B--2---:R-:W-:Y:S01]  /*16e0*/  PRMT R24, RZ, 0x5410, R4 ;  /* 0x00005410ff187816 */ /* 0x004fe20000000004 */
[----:B------:R-:W-:Y:S05]  /*16f0*/  BRA `(.L_x_6222) ;  /* 0x0000065000007947 */ /* 0x000fea0003800000 */
.L_x_6229:
        /* <DEDUP_REMOVED lines=11> */
.L_x_6236:
        /* <DEDUP_REMOVED lines=20> */
.L_x_6238:
[----:B------:R-:W-:Y:S05]  /*18f0*/  BSYNC B0 ;  /* 0x0000000000007941 */ /* 0x000fea0003800000 */
.L_x_6237:
[----:B------:R-:W-:Y:S01]  /*1900*/  IMAD.SHL.U32 R3, R3, 0x100000, RZ ;  /* 0x0010000003037824 */ /* 0x000fe200078e00ff */
[----:B------:R-:W-:-:S04]  /*1910*/  LEA R5, R0, 0x3b800000, 0x17 ;  /* 0x3b80000000057811 */ /* 0x000fc800078eb8ff */
[----:B------:R-:W-:Y:S01]  /*1920*/  LOP3.LUT R24, R5, R3, R24, 0xfe, !PT ;  /* 0x0000000305187212 */ /* 0x000fe200078efe18 */
[----:B------:R-:W-:Y:S05]  /*1930*/  BRA `(.L_x_6222) ;  /* 0x0000041000007947 */ /* 0x000fea0003800000 */
.L_x_6235:
        /* <DEDUP_REMOVED lines=20> */
.L_x_6240:
[----:B------:R-:W-:Y:S05]  /*1a80*/  BSYNC B0 ;  /* 0x0000000000007941 */ /* 0x000fea0003800000 */
.L_x_6239:
[----:B------:R-:W-:Y:S01]  /*1a90*/  IMAD.SHL.U32 R3, R3, 0x200000, RZ ;  /* 0x0020000003037824 */ /* 0x000fe200078e00ff */
[----:B------:R-:W-:-:S04]  /*1aa0*/  LEA R5, R0, 0x37800000, 0x17 ;  /* 0x3780000000057811 */ /* 0x000fc800078eb8ff */
[----:B------:R-:W-:Y:S01]  /*1ab0*/  LOP3.LUT R24, R5, R3, R24, 0xfe, !PT ;  /* 0x0000000305187212 */ /* 0x000fe200078efe18 */
[----:B------:R-:W-:Y:S05]  /*1ac0*/  BRA `(.L_x_6222) ;  /* 0x0000028000007947 */ /* 0x000fea0003800000 */
.L_x_6234:
        /* <DEDUP_REMOVED lines=14> */
.L_x_6221:
        /* <DEDUP_REMOVED lines=21> */
.L_x_6242:
[----:B------:R-:W2:Y:S02]  /*1d00*/  LDG.E.64 R24, [R4.64] ;  /* 0x0000002404187981 */ /* 0x000ea4000c1e1b00 */
[----:B--2---:R0:W1:Y:S01]  /*1d10*/  I2F.U64 R24, R24 ;  /* 0x0000001800187312 */ /* 0x0040620000301000 */
[----:B------:R-:W-:Y:S05]  /*1d20*/  BRA `(.L_x_6222) ;  /* 0x0000002000007947 */ /* 0x000fea0003800000 */
.L_x_6241:
[----:B------:R-:W2:Y:S02]  /*1d30*/  LDG.E R4, [R4.64] ;  /* 0x0000002404047981 */ /* 0x000ea4000c1e1900 */
[----:B--2---:R0:W1:Y:S02]  /*1d40*/  I2F.U32 R24, R4 ;  /* 0x0000000400187306 */ /* 0x0040640000201000 */
.L_x_6222:
[----:B------:R-:W-:Y:S05]  /*1d50*/  BSYNC B6 ;  /* 0x0000000000067941 */ /* 0x000fea0003800000 */
.L_x_6216:
[----:B------:R-:W-:Y:S02]  /*1d60*/  IADD3 R23, R23, 0x80, RZ ;  /* 0x0000008017177810 */ /* 0x000fe40007ffe0ff */
.L_x_6215:
[----:B------:R-:W-:Y:S05]  /*1d70*/  BSYNC B7 ;  /* 0x0000000000077941 */ /* 0x000fea0003800000 */
.L_x_6214:
[----:B------:R-:W-:Y:S01]  /*1d80*/  ISETP.GE.AND P0, PT, R23, R16, PT ;  /* 0x000000101700720c */ /* 0x000fe20003f06270 */
[----:B------:R-:W-:Y:S01]  /*1d90*/  BSSY B7, `(.L_x_6243) ;  /* 0x00000e7000077945 */ /* 0x000fe20003800000 */
[----:B0-----:R-:W-:Y:S02]  /*1da0*/  IMAD.MOV.U32 R25, RZ, RZ, RZ ;  /* 0x000000ffff197224 */ /* 0x001fe400078e00ff */
[----:B------:R-:W-:-:S09]  /*1db0*/  IMAD.MOV.U32 R18, RZ, RZ, RZ ;  /* 0x000000ffff127224 */ /* 0x000fd200078e00ff */
        /* <DEDUP_REMOVED lines=21> */
.L_x_6249:
[----:B------:R-:W2:Y:S02]  /*1f10*/  LDG.E.U8 R4, [R4.64] ;  /* 0x0000002404047981 */ /* 0x000ea4000c1e1100 */
[----:B--2---:R0:W2:Y:S01]  /*1f20*/  I2F.U16 R18, R4 ;  /* 0x0000000400127306 */ /* 0x0040a20000101000 */
[----:B------:R-:W-:Y:S05]  /*1f30*/  BRA `(.L_x_6251) ;  /* 0x00000ca000007947 */ /* 0x000fea0003800000 */
.L_x_6248:
        /* <DEDUP_REMOVED lines=9> */
.L_x_6253:
[----:B------:R-:W2:Y:S02]  /*1fd0*/  LDG.E R4, [R4.64] ;  /* 0x0000002404047981 */ /* 0x000ea4000c1e1900 */
[----:B--2---:R0:W2:Y:S01]  /*1fe0*/  I2F R18, R4 ;  /* 0x0000000400127306 */ /* 0x0040a20000201400 */
[----:B------:R-:W-:Y:S05]  /*1ff0*/  BRA `(.L_x_6251) ;  /* 0x00000be000007947 */ /* 0x000fea0003800000 */
.L_x_6252:
[----:B------:R-:W2:Y:S02]  /*2000*/  LDG.E.U16 R4, [R4.64] ;  /* 0x0000002404047981 */ /* 0x000ea4000c1e1500 */
[----:B--2---:R0:W2:Y:S01]  /*2010*/  I2F.S16 R18, R4 ;  /* 0x0000000400127306 */ /* 0x0040a20000101400 */
[----:B------:R-:W-:Y:S05]  /*2020*/  BRA `(.L_x_6251) ;  /* 0x00000bb000007947 */ /* 0x000fea0003800000 */
.L_x_6247:
        /* <DEDUP_REMOVED lines=8> */
.L_x_6255:
[----:B------:R-:W2:Y:S02]  /*20b0*/  LDG.E.U16 R4, [R4.64] ;  /* 0x0000002404047981 */ /* 0x000ea4000c1e1500 */
[----:B--2---:R-:W-:Y:S01]  /*20c0*/  HADD2.F32 R18, -RZ, R4.H0_H0 ;  /* 0x20000004ff127230 */ /* 0x004fe20000004100 */
[----:B------:R-:W-:Y:S05]  /*20d0*/  BRA `(.L_x_6251) ;  /* 0x00000b0000007947 */ /* 0x000fea0003800000 */
.L_x_6254:
        /* <DEDUP_REMOVED lines=8> */
.L_x_6257:
[----:B------:R-:W2:Y:S02]  /*2160*/  LDG.E.U16 R4, [R4.64] ;  /* 0x0000002404047981 */ /* 0x000ea4000c1e1500 */
[----:B--2---:R-:W-:Y:S01]  /*2170*/  HADD2.F32 R18, -RZ, R4.H0_H0 ;  /* 0x20000004ff127230 */ /* 0x004fe20000004100 */
[----:B------:R-:W-:Y:S05]  /*2180*/  BRA `(.L_x_6251) ;  /* 0x00000a5000007947 */ /* 0x000fea0003800000 */
.L_x_6256:
[----:B------:R-:W2:Y:S02]  /*2190*/  LDG.E.64 R4, [R4.64] ;  /* 0x0000002404047981 */ /* 0x000ea4000c1e1b00 */
[----:B--2---:R-:W0:Y:S01]  /*21a0*/  F2F.F32.F64 R18, R4 ;  /* 0x0000000400127310 */ /* 0x004e220000301000 */
[----:B------:R-:W0:-:S14]  /*21b0*/  DSETP.GEU.AND P0, PT, |R4|, c[0x2][0x0], PT ;  /* 0x008000000400762a */ /* 0x000e1c0003f0e200 */
[----:B0-----:R-:W-:Y:S01]  /*21c0*/  @!P0 FMUL R18, R18, 1.175494350822287508e-38 ;  /* 0x0080000012128820 */ /* 0x001fe20000400000 */
[----:B------:R-:W-:Y:S05]  /*21d0*/  BRA `(.L_x_6251) ;  /* 0x00000a0000007947 */ /* 0x000fea0003800000 */
.L_x_6246:
        /* <DEDUP_REMOVED lines=12> */
.L_x_6260:
[----:B------:R-:W2:Y:S02]  /*22a0*/  LDG.E.64 R4, [R4.64] ;  /* 0x0000002404047981 */ /* 0x000ea4000c1e1b00 */
[----:B--2---:R-:W0:Y:S01]  /*22b0*/  F2F.F32.F64 R18, R4 ;  /* 0x0000000400127310 */ /* 0x004e220000301000 */
[----:B------:R-:W0:-:S14]  /*22c0*/  DSETP.GEU.AND P0, PT, |R4|, c[0x2][0x0], PT ;  /* 0x008000000400762a */ /* 0x000e1c0003f0e200 */
[----:B0-----:R-:W-:Y:S01]  /*22d0*/  @!P0 FMUL R18, R18, 1.175494350822287508e-38 ;  /* 0x0080000012128820 */ /* 0x001fe20000400000 */
[----:B------:R-:W-:Y:S05]  /*22e0*/  BRA `(.L_x_6251) ;  /* 0x000008f000007947 */ /* 0x000fea0003800000 */
.L_x_6259:
        /* <DEDUP_REMOVED lines=26> */
.L_x_6262:
        /* <DEDUP_REMOVED lines=13> */
.L_x_6261:
[----:B------:R-:W2:Y:S02]  /*2560*/  LDG.E.U16 R4, [R4.64] ;  /* 0x0000002404047981 */ /* 0x000ea4000c1e1500 */
[----:B--2---:R-:W-:Y:S01]  /*2570*/  PRMT R18, RZ, 0x5410, R4 ;  /* 0x00005410ff127816 */ /* 0x004fe20000000004 */
[----:B------:R-:W-:Y:S05]  /*2580*/  BRA `(.L_x_6251) ;  /* 0x0000065000007947 */ /* 0x000fea0003800000 */
.L_x_6258:
        /* <DEDUP_REMOVED lines=11> */
.L_x_6265:
        /* <DEDUP_REMOVED lines=20> */
.L_x_6267:
[----:B------:R-:W-:Y:S05]  /*2780*/  BSYNC B0 ;  /* 0x0000000000007941 */ /* 0x000fea0003800000 */
.L_x_6266:
[----:B------:R-:W-:Y:S01]  /*2790*/  IMAD.SHL.U32 R3, R3, 0x100000, RZ ;  /* 0x0010000003037824 */ /* 0x000fe200078e00ff */
[----:B------:R-:W-:-:S04]  /*27a0*/  LEA R5, R0, 0x3b800000, 0x17 ;  /* 0x3b80000000057811 */ /* 0x000fc800078eb8ff */
[----:B------:R-:W-:Y:S01]  /*27b0*/  LOP3.LUT R18, R5, R3, R18, 0xfe, !PT ;  /* 0x0000000305127212 */ /* 0x000fe200078efe12 */
[----:B------:R-:W-:Y:S05]  /*27c0*/  BRA `(.L_x_6251) ;  /* 0x0000041000007947 */ /* 0x000fea0003800000 */
.L_x_6264:
        /* <DEDUP_REMOVED lines=20> */
.L_x_6269:
[----:B------:R-:W-:Y:S05]  /*2910*/  BSYNC B0 ;  /* 0x0000000000007941 */ /* 0x000fea0003800000 */
.L_x_6268:
[----:B------:R-:W-:Y:S01]  /*2920*/  IMAD.SHL.U32 R3, R3, 0x200000, RZ ;  /* 0x0020000003037824 */ /* 0x000fe200078e00ff */
[----:B------:R-:W-:-:S04]  /*2930*/  LEA R5, R0, 0x37800000, 0x17 ;  /* 0x3780000000057811 */ /* 0x000fc800078eb8ff */
[----:B------:R-:W-:Y:S01]  /*2940*/  LOP3.LUT R18, R5, R3, R18, 0xfe, !PT ;  /* 0x0000000305127212 */ /* 0x000fe200078efe12 */
[----:B------:R-:W-:Y:S05]  /*2950*/  BRA `(.L_x_6251) ;  /* 0x0000028000007947 */ /* 0x000fea0003800000 */
.L_x_6263:
        /* <DEDUP_REMOVED lines=14> */
.L_x_6250:
        /* <DEDUP_REMOVED lines=21> */
.L_x_6271:
[----:B------:R-:W2:Y:S02]  /*2b90*/  LDG.E.64 R18, [R4.64] ;  /* 0x0000002404127981 */ /* 0x000ea4000c1e1b00 */
[----:B--2---:R0:W2:Y:S01]  /*2ba0*/  I2F.U64 R18, R18 ;  /* 0x0000001200127312 */ /* 0x0040a20000301000 */
[----:B------:R-:W-:Y:S05]  /*2bb0*/  BRA `(.L_x_6251) ;  /* 0x0000002000007947 */ /* 0x000fea0003800000 */
.L_x_6270:
[----:B------:R-:W2:Y:S02]  /*2bc0*/  LDG.E R4, [R4.64] ;  /* 0x0000002404047981 */ /* 0x000ea4000c1e1900 */
[----:B--2---:R0:W2:Y:S02]  /*2bd0*/  I2F.U32 R18, R4 ;  /* 0x0000000400127306 */ /* 0x0040a40000201000 */
.L_x_6251:
[----:B------:R-:W-:Y:S05]  /*2be0*/  BSYNC B6 ;  /* 0x0000000000067941 */ /* 0x000fea0003800000 */
.L_x_6245:
[----:B------:R-:W-:Y:S02]  /*2bf0*/  IADD3 R23, R23, 0x80, RZ ;  /* 0x0000008017177810 */ /* 0x000fe40007ffe0ff */
.L_x_6244:
[----:B------:R-:W-:Y:S05]  /*2c00*/  BSYNC B7 ;  /* 0x0000000000077941 */ /* 0x000fea0003800000 */
.L_x_6243:
        /* <DEDUP_REMOVED lines=21> */
.L_x_6277:
[----:B------:R-:W3:Y:S02]  /*2d60*/  LDG.E.U8 R4, [R4.64] ;  /* 0x0000002404047981 */ /* 0x000ee4000c1e1100 */
[----:B---3--:R0:W3:Y:S01]  /*2d70*/  I2F.U16 R25, R4 ;  /* 0x0000000400197306 */ /* 0x0080e20000101000 */
[----:B------:R-:W-:Y:S05]  /*2d80*/  BRA `(.L_x_6273) ;  /* 0x00000c7000007947 */ /* 0x000fea0003800000 */
.L_x_6276:
        /* <DEDUP_REMOVED lines=9> */
.L_x_6280:
[----:B------:R-:W3:Y:S02]  /*2e20*/  LDG.E R4, [R4.64] ;  /* 0x0000002404047981 */ /* 0x000ee4000c1e1900 */
[----:B---3--:R0:W3:Y:S01]  /*2e30*/  I2F R25, R4 ;  /* 0x0000000400197306 */ /* 0x0080e20000201400 */
[----:B------:R-:W-:Y:S05]  /*2e40*/  BRA `(.L_x_6273) ;  /* 0x00000bb000007947 */ /* 0x000fea0003800000 */
.L_x_6279:
[----:B------:R-:W3:Y:S02]  /*2e50*/  LDG.E.U16 R4, [R4.64] ;  /* 0x0000002404047981 */ /* 0x000ee4000c1e1500 */
[----:B---3--:R0:W3:Y:S01]  /*2e60*/  I2F.S16 R25, R4 ;  /* 0x0000000400197306 */ /* 0x0080e20000101400 */
[----:B------:R-:W-:Y:S05]  /*2e70*/  BRA `(.L_x_6273) ;  /* 0x00000b8000007947 */ /* 0x000fea0003800000 */
.L_x_6275:
        /* <DEDUP_REMOVED lines=8> */
.L_x_6282:
[----:B------:R-:W3:Y:S02]  /*2f00*/  LDG.E.U16 R4, [R4.64] ;  /* 0x0000002404047981 */ /* 0x000ee4000c1e1500 */
[----:B---3--:R-:W-:Y:S01]  /*2f10*/  HADD2.F32 R25, -RZ, R4.H0_H0 ;  /* 0x20000004ff197230 */ /* 0x008fe20000004100 */
[----:B------:R-:W-:Y:S05]  /*2f20*/  BRA `(.L_x_6273) ;  /* 0x00000ad000007947 */ /* 0x000fea0003800000 */
.L_x_6281:
        /* <DEDUP_REMOVED lines=8> */
.L_x_6284:
[----:B------:R-:W3:Y:S02]  /*2fb0*/  LDG.E.U16 R4, [R4.64] ;  /* 0x0000002404047981 */ /* 0x000ee4000c1e1500 */
[----:B---3--:R-:W-:Y:S01]  /*2fc0*/  HADD2.F32 R25, -RZ, R4.H0_H0 ;  /* 0x20000004ff197230 */ /* 0x008fe20000004100 */
[----:B------:R-:W-:Y:S05]  /*2fd0*/  BRA `(.L_x_6273) ;  /* 0x00000a2000007947 */ /* 0x000fea0003800000 */
.L_x_6283:
[----:B------:R-:W3:Y:S02]  /*2fe0*/  LDG.E.64 R4, [R4.64] ;  /* 0x0000002404047981 */ /* 0x000ee4000c1e1b00 */
[----:B---3--:R-:W0:Y:S01]  /*2ff0*/  F2F.F32.F64 R25, R4 ;  /* 0x0000000400197310 */ /* 0x008e220000301000 */
[----:B------:R-:W0:-:S14]  /*3000*/  DSETP.GEU.AND P0, PT, |R4|, c[0x2][0x0], PT ;  /* 0x008000000400762a */ /* 0x000e1c0003f0e200 */
[----:B0-----:R-:W-:Y:S01]  /*3010*/  @!P0 FMUL R25, R25, 1.175494350822287508e-38 ;  /* 0x0080000019198820 */ /* 0x001fe20000400000 */
[----:B------:R-:W-:Y:S05]  /*3020*/  BRA `(.L_x_6273) ;  /* 0x000009d000007947 */ /* 0x000fea0003800000 */
.L_x_6274:
        /* <DEDUP_REMOVED lines=12> */
.L_x_6287:
[----:B------:R-:W3:Y:S02]  /*30f0*/  LDG.E.64 R4, [R4.64] ;  /* 0x0000002404047981 */ /* 0x000ee4000c1e1b00 */
[----:B---3--:R-:W0:Y:S01]  /*3100*/  F2F.F32.F64 R25, R4 ;  /* 0x0000000400197310 */ /* 0x008e220000301000 */
[----:B------:R-:W0:-:S14]  /*3110*/  DSETP.GEU.AND P0, PT, |R4|, c[0x2][0x0], PT ;  /* 0x008000000400762a */ /* 0x000e1c0003f0e200 */
[----:B0-----:R-:W-:Y:S01]  /*3120*/  @!P0 FMUL R25, R25, 1.175494350822287508e-38 ;  /* 0x0080000019198820 */ /* 0x001fe20000400000 */
[----:B------:R-:W-:Y:S05]  /*3130*/  BRA `(.L_x_6273) ;  /* 0x000008c000007947 */ /* 0x000fea0003800000 */
.L_x_6286:
        /* <DEDUP_REMOVED lines=26> */
.L_x_6289:
        /* <DEDUP_REMOVED lines=13> */
.L_x_6288:
[----:B------:R-:W3:Y:S02]  /*33b0*/  LDG.E.U16 R4, [R4.64] ;  /* 0x0000002404047981 */ /* 0x000ee4000c1e1500 */
[----:B---3--:R-:W-:Y:S01]  /*33c0*/  PRMT R25, RZ, 0x5410, R4 ;  /* 0x00005410ff197816 */ /* 0x008fe20000000004 */
[----:B------:R-:W-:Y:S05]  /*33d0*/  BRA `(.L_x_6273) ;  /* 0x0000062000007947 */ /* 0x000fea0003800000 */
.L_x_6285:
        /* <DEDUP_REMOVED lines=11> */
.L_x_6292:
        /* <DEDUP_REMOVED lines=19> */
.L_x_6294:
[----:B------:R-:W-:Y:S05]  /*35c0*/  BSYNC B0 ;  /* 0x0000000000007941 */ /* 0x000fea0003800000 */
.L_x_6293:
[----:B------:R-:W-:Y:S01]  /*35d0*/  IMAD.SHL.U32 R3, R3, 0x100000, RZ ;  /* 0x0010000003037824 */ /* 0x000fe200078e00ff */
[----:B------:R-:W-:-:S04]  /*35e0*/  LEA R0, R0, 0x3b800000, 0x17 ;  /* 0x3b80000000007811 */ /* 0x000fc800078eb8ff */
[----:B------:R-:W-:Y:S01]  /*35f0*/  LOP3.LUT R25, R0, R3, R25, 0xfe, !PT ;  /* 0x0000000300197212 */ /* 0x000fe200078efe19 */
[----:B------:R-:W-:Y:S05]  /*3600*/  BRA `(.L_x_6273) ;  /* 0x000003f000007947 */ /* 0x000fea0003800000 */
.L_x_6291:
        /* <DEDUP_REMOVED lines=19> */
.L_x_6296:
[----:B------:R-:W-:Y:S05]  /*3740*/  BSYNC B0 ;  /* 0x0000000000007941 */ /* 0x000fea0003800000 */
.L_x_6295:
[----:B------:R-:W-:Y:S01]  /*3750*/  IMAD.SHL.U32 R3, R3, 0x200000, RZ ;  /* 0x0020000003037824 */ /* 0x000fe200078e00ff */
[----:B------:R-:W-:-:S04]  /*3760*/  LEA R0, R0, 0x37800000, 0x17 ;  /* 0x3780000000007811 */ /* 0x000fc800078eb8ff */
[----:B------:R-:W-:Y:S01]  /*3770*/  LOP3.LUT R25, R0, R3, R25, 0xfe, !PT ;  /* 0x0000000300197212 */ /* 0x000fe200078efe19 */
[----:B------:R-:W-:Y:S05]  /*3780*/  BRA `(.L_x_6273) ;  /* 0x0000027000007947 */ /* 0x000fea0003800000 */
.L_x_6290:
        /* <DEDUP_REMOVED lines=14> */
.L_x_6278:
        /* <DEDUP_REMOVED lines=20> */
.L_x_6298:
[----:B------:R-:W3:Y:S02]  /*39b0*/  LDG.E.64 R4, [R4.64] ;  /* 0x0000002404047981 */ /* 0x000ee4000c1e1b00 */
[----:B---3--:R0:W3:Y:S01]  /*39c0*/  I2F.U64 R25, R4 ;  /* 0x0000000400197312 */ /* 0x0080e20000301000 */
[----:B------:R-:W-:Y:S05]  /*39d0*/  BRA `(.L_x_6273) ;  /* 0x0000002000007947 */ /* 0x000fea0003800000 */
.L_x_6297:
[----:B------:R-:W3:Y:S02]  /*39e0*/  LDG.E R4, [R4.64] ;  /* 0x0000002404047981 */ /* 0x000ee4000c1e1900 */
[----:B---3--:R0:W3:Y:S02]  /*39f0*/  I2F.U32 R25, R4 ;  /* 0x0000000400197306 */ /* 0x0080e40000201000 */
.L_x_6273:
[----:B------:R-:W-:Y:S05]  /*3a00*/  BSYNC B6 ;  /* 0x0000000000067941 */ /* 0x000fea0003800000 */
.L_x_6272:
[----:B0-----:R-:W0:Y:S01]  /*3a10*/  S2R R19, SR_TID.X ;  /* 0x0000000000137919 */ /* 0x001e220000002100 */
[----:B------:R-:W4:Y:S01]  /*3a20*/  LDC.U8 R17, c[0x0][0x184] ;  /* 0x00006100ff117b82 */ /* 0x000f220000000000 */
[----:B------:R-:W-:Y:S01]  /*3a30*/  BSSY B0, `(.L_x_6299) ;  /* 0x0000026000007945 */ /* 0x000fe20003800000 */
[C---:B0-----:R-:W-:Y:S02]  /*3a40*/  ISETP.GE.AND P2, PT, R19.reuse, R16, PT ;  /* 0x000000101300720c */ /* 0x041fe40003f46270 */
[----:B------:R-:W-:-:S02]  /*3a50*/  IADD3 R3, R19, 0x100, RZ ;  /* 0x0000010013037810 */ /* 0x000fc40007ffe0ff */
[C---:B------:R-:W-:Y:S02]  /*3a60*/  IADD3 R5, R19.reuse, 0x180, RZ ;  /* 0x0000018013057810 */ /* 0x040fe40007ffe0ff */
[----:B------:R-:W-:Y:S02]  /*3a70*/  IADD3 R23, R19, 0x80, RZ ;  /* 0x0000008013177810 */ /* 0x000fe40007ffe0ff */
[-C--:B------:R-:W-:Y:S02]  /*3a80*/  ISETP.GE.AND P0, PT, R3, R16.reuse, PT ;  /* 0x000000100300720c */ /* 0x080fe40003f06270 */
[-C--:B------:R-:W-:Y:S02]  /*3a90*/  ISETP.GE.AND P1, PT, R5, R16.reuse, PT ;  /* 0x000000100500720c */ /* 0x080fe40003f26270 */
[----:B------:R-:W-:Y:S01]  /*3aa0*/  ISETP.GE.AND P3, PT, R23, R16, PT ;  /* 0x000000101700720c */ /* 0x000fe20003f66270 */
[----:B------:R-:W-:Y:S07]  /*3ab0*/  @P2 BRA `(.L_x_6300) ;  /* 0x000001d000002947 */ /* 0x000fee0003800000 */
[C---:B----45:R-:W-:Y:S01]  /*3ac0*/  FADD.FTZ.RZ R0, R22.reuse, 1 ;  /* 0x3f80000016007421 */ /* 0x070fe2000001c000 */
[----:B------:R-:W-:Y:S01]  /*3ad0*/  ISETP.GE.U32.AND P4, PT, R22, 0x7f800000, PT ;  /* 0x7f8000001600780c */ /* 0x000fe20003f86070 */
[----:B------:R-:W-:-:S02]  /*3ae0*/  IMAD.MOV.U32 R5, RZ, RZ, 0x3e800000 ;  /* 0x3e800000ff057424 */ /* 0x000fc400078e00ff */
[----:B------:R-:W-:Y:S01]  /*3af0*/  IMAD.MOV.U32 R7, RZ, RZ, 0x3d39bf78 ;  /* 0x3d39bf78ff077424 */ /* 0x000fe200078e00ff */
        /* <DEDUP_REMOVED lines=25> */
.L_x_6300:
[----:B----4-:R-:W-:Y:S05]  /*3c90*/  BSYNC B0 ;  /* 0x0000000000007941 */ /* 0x010fea0003800000 */
.L_x_6299:
[----:B------:R-:W-:Y:S01]  /*3ca0*/  BSSY B0, `(.L_x_6301) ;  /* 0x000001f000007945 */ /* 0x000fe20003800000 */
[----:B------:R-:W-:Y:S05]  /*3cb0*/  @P3 BRA `(.L_x_6302) ;  /* 0x000001d000003947 */ /* 0x000fea0003800000 */
[C---:B-1---5:R-:W-:Y:S01]  /*3cc0*/  FADD.FTZ.RZ R0, R24.reuse, 1 ;  /* 0x3f80000018007421 */ /* 0x062fe2000001c000 */
[----:B------:R-:W-:Y:S01]  /*3cd0*/  ISETP.GE.U32.AND P3, PT, R24, 0x7f800000, PT ;  /* 0x7f8000001800780c */ /* 0x000fe20003f66070 */
[----:B------:R-:W-:Y:S02]  /*3ce0*/  IMAD.MOV.U32 R6, RZ, RZ, 0x3e800000 ;  /* 0x3e800000ff067424 */ /* 0x000fe400078e00ff */
        /* <DEDUP_REMOVED lines=26> */
.L_x_6302:
[----:B------:R-:W-:Y:S05]  /*3e90*/  BSYNC B0 ;  /* 0x0000000000007941 */ /* 0x000fea0003800000 */
.L_x_6301:
[----:B------:R-:W-:Y:S01]  /*3ea0*/  BSSY B0, `(.L_x_6303) ;  /* 0x000001f000007945 */ /* 0x000fe20003800000 */
[----:B------:R-:W-:Y:S05]  /*3eb0*/  @P0 BRA `(.L_x_6304) ;  /* 0x000001d000000947 */ /* 0x000fea0003800000 */
[C---:B--2--5:R-:W-:Y:S01]  /*3ec0*/  FADD.FTZ.RZ R0, R18.reuse, 1 ;  /* 0x3f80000012007421 */ /* 0x064fe2000001c000 */
        /* <DEDUP_REMOVED lines=12> */
[----:B01----:R-:W-:Y:S02]  /*3f90*/  FMUL.FTZ R24, R3, 1.1920928955078125e-07 ;  /* 0x3400000003187820 */ /* 0x003fe40000410000 */
        /* <DEDUP_REMOVED lines=15> */
.L_x_6304:
[----:B------:R-:W-:Y:S05]  /*4090*/  BSYNC B0 ;  /* 0x0000000000007941 */ /* 0x000fea0003800000 */
.L_x_6303:
[----:B------:R-:W-:Y:S01]  /*40a0*/  BSSY B0, `(.L_x_6305) ;  /* 0x000001f000007945 */ /* 0x000fe20003800000 */
[----:B------:R-:W-:Y:S05]  /*40b0*/  @P1 BRA `(.L_x_6306) ;  /* 0x000001d000001947 */ /* 0x000fea0003800000 */
[C---:B---3-5:R-:W-:Y:S01]  /*40c0*/  FADD.FTZ.RZ R0, R25.reuse, 1 ;  /* 0x3f80000019007421 */ /* 0x068fe2000001c000 */
        /* <DEDUP_REMOVED lines=12> */
[----:B0-2---:R-:W-:Y:S02]  /*4190*/  FMUL.FTZ R18, R0, 1.1920928955078125e-07 ;  /* 0x3400000000127820 */ /* 0x005fe40000410000 */
        /* <DEDUP_REMOVED lines=15> */
.L_x_6306:
[----:B------:R-:W-:Y:S05]  /*4290*/  BSYNC B0 ;  /* 0x0000000000007941 */ /* 0x000fea0003800000 */
.L_x_6305:
[----:B------:R-:W-:Y:S01]  /*42a0*/  BSSY B6, `(.L_x_6307) ;  /* 0x0000101000067945 */ /* 0x000fe20003800000 */
[----:B------:R-:W-:Y:S05]  /*42b0*/  @P2 BRA `(.L_x_6308) ;  /* 0x00000ff000002947 */ /* 0x000fea0003800000 */
[----:B------:R-:W-:Y:S01]  /*42c0*/  PRMT R0, R17, 0x9910, RZ ;  /* 0x0000991011007816 */ /* 0x000fe200000000ff */
        /* <DEDUP_REMOVED lines=15> */
[----:B------:R-:W-:Y:S01]  /*43c0*/  IMAD.MOV.U32 R19, RZ, RZ, R23 ;  /* 0x000000ffff137224 */ /* 0x000fe200078e0017 */
[----:B0-----:R0:W-:Y:S01]  /*43d0*/  STG.E.U8 [R8.64], R3 ;  /* 0x0000000308007986 */ /* 0x0011e2000c101124 */
[----:B------:R-:W-:Y:S05]  /*43e0*/  BRA `(.L_x_6308) ;  /* 0x00000ec000007947 */ /* 0x000fea0003800000 */
.L_x_6312:
[----:B------:R-:W0:Y:S01]  /*43f0*/  F2I.S64.TRUNC R4, R4 ;  /* 0x0000000400047311 */ /* 0x000e22000020d900 */
[----:B------:R-:W-:Y:S02]  /*4400*/  IMAD.MOV.U32 R19, RZ, RZ, R23 ;  /* 0x000000ffff137224 */ /* 0x000fe400078e0017 */
[----:B0-----:R-:W-:-:S05]  /*4410*/  IMAD.MOV.U32 R3, RZ, RZ, R4 ;  /* 0x000000ffff037224 */ /* 0x001fca00078e0004 */
[----:B------:R0:W-:Y:S01]  /*4420*/  STG.E.U8 [R8.64], R3 ;  /* 0x0000000308007986 */ /* 0x0001e2000c101124 */
[----:B------:R-:W-:Y:S05]  /*4430*/  BRA `(.L_x_6308) ;  /* 0x00000e7000007947 */ /* 0x000fea0003800000 */
.L_x_6311:
[----:B------:R-:W-:-:S13]  /*4440*/  ISETP.NE.AND P0, PT, R0, 0x2, PT ;  /* 0x000000020000780c */ /* 0x000fda0003f05270 */
[----:B------:R-:W-:Y:S05]  /*4450*/  @!P0 BRA `(.L_x_6314) ;  /* 0x000000c000008947 */ /* 0x000fea0003800000 */
[----:B------:R-:W-:-:S13]  /*4460*/  ISETP.NE.AND P0, PT, R0, 0x3, PT ;  /* 0x000000030000780c */ /* 0x000fda0003f05270 */
[----:B------:R-:W-:Y:S05]  /*4470*/  @!P0 BRA `(.L_x_6315) ;  /* 0x0000006000008947 */ /* 0x000fea0003800000 */
[----:B------:R-:W-:-:S13]  /*4480*/  ISETP.NE.AND P0, PT, R0, 0x4, PT ;  /* 0x000000040000780c */ /* 0x000fda0003f05270 */
[----:B------:R-:W-:Y:S05]  /*4490*/  @P0 BRA `(.L_x_6313) ;  /* 0x00000c5000000947 */ /* 0x000fea0003800000 */
[----:B------:R-:W0:Y:S01]  /*44a0*/  F2I.S64.TRUNC R4, R4 ;  /* 0x0000000400047311 */ /* 0x000e22000020d900 */
[----:B------:R-:W-:Y:S01]  /*44b0*/  IMAD.MOV.U32 R19, RZ, RZ, R23 ;  /* 0x000000ffff137224 */ /* 0x000fe200078e0017 */
[----:B0-----:R0:W-:Y:S01]  /*44c0*/  STG.E.64 [R8.64], R4 ;  /* 0x0000000408007986 */ /* 0x0011e2000c101b24 */
[----:B------:R-:W-:Y:S05]  /*44d0*/  BRA `(.L_x_6308) ;  /* 0x00000dd000007947 */ /* 0x000fea0003800000 */
.L_x_6315:
[----:B------:R-:W0:Y:S01]  /*44e0*/  F2I.FTZ.TRUNC.NTZ R3, R4 ;  /* 0x0000000400037305 */ /* 0x000e22000021f100 */
[----:B------:R-:W-:Y:S01]  /*44f0*/  IMAD.MOV.U32 R19, RZ, RZ, R23 ;  /* 0x000000ffff137224 */ /* 0x000fe200078e0017 */
[----:B0-----:R0:W-:Y:S01]  /*4500*/  STG.E [R8.64], R3 ;  /* 0x0000000308007986 */ /* 0x0011e2000c101924 */
[----:B------:R-:W-:Y:S05]  /*4510*/  BRA `(.L_x_6308) ;  /* 0x00000d9000007947 */ /* 0x000fea0003800000 */
.L_x_6314:
[----:B------:R-:W0:Y:S01]  /*4520*/  F2I.FTZ.TRUNC.NTZ R3, R4 ;  /* 0x0000000400037305 */ /* 0x000e22000021f100 */
[----:B------:R-:W-:Y:S01]  /*4530*/  IMAD.MOV.U32 R19, RZ, RZ, R23 ;  /* 0x000000ffff137224 */ /* 0x000fe200078e0017 */
[----:B0-----:R0:W-:Y:S01]  /*4540*/  STG.E.U16 [R8.64], R3 ;  /* 0x0000000308007986 */ /* 0x0011e2000c101524 */
[----:B------:R-:W-:Y:S05]  /*4550*/  BRA `(.L_x_6308) ;  /* 0x00000d5000007947 */ /* 0x000fea0003800000 */
.L_x_6310:
        /* <DEDUP_REMOVED lines=9> */
.L_x_6317:
[----:B------:R-:W-:Y:S01]  /*45f0*/  F2FP.PACK_AB R4, RZ, R4 ;  /* 0x00000004ff04723e */ /* 0x000fe200000000ff */
[----:B------:R-:W-:-:S04]  /*4600*/  IMAD.MOV.U32 R19, RZ, RZ, R23 ;  /* 0x000000ffff137224 */ /* 0x000fc800078e0017 */
[----:B------:R0:W-:Y:S01]  /*4610*/  STG.E.U16 [R8.64], R4 ;  /* 0x0000000408007986 */ /* 0x0001e2000c101524 */
[----:B------:R-:W-:Y:S05]  /*4620*/  BRA `(.L_x_6308) ;  /* 0x00000c8000007947 */ /* 0x000fea0003800000 */
.L_x_6316:
        /* <DEDUP_REMOVED lines=10> */
.L_x_6319:
[----:B------:R-:W-:Y:S01]  /*46d0*/  F2FP.PACK_AB R3, RZ, R4 ;  /* 0x00000004ff03723e */ /* 0x000fe200000000ff */
[----:B------:R-:W-:-:S03]  /*46e0*/  IMAD.MOV.U32 R19, RZ, RZ, R23 ;  /* 0x000000ffff137224 */ /* 0x000fc600078e0017 */
[----:B------:R-:W-:-:S05]  /*46f0*/  PRMT R3, R3, 0x5410, RZ ;  /* 0x0000541003037816 */ /* 0x000fca00000000ff */
[----:B------:R0:W-:Y:S01]  /*4700*/  STG.E [R8.64], R3 ;  /* 0x0000000308007986 */ /* 0x0001e2000c101924 */
[----:B------:R-:W-:Y:S05]  /*4710*/  BRA `(.L_x_6308) ;  /* 0x00000b9000007947 */ /* 0x000fea0003800000 */
.L_x_6318:
[----:B------:R-:W-:Y:S02]  /*4720*/  FMUL.FTZ R4, R4, 1 ;  /* 0x3f80000004047820 */ /* 0x000fe40000410000 */
[----:B------:R-:W-:-:S04]  /*4730*/  IMAD.MOV.U32 R19, RZ, RZ, R23 ;  /* 0x000000ffff137224 */ /* 0x000fc800078e0017 */
[----:B------:R-:W0:Y:S02]  /*4740*/  F2F.F64.F32 R4, R4 ;  /* 0x0000000400047310 */ /* 0x000e240000201800 */
[----:B0-----:R0:W-:Y:S01]  /*4750*/  STG.E.64 [R8.64], R4 ;  /* 0x0000000408007986 */ /* 0x0011e2000c101b24 */
[----:B------:R-:W-:Y:S05]  /*4760*/  BRA `(.L_x_6308) ;  /* 0x00000b4000007947 */ /* 0x000fea0003800000 */
.L_x_6309:
        /* <DEDUP_REMOVED lines=13> */
.L_x_6322:
[----:B------:R-:W-:Y:S01]  /*4840*/  FMUL.FTZ R4, R4, 1 ;  /* 0x3f80000004047820 */ /* 0x000fe20000410000 */
[----:B------:R-:W-:Y:S01]  /*4850*/  CS2R R6, SRZ ;  /* 0x0000000000067805 */ /* 0x000fe2000001ff00 */
[----:B------:R-:W-:-:S04]  /*4860*/  IMAD.MOV.U32 R19, RZ, RZ, R23 ;  /* 0x000000ffff137224 */ /* 0x000fc800078e0017 */
[----:B------:R-:W0:Y:S02]  /*4870*/  F2F.F64.F32 R4, R4 ;  /* 0x0000000400047310 */ /* 0x000e240000201800 */
[----:B0-----:R0:W-:Y:S01]  /*4880*/  STG.E.128 [R8.64], R4 ;  /* 0x0000000408007986 */ /* 0x0011e2000c101d24 */
[----:B------:R-:W-:Y:S05]  /*4890*/  BRA `(.L_x_6308) ;  /* 0x00000a1000007947 */ /* 0x000fea0003800000 */
.L_x_6321:
        /* <DEDUP_REMOVED lines=20> */
.L_x_6326:
[----:B------:R-:W-:Y:S05]  /*49e0*/  BSYNC B0 ;  /* 0x0000000000007941 */ /* 0x000fea0003800000 */
.L_x_6325:
[----:B------:R-:W-:Y:S01]  /*49f0*/  LOP3.LUT R5, R0, R5, RZ, 0xfc, !PT ;  /* 0x0000000500057212 */ /* 0x000fe200078efcff */
[----:B------:R-:W-:-:S04]  /*4a00*/  IMAD.MOV.U32 R19, RZ, RZ, R23 ;  /* 0x000000ffff137224 */ /* 0x000fc800078e0017 */
[----:B------:R0:W-:Y:S01]  /*4a10*/  STG.E.U8 [R8.64], R5 ;  /* 0x0000000508007986 */ /* 0x0001e2000c101124 */
[----:B------:R-:W-:Y:S05]  /*4a20*/  BRA `(.L_x_6308) ;  /* 0x0000088000007947 */ /* 0x000fea0003800000 */
.L_x_6324:
        /* <DEDUP_REMOVED lines=12> */
.L_x_6328:
[----:B------:R-:W-:Y:S01]  /*4af0*/  IMAD.MOV.U32 R0, RZ, RZ, 0x7f ;  /* 0x0000007fff007424 */ /* 0x000fe200078e00ff */
[----:B------:R-:W-:-:S04]  /*4b00*/  ISETP.GT.U32.AND P0, PT, R5, 0x7f800000, PT ;  /* 0x7f8000000500780c */ /* 0x000fc80003f04070 */
[----:B------:R-:W-:-:S04]  /*4b10*/  SEL R0, R0, 0x7c, P0 ;  /* 0x0000007c00007807 */ /* 0x000fc80000000000 */
.L_x_6329:
[----:B------:R-:W-:Y:S05]  /*4b20*/  BSYNC B0 ;  /* 0x0000000000007941 */ /* 0x000fea0003800000 */
.L_x_6327:
[----:B------:R-:W-:Y:S01]  /*4b30*/  LOP3.LUT R4, R4, 0x80000000, RZ, 0xc0, !PT ;  /* 0x8000000004047812 */ /* 0x000fe200078ec0ff */
[----:B------:R-:W-:-:S03]  /*4b40*/  IMAD.MOV.U32 R19, RZ, RZ, R23 ;  /* 0x000000ffff137224 */ /* 0x000fc600078e0017 */
[----:B------:R-:W-:-:S04]  /*4b50*/  SHF.R.U32.HI R3, RZ, 0x18, R4 ;  /* 0x00000018ff037819 */ /* 0x000fc80000011604 */
[----:B------:R-:W-:-:S05]  /*4b60*/  LOP3.LUT R3, R0, R3, RZ, 0xfc, !PT ;  /* 0x0000000300037212 */ /* 0x000fca00078efcff */
[----:B------:R0:W-:Y:S01]  /*4b70*/  STG.E.U8 [R8.64], R3 ;  /* 0x0000000308007986 */ /* 0x0001e2000c101124 */
[----:B------:R-:W-:Y:S05]  /*4b80*/  BRA `(.L_x_6308) ;  /* 0x0000072000007947 */ /* 0x000fea0003800000 */
.L_x_6323:
[----:B------:R-:W-:Y:S01]  /*4b90*/  F2FP.BF16.PACK_AB R4, RZ, R4 ;  /* 0x00000004ff04723e */ /* 0x000fe200000010ff */
[----:B------:R-:W-:-:S04]  /*4ba0*/  IMAD.MOV.U32 R19, RZ, RZ, R23 ;  /* 0x000000ffff137224 */ /* 0x000fc800078e0017 */
[----:B------:R0:W-:Y:S01]  /*4bb0*/  STG.E.U16 [R8.64], R4 ;  /* 0x0000000408007986 */ /* 0x0001e2000c101524 */
[----:B------:R-:W-:Y:S05]  /*4bc0*/  BRA `(.L_x_6308) ;  /* 0x000006e000007947 */ /* 0x000fea0003800000 */
.L_x_6320:
        /* <DEDUP_REMOVED lines=9> */
[----:B------:R-:W-:Y:S01]  /*4c60*/  IMAD.MOV.U32 R19, RZ, RZ, R23 ;  /* 0x000000ffff137224 */ /* 0x000fe200078e0017 */
[----:B0-----:R0:W-:Y:S01]  /*4c70*/  STG.E.U16 [R8.64], R3 ;  /* 0x0000000308007986 */ /* 0x0011e2000c101524 */
[----:B------:R-:W-:Y:S05]  /*4c80*/  BRA `(.L_x_6308) ;  /* 0x0000062000007947 */ /* 0x000fea0003800000 */
.L_x_6332:
        /* <DEDUP_REMOVED lines=16> */
.L_x_6335:
[----:B------:R-:W-:-:S04]  /*4d90*/  LOP3.LUT R4, R4, 0x80000000, RZ, 0xc0, !PT ;  /* 0x8000000004047812 */ /* 0x000fc800078ec0ff */
[----:B------:R-:W-:-:S04]  /*4da0*/  SHF.R.U32.HI R4, RZ, 0x18, R4 ;  /* 0x00000018ff047819 */ /* 0x000fc80000011604 */
[----:B------:R-:W-:-:S04]  /*4db0*/  LOP3.LUT R3, R3, R4, RZ, 0xfc, !PT ;  /* 0x0000000403037212 */ /* 0x000fc800078efcff */
[----:B------:R-:W-:Y:S02]  /*4dc0*/  PRMT R0, R3, 0x7610, R0 ;  /* 0x0000761003007816 */ /* 0x000fe40000000000 */
.L_x_6334:
[----:B------:R-:W-:Y:S05]  /*4dd0*/  BSYNC B0 ;  /* 0x0000000000007941 */ /* 0x000fea0003800000 */
.L_x_6333:
[----:B------:R0:W-:Y:S01]  /*4de0*/  STG.E.U8 [R8.64], R0 ;  /* 0x0000000008007986 */ /* 0x0001e2000c101124 */
[----:B------:R-:W-:Y:S01]  /*4df0*/  IMAD.MOV.U32 R19, RZ, RZ, R23 ;  /* 0x000000ffff137224 */ /* 0x000fe200078e0017 */
[----:B------:R-:W-:Y:S05]  /*4e00*/  BRA `(.L_x_6308) ;  /* 0x000004a000007947 */ /* 0x000fea0003800000 */
.L_x_6331:
        /* <DEDUP_REMOVED lines=16> */
.L_x_6338:
[----:B------:R-:W-:-:S04]  /*4f10*/  LOP3.LUT R4, R4, 0x80000000, RZ, 0xc0, !PT ;  /* 0x8000000004047812 */ /* 0x000fc800078ec0ff */
[----:B------:R-:W-:-:S04]  /*4f20*/  SHF.R.U32.HI R4, RZ, 0x18, R4 ;  /* 0x00000018ff047819 */ /* 0x000fc80000011604 */
[----:B------:R-:W-:-:S04]  /*4f30*/  LOP3.LUT R3, R3, R4, RZ, 0xfc, !PT ;  /* 0x0000000403037212 */ /* 0x000fc800078efcff */
[----:B------:R-:W-:Y:S02]  /*4f40*/  PRMT R0, R3, 0x7610, R0 ;  /* 0x0000761003007816 */ /* 0x000fe40000000000 */
.L_x_6337:
[----:B------:R-:W-:Y:S05]  /*4f50*/  BSYNC B0 ;  /* 0x0000000000007941 */ /* 0x000fea0003800000 */
.L_x_6336:
[----:B------:R0:W-:Y:S01]  /*4f60*/  STG.E.U8 [R8.64], R0 ;  /* 0x0000000008007986 */ /* 0x0001e2000c101124 */
[----:B------:R-:W-:Y:S01]  /*4f70*/  IMAD.MOV.U32 R19, RZ, RZ, R23 ;  /* 0x000000ffff137224 */ /* 0x000fe200078e0017 */
[----:B------:R-:W-:Y:S05]  /*4f80*/  BRA `(.L_x_6308) ;  /* 0x0000032000007947 */ /* 0x000fea0003800000 */
.L_x_6330:
        /* <DEDUP_REMOVED lines=22> */
.L_x_6313:
        /* <DEDUP_REMOVED lines=19> */
[----:B------:R-:W-:Y:S01]  /*5220*/  IMAD.MOV.U32 R19, RZ, RZ, R23 ;  /* 0x000000ffff137224 */ /* 0x000fe200078e0017 */
[----:B------:R-:W-:Y:S05]  /*5230*/  BRA `(.L_x_6308) ;  /* 0x0000007000007947 */ /* 0x000fea0003800000 */
.L_x_6340:
[----:B------:R-:W0:Y:S01]  /*5240*/  F2I.U64.TRUNC R4, R4 ;  /* 0x0000000400047311 */ /* 0x000e22000020d800 */
[----:B------:R-:W-:Y:S01]  /*5250*/  IMAD.MOV.U32 R19, RZ, RZ, R23 ;  /* 0x000000ffff137224 */ /* 0x000fe200078e0017 */
[----:B0-----:R0:W-:Y:S01]  /*5260*/  STG.E.64 [R8.64], R4 ;  /* 0x0000000408007986 */ /* 0x0011e2000c101b24 */
[----:B------:R-:W-:Y:S05]  /*5270*/  BRA `(.L_x_6308) ;  /* 0x0000003000007947 */ /* 0x000fea0003800000 */
.L_x_6339:
[----:B------:R-:W0:Y:S01]  /*5280*/  F2I.FTZ.U32.TRUNC.NTZ R3, R4 ;  /* 0x0000000400037305 */ /* 0x000e22000021f000 */
[----:B------:R-:W-:Y:S01]  /*5290*/  IMAD.MOV.U32 R19, RZ, RZ, R23 ;  /* 0x000000ffff137224 */ /* 0x000fe200078e0017 */
[----:B0-----:R0:W-:Y:S06]  /*52a0*/  STG.E [R8.64], R3 ;  /* 0x0000000308007986 */ /* 0x0011ec000c101924 */
.L_x_6308:
[----:B------:R-:W-:Y:S05]  /*52b0*/  BSYNC B6 ;  /* 0x0000000000067941 */ /* 0x000fea0003800000 */
.L_x_6307:
        /* <DEDUP_REMOVED lines=19> */
[----:B-----5:R-:W0:Y:S02]  /*53f0*/  F2I.FTZ.TRUNC.NTZ R3, R22 ;  /* 0x0000001600037305 */ /* 0x020e24000021f100 */
[----:B0-----:R0:W-:Y:S01]  /*5400*/  STG.E.U8 [R8.64], R3 ;  /* 0x0000000308007986 */ /* 0x0011e2000c101124 */
[----:B------:R-:W-:Y:S05]  /*5410*/  BRA `(.L_x_6348) ;  /* 0x00000d7000007947 */ /* 0x000fea0003800000 */
.L_x_6346:
[----:B-----5:R-:W0:Y:S02]  /*5420*/  F2I.S64.TRUNC R22, R22 ;  /* 0x0000001600167311 */ /* 0x020e24000020d900 */
[----:B0-----:R-:W-:-:S05]  /*5430*/  IMAD.MOV.U32 R3, RZ, RZ, R22 ;  /* 0x000000ffff037224 */ /* 0x001fca00078e0016 */
[----:B------:R0:W-:Y:S01]  /*5440*/  STG.E.U8 [R8.64], R3 ;  /* 0x0000000308007986 */ /* 0x0001e2000c101124 */
[----:B------:R-:W-:Y:S05]  /*5450*/  BRA `(.L_x_6348) ;  /* 0x00000d3000007947 */ /* 0x000fea0003800000 */
.L_x_6345:
[----:B------:R-:W-:-:S13]  /*5460*/  ISETP.NE.AND P0, PT, R0, 0x2, PT ;  /* 0x000000020000780c */ /* 0x000fda0003f05270 */
[----:B------:R-:W-:Y:S05]  /*5470*/  @!P0 BRA `(.L_x_6349) ;  /* 0x000000a000008947 */ /* 0x000fea0003800000 */
[----:B------:R-:W-:-:S13]  /*5480*/  ISETP.NE.AND P0, PT, R0, 0x3, PT ;  /* 0x000000030000780c */ /* 0x000fda0003f05270 */
[----:B------:R-:W-:Y:S05]  /*5490*/  @!P0 BRA `(.L_x_6350) ;  /* 0x0000005000008947 */ /* 0x000fea0003800000 */
[----:B------:R-:W-:-:S13]  /*54a0*/  ISETP.NE.AND P0, PT, R0, 0x4, PT ;  /* 0x000000040000780c */ /* 0x000fda0003f05270 */
[----:B------:R-:W-:Y:S05]  /*54b0*/  @P0 BRA `(.L_x_6347) ;  /* 0x00000b4000000947 */ /* 0x000fea0003800000 */
[----:B-----5:R-:W0:Y:S02]  /*54c0*/  F2I.S64.TRUNC R22, R22 ;  /* 0x0000001600167311 */ /* 0x020e24000020d900 */
[----:B0-----:R0:W-:Y:S01]  /*54d0*/  STG.E.64 [R8.64], R22 ;  /* 0x0000001608007986 */ /* 0x0011e2000c101b24 */
[----:B------:R-:W-:Y:S05]  /*54e0*/  BRA `(.L_x_6348) ;  /* 0x00000ca000007947 */ /* 0x000fea0003800000 */
.L_x_6350:
[----:B-----5:R-:W0:Y:S02]  /*54f0*/  F2I.FTZ.TRUNC.NTZ R3, R22 ;  /* 0x0000001600037305 */ /* 0x020e24000021f100 */
[----:B0-----:R0:W-:Y:S01]  /*5500*/  STG.E [R8.64], R3 ;  /* 0x0000000308007986 */ /* 0x0011e2000c101924 */
[----:B------:R-:W-:Y:S05]  /*5510*/  BRA `(.L_x_6348) ;  /* 0x00000c7000007947 */ /* 0x000fea0003800000 */
.L_x_6349:
[----:B-----5:R-:W0:Y:S02]  /*5520*/  F2I.FTZ.TRUNC.NTZ R3, R22 ;  /* 0x0000001600037305 */ /* 0x020e24000021f100 */
[----:B0-----:R0:W-:Y:S01]  /*5530*/  STG.E.U16 [R8.64], R3 ;  /* 0x0000000308007986 */ /* 0x0011e2000c101524 */
[----:B------:R-:W-:Y:S05]  /*5540*/  BRA `(.L_x_6348) ;  /* 0x00000c4000007947 */ /* 0x000fea0003800000 */
.L_x_6344:
[----:B------:R-:W-:-:S13]  /*5550*/  ISETP.GT.AND P0, PT, R0, 0x6, PT ;  /* 0x000000060000780c */ /* 0x000fda0003f04270 */
[----:B------:R-:W-:Y:S05]  /*5560*/  @P0 BRA `(.L_x_6351) ;  /* 0x0000009000000947 */ /* 0x000fea0003800000 */
[----:B------:R-:W-:-:S13]  /*5570*/  ISETP.NE.AND P0, PT, R0, 0x5, PT ;  /* 0x000000050000780c */ /* 0x000fda0003f05270 */
[----:B------:R-:W-:Y:S05]  /*5580*/  @!P0 BRA `(.L_x_6352) ;  /* 0x0000004000008947 */ /* 0x000fea0003800000 */
[----:B------:R-:W-:-:S13]  /*5590*/  ISETP.NE.AND P0, PT, R0, 0x6, PT ;  /* 0x000000060000780c */ /* 0x000fda0003f05270 */
[----:B------:R-:W-:Y:S05]  /*55a0*/  @P0 BRA `(.L_x_6347) ;  /* 0x00000a5000000947 */ /* 0x000fea0003800000 */
[----:B-----5:R0:W-:Y:S01]  /*55b0*/  STG.E [R8.64], R22 ;  /* 0x0000001608007986 */ /* 0x0201e2000c101924 */
[----:B------:R-:W-:Y:S05]  /*55c0*/  BRA `(.L_x_6348) ;  /* 0x00000bc000007947 */ /* 0x000fea0003800000 */
.L_x_6352:
[----:B-----5:R-:W-:-:S05]  /*55d0*/  F2FP.PACK_AB R22, RZ, R22 ;  /* 0x00000016ff16723e */ /* 0x020fca00000000ff */
[----:B------:R0:W-:Y:S01]  /*55e0*/  STG.E.U16 [R8.64], R22 ;  /* 0x0000001608007986 */ /* 0x0001e2000c101524 */
[----:B------:R-:W-:Y:S05]  /*55f0*/  BRA `(.L_x_6348) ;  /* 0x00000b9000007947 */ /* 0x000fea0003800000 */
.L_x_6351:
[----:B------:R-:W-:-:S13]  /*5600*/  ISETP.NE.AND P0, PT, R0, 0x7, PT ;  /* 0x000000070000780c */ /* 0x000fda0003f05270 */
[----:B------:R-:W-:Y:S05]  /*5610*/  @!P0 BRA `(.L_x_6353) ;  /* 0x000000b000008947 */ /* 0x000fea0003800000 */
[----:B------:R-:W-:-:S13]  /*5620*/  ISETP.NE.AND P0, PT, R0, 0x8, PT ;  /* 0x000000080000780c */ /* 0x000fda0003f05270 */
[----:B------:R-:W-:Y:S05]  /*5630*/  @!P0 BRA `(.L_x_6354) ;  /* 0x0000005000008947 */ /* 0x000fea0003800000 */
[----:B------:R-:W-:-:S13]  /*5640*/  ISETP.NE.AND P0, PT, R0, 0x9, PT ;  /* 0x000000090000780c */ /* 0x000fda0003f05270 */
[----:B------:R-:W-:Y:S05]  /*5650*/  @P0 BRA `(.L_x_6347) ;  /* 0x000009a000000947 */ /* 0x000fea0003800000 */
[----:B------:R-:W-:-:S05]  /*5660*/  IMAD.MOV.U32 R23, RZ, RZ, RZ ;  /* 0x000000ffff177224 */ /* 0x000fca00078e00ff */
[----:B-----5:R0:W-:Y:S01]  /*5670*/  STG.E.64 [R8.64], R22 ;  /* 0x0000001608007986 */ /* 0x0201e2000c101b24 */
[----:B------:R-:W-:Y:S05]  /*5680*/  BRA `(.L_x_6348) ;  /* 0x00000b0000007947 */ /* 0x000fea0003800000 */
.L_x_6354:
[----:B-----5:R-:W-:-:S04]  /*5690*/  F2FP.PACK_AB R3, RZ, R22 ;  /* 0x00000016ff03723e */ /* 0x020fc800000000ff */
[----:B------:R-:W-:-:S05]  /*56a0*/  PRMT R3, R3, 0x5410, RZ ;  /* 0x0000541003037816 */ /* 0x000fca00000000ff */
[----:B------:R0:W-:Y:S01]  /*56b0*/  STG.E [R8.64], R3 ;  /* 0x0000000308007986 */ /* 0x0001e2000c101924 */
[----:B------:R-:W-:Y:S05]  /*56c0*/  BRA `(.L_x_6348) ;  /* 0x00000ac000007947 */ /* 0x000fea0003800000 */
.L_x_6353:
[----:B-----5:R-:W-:-:S06]  /*56d0*/  FMUL.FTZ R4, R22, 1 ;  /* 0x3f80000016047820 */ /* 0x020fcc0000410000 */
[----:B------:R-:W0:Y:S02]  /*56e0*/  F2F.F64.F32 R4, R4 ;  /* 0x0000000400047310 */ /* 0x000e240000201800 */
[----:B0-----:R0:W-:Y:S01]  /*56f0*/  STG.E.64 [R8.64], R4 ;  /* 0x0000000408007986 */ /* 0x0011e2000c101b24 */
[----:B------:R-:W-:Y:S05]  /*5700*/  BRA `(.L_x_6348) ;  /* 0x00000a8000007947 */ /* 0x000fea0003800000 */
.L_x_6343:
        /* <DEDUP_REMOVED lines=8> */
[----:B-----5:R-:W-:-:S04]  /*5790*/  FSETP.NEU.FTZ.AND P0, PT, R22, RZ, PT ;  /* 0x000000ff1600720b */ /* 0x020fc80003f1d000 */
[----:B------:R-:W-:-:S05]  /*57a0*/  SEL R3, RZ, 0x1, !P0 ;  /* 0x00000001ff037807 */ /* 0x000fca0004000000 */
[----:B------:R0:W-:Y:S01]  /*57b0*/  STG.E.U8 [R8.64], R3 ;  /* 0x0000000308007986 */ /* 0x0001e2000c101124 */
[----:B------:R-:W-:Y:S05]  /*57c0*/  BRA `(.L_x_6348) ;  /* 0x000009c000007947 */ /* 0x000fea0003800000 */
.L_x_6357:
[----:B-----5:R-:W-:Y:S01]  /*57d0*/  FMUL.FTZ R4, R22, 1 ;  /* 0x3f80000016047820 */ /* 0x020fe20000410000 */
[----:B------:R-:W-:-:S05]  /*57e0*/  CS2R R6, SRZ ;  /* 0x0000000000067805 */ /* 0x000fca000001ff00 */
[----:B------:R-:W0:Y:S02]  /*57f0*/  F2F.F64.F32 R4, R4 ;  /* 0x0000000400047310 */ /* 0x000e240000201800 */
[----:B0-----:R0:W-:Y:S01]  /*5800*/  STG.E.128 [R8.64], R4 ;  /* 0x0000000408007986 */ /* 0x0011e2000c101d24 */
[----:B------:R-:W-:Y:S05]  /*5810*/  BRA `(.L_x_6348) ;  /* 0x0000097000007947 */ /* 0x000fea0003800000 */
.L_x_6356:
[----:B------:R-:W-:-:S13]  /*5820*/  ISETP.NE.AND P0, PT, R0, 0xf, PT ;  /* 0x0000000f0000780c */ /* 0x000fda0003f05270 */
[----:B------:R-:W-:Y:S05]  /*5830*/  @!P0 BRA `(.L_x_6358) ;  /* 0x000002b000008947 */ /* 0x000fea0003800000 */
[----:B------:R-:W-:-:S13]  /*5840*/  ISETP.NE.AND P0, PT, R0, 0x17, PT ;  /* 0x000000170000780c */ /* 0x000fda0003f05270 */
[----:B------:R-:W-:Y:S05]  /*5850*/  @!P0 BRA `(.L_x_6359) ;  /* 0x0000014000008947 */ /* 0x000fea0003800000 */
[----:B------:R-:W-:-:S13]  /*5860*/  ISETP.NE.AND P0, PT, R0, 0x18, PT ;  /* 0x000000180000780c */ /* 0x000fda0003f05270 */
[----:B------:R-:W-:Y:S05]  /*5870*/  @P0 BRA `(.L_x_6347) ;  /* 0x0000078000000947 */ /* 0x000fea0003800000 */
[C---:B-----5:R-:W-:Y:S01]  /*5880*/  LOP3.LUT R4, R22.reuse, 0x7fffffff, RZ, 0xc0, !PT ;  /* 0x7fffffff16047812 */ /* 0x060fe200078ec0ff */
        /* <DEDUP_REMOVED lines=13> */
.L_x_6361:
[----:B------:R-:W-:Y:S05]  /*5960*/  BSYNC B0 ;  /* 0x0000000000007941 */ /* 0x000fea0003800000 */
.L_x_6360:
[----:B------:R-:W-:-:S05]  /*5970*/  LOP3.LUT R5, R0, R5, RZ, 0xfc, !PT ;  /* 0x0000000500057212 */ /* 0x000fca00078efcff */
[----:B------:R0:W-:Y:S01]  /*5980*/  STG.E.U8 [R8.64], R5 ;  /* 0x0000000508007986 */ /* 0x0001e2000c101124 */
[----:B------:R-:W-:Y:S05]  /*5990*/  BRA `(.L_x_6348) ;  /* 0x000007f000007947 */ /* 0x000fea0003800000 */
.L_x_6359:
[----:B-----5:R-:W-:Y:S01]  /*59a0*/  LOP3.LUT R4, R22, 0x7fffffff, RZ, 0xc0, !PT ;  /* 0x7fffffff16047812 */ /* 0x020fe200078ec0ff */
        /* <DEDUP_REMOVED lines=11> */
.L_x_6363:
[----:B------:R-:W-:Y:S01]  /*5a60*/  IMAD.MOV.U32 R0, RZ, RZ, 0x7f ;  /* 0x0000007fff007424 */ /* 0x000fe200078e00ff */
[----:B------:R-:W-:-:S04]  /*5a70*/  ISETP.GT.U32.AND P0, PT, R4, 0x7f800000, PT ;  /* 0x7f8000000400780c */ /* 0x000fc80003f04070 */
[----:B------:R-:W-:-:S04]  /*5a80*/  SEL R0, R0, 0x7c, P0 ;  /* 0x0000007c00007807 */ /* 0x000fc80000000000 */
.L_x_6364:
[----:B------:R-:W-:Y:S05]  /*5a90*/  BSYNC B0 ;  /* 0x0000000000007941 */ /* 0x000fea0003800000 */
.L_x_6362:
[----:B------:R-:W-:-:S04]  /*5aa0*/  LOP3.LUT R22, R22, 0x80000000, RZ, 0xc0, !PT ;  /* 0x8000000016167812 */ /* 0x000fc800078ec0ff */
[----:B------:R-:W-:-:S04]  /*5ab0*/  SHF.R.U32.HI R3, RZ, 0x18, R22 ;  /* 0x00000018ff037819 */ /* 0x000fc80000011616 */
[----:B------:R-:W-:-:S05]  /*5ac0*/  LOP3.LUT R3, R0, R3, RZ, 0xfc, !PT ;  /* 0x0000000300037212 */ /* 0x000fca00078efcff */
[----:B------:R0:W-:Y:S01]  /*5ad0*/  STG.E.U8 [R8.64], R3 ;  /* 0x0000000308007986 */ /* 0x0001e2000c101124 */
[----:B------:R-:W-:Y:S05]  /*5ae0*/  BRA `(.L_x_6348) ;  /* 0x000006a000007947 */ /* 0x000fea0003800000 */
.L_x_6358:
[----:B-----5:R-:W-:-:S05]  /*5af0*/  F2FP.BF16.PACK_AB R22, RZ, R22 ;  /* 0x00000016ff16723e */ /* 0x020fca00000010ff */
[----:B------:R0:W-:Y:S01]  /*5b00*/  STG.E.U16 [R8.64], R22 ;  /* 0x0000001608007986 */ /* 0x0001e2000c101524 */
[----:B------:R-:W-:Y:S05]  /*5b10*/  BRA `(.L_x_6348) ;  /* 0x0000067000007947 */ /* 0x000fea0003800000 */
.L_x_6355:
        /* <DEDUP_REMOVED lines=8> */
[----:B-----5:R-:W0:Y:S02]  /*5ba0*/  F2I.FTZ.U32.TRUNC.NTZ R3, R22 ;  /* 0x0000001600037305 */ /* 0x020e24000021f000 */
[----:B0-----:R0:W-:Y:S01]  /*5bb0*/  STG.E.U16 [R8.64], R3 ;  /* 0x0000000308007986 */ /* 0x0011e2000c101524 */
[----:B------:R-:W-:Y:S05]  /*5bc0*/  BRA `(.L_x_6348) ;  /* 0x000005c000007947 */ /* 0x000fea0003800000 */
.L_x_6367:
[----:B-----5:R-:W-:Y:S01]  /*5bd0*/  LOP3.LUT R3, R22, 0x7fffffff, RZ, 0xc0, !PT ;  /* 0x7fffffff16037812 */ /* 0x020fe200078ec0ff */
        /* <DEDUP_REMOVED lines=15> */
.L_x_6370:
[----:B------:R-:W-:-:S04]  /*5cd0*/  LOP3.LUT R22, R22, 0x80000000, RZ, 0xc0, !PT ;  /* 0x8000000016167812 */ /* 0x000fc800078ec0ff */
[----:B------:R-:W-:-:S04]  /*5ce0*/  SHF.R.U32.HI R3, RZ, 0x18, R22 ;  /* 0x00000018ff037819 */ /* 0x000fc80000011616 */
[----:B------:R-:W-:-:S04]  /*5cf0*/  LOP3.LUT R0, R0, R3, RZ, 0xfc, !PT ;  /* 0x0000000300007212 */ /* 0x000fc800078efcff */
[----:B------:R-:W-:Y:S02]  /*5d00*/  PRMT R4, R0, 0x7610, R4 ;  /* 0x0000761000047816 */ /* 0x000fe40000000004 */
.L_x_6369:
[----:B------:R-:W-:Y:S05]  /*5d10*/  BSYNC B0 ;  /* 0x0000000000007941 */ /* 0x000fea0003800000 */
.L_x_6368:
[----:B------:R0:W-:Y:S01]  /*5d20*/  STG.E.U8 [R8.64], R4 ;  /* 0x0000000408007986 */ /* 0x0001e2000c101124 */
[----:B------:R-:W-:Y:S05]  /*5d30*/  BRA `(.L_x_6348) ;  /* 0x0000045000007947 */ /* 0x000fea0003800000 */
.L_x_6366:
        /* <DEDUP_REMOVED lines=16> */
.L_x_6373:
[----:B------:R-:W-:-:S04]  /*5e40*/  LOP3.LUT R22, R22, 0x80000000, RZ, 0xc0, !PT ;  /* 0x8000000016167812 */ /* 0x000fc800078ec0ff */
[----:B------:R-:W-:-:S04]  /*5e50*/  SHF.R.U32.HI R3, RZ, 0x18, R22 ;  /* 0x00000018ff037819 */ /* 0x000fc80000011616 */
[----:B------:R-:W-:-:S04]  /*5e60*/  LOP3.LUT R0, R0, R3, RZ, 0xfc, !PT ;  /* 0x0000000300007212 */ /* 0x000fc800078efcff */
[----:B------:R-:W-:Y:S02]  /*5e70*/  PRMT R4, R0, 0x7610, R4 ;  /* 0x0000761000047816 */ /* 0x000fe40000000004 */
.L_x_6372:
[----:B------:R-:W-:Y:S05]  /*5e80*/  BSYNC B0 ;  /* 0x0000000000007941 */ /* 0x000fea0003800000 */
.L_x_6371:
[----:B------:R0:W-:Y:S01]  /*5e90*/  STG.E.U8 [R8.64], R4 ;  /* 0x0000000408007986 */ /* 0x0001e2000c101124 */
[----:B------:R-:W-:Y:S05]  /*5ea0*/  BRA `(.L_x_6348) ;  /* 0x000002e000007947 */ /* 0x000fea0003800000 */
.L_x_6365:
[----:B------:R-:W-:-:S13]  /*5eb0*/  ISETP.NE.AND P0, PT, R0, 0x1c, PT ;  /* 0x0000001c0000780c */ /* 0x000fda0003f05270 */
[----:B------:R-:W-:Y:S05]  /*5ec0*/  @!P0 BRA `(.L_x_6374) ;  /* 0x000002a000008947 */ /* 0x000fea0003800000 */
[----:B------:R-:W-:-:S13]  /*5ed0*/  ISETP.NE.AND P0, PT, R0, 0x1d, PT ;  /* 0x0000001d0000780c */ /* 0x000fda0003f05270 */
[----:B------:R-:W-:Y:S05]  /*5ee0*/  @!P0 BRA `(.L_x_6375) ;  /* 0x0000025000008947 */ /* 0x000fea0003800000 */
[----:B------:R-:W-:-:S13]  /*5ef0*/  ISETP.NE.AND P0, PT, R0, 0x2c, PT ;  /* 0x0000002c0000780c */ /* 0x000fda0003f05270 */
[----:B------:R-:W-:Y:S05]  /*5f00*/  @P0 BRA `(.L_x_6347) ;  /* 0x000000f000000947 */ /* 0x000fea0003800000 */
[----:B-----5:R-:W-:Y:S02]  /*5f10*/  SHF.R.U32.HI R4, RZ, 0x17, R22 ;  /* 0x00000017ff047819 */ /* 0x020fe40000011616 */
        /* <DEDUP_REMOVED lines=14> */
.L_x_6347:
        /* <DEDUP_REMOVED lines=15> */
[----:B-----5:R-:W-:Y:S02]  /*60f0*/  MOV R22, 0x0 ;  /* 0x0000000000167802 */ /* 0x020fe40000000f00 */
[----:B------:R-:W-:-:S04]  /*6100*/  IADD3 R20, P0, P1, -R0, R3, R20 ;  /* 0x0000000300147210 */ /* 0x000fc8000791e114 */
[----:B------:R-:W-:-:S04]  /*6110*/  IADD3.X R21, ~R22, R9, R21, P0, P1 ;  /* 0x0000000916157210 */ /* 0x000fc800007e2515 */
[----:B0123--:R-:W-:Y:S05]  /*6120*/  CALL.ABS.NOINC R14 ;  /* 0x000000000e007343 */ /* 0x00ffea0003c00000 */
[----:B------:R-:W-:Y:S05]  /*6130*/  BRA `(.L_x_6348) ;  /* 0x0000005000007947 */ /* 0x000fea0003800000 */
.L_x_6375:
[----:B-----5:R-:W0:Y:S02]  /*6140*/  F2I.U64.TRUNC R22, R22 ;  /* 0x0000001600167311 */ /* 0x020e24000020d800 */
[----:B0-----:R0:W-:Y:S01]  /*6150*/  STG.E.64 [R8.64], R22 ;  /* 0x0000001608007986 */ /* 0x0011e2000c101b24 */
[----:B------:R-:W-:Y:S05]  /*6160*/  BRA `(.L_x_6348) ;  /* 0x0000002000007947 */ /* 0x000fea0003800000 */
.L_x_6374:
[----:B-----5:R-:W0:Y:S02]  /*6170*/  F2I.FTZ.U32.TRUNC.NTZ R3, R22 ;  /* 0x0000001600037305 */ /* 0x020e24000021f000 */
[----:B0-----:R0:W-:Y:S02]  /*6180*/  STG.E [R8.64], R3 ;  /* 0x0000000308007986 */ /* 0x0011e4000c101924 */
.L_x_6348:
        /* <DEDUP_REMOVED lines=19> */
[----:B-1----:R-:W0:Y:S02]  /*62c0*/  F2I.FTZ.TRUNC.NTZ R3, R24 ;  /* 0x0000001800037305 */ /* 0x002e24000021f100 */
[----:B0-----:R0:W-:Y:S01]  /*62d0*/  STG.E.U8 [R8.64], R3 ;  /* 0x0000000308007986 */ /* 0x0011e2000c101124 */
[----:B------:R-:W-:Y:S05]  /*62e0*/  BRA `(.L_x_6381) ;  /* 0x00000d7000007947 */ /* 0x000fea0003800000 */
.L_x_6379:
[----:B-1-3--:R-:W0:Y:S02]  /*62f0*/  F2I.S64.TRUNC R24, R24 ;  /* 0x0000001800187311 */ /* 0x00ae24000020d900 */
[----:B0-----:R-:W-:-:S05]  /*6300*/  IMAD.MOV.U32 R3, RZ, RZ, R24 ;  /* 0x000000ffff037224 */ /* 0x001fca00078e0018 */
[----:B------:R0:W-:Y:S01]  /*6310*/  STG.E.U8 [R8.64], R3 ;  /* 0x0000000308007986 */ /* 0x0001e2000c101124 */
[----:B------:R-:W-:Y:S05]  /*6320*/  BRA `(.L_x_6381) ;  /* 0x00000d3000007947 */ /* 0x000fea0003800000 */
.L_x_6378:
[----:B------:R-:W-:-:S13]  /*6330*/  ISETP.NE.AND P0, PT, R0, 0x2, PT ;  /* 0x000000020000780c */ /* 0x000fda0003f05270 */
[----:B------:R-:W-:Y:S05]  /*6340*/  @!P0 BRA `(.L_x_6382) ;  /* 0x000000a000008947 */ /* 0x000fea0003800000 */
[----:B------:R-:W-:-:S13]  /*6350*/  ISETP.NE.AND P0, PT, R0, 0x3, PT ;  /* 0x000000030000780c */ /* 0x000fda0003f05270 */
[----:B------:R-:W-:Y:S05]  /*6360*/  @!P0 BRA `(.L_x_6383) ;  /* 0x0000005000008947 */ /* 0x000fea0003800000 */
[----:B------:R-:W-:-:S13]  /*6370*/  ISETP.NE.AND P0, PT, R0, 0x4, PT ;  /* 0x000000040000780c */ /* 0x000fda0003f05270 */
[----:B------:R-:W-:Y:S05]  /*6380*/  @P0 BRA `(.L_x_6380) ;  /* 0x00000b4000000947 */ /* 0x000fea0003800000 */
[----:B-1-3--:R-:W0:Y:S02]  /*6390*/  F2I.S64.TRUNC R24, R24 ;  /* 0x0000001800187311 */ /* 0x00ae24000020d900 */
[----:B0-----:R0:W-:Y:S01]  /*63a0*/  STG.E.64 [R8.64], R24 ;  /* 0x0000001808007986 */ /* 0x0011e2000c101b24 */
[----:B------:R-:W-:Y:S05]  /*63b0*/  BRA `(.L_x_6381) ;  /* 0x00000ca000007947 */ /* 0x000fea0003800000 */
.L_x_6383:
[----:B-1----:R-:W0:Y:S02]  /*63c0*/  F2I.FTZ.TRUNC.NTZ R3, R24 ;  /* 0x0000001800037305 */ /* 0x002e24000021f100 */
[----:B0-----:R0:W-:Y:S01]  /*63d0*/  STG.E [R8.64], R3 ;  /* 0x0000000308007986 */ /* 0x0011e2000c101924 */
[----:B------:R-:W-:Y:S05]  /*63e0*/  BRA `(.L_x_6381) ;  /* 0x00000c7000007947 */ /* 0x000fea0003800000 */
.L_x_6382:
[----:B-1----:R-:W0:Y:S02]  /*63f0*/  F2I.FTZ.TRUNC.NTZ R3, R24 ;  /* 0x0000001800037305 */ /* 0x002e24000021f100 */
[----:B0-----:R0:W-:Y:S01]  /*6400*/  STG.E.U16 [R8.64], R3 ;  /* 0x0000000308007986 */ /* 0x0011e2000c101524 */
[----:B------:R-:W-:Y:S05]  /*6410*/  BRA `(.L_x_6381) ;  /* 0x00000c4000007947 */ /* 0x000fea0003800000 */
.L_x_6377:
[----:B------:R-:W-:-:S13]  /*6420*/  ISETP.GT.AND P0, PT, R0, 0x6, PT ;  /* 0x000000060000780c */ /* 0x000fda0003f04270 */
[----:B------:R-:W-:Y:S05]  /*6430*/  @P0 BRA `(.L_x_6384) ;  /* 0x0000009000000947 */ /* 0x000fea0003800000 */
[----:B------:R-:W-:-:S13]  /*6440*/  ISETP.NE.AND P0, PT, R0, 0x5, PT ;  /* 0x000000050000780c */ /* 0x000fda0003f05270 */
[----:B------:R-:W-:Y:S05]  /*6450*/  @!P0 BRA `(.L_x_6385) ;  /* 0x0000004000008947 */ /* 0x000fea0003800000 */
[----:B------:R-:W-:-:S13]  /*6460*/  ISETP.NE.AND P0, PT, R0, 0x6, PT ;  /* 0x000000060000780c */ /* 0x000fda0003f05270 */
[----:B------:R-:W-:Y:S05]  /*6470*/  @P0 BRA `(.L_x_6380) ;  /* 0x00000a5000000947 */ /* 0x000fea0003800000 */
[----:B-1----:R0:W-:Y:S01]  /*6480*/  STG.E [R8.64], R24 ;  /* 0x0000001808007986 */ /* 0x0021e2000c101924 */
[----:B------:R-:W-:Y:S05]  /*6490*/  BRA `(.L_x_6381) ;  /* 0x00000bc000007947 */ /* 0x000fea0003800000 */
.L_x_6385:
[----:B-1----:R-:W-:-:S05]  /*64a0*/  F2FP.PACK_AB R24, RZ, R24 ;  /* 0x00000018ff18723e */ /* 0x002fca00000000ff */
[----:B------:R0:W-:Y:S01]  /*64b0*/  STG.E.U16 [R8.64], R24 ;  /* 0x0000001808007986 */ /* 0x0001e2000c101524 */
[----:B------:R-:W-:Y:S05]  /*64c0*/  BRA `(.L_x_6381) ;  /* 0x00000b9000007947 */ /* 0x000fea0003800000 */
.L_x_6384:
[----:B------:R-:W-:-:S13]  /*64d0*/  ISETP.NE.AND P0, PT, R0, 0x7, PT ;  /* 0x000000070000780c */ /* 0x000fda0003f05270 */
[----:B------:R-:W-:Y:S05]  /*64e0*/  @!P0 BRA `(.L_x_6386) ;  /* 0x000000b000008947 */ /* 0x000fea0003800000 */
[----:B------:R-:W-:-:S13]  /*64f0*/  ISETP.NE.AND P0, PT, R0, 0x8, PT ;  /* 0x000000080000780c */ /* 0x000fda0003f05270 */
[----:B------:R-:W-:Y:S05]  /*6500*/  @!P0 BRA `(.L_x_6387) ;  /* 0x0000005000008947 */ /* 0x000fea0003800000 */
[----:B------:R-:W-:-:S13]  /*6510*/  ISETP.NE.AND P0, PT, R0, 0x9, PT ;  /* 0x000000090000780c */ /* 0x000fda0003f05270 */
[----:B------:R-:W-:Y:S05]  /*6520*/  @P0 BRA `(.L_x_6380) ;  /* 0x000009a000000947 */ /* 0x000fea0003800000 */
[----:B---3--:R-:W-:-:S05]  /*6530*/  IMAD.MOV.U32 R25, RZ, RZ, RZ ;  /* 0x000000ffff197224 */ /* 0x008fca00078e00ff */
[----:B-1----:R0:W-:Y:S01]  /*6540*/  STG.E.64 [R8.64], R24 ;  /* 0x0000001808007986 */ /* 0x0021e2000c101b24 */
[----:B------:R-:W-:Y:S05]  /*6550*/  BRA `(.L_x_6381) ;  /* 0x00000b0000007947 */ /* 0x000fea0003800000 */
.L_x_6387:
[----:B-1----:R-:W-:-:S04]  /*6560*/  F2FP.PACK_AB R3, RZ, R24 ;  /* 0x00000018ff03723e */ /* 0x002fc800000000ff */
[----:B------:R-:W-:-:S05]  /*6570*/  PRMT R3, R3, 0x5410, RZ ;  /* 0x0000541003037816 */ /* 0x000fca00000000ff */
[----:B------:R0:W-:Y:S01]  /*6580*/  STG.E [R8.64], R3 ;  /* 0x0000000308007986 */ /* 0x0001e2000c101924 */
[----:B------:R-:W-:Y:S05]  /*6590*/  BRA `(.L_x_6381) ;  /* 0x00000ac000007947 */ /* 0x000fea0003800000 */
.L_x_6386:
[----:B-1----:R-:W-:-:S06]  /*65a0*/  FMUL.FTZ R4, R24, 1 ;  /* 0x3f80000018047820 */ /* 0x002fcc0000410000 */
[----:B------:R-:W0:Y:S02]  /*65b0*/  F2F.F64.F32 R4, R4 ;  /* 0x0000000400047310 */ /* 0x000e240000201800 */
[----:B0-----:R0:W-:Y:S01]  /*65c0*/  STG.E.64 [R8.64], R4 ;  /* 0x0000000408007986 */ /* 0x0011e2000c101b24 */
[----:B------:R-:W-:Y:S05]  /*65d0*/  BRA `(.L_x_6381) ;  /* 0x00000a8000007947 */ /* 0x000fea0003800000 */
.L_x_6376:
        /* <DEDUP_REMOVED lines=8> */
[----:B-1----:R-:W-:-:S04]  /*6660*/  FSETP.NEU.FTZ.AND P0, PT, R24, RZ, PT ;  /* 0x000000ff1800720b */ /* 0x002fc80003f1d000 */
[----:B------:R-:W-:-:S05]  /*6670*/  SEL R3, RZ, 0x1, !P0 ;  /* 0x00000001ff037807 */ /* 0x000fca0004000000 */
[----:B------:R0:W-:Y:S01]  /*6680*/  STG.E.U8 [R8.64], R3 ;  /* 0x0000000308007986 */ /* 0x0001e2000c101124 */
[----:B------:R-:W-:Y:S05]  /*6690*/  BRA `(.L_x_6381) ;  /* 0x000009c000007947 */ /* 0x000fea0003800000 */
.L_x_6390:
[----:B-1----:R-:W-:Y:S01]  /*66a0*/  FMUL.FTZ R4, R24, 1 ;  /* 0x3f80000018047820 */ /* 0x002fe20000410000 */
[----:B------:R-:W-:-:S05]  /*66b0*/  CS2R R6, SRZ ;  /* 0x0000000000067805 */ /* 0x000fca000001ff00 */
[----:B------:R-:W0:Y:S02]  /*66c0*/  F2F.F64.F32 R4, R4 ;  /* 0x0000000400047310 */ /* 0x000e240000201800 */
[----:B0-----:R0:W-:Y:S01]  /*66d0*/  STG.E.128 [R8.64], R4 ;  /* 0x0000000408007986 */ /* 0x0011e2000c101d24 */
[----:B------:R-:W-:Y:S05]  /*66e0*/  BRA `(.L_x_6381) ;  /* 0x0000097000007947 */ /* 0x000fea0003800000 */
.L_x_6389:
[----:B------:R-:W-:-:S13]  /*66f0*/  ISETP.NE.AND P0, PT, R0, 0xf, PT ;  /* 0x0000000f0000780c */ /* 0x000fda0003f05270 */
[----:B------:R-:W-:Y:S05]  /*6700*/  @!P0 BRA `(.L_x_6391) ;  /* 0x000002b000008947 */ /* 0x000fea0003800000 */
[----:B------:R-:W-:-:S13]  /*6710*/  ISETP.NE.AND P0, PT, R0, 0x17, PT ;  /* 0x000000170000780c */ /* 0x000fda0003f05270 */
[----:B------:R-:W-:Y:S05]  /*6720*/  @!P0 BRA `(.L_x_6392) ;  /* 0x0000014000008947 */ /* 0x000fea0003800000 */
[----:B------:R-:W-:-:S13]  /*6730*/  ISETP.NE.AND P0, PT, R0, 0x18, PT ;  /* 0x000000180000780c */ /* 0x000fda0003f05270 */
[----:B------:R-:W-:Y:S05]  /*6740*/  @P0 BRA `(.L_x_6380) ;  /* 0x0000078000000947 */ /* 0x000fea0003800000 */
[C---:B-1----:R-:W-:Y:S01]  /*6750*/  LOP3.LUT R4, R24.reuse, 0x7fffffff, RZ, 0xc0, !PT ;  /* 0x7fffffff18047812 */ /* 0x042fe200078ec0ff */
        /* <DEDUP_REMOVED lines=13> */
.L_x_6394:
[----:B------:R-:W-:Y:S05]  /*6830*/  BSYNC B0 ;  /* 0x0000000000007941 */ /* 0x000fea0003800000 */
.L_x_6393:
[----:B------:R-:W-:-:S05]  /*6840*/  LOP3.LUT R5, R0, R5, RZ, 0xfc, !PT ;  /* 0x0000000500057212 */ /* 0x000fca00078efcff */
[----:B------:R0:W-:Y:S01]  /*6850*/  STG.E.U8 [R8.64], R5 ;  /* 0x0000000508007986 */ /* 0x0001e2000c101124 */
[----:B------:R-:W-:Y:S05]  /*6860*/  BRA `(.L_x_6381) ;  /* 0x000007f000007947 */ /* 0x000fea0003800000 */
.L_x_6392:
[----:B-1----:R-:W-:Y:S01]  /*6870*/  LOP3.LUT R4, R24, 0x7fffffff, RZ, 0xc0, !PT ;  /* 0x7fffffff18047812 */ /* 0x002fe200078ec0ff */
        /* <DEDUP_REMOVED lines=11> */
.L_x_6396:
[----:B------:R-:W-:Y:S01]  /*6930*/  IMAD.MOV.U32 R0, RZ, RZ, 0x7f ;  /* 0x0000007fff007424 */ /* 0x000fe200078e00ff */
[----:B------:R-:W-:-:S04]  /*6940*/  ISETP.GT.U32.AND P0, PT, R4, 0x7f800000, PT ;  /* 0x7f8000000400780c */ /* 0x000fc80003f04070 */
[----:B------:R-:W-:-:S04]  /*6950*/  SEL R0, R0, 0x7c, P0 ;  /* 0x0000007c00007807 */ /* 0x000fc80000000000 */
.L_x_6397:
[----:B------:R-:W-:Y:S05]  /*6960*/  BSYNC B0 ;  /* 0x0000000000007941 */ /* 0x000fea0003800000 */
.L_x_6395:
[----:B------:R-:W-:-:S04]  /*6970*/  LOP3.LUT R24, R24, 0x80000000, RZ, 0xc0, !PT ;  /* 0x8000000018187812 */ /* 0x000fc800078ec0ff */
[----:B------:R-:W-:-:S04]  /*6980*/  SHF.R.U32.HI R3, RZ, 0x18, R24 ;  /* 0x00000018ff037819 */ /* 0x000fc80000011618 */
[----:B------:R-:W-:-:S05]  /*6990*/  LOP3.LUT R3, R0, R3, RZ, 0xfc, !PT ;  /* 0x0000000300037212 */ /* 0x000fca00078efcff */
[----:B------:R0:W-:Y:S01]  /*69a0*/  STG.E.U8 [R8.64], R3 ;  /* 0x0000000308007986 */ /* 0x0001e2000c101124 */
[----:B------:R-:W-:Y:S05]  /*69b0*/  BRA `(.L_x_6381) ;  /* 0x000006a000007947 */ /* 0x000fea0003800000 */
.L_x_6391:
[----:B-1----:R-:W-:-:S05]  /*69c0*/  F2FP.BF16.PACK_AB R24, RZ, R24 ;  /* 0x00000018ff18723e */ /* 0x002fca00000010ff */
[----:B------:R0:W-:Y:S01]  /*69d0*/  STG.E.U16 [R8.64], R24 ;  /* 0x0000001808007986 */ /* 0x0001e2000c101524 */
[----:B------:R-:W-:Y:S05]  /*69e0*/  BRA `(.L_x_6381) ;  /* 0x0000067000007947 */ /* 0x000fea0003800000 */
.L_x_6388:
        /* <DEDUP_REMOVED lines=8> */
[----:B-1----:R-:W0:Y:S02]  /*6a70*/  F2I.FTZ.U32.TRUNC.NTZ R3, R24 ;  /* 0x0000001800037305 */ /* 0x002e24000021f000 */
[----:B0-----:R0:W-:Y:S01]  /*6a80*/  STG.E.U16 [R8.64], R3 ;  /* 0x0000000308007986 */ /* 0x0011e2000c101524 */
[----:B------:R-:W-:Y:S05]  /*6a90*/  BRA `(.L_x_6381) ;  /* 0x000005c000007947 */ /* 0x000fea0003800000 */
.L_x_6400:
[----:B-1----:R-:W-:Y:S01]  /*6aa0*/  LOP3.LUT R3, R24, 0x7fffffff, RZ, 0xc0, !PT ;  /* 0x7fffffff18037812 */ /* 0x002fe200078ec0ff */
        /* <DEDUP_REMOVED lines=15> */
.L_x_6403:
[----:B------:R-:W-:-:S04]  /*6ba0*/  LOP3.LUT R24, R24, 0x80000000, RZ, 0xc0, !PT ;  /* 0x8000000018187812 */ /* 0x000fc800078ec0ff */
[----:B------:R-:W-:-:S04]  /*6bb0*/  SHF.R.U32.HI R3, RZ, 0x18, R24 ;  /* 0x00000018ff037819 */ /* 0x000fc80000011618 */
[----:B------:R-:W-:-:S04]  /*6bc0*/  LOP3.LUT R0, R0, R3, RZ, 0xfc, !PT ;  /* 0x0000000300007212 */ /* 0x000fc800078efcff */
[----:B------:R-:W-:Y:S02]  /*6bd0*/  PRMT R4, R0, 0x7610, R4 ;  /* 0x0000761000047816 */ /* 0x000fe40000000004 */
.L_x_6402:
[----:B------:R-:W-:Y:S05]  /*6be0*/  BSYNC B0 ;  /* 0x0000000000007941 */ /* 0x000fea0003800000 */
.L_x_6401:
[----:B------:R0:W-:Y:S01]  /*6bf0*/  STG.E.U8 [R8.64], R4 ;  /* 0x0000000408007986 */ /* 0x0001e2000c101124 */
[----:B------:R-:W-:Y:S05]  /*6c00*/  BRA `(.L_x_6381) ;  /* 0x0000045000007947 */ /* 0x000fea0003800000 */
.L_x_6399:
        /* <DEDUP_REMOVED lines=16> */
.L_x_6406:
[----:B------:R-:W-:-:S04]  /*6d10*/  LOP3.LUT R24, R24, 0x80000000, RZ, 0xc0, !PT ;  /* 0x8000000018187812 */ /* 0x000fc800078ec0ff */
[----:B------:R-:W-:-:S04]  /*6d20*/  SHF.R.U32.HI R3, RZ, 0x18, R24 ;  /* 0x00000018ff037819 */ /* 0x000fc80000011618 */
[----:B------:R-:W-:-:S04]  /*6d30*/  LOP3.LUT R0, R0, R3, RZ, 0xfc, !PT ;  /* 0x0000000300007212 */ /* 0x000fc800078efcff */
[----:B------:R-:W-:Y:S02]  /*6d40*/  PRMT R4, R0, 0x7610, R4 ;  /* 0x0000761000047816 */ /* 0x000fe40000000004 */
.L_x_6405:
[----:B------:R-:W-:Y:S05]  /*6d50*/  BSYNC B0 ;  /* 0x0000000000007941 */ /* 0x000fea0003800000 */
.L_x_6404:
[----:B------:R0:W-:Y:S01]  /*6d60*/  STG.E.U8 [R8.64], R4 ;  /* 0x0000000408007986 */ /* 0x0001e2000c101124 */
[----:B------:R-:W-:Y:S05]  /*6d70*/  BRA `(.L_x_6381) ;  /* 0x000002e000007947 */ /* 0x000fea0003800000 */
.L_x_6398:
[----:B------:R-:W-:-:S13]  /*6d80*/  ISETP.NE.AND P0, PT, R0, 0x1c, PT ;  /* 0x0000001c0000780c */ /* 0x000fda0003f05270 */
[----:B------:R-:W-:Y:S05]  /*6d90*/  @!P0 BRA `(.L_x_6407) ;  /* 0x000002a000008947 */ /* 0x000fea0003800000 */
[----:B------:R-:W-:-:S13]  /*6da0*/  ISETP.NE.AND P0, PT, R0, 0x1d, PT ;  /* 0x0000001d0000780c */ /* 0x000fda0003f05270 */
[----:B------:R-:W-:Y:S05]  /*6db0*/  @!P0 BRA `(.L_x_6408) ;  /* 0x0000025000008947 */ /* 0x000fea0003800000 */
[----:B------:R-:W-:-:S13]  /*6dc0*/  ISETP.NE.AND P0, PT, R0, 0x2c, PT ;  /* 0x0000002c0000780c */ /* 0x000fda0003f05270 */
[----:B------:R-:W-:Y:S05]  /*6dd0*/  @P0 BRA `(.L_x_6380) ;  /* 0x000000f000000947 */ /* 0x000fea0003800000 */
[----:B-1----:R-:W-:Y:S02]  /*6de0*/  SHF.R.U32.HI R4, RZ, 0x17, R24 ;  /* 0x00000017ff047819 */ /* 0x002fe40000011618 */
        /* <DEDUP_REMOVED lines=14> */
.L_x_6380:
        /* <DEDUP_REMOVED lines=19> */
[----:B------:R-:W-:Y:S05]  /*7000*/  BRA `(.L_x_6381) ;  /* 0x0000005000007947 */ /* 0x000fea0003800000 */
.L_x_6408:
[----:B-1-3--:R-:W0:Y:S02]  /*7010*/  F2I.U64.TRUNC R24, R24 ;  /* 0x0000001800187311 */ /* 0x00ae24000020d800 */
[----:B0-----:R0:W-:Y:S01]  /*7020*/  STG.E.64 [R8.64], R24 ;  /* 0x0000001808007986 */ /* 0x0011e2000c101b24 */
[----:B------:R-:W-:Y:S05]  /*7030*/  BRA `(.L_x_6381) ;  /* 0x0000002000007947 */ /* 0x000fea0003800000 */
.L_x_6407:
[----:B-1----:R-:W0:Y:S02]  /*7040*/  F2I.FTZ.U32.TRUNC.NTZ R3, R24 ;  /* 0x0000001800037305 */ /* 0x002e24000021f000 */
[----:B0-----:R0:W-:Y:S02]  /*7050*/  STG.E [R8.64], R3 ;  /* 0x0000000308007986 */ /* 0x0011e4000c101924 */
.L_x_6381:
[----:B------:R-:W-:Y:S02]  /*7060*/  IADD3 R19, R19, 0x80, RZ ;  /* 0x0000008013137810 */ /* 0x000fe40007ffe0ff */
.L_x_6342:
[----:B------:R-:W-:Y:S05]  /*7070*/  BSYNC B6 ;  /* 0x0000000000067941 */ /* 0x000fea0003800000 */
.L_x_6341:
        /* <DEDUP_REMOVED lines=17> */
[----:B--2--5:R-:W0:Y:S02]  /*7190*/  F2I.FTZ.TRUNC.NTZ R5, R18 ;  /* 0x0000001200057305 */ /* 0x024e24000021f100 */
[----:B0-----:R-:W-:Y:S01]  /*71a0*/  STG.E.U8 [R2.64], R5 ;  /* 0x0000000502007986 */ /* 0x001fe2000c101124 */
[----:B------:R-:W-:Y:S05]  /*71b0*/  EXIT ;  /* 0x000000000000794d */ /* 0x000fea0003800000 */
.L_x_6412:
[----:B--2--5:R-:W0:Y:S02]  /*71c0*/  F2I.S64.TRUNC R18, R18 ;  /* 0x0000001200127311 */ /* 0x024e24000020d900 */
[----:B0-----:R-:W-:-:S05]  /*71d0*/  IMAD.MOV.U32 R5, RZ, RZ, R18 ;  /* 0x000000ffff057224 */ /* 0x001fca00078e0012 */
[----:B------:R-:W-:Y:S01]  /*71e0*/  STG.E.U8 [R2.64], R5 ;  /* 0x0000000502007986 */ /* 0x000fe2000c101124 */
[----:B------:R-:W-:Y:S05]  /*71f0*/  EXIT ;  /* 0x000000000000794d */ /* 0x000fea0003800000 */
.L_x_6411:
[----:B------:R-:W-:-:S13]  /*7200*/  ISETP.NE.AND P0, PT, R0, 0x2, PT ;  /* 0x000000020000780c */ /* 0x000fda0003f05270 */
[----:B------:R-:W-:Y:S05]  /*7210*/  @!P0 BRA `(.L_x_6414) ;  /* 0x000000a000008947 */ /* 0x000fea0003800000 */
[----:B------:R-:W-:-:S13]  /*7220*/  ISETP.NE.AND P0, PT, R0, 0x3, PT ;  /* 0x000000030000780c */ /* 0x000fda0003f05270 */
[----:B------:R-:W-:Y:S05]  /*7230*/  @!P0 BRA `(.L_x_6415) ;  /* 0x0000005000008947 */ /* 0x000fea0003800000 */
[----:B------:R-:W-:-:S13]  /*7240*/  ISETP.NE.AND P0, PT, R0, 0x4, PT ;  /* 0x000000040000780c */ /* 0x000fda0003f05270 */
[----:B------:R-:W-:Y:S05]  /*7250*/  @P0 BRA `(.L_x_6413) ;  /* 0x00000b4000000947 */ /* 0x000fea0003800000 */
[----:B--2--5:R-:W0:Y:S02]  /*7260*/  F2I.S64.TRUNC R18, R18 ;  /* 0x0000001200127311 */ /* 0x024e24000020d900 */
[----:B0-----:R-:W-:Y:S01]  /*7270*/  STG.E.64 [R2.64], R18 ;  /* 0x0000001202007986 */ /* 0x001fe2000c101b24 */
[----:B------:R-:W-:Y:S05]  /*7280*/  EXIT ;  /* 0x000000000000794d */ /* 0x000fea0003800000 */
.L_x_6415:
[----:B--2--5:R-:W0:Y:S02]  /*7290*/  F2I.FTZ.TRUNC.NTZ R5, R18 ;  /* 0x0000001200057305 */ /* 0x024e24000021f100 */
[----:B0-----:R-:W-:Y:S01]  /*72a0*/  STG.E [R2.64], R5 ;  /* 0x0000000502007986 */ /* 0x001fe2000c101924 */
[----:B------:R-:W-:Y:S05]  /*72b0*/  EXIT ;  /* 0x000000000000794d */ /* 0x000fea0003800000 */
.L_x_6414:
[----:B--2--5:R-:W0:Y:S02]  /*72c0*/  F2I.FTZ.TRUNC.NTZ R5, R18 ;  /* 0x0000001200057305 */ /* 0x024e24000021f100 */
[----:B0-----:R-:W-:Y:S01]  /*72d0*/  STG.E.U16 [R2.64], R5 ;  /* 0x0000000502007986 */ /* 0x001fe2000c101524 */
[----:B------:R-:W-:Y:S05]  /*72e0*/  EXIT ;  /* 0x000000000000794d */ /* 0x000fea0003800000 */
.L_x_6410:
[----:B------:R-:W-:-:S13]  /*72f0*/  ISETP.GT.AND P0, PT, R0, 0x6, PT ;  /* 0x000000060000780c */ /* 0x000fda0003f04270 */
[----:B------:R-:W-:Y:S05]  /*7300*/  @P0 BRA `(.L_x_6416) ;  /* 0x0000009000000947 */ /* 0x000fea0003800000 */
[----:B------:R-:W-:-:S13]  /*7310*/  ISETP.NE.AND P0, PT, R0, 0x5, PT ;  /* 0x000000050000780c */ /* 0x000fda0003f05270 */
[----:B------:R-:W-:Y:S05]  /*7320*/  @!P0 BRA `(.L_x_6417) ;  /* 0x0000004000008947 */ /* 0x000fea0003800000 */
[----:B------:R-:W-:-:S13]  /*7330*/  ISETP.NE.AND P0, PT, R0, 0x6, PT ;  /* 0x000000060000780c */ /* 0x000fda0003f05270 */
[----:B------:R-:W-:Y:S05]  /*7340*/  @P0 BRA `(.L_x_6413) ;  /* 0x00000a5000000947 */ /* 0x000fea0003800000 */
[----:B--2--5:R-:W-:Y:S01]  /*7350*/  STG.E [R2.64], R18 ;  /* 0x0000001202007986 */ /* 0x024fe2000c101924 */
[----:B------:R-:W-:Y:S05]  /*7360*/  EXIT ;  /* 0x000000000000794d */ /* 0x000fea0003800000 */
.L_x_6417:
[----:B--2--5:R-:W-:-:S05]  /*7370*/  F2FP.PACK_AB R18, RZ, R18 ;  /* 0x00000012ff12723e */ /* 0x024fca00000000ff */
[----:B------:R-:W-:Y:S01]  /*7380*/  STG.E.U16 [R2.64], R18 ;  /* 0x0000001202007986 */ /* 0x000fe2000c101524 */
[----:B------:R-:W-:Y:S05]  /*7390*/  EXIT ;  /* 0x000000000000794d */ /* 0x000fea0003800000 */
.L_x_6416:
[----:B------:R-:W-:-:S13]  /*73a0*/  ISETP.NE.AND P0, PT, R0, 0x7, PT ;  /* 0x000000070000780c */ /* 0x000fda0003f05270 */
[----:B------:R-:W-:Y:S05]  /*73b0*/  @!P0 BRA `(.L_x_6418) ;  /* 0x000000b000008947 */ /* 0x000fea0003800000 */
[----:B------:R-:W-:-:S13]  /*73c0*/  ISETP.NE.AND P0, PT, R0, 0x8, PT ;  /* 0x000000080000780c */ /* 0x000fda0003f05270 */
[----:B------:R-:W-:Y:S05]  /*73d0*/  @!P0 BRA `(.L_x_6419) ;  /* 0x0000005000008947 */ /* 0x000fea0003800000 */
[----:B------:R-:W-:-:S13]  /*73e0*/  ISETP.NE.AND P0, PT, R0, 0x9, PT ;  /* 0x000000090000780c */ /* 0x000fda0003f05270 */
[----:B------:R-:W-:Y:S05]  /*73f0*/  @P0 BRA `(.L_x_6413) ;  /* 0x000009a000000947 */ /* 0x000fea0003800000 */
[----:B------:R-:W-:-:S05]  /*7400*/  IMAD.MOV.U32 R19, RZ, RZ, RZ ;  /* 0x000000ffff137224 */ /* 0x000fca00078e00ff */
[----:B--2--5:R-:W-:Y:S01]  /*7410*/  STG.E.64 [R2.64], R18 ;  /* 0x0000001202007986 */ /* 0x024fe2000c101b24 */
[----:B------:R-:W-:Y:S05]  /*7420*/  EXIT ;  /* 0x000000000000794d */ /* 0x000fea0003800000 */
.L_x_6419:
[----:B--2--5:R-:W-:-:S04]  /*7430*/  F2FP.PACK_AB R5, RZ, R18 ;  /* 0x00000012ff05723e */ /* 0x024fc800000000ff */
[----:B------:R-:W-:-:S05]  /*7440*/  PRMT R5, R5, 0x5410, RZ ;  /* 0x0000541005057816 */ /* 0x000fca00000000ff */
[----:B------:R-:W-:Y:S01]  /*7450*/  STG.E [R2.64], R5 ;  /* 0x0000000502007986 */ /* 0x000fe2000c101924 */
[----:B------:R-:W-:Y:S05]  /*7460*/  EXIT ;  /* 0x000000000000794d */ /* 0x000fea0003800000 */
.L_x_6418:
[----:B--2--5:R-:W-:-:S06]  /*7470*/  FMUL.FTZ R4, R18, 1 ;  /* 0x3f80000012047820 */ /* 0x024fcc0000410000 */
[----:B------:R-:W0:Y:S02]  /*7480*/  F2F.F64.F32 R4, R4 ;  /* 0x0000000400047310 */ /* 0x000e240000201800 */
[----:B0-----:R-:W-:Y:S01]  /*7490*/  STG.E.64 [R2.64], R4 ;  /* 0x0000000402007986 */ /* 0x001fe2000c101b24 */
[----:B------:R-:W-:Y:S05]  /*74a0*/  EXIT ;  /* 0x000000000000794d */ /* 0x000fea0003800000 */
.L_x_6409:
        /* <DEDUP_REMOVED lines=8> */
[----:B--2--5:R-:W-:-:S04]  /*7530*/  FSETP.NEU.FTZ.AND P0, PT, R18, RZ, PT ;  /* 0x000000ff1200720b */ /* 0x024fc80003f1d000 */
[----:B------:R-:W-:-:S05]  /*7540*/  SEL R5, RZ, 0x1, !P0 ;  /* 0x00000001ff057807 */ /* 0x000fca0004000000 */
[----:B------:R-:W-:Y:S01]  /*7550*/  STG.E.U8 [R2.64], R5 ;  /* 0x0000000502007986 */ /* 0x000fe2000c101124 */
[----:B------:R-:W-:Y:S05]  /*7560*/  EXIT ;  /* 0x000000000000794d */ /* 0x000fea0003800000 */
.L_x_6422:
[----:B--2--5:R-:W-:Y:S01]  /*7570*/  FMUL.FTZ R4, R18, 1 ;  /* 0x3f80000012047820 */ /* 0x024fe20000410000 */
[----:B------:R-:W-:-:S05]  /*7580*/  CS2R R6, SRZ ;  /* 0x0000000000067805 */ /* 0x000fca000001ff00 */
[----:B------:R-:W0:Y:S02]  /*7590*/  F2F.F64.F32 R4, R4 ;  /* 0x0000000400047310 */ /* 0x000e240000201800 */
[----:B0-----:R-:W-:Y:S01]  /*75a0*/  STG.E.128 [R2.64], R4 ;  /* 0x0000000402007986 */ /* 0x001fe2000c101d24 */
[----:B------:R-:W-:Y:S05]  /*75b0*/  EXIT ;  /* 0x000000000000794d */ /* 0x000fea0003800000 */
.L_x_6421:
[----:B------:R-:W-:-:S13]  /*75c0*/  ISETP.NE.AND P0, PT, R0, 0xf, PT ;  /* 0x0000000f0000780c */ /* 0x000fda0003f05270 */
[----:B------:R-:W-:Y:S05]  /*75d0*/  @!P0 BRA `(.L_x_6423) ;  /* 0x000002b000008947 */ /* 0x000fea0003800000 */
[----:B------:R-:W-:-:S13]  /*75e0*/  ISETP.NE.AND P0, PT, R0, 0x17, PT ;  /* 0x000000170000780c */ /* 0x000fda0003f05270 */
[----:B------:R-:W-:Y:S05]  /*75f0*/  @!P0 BRA `(.L_x_6424) ;  /* 0x0000014000008947 */ /* 0x000fea0003800000 */
[----:B------:R-:W-:-:S13]  /*7600*/  ISETP.NE.AND P0, PT, R0, 0x18, PT ;  /* 0x000000180000780c */ /* 0x000fda0003f05270 */
[----:B------:R-:W-:Y:S05]  /*7610*/  @P0 BRA `(.L_x_6413) ;  /* 0x0000078000000947 */ /* 0x000fea0003800000 */
[C---:B--2--5:R-:W-:Y:S01]  /*7620*/  LOP3.LUT R4, R18.reuse, 0x7fffffff, RZ, 0xc0, !PT ;  /* 0x7fffffff12047812 */ /* 0x064fe200078ec0ff */
        /* <DEDUP_REMOVED lines=13> */
.L_x_6426:
[----:B------:R-:W-:Y:S05]  /*7700*/  BSYNC B0 ;  /* 0x0000000000007941 */ /* 0x000fea0003800000 */
.L_x_6425:
[----:B------:R-:W-:-:S05]  /*7710*/  LOP3.LUT R7, R0, R7, RZ, 0xfc, !PT ;  /* 0x0000000700077212 */ /* 0x000fca00078efcff */
[----:B------:R-:W-:Y:S01]  /*7720*/  STG.E.U8 [R2.64], R7 ;  /* 0x0000000702007986 */ /* 0x000fe2000c101124 */
[----:B------:R-:W-:Y:S05]  /*7730*/  EXIT ;  /* 0x000000000000794d */ /* 0x000fea0003800000 */
.L_x_6424:
[----:B--2--5:R-:W-:Y:S01]  /*7740*/  LOP3.LUT R4, R18, 0x7fffffff, RZ, 0xc0, !PT ;  /* 0x7fffffff12047812 */ /* 0x024fe200078ec0ff */
        /* <DEDUP_REMOVED lines=11> */
.L_x_6428:
[----:B------:R-:W-:Y:S01]  /*7800*/  IMAD.MOV.U32 R0, RZ, RZ, 0x7f ;  /* 0x0000007fff007424 */ /* 0x000fe200078e00ff */
[----:B------:R-:W-:-:S04]  /*7810*/  ISETP.GT.U32.AND P0, PT, R4, 0x7f800000, PT ;  /* 0x7f8000000400780c */ /* 0x000fc80003f04070 */
[----:B------:R-:W-:-:S04]  /*7820*/  SEL R0, R0, 0x7c, P0 ;  /* 0x0000007c00007807 */ /* 0x000fc80000000000 */
.L_x_6429:
[----:B------:R-:W-:Y:S05]  /*7830*/  BSYNC B0 ;  /* 0x0000000000007941 */ /* 0x000fea0003800000 */
.L_x_6427:
[----:B------:R-:W-:-:S04]  /*7840*/  LOP3.LUT R18, R18, 0x80000000, RZ, 0xc0, !PT ;  /* 0x8000000012127812 */ /* 0x000fc800078ec0ff */
[----:B------:R-:W-:-:S04]  /*7850*/  SHF.R.U32.HI R5, RZ, 0x18, R18 ;  /* 0x00000018ff057819 */ /* 0x000fc80000011612 */
[----:B------:R-:W-:-:S05]  /*7860*/  LOP3.LUT R5, R0, R5, RZ, 0xfc, !PT ;  /* 0x0000000500057212 */ /* 0x000fca00078efcff */
[----:B------:R-:W-:Y:S01]  /*7870*/  STG.E.U8 [R2.64], R5 ;  /* 0x0000000502007986 */ /* 0x000fe2000c101124 */
[----:B------:R-:W-:Y:S05]  /*7880*/  EXIT ;  /* 0x000000000000794d */ /* 0x000fea0003800000 */
.L_x_6423:
[----:B--2--5:R-:W-:-:S05]  /*7890*/  F2FP.BF16.PACK_AB R18, RZ, R18 ;  /* 0x00000012ff12723e */ /* 0x024fca00000010ff */
[----:B------:R-:W-:Y:S01]  /*78a0*/  STG.E.U16 [R2.64], R18 ;  /* 0x0000001202007986 */ /* 0x000fe2000c101524 */
[----:B------:R-:W-:Y:S05]  /*78b0*/  EXIT ;  /* 0x000000000000794d */ /* 0x000fea0003800000 */
.L_x_6420:
        /* <DEDUP_REMOVED lines=8> */
[----:B--2--5:R-:W0:Y:S02]  /*7940*/  F2I.FTZ.U32.TRUNC.NTZ R5, R18 ;  /* 0x0000001200057305 */ /* 0x024e24000021f000 */
[----:B0-----:R-:W-:Y:S01]  /*7950*/  STG.E.U16 [R2.64], R5 ;  /* 0x0000000502007986 */ /* 0x001fe2000c101524 */
[----:B------:R-:W-:Y:S05]  /*7960*/  EXIT ;  /* 0x000000000000794d */ /* 0x000fea0003800000 */
.L_x_6432:
[----:B--2--5:R-:W-:Y:S01]  /*7970*/  LOP3.LUT R5, R18, 0x7fffffff, RZ, 0xc0, !PT ;  /* 0x7fffffff12057812 */ /* 0x024fe200078ec0ff */
        /* <DEDUP_REMOVED lines=15> */
.L_x_6435:
[----:B------:R-:W-:-:S04]  /*7a70*/  LOP3.LUT R18, R18, 0x80000000, RZ, 0xc0, !PT ;  /* 0x8000000012127812 */ /* 0x000fc800078ec0ff */
[----:B------:R-:W-:-:S04]  /*7a80*/  SHF.R.U32.HI R5, RZ, 0x18, R18 ;  /* 0x00000018ff057819 */ /* 0x000fc80000011612 */
[----:B------:R-:W-:-:S04]  /*7a90*/  LOP3.LUT R4, R4, R5, RZ, 0xfc, !PT ;  /* 0x0000000504047212 */ /* 0x000fc800078efcff */
[----:B------:R-:W-:Y:S02]  /*7aa0*/  PRMT R0, R4, 0x7610, R0 ;  /* 0x0000761004007816 */ /* 0x000fe40000000000 */
.L_x_6434:
[----:B------:R-:W-:Y:S05]  /*7ab0*/  BSYNC B0 ;  /* 0x0000000000007941 */ /* 0x000fea0003800000 */
.L_x_6433:
[----:B------:R-:W-:Y:S01]  /*7ac0*/  STG.E.U8 [R2.64], R0 ;  /* 0x0000000002007986 */ /* 0x000fe2000c101124 */
[----:B------:R-:W-:Y:S05]  /*7ad0*/  EXIT ;  /* 0x000000000000794d */ /* 0x000fea0003800000 */
.L_x_6431:
        /* <DEDUP_REMOVED lines=16> */
.L_x_6438:
[----:B------:R-:W-:-:S04]  /*7be0*/  LOP3.LUT R18, R18, 0x80000000, RZ, 0xc0, !PT ;  /* 0x8000000012127812 */ /* 0x000fc800078ec0ff */
[----:B------:R-:W-:-:S04]  /*7bf0*/  SHF.R.U32.HI R5, RZ, 0x18, R18 ;  /* 0x00000018ff057819 */ /* 0x000fc80000011612 */
[----:B------:R-:W-:-:S04]  /*7c00*/  LOP3.LUT R4, R4, R5, RZ, 0xfc, !PT ;  /* 0x0000000504047212 */ /* 0x000fc800078efcff */
[----:B------:R-:W-:Y:S02]  /*7c10*/  PRMT R0, R4, 0x7610, R0 ;  /* 0x0000761004007816 */ /* 0x000fe40000000000 */
.L_x_6437:
[----:B------:R-:W-:Y:S05]  /*7c20*/  BSYNC B0 ;  /* 0x0000000000007941 */ /* 0x000fea0003800000 */
.L_x_6436:
[----:B------:R-:W-:Y:S01]  /*7c30*/  STG.E.U8 [R2.64], R0 ;  /* 0x0000000002007986 */ /* 0x000fe2000c101124 */
[----:B------:R-:W-:Y:S05]  /*7c40*/  EXIT ;  /* 0x000000000000794d */ /* 0x000fea0003800000 */
.L_x_6430:
[----:B------:R-:W-:-:S13]  /*7c50*/  ISETP.NE.AND P0, PT, R0, 0x1c, PT ;  /* 0x0000001c0000780c */ /* 0x000fda0003f05270 */
[----:B------:R-:W-:Y:S05]  /*7c60*/  @!P0 BRA `(.L_x_6439) ;  /* 0x000002a000008947 */ /* 0x000fea0003800000 */
[----:B------:R-:W-:-:S13]  /*7c70*/  ISETP.NE.AND P0, PT, R0, 0x1d, PT ;  /* 0x0000001d0000780c */ /* 0x000fda0003f05270 */
[----:B------:R-:W-:Y:S05]  /*7c80*/  @!P0 BRA `(.L_x_6440) ;  /* 0x0000025000008947 */ /* 0x000fea0003800000 */
[----:B------:R-:W-:-:S13]  /*7c90*/  ISETP.NE.AND P0, PT, R0, 0x2c, PT ;  /* 0x0000002c0000780c */ /* 0x000fda0003f05270 */
[----:B------:R-:W-:Y:S05]  /*7ca0*/  @P0 BRA `(.L_x_6413) ;  /* 0x000000f000000947 */ /* 0x000fea0003800000 */
[----:B--2--5:R-:W-:Y:S02]  /*7cb0*/  SHF.R.U32.HI R4, RZ, 0x17, R18 ;  /* 0x00000017ff047819 */ /* 0x024fe40000011612 */
        /* <DEDUP_REMOVED lines=14> */
.L_x_6413:
        /* <DEDUP_REMOVED lines=19> */
[----:B------:R-:W-:Y:S05]  /*7ed0*/  EXIT ;  /* 0x000000000000794d */ /* 0x000fea0003800000 */
.L_x_6440:
[----:B--2--5:R-:W0:Y:S02]  /*7ee0*/  F2I.U64.TRUNC R18, R18 ;  /* 0x0000001200127311 */ /* 0x024e24000020d800 */
[----:B0-----:R-:W-:Y:S01]  /*7ef0*/  STG.E.64 [R2.64], R18 ;  /* 0x0000001202007986 */ /* 0x001fe2000c101b24 */
[----:B------:R-:W-:Y:S05]  /*7f00*/  EXIT ;  /* 0x000000000000794d */ /* 0x000fea0003800000 */
.L_x_6439:
[----:B--2--5:R-:W0:Y:S02]  /*7f10*/  F2I.FTZ.U32.TRUNC.NTZ R5, R18 ;  /* 0x0000001200057305 */ /* 0x024e24000021f000 */
[----:B0-----:R-:W-:Y:S01]  /*7f20*/  STG.E [R2.64], R5 ;  /* 0x0000000502007986 */ /* 0x001fe2000c101924 */
[----:B------:R-:W-:Y:S05]  /*7f30*/  EXIT ;  /* 0x000000000000794d */ /* 0x000fea0003800000 */
.L_x_6441:
        /* <DEDUP_REMOVED lines=12> */
.L_x_12147:


//--------------------- .text._ZN2at6native18elementwise_kernelILi128ELi2EZNS0_22gpu_kernel_impl_nocastIZZZNS0_17log1p_kernel_cudaERNS_18TensorIteratorBaseEENKUlvE_clEvENKUlvE0_clEvEUlfE_EEvS4_RKT_EUliE_EEviT1_ --------------------------
	.section	.text._ZN2at6native18elementwise_kernelILi128ELi2EZNS0_22gpu_kernel_impl_nocastIZZZNS0_17log1p_kernel_cudaERNS_18TensorIteratorBaseEENKUlvE_clEvENKUlvE0_clEvEUlfE_EEvS4_RKT_EUliE_EEviT1_,"ax",@progbits
	.sectioninfo	@"SHI_REGISTERS=12"
	.align	128
        .global         _ZN2at6native18elementwise_kernelILi128ELi2EZNS0_22gpu_kernel_impl_nocastIZZZNS0_17log1p_kernel_cudaERNS_18TensorIteratorBaseEENKUlvE_clEvENKUlvE0_clEvEUlfE_EEvS4_RKT_EUliE_EEviT1_
        .type           _ZN2at6native18elementwise_kernelILi128ELi2EZNS0_22gpu_kernel_impl_nocastIZZZNS0_17log1p_kernel_cudaERNS_18TensorIteratorBaseEENKUlvE_clEvENKUlvE0_clEvEUlfE_EEvS4_RKT_EUliE_EEviT1_,@function
        .size           _ZN2at6native18elementwise_kernelILi128ELi2EZNS0_22gpu_kernel_impl_nocastIZZZNS0_17log1p_kernel_cudaERNS_18TensorIteratorBaseEENKUlvE_clEvENKUlvE0_clEvEUlfE_EEvS4_RKT_EUliE_EEviT1_,(.L_x_12148 - _ZN2at6native18elementwise_kernelILi128ELi2EZNS0_22gpu_kernel_impl_nocastIZZZNS0_17log1p_kernel_cudaERNS_18TensorIteratorBaseEENKUlvE_clEvENKUlvE0_clEvEUlfE_EEvS4_RKT_EUliE_EEviT1_)
        .other          _ZN2at6native18elementwise_kernelILi128ELi2EZNS0_22gpu_kernel_impl_nocastIZZZNS0_17log1p_kernel_cudaERNS_18TensorIteratorBaseEENKUlvE_clEvENKUlvE0_clEvEUlfE_EEvS4_RKT_EUliE_EEviT1_,@"STO_CUDA_ENTRY STV_DEFAULT"
_ZN2at6native18elementwise_kernelILi128ELi2EZNS0_22gpu_kernel_impl_nocastIZZZNS0_17log1p_kernel_cudaERNS_18TensorIteratorBaseEENKUlvE_clEvENKUlvE0_clEvEUlfE_EEvS4_RKT_EUliE_EEviT1_:
.text._ZN2at6native18elementwise_kernelILi128ELi2EZNS0_22gpu_kernel_impl_nocastIZZZNS0_17log1p_kernel_cudaERNS_18TensorIteratorBaseEENKUlvE_clEvENKUlvE0_clEvEUlfE_EEvS4_RKT_EUliE_EEviT1_:
        /* <DEDUP_REMOVED lines=238> */
.L_x_6444:
[----:B------:R-:W-:-:S04]  /*0ee0*/  IADD3 R4, P0, R3, c[0x0][0x368], RZ ;  /* 0x0000da0003047a10 */ /* 0x000fc80007f1e0ff */
[----:B------:R-:W-:-:S05]  /*0ef0*/  IADD3.X R5, RZ, c[0x0][0x36c], RZ, P0, !PT ;  /* 0x0000db00ff057a10 */ /* 0x000fca00007fe4ff */
[----:B------:R-:W2:Y:S01]  /*0f00*/  LDG.E R9, [R4.64] ;  /* 0x0000000404097981 */ /* 0x000ea2000c1e1900 */
[----:B------:R-:W-:Y:S01]  /*0f10*/  MOV R8, 0x3e800000 ;  /* 0x3e80000000087802 */ /* 0x000fe20000000f00 */
[----:B------:R-:W-:Y:S01]  /*0f20*/  BSSY B1, `(.L_x_6445) ;  /* 0x000001f000017945 */ /* 0x000fe20003800000 */
[----:B------:R-:W-:Y:S01]  /*0f30*/  IADD3 R2, P1, R2, c[0x0][0x360], RZ ;  /* 0x0000d80002027a10 */ /* 0x000fe20007f3e0ff */
[C---:B--2---:R-:W-:Y:S01]  /*0f40*/  FADD.FTZ.RZ R3, R9.reuse, 1 ;  /* 0x3f80000009037421 */ /* 0x044fe2000001c000 */
[----:B------:R-:W-:-:S04]  /*0f50*/  ISETP.GE.U32.AND P0, PT, R9, 0x7f800000, PT ;  /* 0x7f8000000900780c */ /* 0x000fc80003f06070 */
[----:B------:R-:W-:-:S04]  /*0f60*/  IADD3 R3, R3, -0x3f400000, RZ ;  /* 0xc0c0000003037810 */ /* 0x000fc80007ffe0ff */
[----:B------:R-:W-:-:S04]  /*0f70*/  LOP3.LUT R6, R3, 0xff800000, RZ, 0xc0, !PT ;  /* 0xff80000003067812 */ /* 0x000fc800078ec0ff */
[----:B------:R-:W-:Y:S02]  /*0f80*/  IADD3 R7, -R6, 0x40800000, RZ ;  /* 0x4080000006077810 */ /* 0x000fe40007ffe1ff */
[----:B------:R-:W-:Y:S02]  /*0f90*/  IADD3 R3, R9, -R6, RZ ;  /* 0x8000000609037210 */ /* 0x000fe40007ffe0ff */
[----:B------:R-:W0:Y:S01]  /*0fa0*/  I2F R6, R6 ;  /* 0x0000000600067306 */ /* 0x000e220000201400 */
[----:B------:R-:W-:Y:S01]  /*0fb0*/  FFMA.FTZ R8, R7, R8, -1 ;  /* 0xbf80000007087423 */ /* 0x000fe20000010008 */
[----:B------:R-:W-:-:S03]  /*0fc0*/  MOV R7, 0x3d39bf78 ;  /* 0x3d39bf7800077802 */ /* 0x000fc60000000f00 */
        /* <DEDUP_REMOVED lines=10> */
[----:B------:R-:W-:Y:S01]  /*1070*/  FMUL.FTZ R5, R8, R3 ;  /* 0x0000000308057220 */ /* 0x000fe20000410000 */
[----:B------:R-:W-:-:S03]  /*1080*/  IADD3.X R3, RZ, c[0x0][0x364], RZ, P1, !PT ;  /* 0x0000d900ff037a10 */ /* 0x000fc60000ffe4ff */
        /* <DEDUP_REMOVED lines=8> */
.L_x_6446:
[----:B------:R-:W-:Y:S05]  /*1110*/  BSYNC B1 ;  /* 0x0000000000017941 */ /* 0x000fea0003800000 */
.L_x_6445:
[----:B------:R0:W-:Y:S01]  /*1120*/  STG.E [R2.64], R5 ;  /* 0x0000000502007986 */ /* 0x0001e2000c101904 */
[----:B------:R-:W-:-:S03]  /*1130*/  IADD3 R7, R0, 0x80, RZ ;  /* 0x0000008000077810 */ /* 0x000fc60007ffe0ff */
.L_x_6443:
[----:B------:R-:W-:Y:S05]  /*1140*/  BSYNC B0 ;  /* 0x0000000000007941 */ /* 0x000fea0003800000 */
.L_x_6442:
[----:B------:R-:W-:-:S13]  /*1150*/  ISETP.GE.AND P0, PT, R7, c[0x0][0x160], PT ;  /* 0x0000580007007a0c */ /* 0x000fda0003f06270 */
[----:B------:R-:W-:Y:S05]  /*1160*/  @P0 EXIT ;  /* 0x000000000000094d */ /* 0x000fea0003800000 */
[----:B------:R-:W-:Y:S01]  /*1170*/  ISETP.NE.AND P0, PT, RZ, c[0x0][0x168], PT ;  /* 0x00005a00ff007a0c */ /* 0x000fe20003f05270 */
[----:B0-----:R-:W-:Y:S01]  /*1180*/  HFMA2.MMA R2, -RZ, RZ, 0, 0 ;  /* 0x00000000ff027435 */ /* 0x001fe200000001ff */
[----:B------:R-:W-:-:S11]  /*1190*/  MOV R0, RZ ;  /* 0x000000ff00007202 */ /* 0x000fd60000000f00 */
        /* <DEDUP_REMOVED lines=225> */
.L_x_6447:
[----:B------:R-:W-:-:S04]  /*1fb0*/  IADD3 R2, P0, R2, c[0x0][0x368], RZ ;  /* 0x0000da0002027a10 */ /* 0x000fc80007f1e0ff */
[----:B------:R-:W-:-:S05]  /*1fc0*/  IADD3.X R3, RZ, c[0x0][0x36c], RZ, P0, !PT ;  /* 0x0000db00ff037a10 */ /* 0x000fca00007fe4ff */
[----:B------:R0:W2:Y:S01]  /*1fd0*/  LDG.E R7, [R2.64] ;  /* 0x0000000402077981 */ /* 0x0000a2000c1e1900 */
[----:B------:R-:W-:Y:S01]  /*1fe0*/  MOV R9, 0x3e800000 ;  /* 0x3e80000000097802 */ /* 0x000fe20000000f00 */
[----:B------:R-:W-:Y:S01]  /*1ff0*/  BSSY B0, `(.L_x_6448) ;  /* 0x000001f000007945 */ /* 0x000fe20003800000 */
[----:B------:R-:W-:Y:S02]  /*2000*/  MOV R8, 0x3d39bf78 ;  /* 0x3d39bf7800087802 */ /* 0x000fe40000000f00 */
[----:B0-----:R-:W-:-:S04]  /*2010*/  IADD3 R2, P1, R0, c[0x0][0x360], RZ ;  /* 0x0000d80000027a10 */ /* 0x001fc80007f3e0ff */
[----:B------:R-:W-:Y:S01]  /*2020*/  IADD3.X R3, RZ, c[0x0][0x364], RZ, P1, !PT ;  /* 0x0000d900ff037a10 */ /* 0x000fe20000ffe4ff */
[C---:B--2---:R-:W-:Y:S01]  /*2030*/  FADD.FTZ.RZ R4, R7.reuse, 1 ;  /* 0x3f80000007047421 */ /* 0x044fe2000001c000 */
        /* <DEDUP_REMOVED lines=26> */
.L_x_6449:
[----:B------:R-:W-:Y:S05]  /*21e0*/  BSYNC B0 ;  /* 0x0000000000007941 */ /* 0x000fea0003800000 */
.L_x_6448:
[----:B------:R-:W-:Y:S01]  /*21f0*/  STG.E [R2.64], R5 ;  /* 0x0000000502007986 */ /* 0x000fe2000c101904 */
[----:B------:R-:W-:Y:S05]  /*2200*/  EXIT ;  /* 0x000000000000794d */ /* 0x000fea0003800000 */
.L_x_6450:
        /* <DEDUP_REMOVED lines=15> */
.L_x_12148:


//--------------------- .text._ZN2at6native27unrolled_elementwise_kernelIZZZNS0_17log1p_kernel_cudaERNS_18TensorIteratorBaseEENKUlvE_clEvENKUlvE0_clEvEUlfE_St5arrayIPcLm2EELi4E23TrivialOffsetCalculatorILi1EjESB_NS0_6memory15LoadWithoutCastENSC_16StoreWithoutCastEEEviT_T0_T2_T3_T4_T5_ --------------------------
	.section	.text._ZN2at6native27unrolled_elementwise_kernelIZZZNS0_17log1p_kernel_cudaERNS_18TensorIteratorBaseEENKUlvE_clEvENKUlvE0_clEvEUlfE_St5arrayIPcLm2EELi4E23TrivialOffsetCalculatorILi1EjESB_NS0_6memory15LoadWithoutCastENSC_16StoreWithoutCastEEEviT_T0_T2_T3_T4_T5_,"ax",@progbits
	.sectioninfo	@"SHI_REGISTERS=26"
	.align	128
        .global         _ZN2at6native27unrolled_elementwise_kernelIZZZNS0_17log1p_kernel_cudaERNS_18TensorIteratorBaseEENKUlvE_clEvENKUlvE0_clEvEUlfE_St5arrayIPcLm2EELi4E23TrivialOffsetCalculatorILi1EjESB_NS0_6memory15LoadWithoutCastENSC_16StoreWithoutCastEEEviT_T0_T2_T3_T4_T5_
        .type           _ZN2at6native27unrolled_elementwise_kernelIZZZNS0_17log1p_kernel_cudaERNS_18TensorIteratorBaseEENKUlvE_clEvENKUlvE0_clEvEUlfE_St5arrayIPcLm2EELi4E23TrivialOffsetCalculatorILi1EjESB_NS0_6memory15LoadWithoutCastENSC_16StoreWithoutCastEEEviT_T0_T2_T3_T4_T5_,@function
        .size           _ZN2at6native27unrolled_elementwise_kernelIZZZNS0_17log1p_kernel_cudaERNS_18TensorIteratorBaseEENKUlvE_clEvENKUlvE0_clEvEUlfE_St5arrayIPcLm2EELi4E23TrivialOffsetCalculatorILi1EjESB_NS0_6memory15LoadWithoutCastENSC_16StoreWithoutCastEEEviT_T0_T2_T3_T4_T5_,(.L_x_12149 - _ZN2at6native27unrolled_elementwise_kernelIZZZNS0_17log1p_kernel_cudaERNS_18TensorIteratorBaseEENKUlvE_clEvENKUlvE0_clEvEUlfE_St5arrayIPcLm2EELi4E23TrivialOffsetCalculatorILi1EjESB_NS0_6memory15LoadWithoutCastENSC_16StoreWithoutCastEEEviT_T0_T2_T3_T4_T5_)
        .other          _ZN2at6native27unrolled_elementwise_kernelIZZZNS0_17log1p_kernel_cudaERNS_18TensorIteratorBaseEENKUlvE_clEvENKUlvE0_clEvEUlfE_St5arrayIPcLm2EELi4E23TrivialOffsetCalculatorILi1EjESB_NS0_6memory15LoadWithoutCastENSC_16StoreWithoutCastEEEviT_T0_T2_T3_T4_T5_,@"STO_CUDA_ENTRY STV_DEFAULT"
_ZN2at6native27unrolled_elementwise_kernelIZZZNS0_17log1p_kernel_cudaERNS_18TensorIteratorBaseEENKUlvE_clEvENKUlvE0_clEvEUlfE_St5arrayIPcLm2EELi4E23TrivialOffsetCalculatorILi1EjESB_NS0_6memory15LoadWithoutCastENSC_16StoreWithoutCastEEEviT_T0_T2_T3_T4_T5_:
.text._ZN2at6native27unrolled_elementwise_kernelIZZZNS0_17log1p_kernel_cudaERNS_18TensorIteratorBaseEENKUlvE_clEvENKUlvE0_clEvEUlfE_St5arrayIPcLm2EELi4E23TrivialOffsetCalculatorILi1EjESB_NS0_6memory15LoadWithoutCastENSC_16StoreWithoutCastEEEviT_T0_T2_T3_T4_T5_:
[----:B------:R-:W-:Y:S02]  /*0000*/  MOV R1, c[0x0][0x28] ;  /* 0x00000a0000017a02 */ /* 0x000fe40000000f00 */
[----:B------:R-:W0:Y:S01]  /*0010*/  S2R R0, SR_CTAID.X ;  /* 0x0000000000007919 */ /* 0x000e220000002500 */
[----:B------:R-:W-:Y:S01]  /*0020*/  MOV R3, 0xfffffe00 ;  /* 0xfffffe0000037802 */ /* 0x000fe20000000f00 */
[----:B------:R-:W-:Y:S01]  /*0030*/  CS2R R6, SRZ ;  /* 0x0000000000067805 */ /* 0x000fe2000001ff00 */
[----:B------:R-:W-:Y:S01]  /*0040*/  ULDC.64 UR4, c[0x0][0x118] ;  /* 0x0000460000047ab9 */ /* 0x000fe20000000a00 */
[----:B------:R-:W1:Y:S02]  /*0050*/  S2R R23, SR_TID.X ;  /* 0x0000000000177919 */ /* 0x000e640000002100 */
[----:B0-----:R-:W-:Y:S02]  /*0060*/  IMAD R2, R0, R3, c[0x0][0x160] ;  /* 0x0000580000027624 */ /* 0x001fe400078e0203 */
[----:B------:R-:W-:Y:S01]  /*0070*/  IMAD.MOV.U32 R8, RZ, RZ, RZ ;  /* 0x000000ffff087224 */ /* 0x000fe200078e00ff */
[----:B-1----:R-:W-:Y:S01]  /*0080*/  MOV R5, R23 ;  /* 0x0000001700057202 */ /* 0x002fe20000000f00 */
[----:B------:R-:W-:Y:S01]  /*0090*/  IMAD.MOV.U32 R3, RZ, RZ, RZ ;  /* 0x000000ffff037224 */ /* 0x000fe200078e00ff */
[----:B------:R-:W-:-:S13]  /*00a0*/  ISETP.GE.AND P0, PT, R23, R2, PT ;  /* 0x000000021700720c */ /* 0x000fda0003f06270 */
[----:B------:R-:W-:Y:S02]  /*00b0*/  @!P0 LEA R4, R0, R5, 0x9 ;  /* 0x0000000500048211 */ /* 0x000fe400078e48ff */
[----:B------:R-:W-:-:S04]  /*00c0*/  @!P0 IADD3 R5, R5, 0x80, RZ ;  /* 0x0000008005058810 */ /* 0x000fc80007ffe0ff */
[----:B------:R-:W-:-:S13]  /*00d0*/  ISETP.GE.AND P1, PT, R5, R2, PT ;  /* 0x000000020500720c */ /* 0x000fda0003f26270 */
[----:B------:R-:W-:Y:S02]  /*00e0*/  @!P1 LEA R12, R0, R5, 0x9 ;  /* 0x00000005000c9211 */ /* 0x000fe400078e48ff */
[----:B------:R-:W-:Y:S02]  /*00f0*/  @!P1 IADD3 R5, R5, 0x80, RZ ;  /* 0x0000008005059810 */ /* 0x000fe40007ffe0ff */
[----:B------:R-:W-:Y:S02]  /*0100*/  @!P1 MOV R13, 0x4 ;  /* 0x00000004000d9802 */ /* 0x000fe40000000f00 */
[----:B------:R-:W-:Y:S02]  /*0110*/  ISETP.GE.AND P3, PT, R5, R2, PT ;  /* 0x000000020500720c */ /* 0x000fe40003f66270 */
[----:B------:R-:W-:Y:S01]  /*0120*/  MOV R9, R23 ;  /* 0x0000001700097202 */ /* 0x000fe20000000f00 */
[----:B------:R-:W-:-:S10]  /*0130*/  @!P1 IMAD.WIDE.U32 R12, R12, R13, c[0x0][0x170] ;  /* 0x00005c000c0c9625 */ /* 0x000fd400078e000d */
[----:B------:R-:W-:Y:S01]  /*0140*/  @!P3 LEA R14, R0, R5, 0x9 ;  /* 0x00000005000eb211 */ /* 0x000fe200078e48ff */
[----:B------:R-:W-:Y:S01]  /*0150*/  BSSY B0, `(.L_x_6451) ;  /* 0x0000037000007945 */ /* 0x000fe20003800000 */
[----:B------:R-:W-:Y:S01]  /*0160*/  @!P3 IADD3 R5, R5, 0x80, RZ ;  /* 0x000000800505b810 */ /* 0x000fe20007ffe0ff */
[----:B------:R0:W5:Y:S01]  /*0170*/  @!P1 LDG.E R3, [R12.64] ;  /* 0x000000040c039981 */ /* 0x000162000c1e1900 */
[----:B------:R-:W-:Y:S02]  /*0180*/  @!P3 MOV R15, 0x4 ;  /* 0x00000004000fb802 */ /* 0x000fe40000000f00 */
[----:B------:R-:W-:Y:S02]  /*0190*/  ISETP.GE.AND P2, PT, R5, R2, PT ;  /* 0x000000020500720c */ /* 0x000fe40003f46270 */
[----:B------:R-:W-:Y:S01]  /*01a0*/  IADD3 R17, R9, 0x80, RZ ;  /* 0x0000008009117810 */ /* 0x000fe20007ffe0ff */
[----:B------:R-:W-:-:S10]  /*01b0*/  @!P3 IMAD.WIDE.U32 R14, R14, R15, c[0x0][0x170] ;  /* 0x00005c000e0eb625 */ /* 0x000fd400078e000f */
[----:B------:R-:W-:Y:S01]  /*01c0*/  @!P2 LEA R10, R0, R5, 0x9 ;  /* 0x00000005000aa211 */ /* 0x000fe200078e48ff */
[----:B------:R0:W5:Y:S01]  /*01d0*/  @!P3 LDG.E R6, [R14.64] ;  /* 0x000000040e06b981 */ /* 0x000162000c1e1900 */
[----:B------:R-:W-:Y:S02]  /*01e0*/  @!P2 MOV R11, 0x4 ;  /* 0x00000004000ba802 */ /* 0x000fe40000000f00 */
[----:B------:R-:W-:-:S03]  /*01f0*/  @!P0 MOV R5, 0x4 ;  /* 0x0000000400058802 */ /* 0x000fc60000000f00 */
[----:B------:R-:W-:-:S04]  /*0200*/  @!P2 IMAD.WIDE.U32 R10, R10, R11, c[0x0][0x170] ;  /* 0x00005c000a0aa625 */ /* 0x000fc800078e000b */
[----:B------:R-:W-:Y:S01]  /*0210*/  @!P0 IMAD.WIDE.U32 R4, R4, R5, c[0x0][0x170] ;  /* 0x00005c0004048625 */ /* 0x000fe200078e0005 */
[----:B------:R1:W5:Y:S01]  /*0220*/  @!P2 LDG.E R7, [R10.64] ;  /* 0x000000040a07a981 */ /* 0x000362000c1e1900 */
[C---:B------:R-:W-:Y:S02]  /*0230*/  IADD3 R19, R9.reuse, 0x100, RZ ;  /* 0x0000010009137810 */ /* 0x040fe40007ffe0ff */
[----:B------:R-:W-:Y:S01]  /*0240*/  IADD3 R21, R9, 0x180, RZ ;  /* 0x0000018009157810 */ /* 0x000fe20007ffe0ff */
[----:B------:R2:W5:Y:S01]  /*0250*/  @!P0 LDG.E R8, [R4.64] ;  /* 0x0000000404088981 */ /* 0x000562000c1e1900 */
[----:B------:R-:W-:Y:S02]  /*0260*/  @!P0 IADD3 R9, R23, 0x80, RZ ;  /* 0x0000008017098810 */ /* 0x000fe40007ffe0ff */
[----:B-1----:R-:W-:Y:S02]  /*0270*/  @!P0 LEA R10, R0, R23, 0x9 ;  /* 0x00000017000a8211 */ /* 0x002fe400078e48ff */
[----:B--2---:R-:W-:-:S02]  /*0280*/  @!P0 MOV R5, 0x4 ;  /* 0x0000000400058802 */ /* 0x004fc40000000f00 */
[-C--:B------:R-:W-:Y:S02]  /*0290*/  ISETP.GE.AND P1, PT, R17, R2.reuse, PT ;  /* 0x000000021100720c */ /* 0x080fe40003f26270 */
[-C--:B------:R-:W-:Y:S01]  /*02a0*/  ISETP.GE.AND P2, PT, R19, R2.reuse, PT ;  /* 0x000000021300720c */ /* 0x080fe20003f46270 */
[----:B------:R-:W-:Y:S01]  /*02b0*/  @!P0 IMAD.WIDE.U32 R4, R10, R5, c[0x0][0x168] ;  /* 0x00005a000a048625 */ /* 0x000fe200078e0005 */
[-C--:B------:R-:W-:Y:S02]  /*02c0*/  ISETP.GE.AND P3, PT, R21, R2.reuse, PT ;  /* 0x000000021500720c */ /* 0x080fe40003f66270 */
[----:B------:R-:W-:Y:S01]  /*02d0*/  ISETP.GE.AND P4, PT, R9, R2, PT ;  /* 0x000000020900720c */ /* 0x000fe20003f86270 */
[----:B------:R-:W-:Y:S07]  /*02e0*/  @P0 BRA `(.L_x_6452) ;  /* 0x000001d000000947 */ /* 0x000fee0003800000 */
[C---:B0----5:R-:W-:Y:S01]  /*02f0*/  FADD.FTZ.RZ R10, R8.reuse, 1 ;  /* 0x3f800000080a7421 */ /* 0x061fe2000001c000 */
[----:B------:R-:W-:Y:S01]  /*0300*/  HFMA2.MMA R12, -RZ, RZ, 1.625, 0 ;  /* 0x3e800000ff0c7435 */ /* 0x000fe200000001ff */
[----:B------:R-:W-:Y:S01]  /*0310*/  IMAD.MOV.U32 R15, RZ, RZ, 0x3d39bf78 ;  /* 0x3d39bf78ff0f7424 */ /* 0x000fe200078e00ff */
[----:B------:R-:W-:-:S02]  /*0320*/  ISETP.GE.U32.AND P5, PT, R8, 0x7f800000, PT ;  /* 0x7f8000000800780c */ /* 0x000fc40003fa6070 */
[----:B------:R-:W-:-:S04]  /*0330*/  IADD3 R10, R10, -0x3f400000, RZ ;  /* 0xc0c000000a0a7810 */ /* 0x000fc80007ffe0ff */
[----:B------:R-:W-:-:S04]  /*0340*/  LOP3.LUT R13, R10, 0xff800000, RZ, 0xc0, !PT ;  /* 0xff8000000a0d7812 */ /* 0x000fc800078ec0ff */
[C---:B------:R-:W-:Y:S02]  /*0350*/  IADD3 R11, -R13.reuse, 0x40800000, RZ ;  /* 0x408000000d0b7810 */ /* 0x040fe40007ffe1ff */
[----:B------:R-:W-:Y:S02]  /*0360*/  IADD3 R10, -R13, R8, RZ ;  /* 0x000000080d0a7210 */ /* 0x000fe40007ffe1ff */
        /* <DEDUP_REMOVED lines=21> */
.L_x_6452:
[----:B0-----:R-:W-:Y:S05]  /*04c0*/  BSYNC B0 ;  /* 0x0000000000007941 */ /* 0x001fea0003800000 */
.L_x_6451:
[----:B------:R-:W-:Y:S01]  /*04d0*/  BSSY B0, `(.L_x_6453) ;  /* 0x000001f000007945 */ /* 0x000fe20003800000 */
[----:B------:R-:W-:Y:S05]  /*04e0*/  @P1 BRA `(.L_x_6454) ;  /* 0x000001d000001947 */ /* 0x000fea0003800000 */
[C---:B-----5:R-:W-:Y:S01]  /*04f0*/  FADD.FTZ.RZ R8, R3.reuse, 1 ;  /* 0x3f80000003087421 */ /* 0x060fe2000001c000 */
[----:B------:R-:W-:Y:S01]  /*0500*/  MOV R13, 0x3e800000 ;  /* 0x3e800000000d7802 */ /* 0x000fe20000000f00 */
[----:B------:R-:W-:Y:S01]  /*0510*/  HFMA2.MMA R15, -RZ, RZ, 1.3056640625, -1.8671875 ;  /* 0x3d39bf78ff0f7435 */ /* 0x000fe200000001ff */
[----:B------:R-:W-:Y:S02]  /*0520*/  ISETP.GE.U32.AND P1, PT, R3, 0x7f800000, PT ;  /* 0x7f8000000300780c */ /* 0x000fe40003f26070 */
        /* <DEDUP_REMOVED lines=25> */
.L_x_6454:
[----:B------:R-:W-:Y:S05]  /*06c0*/  BSYNC B0 ;  /* 0x0000000000007941 */ /* 0x000fea0003800000 */
.L_x_6453:
[----:B------:R-:W-:Y:S01]  /*06d0*/  BSSY B0, `(.L_x_6455) ;  /* 0x000001f000007945 */ /* 0x000fe20003800000 */
[----:B------:R-:W-:Y:S05]  /*06e0*/  @P2 BRA `(.L_x_6456) ;  /* 0x000001d000002947 */ /* 0x000fea0003800000 */
[C---:B-----5:R-:W-:Y:S01]  /*06f0*/  FADD.FTZ.RZ R3, R6.reuse, 1 ;  /* 0x3f80000006037421 */ /* 0x060fe2000001c000 */
[----:B------:R-:W-:Y:S01]  /*0700*/  MOV R12, 0x3d39bf78 ;  /* 0x3d39bf78000c7802 */ /* 0x000fe20000000f00 */
[----:B------:R-:W-:Y:S01]  /*0710*/  IMAD.MOV.U32 R15, RZ, RZ, 0x3e800000 ;  /* 0x3e800000ff0f7424 */ /* 0x000fe200078e00ff */
        /* <DEDUP_REMOVED lines=26> */
.L_x_6456:
[----:B------:R-:W-:Y:S05]  /*08c0*/  BSYNC B0 ;  /* 0x0000000000007941 */ /* 0x000fea0003800000 */
.L_x_6455:
[----:B------:R-:W-:Y:S01]  /*08d0*/  BSSY B0, `(.L_x_6457) ;  /* 0x000001f000007945 */ /* 0x000fe20003800000 */
[----:B------:R-:W-:Y:S05]  /*08e0*/  @P3 BRA `(.L_x_6458) ;  /* 0x000001d000003947 */ /* 0x000fea0003800000 */
[C---:B-----5:R-:W-:Y:S01]  /*08f0*/  FADD.FTZ.RZ R6, R7.reuse, 1 ;  /* 0x3f80000007067421 */ /* 0x060fe2000001c000 */
[----:B------:R-:W-:Y:S01]  /*0900*/  HFMA2.MMA R13, -RZ, RZ, 1.625, 0 ;  /* 0x3e800000ff0d7435 */ /* 0x000fe200000001ff */
        /* <DEDUP_REMOVED lines=27> */
.L_x_6458:
[----:B------:R-:W-:Y:S05]  /*0ac0*/  BSYNC B0 ;  /* 0x0000000000007941 */ /* 0x000fea0003800000 */
.L_x_6457:
[----:B------:R0:W-:Y:S01]  /*0ad0*/  @!P0 STG.E [R4.64], R11 ;  /* 0x0000000b04008986 */ /* 0x0001e2000c101904 */
[----:B------:R-:W-:Y:S01]  /*0ae0*/  BSSY B0, `(.L_x_6459) ;  /* 0x000000c000007945 */ /* 0x000fe20003800000 */
[----:B------:R-:W-:Y:S05]  /*0af0*/  @P4 BRA `(.L_x_6460) ;  /* 0x000000a000004947 */ /* 0x000fea0003800000 */
[----:B0-----:R-:W-:Y:S02]  /*0b00*/  LEA R4, R0, R9, 0x9 ;  /* 0x0000000900047211 */ /* 0x001fe400078e48ff */
[----:B------:R-:W-:Y:S02]  /*0b10*/  IADD3 R9, R9, 0x80, RZ ;  /* 0x0000008009097810 */ /* 0x000fe40007ffe0ff */
[----:B-----5:R-:W-:Y:S02]  /*0b20*/  MOV R7, 0x4 ;  /* 0x0000000400077802 */ /* 0x020fe40000000f00 */
[----:B------:R-:W-:-:S03]  /*0b30*/  ISETP.GE.AND P0, PT, R9, R2, PT ;  /* 0x000000020900720c */ /* 0x000fc60003f06270 */
[----:B------:R-:W-:-:S05]  /*0b40*/  IMAD.WIDE.U32 R4, R4, R7, c[0x0][0x168] ;  /* 0x00005a0004047625 */ /* 0x000fca00078e0007 */
[----:B------:R0:W-:Y:S05]  /*0b50*/  STG.E [R4.64], R8 ;  /* 0x0000000804007986 */ /* 0x0001ea000c101904 */
[----:B------:R-:W-:Y:S02]  /*0b60*/  @!P0 LEA R6, R0, R9, 0x9 ;  /* 0x0000000900068211 */ /* 0x000fe400078e48ff */
[----:B------:R-:W-:-:S03]  /*0b70*/  @!P0 IADD3 R9, R9, 0x80, RZ ;  /* 0x0000008009098810 */ /* 0x000fc60007ffe0ff */
[----:B------:R-:W-:-:S05]  /*0b80*/  @!P0 IMAD.WIDE.U32 R6, R6, R7, c[0x0][0x168] ;  /* 0x00005a0006068625 */ /* 0x000fca00078e0007 */
[----:B------:R0:W-:Y:S02]  /*0b90*/  @!P0 STG.E [R6.64], R3 ;  /* 0x0000000306008986 */ /* 0x0001e4000c101904 */
.L_x_6460:
[----:B------:R-:W-:Y:S05]  /*0ba0*/  BSYNC B0 ;  /* 0x0000000000007941 */ /* 0x000fea0003800000 */
.L_x_6459:
[----:B------:R-:W-:-:S13]  /*0bb0*/  ISETP.GE.AND P0, PT, R9, R2, PT ;  /* 0x000000020900720c */ /* 0x000fda0003f06270 */
[----:B------:R-:W-:Y:S05]  /*0bc0*/  @P0 EXIT ;  /* 0x000000000000094d */ /* 0x000fea0003800000 */
[----:B0----5:R-:W-:Y:S01]  /*0bd0*/  HFMA2.MMA R3, -RZ, RZ, 0, 2.384185791015625e-07 ;  /* 0x00000004ff037435 */ /* 0x021fe200000001ff */
[----:B------:R-:W-:-:S09]  /*0be0*/  LEA R2, R0, R9, 0x9 ;  /* 0x0000000900027211 */ /* 0x000fd200078e48ff */
[----:B------:R-:W-:-:S05]  /*0bf0*/  IMAD.WIDE.U32 R2, R2, R3, c[0x0][0x168] ;  /* 0x00005a0002027625 */ /* 0x000fca00078e0003 */
[----:B------:R-:W-:Y:S01]  /*0c00*/  STG.E [R2.64], R13 ;  /* 0x0000000d02007986 */ /* 0x000fe2000c101904 */
[----:B------:R-:W-:Y:S05]  /*0c10*/  EXIT ;  /* 0x000000000000794d */ /* 0x000fea0003800000 */
.L_x_6461:
        /* <DEDUP_REMOVED lines=14> */
.L_x_12149:


//--------------------- .text._ZN2at6native29vectorized_elementwise_kernelILi2EZZZNS0_17log1p_kernel_cudaERNS_18TensorIteratorBaseEENKUlvE_clEvENKUlvE0_clEvEUlfE_St5arrayIPcLm2EEEEviT0_T1_ --------------------------
	.section	.text._ZN2at6native29vectorized_elementwise_kernelILi2EZZZNS0_17log1p_kernel_cudaERNS_18TensorIteratorBaseEENKUlvE_clEvENKUlvE0_clEvEUlfE_St5arrayIPcLm2EEEEviT0_T1_,"ax",@progbits
	.sectioninfo	@"SHI_REGISTERS=28"
	.align	128
        .global         _ZN2at6native29vectorized_elementwise_kernelILi2EZZZNS0_17log1p_kernel_cudaERNS_18TensorIteratorBaseEENKUlvE_clEvENKUlvE0_clEvEUlfE_St5arrayIPcLm2EEEEviT0_T1_
        .type           _ZN2at6native29vectorized_elementwise_kernelILi2EZZZNS0_17log1p_kernel_cudaERNS_18TensorIteratorBaseEENKUlvE_clEvENKUlvE0_clEvEUlfE_St5arrayIPcLm2EEEEviT0_T1_,@function
        .size           _ZN2at6native29vectorized_elementwise_kernelILi2EZZZNS0_17log1p_kernel_cudaERNS_18TensorIteratorBaseEENKUlvE_clEvENKUlvE0_clEvEUlfE_St5arrayIPcLm2EEEEviT0_T1_,(.L_x_12150 - _ZN2at6native29vectorized_elementwise_kernelILi2EZZZNS0_17log1p_kernel_cudaERNS_18TensorIteratorBaseEENKUlvE_clEvENKUlvE0_clEvEUlfE_St5arrayIPcLm2EEEEviT0_T1_)
        .other          _ZN2at6native29vectorized_elementwise_kernelILi2EZZZNS0_17log1p_kernel_cudaERNS_18TensorIteratorBaseEENKUlvE_clEvENKUlvE0_clEvEUlfE_St5arrayIPcLm2EEEEviT0_T1_,@"STO_CUDA_ENTRY STV_DEFAULT"
_ZN2at6native29vectorized_elementwise_kernelILi2EZZZNS0_17log1p_kernel_cudaERNS_18TensorIteratorBaseEENKUlvE_clEvENKUlvE0_clEvEUlfE_St5arrayIPcLm2EEEEviT0_T1_:
.text._ZN2at6native29vectorized_elementwise_kernelILi2EZZZNS0_17log1p_kernel_cudaERNS_18TensorIteratorBaseEENKUlvE_clEvENKUlvE0_clEvEUlfE_St5arrayIPcLm2EEEEviT0_T1_:
        /* <DEDUP_REMOVED lines=8> */
[----:B------:R-:W-:-:S10]  /*0080*/  HFMA2.MMA R19, -RZ, RZ, 0, 2.384185791015625e-07 ;  /* 0x00000004ff137435 */ /* 0x000fd400000001ff */
[----:B------:R-:W-:-:S06]  /*0090*/  IMAD.WIDE R2, R0, R19, c[0x0][0x170] ;  /* 0x00005c0000027625 */ /* 0x000fcc00078e0213 */
[----:B0-----:R-:W-:-:S05]  /*00a0*/  IMAD.WIDE.U32 R14, R10, 0x8, R2 ;  /* 0x000000080a0e7825 */ /* 0x001fca00078e0002 */
[----:B------:R-:W2:Y:S04]  /*00b0*/  LDG.E.64 R8, [R14.64] ;  /* 0x000000040e087981 */ /* 0x000ea8000c1e1b00 */
[----:B------:R-:W3:Y:S01]  /*00c0*/  LDG.E.64 R2, [R14.64+0x400] ;  /* 0x000400040e027981 */ /* 0x000ee2000c1e1b00 */
[----:B------:R-:W-:-:S03]  /*00d0*/  MOV R13, 0x3e800000 ;  /* 0x3e800000000d7802 */ /* 0x000fc60000000f00 */
[----:B------:R0:W5:Y:S04]  /*00e0*/  LDG.E.64 R4, [R14.64+0x800] ;  /* 0x000800040e047981 */ /* 0x000168000c1e1b00 */
[----:B------:R0:W5:Y:S01]  /*00f0*/  LDG.E.64 R6, [R14.64+0xc00] ;  /* 0x000c00040e067981 */ /* 0x000162000c1e1b00 */
[----:B------:R-:W-:Y:S01]  /*0100*/  BSSY B0, `(.L_x_6463) ;  /* 0x0000042000007945 */ /* 0x000fe20003800000 */
[C---:B--2---:R-:W-:Y:S01]  /*0110*/  FADD.FTZ.RZ R11, R8.reuse, 1 ;  /* 0x3f800000080b7421 */ /* 0x044fe2000001c000 */
[----:B------:R-:W-:Y:S01]  /*0120*/  ISETP.GE.U32.AND P0, PT, R8, 0x7f800000, PT ;  /* 0x7f8000000800780c */ /* 0x000fe20003f06070 */
[----:B---3--:R-:W-:-:S03]  /*0130*/  FADD.FTZ.RZ R20, R2, 1 ;  /* 0x3f80000002147421 */ /* 0x008fc6000001c000 */
[----:B------:R-:W-:Y:S01]  /*0140*/  IADD3 R11, R11, -0x3f400000, RZ ;  /* 0xc0c000000b0b7810 */ /* 0x000fe20007ffe0ff */
[----:B------:R-:W-:-:S03]  /*0150*/  FADD.FTZ.RZ R22, R3, 1 ;  /* 0x3f80000003167421 */ /* 0x000fc6000001c000 */
[----:B------:R-:W-:Y:S01]  /*0160*/  LOP3.LUT R17, R11, 0xff800000, RZ, 0xc0, !PT ;  /* 0xff8000000b117812 */ /* 0x000fe200078ec0ff */
[----:B------:R-:W-:Y:S01]  /*0170*/  FADD.FTZ.RZ R11, R9, 1 ;  /* 0x3f800000090b7421 */ /* 0x000fe2000001c000 */
[----:B------:R-:W-:Y:S02]  /*0180*/  IADD3 R20, R20, -0x3f400000, RZ ;  /* 0xc0c0000014147810 */ /* 0x000fe40007ffe0ff */
[----:B------:R-:W-:Y:S02]  /*0190*/  IADD3 R12, -R17, 0x40800000, RZ ;  /* 0x40800000110c7810 */ /* 0x000fe40007ffe1ff */
[----:B------:R-:W-:Y:S02]  /*01a0*/  IADD3 R11, R11, -0x3f400000, RZ ;  /* 0xc0c000000b0b7810 */ /* 0x000fe40007ffe0ff */
[----:B------:R-:W-:Y:S01]  /*01b0*/  IADD3 R21, R8, -R17, RZ ;  /* 0x8000001108157210 */ /* 0x000fe20007ffe0ff */
[----:B------:R-:W-:Y:S01]  /*01c0*/  FFMA.FTZ R18, R12, R13, -1 ;  /* 0xbf8000000c127423 */ /* 0x000fe2000001000d */
[----:B------:R-:W-:Y:S01]  /*01d0*/  HFMA2.MMA R12, -RZ, RZ, 1.3056640625, -1.8671875 ;  /* 0x3d39bf78ff0c7435 */ /* 0x000fe200000001ff */
[----:B------:R-:W-:Y:S01]  /*01e0*/  LOP3.LUT R16, R11, 0xff800000, RZ, 0xc0, !PT ;  /* 0xff8000000b107812 */ /* 0x000fe200078ec0ff */
[----:B------:R-:W1:Y:S01]  /*01f0*/  I2F R17, R17 ;  /* 0x0000001100117306 */ /* 0x000e620000201400 */
[----:B------:R-:W-:Y:S01]  /*0200*/  FADD.FTZ R21, R21, R18 ;  /* 0x0000001215157221 */ /* 0x000fe20000010000 */
[----:B------:R-:W-:-:S02]  /*0210*/  LOP3.LUT R23, R20, 0xff800000, RZ, 0xc0, !PT ;  /* 0xff80000014177812 */ /* 0x000fc400078ec0ff */
[----:B------:R-:W-:Y:S02]  /*0220*/  IADD3 R18, -R16, 0x40800000, RZ ;  /* 0x4080000010127810 */ /* 0x000fe40007ffe1ff */
[----:B0-----:R-:W-:Y:S02]  /*0230*/  IADD3 R15, R9, -R16, RZ ;  /* 0x80000010090f7210 */ /* 0x001fe40007ffe0ff */
[----:B------:R-:W-:Y:S01]  /*0240*/  FFMA.FTZ R14, R21, -R12, 0.10546888411045074463 ;  /* 0x3dd80012150e7423 */ /* 0x000fe2000001080c */
[----:B------:R-:W-:Y:S01]  /*0250*/  IADD3 R22, R22, -0x3f400000, RZ ;  /* 0xc0c0000016167810 */ /* 0x000fe20007ffe0ff */
[----:B------:R-:W-:Y:S01]  /*0260*/  FFMA.FTZ R18, R18, R13, -1 ;  /* 0xbf80000012127423 */ /* 0x000fe2000001000d */
[----:B------:R-:W-:Y:S01]  /*0270*/  IADD3 R20, -R23, 0x40800000, RZ ;  /* 0x4080000017147810 */ /* 0x000fe20007ffe1ff */
[----:B------:R-:W-:Y:S02]  /*0280*/  FFMA.FTZ R14, R21, R14, -0.13229703903198242188 ;  /* 0xbe0778e0150e7423 */ /* 0x000fe4000001000e */
[----:B------:R-:W-:-:S02]  /*0290*/  FADD.FTZ R15, R15, R18 ;  /* 0x000000120f0f7221 */ /* 0x000fc40000010000 */
[----:B------:R-:W-:Y:S02]  /*02a0*/  FFMA.FTZ R14, R21, R14, 0.14491446316242218018 ;  /* 0x3e146475150e7423 */ /* 0x000fe4000001000e */
[----:B------:R-:W-:-:S04]  /*02b0*/  IMAD.WIDE.U32 R18, R0, R19, c[0x0][0x168] ;  /* 0x00005a0000127625 */ /* 0x000fc800078e0013 */
[----:B------:R-:W-:Y:S02]  /*02c0*/  FFMA.FTZ R0, R15, -R12, 0.10546888411045074463 ;  /* 0x3dd800120f007423 */ /* 0x000fe4000001080c */
[----:B------:R-:W-:Y:S02]  /*02d0*/  FFMA.FTZ R14, R21, R14, -0.16641564667224884033 ;  /* 0xbe2a68dd150e7423 */ /* 0x000fe4000001000e */
[----:B------:R-:W-:Y:S02]  /*02e0*/  FFMA.FTZ R0, R15, R0, -0.13229703903198242188 ;  /* 0xbe0778e00f007423 */ /* 0x000fe40000010000 */
[----:B------:R-:W-:Y:S02]  /*02f0*/  FFMA.FTZ R14, R21, R14, 0.19988867640495300293 ;  /* 0x3e4caf9e150e7423 */ /* 0x000fe4000001000e */
[----:B------:R-:W-:Y:S02]  /*0300*/  FFMA.FTZ R0, R15, R0, 0.14491446316242218018 ;  /* 0x3e1464750f007423 */ /* 0x000fe40000010000 */
[----:B------:R-:W-:-:S02]  /*0310*/  FFMA.FTZ R14, R21, R14, -0.25000196695327758789 ;  /* 0xbe800042150e7423 */ /* 0x000fc4000001000e */
[----:B------:R-:W-:Y:S01]  /*0320*/  IMAD.WIDE R10, R10, 0x8, R18 ;  /* 0x000000080a0a7825 */ /* 0x000fe200078e0212 */
[----:B------:R-:W-:-:S03]  /*0330*/  IADD3 R19, R2, -R23, RZ ;  /* 0x8000001702137210 */ /* 0x000fc60007ffe0ff */
[----:B------:R-:W-:Y:S01]  /*0340*/  FFMA.FTZ R18, R15, R0, -0.16641564667224884033 ;  /* 0xbe2a68dd0f127423 */ /* 0x000fe20000010000 */
[----:B------:R-:W-:Y:S01]  /*0350*/  LOP3.LUT R0, R22, 0xff800000, RZ, 0xc0, !PT ;  /* 0xff80000016007812 */ /* 0x000fe200078ec0ff */
[----:B------:R-:W-:Y:S02]  /*0360*/  FFMA.FTZ R14, R21, R14, 0.33333510160446166992 ;  /* 0x3eaaaae6150e7423 */ /* 0x000fe4000001000e */
[----:B------:R-:W-:Y:S01]  /*0370*/  FFMA.FTZ R18, R15, R18, 0.19988867640495300293 ;  /* 0x3e4caf9e0f127423 */ /* 0x000fe20000010012 */
[----:B------:R-:W-:Y:S01]  /*0380*/  IADD3 R22, -R0, 0x40800000, RZ ;  /* 0x4080000000167810 */ /* 0x000fe20007ffe1ff */
[----:B------:R-:W-:Y:S02]  /*0390*/  FFMA.FTZ R14, R21, R14, -0.5 ;  /* 0xbf000000150e7423 */ /* 0x000fe4000001000e */
[----:B------:R-:W-:Y:S02]  /*03a0*/  FFMA.FTZ R18, R15, R18, -0.25000196695327758789 ;  /* 0xbe8000420f127423 */ /* 0x000fe40000010012 */
[----:B------:R-:W-:-:S02]  /*03b0*/  FMUL.FTZ R14, R21, R14 ;  /* 0x0000000e150e7220 */ /* 0x000fc40000410000 */
[-C--:B------:R-:W-:Y:S02]  /*03c0*/  FFMA.FTZ R20, R20, R13.reuse, -1 ;  /* 0xbf80000014147423 */ /* 0x080fe4000001000d */
[----:B------:R-:W-:Y:S02]  /*03d0*/  FFMA.FTZ R18, R15, R18, 0.33333510160446166992 ;  /* 0x3eaaaae60f127423 */ /* 0x000fe40000010012 */
[----:B------:R-:W-:Y:S02]  /*03e0*/  FFMA.FTZ R14, R21, R14, R21 ;  /* 0x0000000e150e7223 */ /* 0x000fe40000010015 */
[----:B------:R-:W-:Y:S01]  /*03f0*/  FADD.FTZ R21, R19, R20 ;  /* 0x0000001413157221 */ /* 0x000fe20000010000 */
[----:B------:R-:W-:Y:S01]  /*0400*/  IADD3 R19, R3, -R0, RZ ;  /* 0x8000000003137210 */ /* 0x000fe20007ffe0ff */
[----:B------:R-:W-:Y:S02]  /*0410*/  FFMA.FTZ R18, R15, R18, -0.5 ;  /* 0xbf0000000f127423 */ /* 0x000fe40000010012 */
[----:B------:R-:W-:-:S02]  /*0420*/  FFMA.FTZ R22, R22, R13, -1 ;  /* 0xbf80000016167423 */ /* 0x000fc4000001000d */
[----:B------:R-:W-:Y:S02]  /*0430*/  FFMA.FTZ R20, R21, -R12, 0.10546888411045074463 ;  /* 0x3dd8001215147423 */ /* 0x000fe4000001080c */
[----:B------:R-:W-:Y:S02]  /*0440*/  FMUL.FTZ R18, R15, R18 ;  /* 0x000000120f127220 */ /* 0x000fe40000410000 */
[----:B------:R-:W-:Y:S02]  /*0450*/  FADD.FTZ R19, R19, R22 ;  /* 0x0000001613137221 */ /* 0x000fe40000010000 */
[----:B------:R-:W-:Y:S02]  /*0460*/  FFMA.FTZ R20, R21, R20, -0.13229703903198242188 ;  /* 0xbe0778e015147423 */ /* 0x000fe40000010014 */
[----:B-1----:R-:W-:Y:S02]  /*0470*/  FMUL.FTZ R17, R17, 1.1920928955078125e-07 ;  /* 0x3400000011117820 */ /* 0x002fe40000410000 */
[----:B------:R-:W-:-:S02]  /*0480*/  FFMA.FTZ R15, R15, R18, R15 ;  /* 0x000000120f0f7223 */ /* 0x000fc4000001000f */
[----:B------:R-:W-:Y:S02]  /*0490*/  FFMA.FTZ R18, R19, -R12, 0.10546888411045074463 ;  /* 0x3dd8001213127423 */ /* 0x000fe4000001080c */
[----:B------:R-:W-:Y:S02]  /*04a0*/  FFMA.FTZ R20, R21, R20, 0.14491446316242218018 ;  /* 0x3e14647515147423 */ /* 0x000fe40000010014 */
[----:B------:R-:W-:Y:S01]  /*04b0*/  FFMA.FTZ R14, R17, 0.69314718246459960938, R14 ;  /* 0x3f317218110e7823 */ /* 0x000fe2000001000e */
[----:B------:R-:W-:Y:S05]  /*04c0*/  @!P0 BRA `(.L_x_6464) ;  /* 0x0000005000008947 */ /* 0x000fea0003800000 */
[C---:B------:R-:W-:Y:S02]  /*04d0*/  ISETP.GE.AND P0, PT, R8.reuse, -0x407fffff, PT ;  /* 0xbf8000010800780c */ /* 0x040fe40003f06270 */
[----:B------:R-:W-:-:S11]  /*04e0*/  FSETP.NEU.FTZ.AND P1, PT, R8, RZ, PT ;  /* 0x000000ff0800720b */ /* 0x000fd60003f3d000 */
[----:B------:R-:W-:-:S05]  /*04f0*/  @P0 MOV R17, 0x7f800000 ;  /* 0x7f80000000110802 */ /* 0x000fca0000000f00 */
[----:B------:R-:W-:-:S05]  /*0500*/  @P0 FFMA.FTZ R14, R8, R17, +INF ;  /* 0x7f800000080e0423 */ /* 0x000fca0000010011 */
[----:B------:R-:W-:Y:S02]  /*0510*/  FSEL R14, R14, -RZ, P1 ;  /* 0x800000ff0e0e7208 */ /* 0x000fe40000800000 */
.L_x_6464:
[----:B------:R-:W-:Y:S05]  /*0520*/  BSYNC B0 ;  /* 0x0000000000007941 */ /* 0x000fea0003800000 */
.L_x_6463:
[----:B------:R-:W-:Y:S01]  /*0530*/  FFMA.FTZ R18, R19, R18, -0.13229703903198242188 ;  /* 0xbe0778e013127423 */ /* 0x000fe20000010012 */
[----:B------:R-:W0:Y:S01]  /*0540*/  I2F R16, R16 ;  /* 0x0000001000107306 */ /* 0x000e220000201400 */
[----:B------:R-:W-:Y:S01]  /*0550*/  FFMA.FTZ R20, R21, R20, -0.16641564667224884033 ;  /* 0xbe2a68dd15147423 */ /* 0x000fe20000010014 */
[----:B------:R-:W-:Y:S01]  /*0560*/  ISETP.GE.U32.AND P0, PT, R9, 0x7f800000, PT ;  /* 0x7f8000000900780c */ /* 0x000fe20003f06070 */
[----:B------:R-:W-:Y:S01]  /*0570*/  FFMA.FTZ R18, R19, R18, 0.14491446316242218018 ;  /* 0x3e14647513127423 */ /* 0x000fe20000010012 */
[----:B------:R-:W-:Y:S01]  /*0580*/  BSSY B0, `(.L_x_6465) ;  /* 0x0000021000007945 */ /* 0x000fe20003800000 */
[----:B-----5:R-:W-:Y:S01]  /*0590*/  FADD.FTZ.RZ R8, R4, 1 ;  /* 0x3f80000004087421 */ /* 0x020fe2000001c000 */
[----:B------:R-:W-:Y:S01]  /*05a0*/  ISETP.GE.U32.AND P2, PT, R2, 0x7f800000, PT ;  /* 0x7f8000000200780c */ /* 0x000fe20003f46070 */
[----:B------:R-:W-:Y:S01]  /*05b0*/  FFMA.FTZ R20, R21, R20, 0.19988867640495300293 ;  /* 0x3e4caf9e15147423 */ /* 0x000fe20000010014 */
[----:B------:R-:W1:Y:S01]  /*05c0*/  I2F R23, R23 ;  /* 0x0000001700177306 */ /* 0x000e620000201400 */
[----:B------:R-:W-:Y:S01]  /*05d0*/  FFMA.FTZ R18, R19, R18, -0.16641564667224884033 ;  /* 0xbe2a68dd13127423 */ /* 0x000fe20000010012 */
[----:B------:R-:W-:Y:S01]  /*05e0*/  IADD3 R8, R8, -0x3f400000, RZ ;  /* 0xc0c0000008087810 */ /* 0x000fe20007ffe0ff */
[----:B------:R-:W-:Y:S01]  /*05f0*/  FFMA.FTZ R20, R21, R20, -0.25000196695327758789 ;  /* 0xbe80004215147423 */ /* 0x000fe20000010014 */
[----:B------:R-:W-:Y:S01]  /*0600*/  ISETP.GE.U32.AND P3, PT, R3, 0x7f800000, PT ;  /* 0x7f8000000300780c */ /* 0x000fe20003f66070 */
[----:B------:R-:W-:Y:S01]  /*0610*/  FFMA.FTZ R18, R19, R18, 0.19988867640495300293 ;  /* 0x3e4caf9e13127423 */ /* 0x000fe20000010012 */
[----:B------:R-:W-:Y:S01]  /*0620*/  LOP3.LUT R17, R8, 0xff800000, RZ, 0xc0, !PT ;  /* 0xff80000008117812 */ /* 0x000fe200078ec0ff */
[----:B------:R-:W-:Y:S01]  /*0630*/  FFMA.FTZ R20, R21, R20, 0.33333510160446166992 ;  /* 0x3eaaaae615147423 */ /* 0x000fe20000010014 */
[----:B------:R-:W2:Y:S01]  /*0640*/  I2F R0, R0 ;  /* 0x0000000000007306 */ /* 0x000ea20000201400 */
[----:B------:R-:W-:Y:S01]  /*0650*/  FFMA.FTZ R18, R19, R18, -0.25000196695327758789 ;  /* 0xbe80004213127423 */ /* 0x000fe20000010012 */
[----:B------:R-:W-:Y:S01]  /*0660*/  IADD3 R22, -R17, 0x40800000, RZ ;  /* 0x4080000011167810 */ /* 0x000fe20007ffe1ff */
[----:B------:R-:W-:-:S02]  /*0670*/  FFMA.FTZ R20, R21, R20, -0.5 ;  /* 0xbf00000015147423 */ /* 0x000fc40000010014 */
[----:B------:R-:W-:Y:S02]  /*0680*/  FFMA.FTZ R18, R19, R18, 0.33333510160446166992 ;  /* 0x3eaaaae613127423 */ /* 0x000fe40000010012 */
[----:B------:R-:W-:Y:S01]  /*0690*/  FMUL.FTZ R8, R21, R20 ;  /* 0x0000001415087220 */ /* 0x000fe20000410000 */
[----:B------:R-:W-:Y:S01]  /*06a0*/  IADD3 R20, R4, -R17, RZ ;  /* 0x8000001104147210 */ /* 0x000fe20007ffe0ff */
[----:B------:R-:W-:Y:S02]  /*06b0*/  FFMA.FTZ R25, R22, R13, -1 ;  /* 0xbf80000016197423 */ /* 0x000fe4000001000d */
[----:B------:R-:W-:Y:S02]  /*06c0*/  FFMA.FTZ R18, R19, R18, -0.5 ;  /* 0xbf00000013127423 */ /* 0x000fe40000010012 */
[----:B0-----:R-:W-:Y:S02]  /*06d0*/  FMUL.FTZ R16, R16, 1.1920928955078125e-07 ;  /* 0x3400000010107820 */ /* 0x001fe40000410000 */
[----:B------:R-:W-:-:S02]  /*06e0*/  FFMA.FTZ R8, R21, R8, R21 ;  /* 0x0000000815087223 */ /* 0x000fc40000010015 */
[----:B------:R-:W-:Y:S02]  /*06f0*/  FADD.FTZ R21, R20, R25 ;  /* 0x0000001914157221 */ /* 0x000fe40000010000 */
        /* <DEDUP_REMOVED lines=9> */
.L_x_6466:
[----:B--2---:R-:W-:Y:S05]  /*0790*/  BSYNC B0 ;  /* 0x0000000000007941 */ /* 0x004fea0003800000 */
.L_x_6465:
[----:B------:R-:W-:Y:S01]  /*07a0*/  BSSY B0, `(.L_x_6467) ;  /* 0x000000a000007945 */ /* 0x000fe20003800000 */
[----:B------:R-:W-:Y:S02]  /*07b0*/  FFMA.FTZ R9, R19, R18, R19 ;  /* 0x0000001213097223 */ /* 0x000fe40000010013 */
[----:B------:R-:W-:Y:S02]  /*07c0*/  FFMA.FTZ R16, R21, -R12, 0.10546888411045074463 ;  /* 0x3dd8001215107423 */ /* 0x000fe4000001080c */
[----:B------:R-:W-:Y:S01]  /*07d0*/  FFMA.FTZ R8, R23, 0.69314718246459960938, R8 ;  /* 0x3f31721817087823 */ /* 0x000fe20000010008 */
[----:B------:R-:W-:Y:S05]  /*07e0*/  @!P2 BRA `(.L_x_6468) ;  /* 0x000000500000a947 */ /* 0x000fea0003800000 */
[C---:B------:R-:W-:Y:S02]  /*07f0*/  ISETP.GE.AND P0, PT, R2.reuse, -0x407fffff, PT ;  /* 0xbf8000010200780c */ /* 0x040fe40003f06270 */
[----:B------:R-:W-:-:S11]  /*0800*/  FSETP.NEU.FTZ.AND P1, PT, R2, RZ, PT ;  /* 0x000000ff0200720b */ /* 0x000fd60003f3d000 */
[----:B------:R-:W-:-:S05]  /*0810*/  @P0 MOV R19, 0x7f800000 ;  /* 0x7f80000000130802 */ /* 0x000fca0000000f00 */
[----:B------:R-:W-:-:S05]  /*0820*/  @P0 FFMA.FTZ R8, R2, R19, +INF ;  /* 0x7f80000002080423 */ /* 0x000fca0000010013 */
[----:B------:R-:W-:Y:S02]  /*0830*/  FSEL R8, R8, -RZ, P1 ;  /* 0x800000ff08087208 */ /* 0x000fe40000800000 */
.L_x_6468:
[----:B------:R-:W-:Y:S05]  /*0840*/  BSYNC B0 ;  /* 0x0000000000007941 */ /* 0x000fea0003800000 */
.L_x_6467:
[----:B------:R-:W-:Y:S01]  /*0850*/  FFMA.FTZ R16, R21, R16, -0.13229703903198242188 ;  /* 0xbe0778e015107423 */ /* 0x000fe20000010010 */
[----:B------:R-:W-:Y:S01]  /*0860*/  BSSY B0, `(.L_x_6469) ;  /* 0x000000d000007945 */ /* 0x000fe20003800000 */
[----:B------:R-:W-:Y:S02]  /*0870*/  FMUL.FTZ R0, R0, 1.1920928955078125e-07 ;  /* 0x3400000000007820 */ /* 0x000fe40000410000 */
[----:B------:R-:W-:Y:S02]  /*0880*/  FADD.FTZ.RZ R2, R5, 1 ;  /* 0x3f80000005027421 */ /* 0x000fe4000001c000 */
[----:B------:R-:W-:Y:S02]  /*0890*/  FADD.FTZ.RZ R18, R6, 1 ;  /* 0x3f80000006127421 */ /* 0x000fe4000001c000 */
[----:B------:R-:W-:Y:S02]  /*08a0*/  FADD.FTZ.RZ R19, R7, 1 ;  /* 0x3f80000007137421 */ /* 0x000fe4000001c000 */
[----:B------:R-:W-:-:S02]  /*08b0*/  FFMA.FTZ R16, R21, R16, 0.14491446316242218018 ;  /* 0x3e14647515107423 */ /* 0x000fc40000010010 */
[----:B------:R-:W-:Y:S01]  /*08c0*/  FFMA.FTZ R9, R0, 0.69314718246459960938, R9 ;  /* 0x3f31721800097823 */ /* 0x000fe20000010009 */
[----:B------:R-:W-:Y:S05]  /*08d0*/  @!P3 BRA `(.L_x_6470) ;  /* 0x000000500000b947 */ /* 0x000fea0003800000 */
[C---:B------:R-:W-:Y:S02]  /*08e0*/  ISETP.GE.AND P0, PT, R3.reuse, -0x407fffff, PT ;  /* 0xbf8000010300780c */ /* 0x040fe40003f06270 */
[----:B------:R-:W-:-:S11]  /*08f0*/  FSETP.NEU.FTZ.AND P1, PT, R3, RZ, PT ;  /* 0x000000ff0300720b */ /* 0x000fd60003f3d000 */
[----:B------:R-:W-:-:S05]  /*0900*/  @P0 MOV R0, 0x7f800000 ;  /* 0x7f80000000000802 */ /* 0x000fca0000000f00 */
[----:B------:R-:W-:-:S05]  /*0910*/  @P0 FFMA.FTZ R9, R3, R0, +INF ;  /* 0x7f80000003090423 */ /* 0x000fca0000010000 */
[----:B------:R-:W-:Y:S02]  /*0920*/  FSEL R9, R9, -RZ, P1 ;  /* 0x800000ff09097208 */ /* 0x000fe40000800000 */
.L_x_6470:
[----:B------:R-:W-:Y:S05]  /*0930*/  BSYNC B0 ;  /* 0x0000000000007941 */ /* 0x000fea0003800000 */
.L_x_6469:
[----:B------:R-:W-:Y:S01]  /*0940*/  IADD3 R2, R2, -0x3f400000, RZ ;  /* 0xc0c0000002027810 */ /* 0x000fe20007ffe0ff */
[C---:B------:R-:W-:Y:S01]  /*0950*/  FFMA.FTZ R16, R21.reuse, R16, -0.16641564667224884033 ;  /* 0xbe2a68dd15107423 */ /* 0x040fe20000010010 */
[----:B------:R-:W-:Y:S01]  /*0960*/  IADD3 R3, R18, -0x3f400000, RZ ;  /* 0xc0c0000012037810 */ /* 0x000fe20007ffe0ff */
[----:B------:R-:W0:Y:S01]  /*0970*/  I2F R17, R17 ;  /* 0x0000001100117306 */ /* 0x000e220000201400 */
[----:B------:R-:W-:Y:S01]  /*0980*/  LOP3.LUT R2, R2, 0xff800000, RZ, 0xc0, !PT ;  /* 0xff80000002027812 */ /* 0x000fe200078ec0ff */
[----:B------:R-:W-:Y:S01]  /*0990*/  FFMA.FTZ R16, R21, R16, 0.19988867640495300293 ;  /* 0x3e4caf9e15107423 */ /* 0x000fe20000010010 */
[----:B------:R-:W-:Y:S01]  /*09a0*/  IADD3 R0, R19, -0x3f400000, RZ ;  /* 0xc0c0000013007810 */ /* 0x000fe20007ffe0ff */
[----:B------:R-:W-:Y:S01]  /*09b0*/  BSSY B0, `(.L_x_6471) ;  /* 0x000003d000007945 */ /* 0x000fe20003800000 */
[----:B------:R-:W-:Y:S01]  /*09c0*/  LOP3.LUT R3, R3, 0xff800000, RZ, 0xc0, !PT ;  /* 0xff80000003037812 */ /* 0x000fe200078ec0ff */
[----:B------:R-:W-:Y:S01]  /*09d0*/  FFMA.FTZ R16, R21, R16, -0.25000196695327758789 ;  /* 0xbe80004215107423 */ /* 0x000fe20000010010 */
[----:B------:R-:W-:-:S02]  /*09e0*/  IADD3 R18, -R2, 0x40800000, RZ ;  /* 0x4080000002127810 */ /* 0x000fc40007ffe1ff */
[----:B------:R-:W-:Y:S01]  /*09f0*/  LOP3.LUT R0, R0, 0xff800000, RZ, 0xc0, !PT ;  /* 0xff80000000007812 */ /* 0x000fe200078ec0ff */
[----:B------:R-:W-:Y:S01]  /*0a00*/  FFMA.FTZ R16, R21, R16, 0.33333510160446166992 ;  /* 0x3eaaaae615107423 */ /* 0x000fe20000010010 */
[----:B------:R-:W-:Y:S01]  /*0a10*/  IADD3 R19, R5, -R2, RZ ;  /* 0x8000000205137210 */ /* 0x000fe20007ffe0ff */
[----:B------:R-:W-:Y:S01]  /*0a20*/  FFMA.FTZ R18, R18, R13, -1 ;  /* 0xbf80000012127423 */ /* 0x000fe2000001000d */
[----:B------:R-:W-:Y:S01]  /*0a30*/  IADD3 R22, -R3, 0x40800000, RZ ;  /* 0x4080000003167810 */ /* 0x000fe20007ffe1ff */
[----:B------:R-:W-:Y:S01]  /*0a40*/  FFMA.FTZ R16, R21, R16, -0.5 ;  /* 0xbf00000015107423 */ /* 0x000fe20000010010 */
[----:B------:R-:W-:Y:S01]  /*0a50*/  IADD3 R24, -R0, 0x40800000, RZ ;  /* 0x4080000000187810 */ /* 0x000fe20007ffe1ff */
[----:B------:R-:W-:Y:S01]  /*0a60*/  FADD.FTZ R19, R19, R18 ;  /* 0x0000001213137221 */ /* 0x000fe20000010000 */
[----:B------:R-:W-:Y:S01]  /*0a70*/  IADD3 R20, R6, -R3, RZ ;  /* 0x8000000306147210 */ /* 0x000fe20007ffe0ff */
[-C--:B------:R-:W-:Y:S01]  /*0a80*/  FFMA.FTZ R23, R22, R13.reuse, -1 ;  /* 0xbf80000016177423 */ /* 0x080fe2000001000d */
[----:B------:R-:W-:Y:S01]  /*0a90*/  IADD3 R22, R7, -R0, RZ ;  /* 0x8000000007167210 */ /* 0x000fe20007ffe0ff */
[----:B------:R-:W-:Y:S01]  /*0aa0*/  FFMA.FTZ R25, R24, R13, -1 ;  /* 0xbf80000018197423 */ /* 0x000fe2000001000d */
[----:B------:R-:W-:Y:S01]  /*0ab0*/  ISETP.GE.U32.AND P2, PT, R4, 0x7f800000, PT ;  /* 0x7f8000000400780c */ /* 0x000fe20003f46070 */
[----:B------:R-:W-:Y:S01]  /*0ac0*/  FADD.FTZ R13, R20, R23 ;  /* 0x00000017140d7221 */ /* 0x000fe20000010000 */
[----:B------:R-:W1:Y:S01]  /*0ad0*/  I2F R2, R2 ;  /* 0x0000000200027306 */ /* 0x000e620000201400 */
[----:B------:R-:W-:Y:S01]  /*0ae0*/  FFMA.FTZ R18, R19, -R12, 0.10546888411045074463 ;  /* 0x3dd8001213127423 */ /* 0x000fe2000001080c */
[----:B------:R-:W-:Y:S01]  /*0af0*/  ISETP.GE.U32.AND P4, PT, R5, 0x7f800000, PT ;  /* 0x7f8000000500780c */ /* 0x000fe20003f86070 */
[----:B------:R-:W-:Y:S01]  /*0b00*/  FMUL.FTZ R16, R21, R16 ;  /* 0x0000001015107220 */ /* 0x000fe20000410000 */
[----:B------:R-:W-:Y:S01]  /*0b10*/  ISETP.GE.U32.AND P0, PT, R6, 0x7f800000, PT ;  /* 0x7f8000000600780c */ /* 0x000fe20003f06070 */
[----:B------:R-:W-:Y:S01]  /*0b20*/  FFMA.FTZ R18, R19, R18, -0.13229703903198242188 ;  /* 0xbe0778e013127423 */ /* 0x000fe20000010012 */
[----:B------:R-:W-:Y:S01]  /*0b30*/  ISETP.GE.U32.AND P1, PT, R7, 0x7f800000, PT ;  /* 0x7f8000000700780c */ /* 0x000fe20003f26070 */
[----:B------:R-:W-:Y:S01]  /*0b40*/  FFMA.FTZ R20, R13, -R12, 0.10546888411045074463 ;  /* 0x3dd800120d147423 */ /* 0x000fe2000001080c */
[----:B------:R-:W2:Y:S01]  /*0b50*/  I2F R3, R3 ;  /* 0x0000000300037306 */ /* 0x000ea20000201400 */
[----:B------:R-:W-:-:S02]  /*0b60*/  FFMA.FTZ R16, R21, R16, R21 ;  /* 0x0000001015107223 */ /* 0x000fc40000010015 */
[----:B------:R-:W-:Y:S02]  /*0b70*/  FADD.FTZ R21, R22, R25 ;  /* 0x0000001916157221 */ /* 0x000fe40000010000 */
[----:B------:R-:W-:Y:S02]  /*0b80*/  FFMA.FTZ R18, R19, R18, 0.14491446316242218018 ;  /* 0x3e14647513127423 */ /* 0x000fe40000010012 */
[----:B------:R-:W-:Y:S01]  /*0b90*/  FFMA.FTZ R20, R13, R20, -0.13229703903198242188 ;  /* 0xbe0778e00d147423 */ /* 0x000fe20000010014 */
[----:B------:R-:W3:Y:S01]  /*0ba0*/  I2F R0, R0 ;  /* 0x0000000000007306 */ /* 0x000ee20000201400 */
[----:B------:R-:W-:Y:S02]  /*0bb0*/  FFMA.FTZ R18, R19, R18, -0.16641564667224884033 ;  /* 0xbe2a68dd13127423 */ /* 0x000fe40000010012 */
[----:B------:R-:W-:Y:S02]  /*0bc0*/  FFMA.FTZ R12, R21, -R12, 0.10546888411045074463 ;  /* 0x3dd80012150c7423 */ /* 0x000fe4000001080c */
[----:B------:R-:W-:-:S02]  /*0bd0*/  FFMA.FTZ R20, R13, R20, 0.14491446316242218018 ;  /* 0x3e1464750d147423 */ /* 0x000fc40000010014 */
[----:B------:R-:W-:Y:S02]  /*0be0*/  FFMA.FTZ R18, R19, R18, 0.19988867640495300293 ;  /* 0x3e4caf9e13127423 */ /* 0x000fe40000010012 */
[----:B------:R-:W-:Y:S02]  /*0bf0*/  FFMA.FTZ R12, R21, R12, -0.13229703903198242188 ;  /* 0xbe0778e0150c7423 */ /* 0x000fe4000001000c */
[----:B------:R-:W-:Y:S02]  /*0c00*/  FFMA.FTZ R20, R13, R20, -0.16641564667224884033 ;  /* 0xbe2a68dd0d147423 */ /* 0x000fe40000010014 */
[----:B------:R-:W-:Y:S02]  /*0c10*/  FFMA.FTZ R18, R19, R18, -0.25000196695327758789 ;  /* 0xbe80004213127423 */ /* 0x000fe40000010012 */
[----:B------:R-:W-:Y:S02]  /*0c20*/  FFMA.FTZ R12, R21, R12, 0.14491446316242218018 ;  /* 0x3e146475150c7423 */ /* 0x000fe4000001000c */
[----:B------:R-:W-:-:S02]  /*0c30*/  FFMA.FTZ R20, R13, R20, 0.19988867640495300293 ;  /* 0x3e4caf9e0d147423 */ /* 0x000fc40000010014 */
[----:B------:R-:W-:Y:S02]  /*0c40*/  FFMA.FTZ R18, R19, R18, 0.33333510160446166992 ;  /* 0x3eaaaae613127423 */ /* 0x000fe40000010012 */
[----:B------:R-:W-:Y:S02]  /*0c50*/  FFMA.FTZ R12, R21, R12, -0.16641564667224884033 ;  /* 0xbe2a68dd150c7423 */ /* 0x000fe4000001000c */
[----:B------:R-:W-:Y:S02]  /*0c60*/  FFMA.FTZ R20, R13, R20, -0.25000196695327758789 ;  /* 0xbe8000420d147423 */ /* 0x000fe40000010014 */
[----:B------:R-:W-:Y:S02]  /*0c70*/  FFMA.FTZ R18, R19, R18, -0.5 ;  /* 0xbf00000013127423 */ /* 0x000fe40000010012 */
[----:B------:R-:W-:Y:S02]  /*0c80*/  FFMA.FTZ R12, R21, R12, 0.19988867640495300293 ;  /* 0x3e4caf9e150c7423 */ /* 0x000fe4000001000c */
[----:B------:R-:W-:-:S02]  /*0c90*/  FFMA.FTZ R20, R13, R20, 0.33333510160446166992 ;  /* 0x3eaaaae60d147423 */ /* 0x000fc40000010014 */
[----:B------:R-:W-:Y:S02]  /*0ca0*/  FMUL.FTZ R18, R19, R18 ;  /* 0x0000001213127220 */ /* 0x000fe40000410000 */
[----:B------:R-:W-:Y:S02]  /*0cb0*/  FFMA.FTZ R12, R21, R12, -0.25000196695327758789 ;  /* 0xbe800042150c7423 */ /* 0x000fe4000001000c */
[----:B------:R-:W-:Y:S02]  /*0cc0*/  FFMA.FTZ R20, R13, R20, -0.5 ;  /* 0xbf0000000d147423 */ /* 0x000fe40000010014 */
[----:B0-----:R-:W-:Y:S02]  /*0cd0*/  FMUL.FTZ R17, R17, 1.1920928955078125e-07 ;  /* 0x3400000011117820 */ /* 0x001fe40000410000 */
[----:B------:R-:W-:Y:S02]  /*0ce0*/  FFMA.FTZ R19, R19, R18, R19 ;  /* 0x0000001213137223 */ /* 0x000fe40000010013 */
[----:B------:R-:W-:-:S02]  /*0cf0*/  FFMA.FTZ R12, R21, R12, 0.33333510160446166992 ;  /* 0x3eaaaae6150c7423 */ /* 0x000fc4000001000c */
[----:B------:R-:W-:Y:S02]  /*0d00*/  FMUL.FTZ R20, R13, R20 ;  /* 0x000000140d147220 */ /* 0x000fe40000410000 */
[----:B------:R-:W-:Y:S01]  /*0d10*/  FFMA.FTZ R16, R17, 0.69314718246459960938, R16 ;  /* 0x3f31721811107823 */ /* 0x000fe20000010010 */
[----:B------:R-:W-:Y:S05]  /*0d20*/  @!P2 BRA `(.L_x_6472) ;  /* 0x000000500000a947 */ /* 0x000fea0003800000 */
[C---:B-123--:R-:W-:Y:S02]  /*0d30*/  ISETP.GE.AND P2, PT, R4.reuse, -0x407fffff, PT ;  /* 0xbf8000010400780c */ /* 0x04efe40003f46270 */
[----:B------:R-:W-:-:S11]  /*0d40*/  FSETP.NEU.FTZ.AND P3, PT, R4, RZ, PT ;  /* 0x000000ff0400720b */ /* 0x000fd60003f7d000 */
[----:B------:R-:W-:-:S05]  /*0d50*/  @P2 MOV R17, 0x7f800000 ;  /* 0x7f80000000112802 */ /* 0x000fca0000000f00 */
[----:B------:R-:W-:-:S05]  /*0d60*/  @P2 FFMA.FTZ R16, R4, R17, +INF ;  /* 0x7f80000004102423 */ /* 0x000fca0000010011 */
[----:B------:R-:W-:Y:S02]  /*0d70*/  FSEL R16, R16, -RZ, P3 ;  /* 0x800000ff10107208 */ /* 0x000fe40001800000 */
.L_x_6472:
[----:B-123--:R-:W-:Y:S05]  /*0d80*/  BSYNC B0 ;  /* 0x0000000000007941 */ /* 0x00efea0003800000 */
.L_x_6471:
[----:B------:R-:W-:Y:S01]  /*0d90*/  FFMA.FTZ R12, R21, R12, -0.5 ;  /* 0xbf000000150c7423 */ /* 0x000fe2000001000c */
[----:B------:R-:W-:Y:S01]  /*0da0*/  BSSY B0, `(.L_x_6473) ;  /* 0x000000c000007945 */ /* 0x000fe20003800000 */
[----:B------:R-:W-:Y:S02]  /*0db0*/  FMUL.FTZ R2, R2, 1.1920928955078125e-07 ;  /* 0x3400000002027820 */ /* 0x000fe40000410000 */
[----:B------:R-:W-:Y:S02]  /*0dc0*/  FFMA.FTZ R20, R13, R20, R13 ;  /* 0x000000140d147223 */ /* 0x000fe4000001000d */
[----:B------:R-:W-:Y:S02]  /*0dd0*/  FMUL.FTZ R3, R3, 1.1920928955078125e-07 ;  /* 0x3400000003037820 */ /* 0x000fe40000410000 */
[----:B------:R-:W-:Y:S02]  /*0de0*/  FMUL.FTZ R12, R21, R12 ;  /* 0x0000000c150c7220 */ /* 0x000fe40000410000 */
[----:B------:R-:W-:Y:S01]  /*0df0*/  FFMA.FTZ R17, R2, 0.69314718246459960938, R19 ;  /* 0x3f31721802117823 */ /* 0x000fe20000010013 */
[----:B------:R-:W-:Y:S05]  /*0e00*/  @!P4 BRA `(.L_x_6474) ;  /* 0x000000500000c947 */ /* 0x000fea0003800000 */
[C---:B------:R-:W-:Y:S02]  /*0e10*/  ISETP.GE.AND P2, PT, R5.reuse, -0x407fffff, PT ;  /* 0xbf8000010500780c */ /* 0x040fe40003f46270 */
[----:B------:R-:W-:-:S11]  /*0e20*/  FSETP.NEU.FTZ.AND P3, PT, R5, RZ, PT ;  /* 0x000000ff0500720b */ /* 0x000fd60003f7d000 */
[----:B------:R-:W-:-:S05]  /*0e30*/  @P2 MOV R2, 0x7f800000 ;  /* 0x7f80000000022802 */ /* 0x000fca0000000f00 */
[----:B------:R-:W-:-:S05]  /*0e40*/  @P2 FFMA.FTZ R17, R5, R2, +INF ;  /* 0x7f80000005112423 */ /* 0x000fca0000010002 */
[----:B------:R-:W-:Y:S02]  /*0e50*/  FSEL R17, R17, -RZ, P3 ;  /* 0x800000ff11117208 */ /* 0x000fe40001800000 */
.L_x_6474:
[----:B------:R-:W-:Y:S05]  /*0e60*/  BSYNC B0 ;  /* 0x0000000000007941 */ /* 0x000fea0003800000 */
.L_x_6473:
[----:B------:R-:W-:Y:S01]  /*0e70*/  BSSY B0, `(.L_x_6475) ;  /* 0x000000a000007945 */ /* 0x000fe20003800000 */
[----:B------:R-:W-:Y:S02]  /*0e80*/  FFMA.FTZ R21, R21, R12, R21 ;  /* 0x0000000c15157223 */ /* 0x000fe40000010015 */
        /* <DEDUP_REMOVED lines=8> */
.L_x_6476:
[----:B------:R-:W-:Y:S05]  /*0f10*/  BSYNC B0 ;  /* 0x0000000000007941 */ /* 0x000fea0003800000 */
.L_x_6475:
[----:B------:R-:W-:Y:S01]  /*0f20*/  BSSY B0, `(.L_x_6477) ;  /* 0x0000008000007945 */ /* 0x000fe20003800000 */
[----:B------:R-:W-:Y:S01]  /*0f30*/  FFMA.FTZ R21, R0, 0.69314718246459960938, R21 ;  /* 0x3f31721800157823 */ /* 0x000fe20000010015 */
[----:B------:R-:W-:Y:S05]  /*0f40*/  @!P1 BRA `(.L_x_6478) ;  /* 0x0000005000009947 */ /* 0x000fea0003800000 */
[C---:B------:R-:W-:Y:S02]  /*0f50*/  ISETP.GE.AND P0, PT, R7.reuse, -0x407fffff, PT ;  /* 0xbf8000010700780c */ /* 0x040fe40003f06270 */
[----:B------:R-:W-:-:S11]  /*0f60*/  FSETP.NEU.FTZ.AND P1, PT, R7, RZ, PT ;  /* 0x000000ff0700720b */ /* 0x000fd60003f3d000 */
[----:B------:R-:W-:-:S05]  /*0f70*/  @P0 MOV R0, 0x7f800000 ;  /* 0x7f80000000000802 */ /* 0x000fca0000000f00 */
[----:B------:R-:W-:-:S05]  /*0f80*/  @P0 FFMA.FTZ R21, R7, R0, +INF ;  /* 0x7f80000007150423 */ /* 0x000fca0000010000 */
[----:B------:R-:W-:Y:S02]  /*0f90*/  FSEL R21, R21, -RZ, P1 ;  /* 0x800000ff15157208 */ /* 0x000fe40000800000 */
.L_x_6478:
[----:B------:R-:W-:Y:S05]  /*0fa0*/  BSYNC B0 ;  /* 0x0000000000007941 */ /* 0x000fea0003800000 */
.L_x_6477:
[----:B------:R-:W-:Y:S04]  /*0fb0*/  STG.E.64 [R10.64], R14 ;  /* 0x0000000e0a007986 */ /* 0x000fe8000c101b04 */
[----:B------:R-:W-:Y:S04]  /*0fc0*/  STG.E.64 [R10.64+0x400], R8 ;  /* 0x000400080a007986 */ /* 0x000fe8000c101b04 */
[----:B------:R-:W-:Y:S04]  /*0fd0*/  STG.E.64 [R10.64+0x800], R16 ;  /* 0x000800100a007986 */ /* 0x000fe8000c101b04 */
[----:B------:R-:W-:Y:S01]  /*0fe0*/  STG.E.64 [R10.64+0xc00], R20 ;  /* 0x000c00140a007986 */ /* 0x000fe2000c101b04 */
[----:B------:R-:W-:Y:S05]  /*0ff0*/  EXIT ;  /* 0x000000000000794d */ /* 0x000fea0003800000 */
.L_x_6462:
[----:B------:R-:W0:Y:S01]  /*1000*/  S2R R5, SR_TID.X ;  /* 0x0000000000057919 */ /* 0x000e220000002100 */
[----:B------:R-:W-:Y:S01]  /*1010*/  CS2R R8, SRZ ;  /* 0x0000000000087805 */ /* 0x000fe2000001ff00 */
[----:B------:R-:W-:Y:S01]  /*1020*/  HFMA2.MMA R2, -RZ, RZ, 0, 0 ;  /* 0x00000000ff027435 */ /* 0x000fe200000001ff */
[----:B0-----:R-:W-:-:S02]  /*1030*/  ISETP.GE.AND P0, PT, R5, R4, PT ;  /* 0x000000040500720c */ /* 0x001fc40003f06270 */
[----:B------:R-:W-:-:S11]  /*1040*/  MOV R13, R5 ;  /* 0x00000005000d7202 */ /* 0x000fd60000000f00 */
[----:B------:R-:W-:Y:S02]  /*1050*/  @!P0 IADD3 R3, R0, R13, RZ ;  /* 0x0000000d00038210 */ /* 0x000fe40007ffe0ff */
[----:B------:R-:W-:-:S04]  /*1060*/  @!P0 IADD3 R13, R13, 0x80, RZ ;  /* 0x000000800d0d8810 */ /* 0x000fc80007ffe0ff */
[----:B------:R-:W-:-:S13]  /*1070*/  ISETP.GE.AND P6, PT, R13, R4, PT ;  /* 0x000000040d00720c */ /* 0x000fda0003fc6270 */
[----:B------:R-:W-:Y:S02]  /*1080*/  @!P6 IADD3 R10, R0, R13, RZ ;  /* 0x0000000d000ae210 */ /* 0x000fe40007ffe0ff */
[----:B------:R-:W-:Y:S01]  /*1090*/  @!P6 IADD3 R13, R13, 0x80, RZ ;  /* 0x000000800d0de810 */ /* 0x000fe20007ffe0ff */
[----:B------:R-:W-:Y:S01]  /*10a0*/  CS2R R6, SRZ ;  /* 0x0000000000067805 */ /* 0x000fe2000001ff00 */
[----:B------:R-:W-:Y:S02]  /*10b0*/  @!P6 MOV R11, 0x4 ;  /* 0x00000004000be802 */ /* 0x000fe40000000f00 */
[----:B------:R-:W-:-:S03]  /*10c0*/  ISETP.GE.AND P5, PT, R13, R4, PT ;  /* 0x000000040d00720c */ /* 0x000fc60003fa6270 */
[----:B------:R-:W-:-:S05]  /*10d0*/  @!P6 IMAD.WIDE.U32 R10, R10, R11, c[0x0][0x170] ;  /* 0x00005c000a0ae625 */ /* 0x000fca00078e000b */
[----:B------:R0:W5:Y:S05]  /*10e0*/  @!P6 LDG.E R2, [R10.64] ;  /* 0x000000040a02e981 */ /* 0x00016a000c1e1900 */
[----:B------:R-:W-:Y:S02]  /*10f0*/  @!P5 IADD3 R16, R0, R13, RZ ;  /* 0x0000000d0010d210 */ /* 0x000fe40007ffe0ff */
[----:B------:R-:W-:-:S04]  /*1100*/  @!P5 IADD3 R13, R13, 0x80, RZ ;  /* 0x000000800d0dd810 */ /* 0x000fc80007ffe0ff */
[----:B------:R-:W-:Y:S02]  /*1110*/  ISETP.GE.AND P4, PT, R13, R4, PT ;  /* 0x000000040d00720c */ /* 0x000fe40003f86270 */
[----:B------:R-:W-:-:S05]  /*1120*/  @!P5 MOV R17, 0x4 ;  /* 0x000000040011d802 */ /* 0x000fca0000000f00 */
[----:B------:R-:W-:-:S05]  /*1130*/  @!P5 IMAD.WIDE.U32 R16, R16, R17, c[0x0][0x170] ;  /* 0x00005c001010d625 */ /* 0x000fca00078e0011 */
[----:B------:R1:W5:Y:S01]  /*1140*/  @!P5 LDG.E R9, [R16.64] ;  /* 0x000000041009d981 */ /* 0x000362000c1e1900 */
[----:B------:R-:W-:Y:S02]  /*1150*/  @!P4 IADD3 R18, R0, R13, RZ ;  /* 0x0000000d0012c210 */ /* 0x000fe40007ffe0ff */
[----:B------:R-:W-:Y:S02]  /*1160*/  @!P4 MOV R19, 0x4 ;  /* 0x000000040013c802 */ /* 0x000fe40000000f00 */
[----:B------:R-:W-:-:S03]  /*1170*/  @!P4 IADD3 R13, R13, 0x80, RZ ;  /* 0x000000800d0dc810 */ /* 0x000fc60007ffe0ff */
[----:B------:R-:W-:Y:S01]  /*1180*/  @!P4 IMAD.WIDE.U32 R18, R18, R19, c[0x0][0x170] ;  /* 0x00005c001212c625 */ /* 0x000fe200078e0013 */
[----:B------:R-:W-:Y:S01]  /*1190*/  ISETP.GE.AND P3, PT, R13, R4, PT ;  /* 0x000000040d00720c */ /* 0x000fe20003f66270 */
[----:B-1----:R-:W-:-:S03]  /*11a0*/  HFMA2.MMA R16, -RZ, RZ, 0, 0 ;  /* 0x00000000ff107435 */ /* 0x002fc600000001ff */
[----:B------:R1:W5:Y:S09]  /*11b0*/  @!P4 LDG.E R7, [R18.64] ;  /* 0x000000041207c981 */ /* 0x000372000c1e1900 */
[----:B------:R-:W-:Y:S02]  /*11c0*/  @!P3 IADD3 R22, R0, R13, RZ ;  /* 0x0000000d0016b210 */ /* 0x000fe40007ffe0ff */
[----:B-1----:R-:W-:-:S02]  /*11d0*/  @!P0 MOV R18, 0x4 ;  /* 0x0000000400128802 */ /* 0x002fc40000000f00 */
[----:B------:R-:W-:-:S03]  /*11e0*/  @!P3 IADD3 R13, R13, 0x80, RZ ;  /* 0x000000800d0db810 */ /* 0x000fc60007ffe0ff */
[----:B------:R-:W-:Y:S01]  /*11f0*/  @!P0 IMAD.WIDE.U32 R18, R3, R18, c[0x0][0x170] ;  /* 0x00005c0003128625 */ /* 0x000fe200078e0012 */
[----:B------:R-:W-:-:S04]  /*1200*/  ISETP.GE.AND P2, PT, R13, R4, PT ;  /* 0x000000040d00720c */ /* 0x000fc80003f46270 */
[----:B------:R1:W5:Y:S09]  /*1210*/  @!P0 LDG.E R16, [R18.64] ;  /* 0x0000000412108981 */ /* 0x000372000c1e1900 */
[----:B------:R-:W-:Y:S02]  /*1220*/  @!P2 IADD3 R12, R0, R13, RZ ;  /* 0x0000000d000ca210 */ /* 0x000fe40007ffe0ff */
[----:B------:R-:W-:-:S04]  /*1230*/  @!P2 IADD3 R13, R13, 0x80, RZ ;  /* 0x000000800d0da810 */ /* 0x000fc80007ffe0ff */
[----:B------:R-:W-:-:S13]  /*1240*/  ISETP.GE.AND P1, PT, R13, R4, PT ;  /* 0x000000040d00720c */ /* 0x000fda0003f26270 */
[----:B------:R-:W-:Y:S02]  /*1250*/  @!P1 IADD3 R14, R0, R13, RZ ;  /* 0x0000000d000e9210 */ /* 0x000fe40007ffe0ff */
[----:B------:R-:W-:-:S04]  /*1260*/  @!P1 IADD3 R13, R13, 0x80, RZ ;  /* 0x000000800d0d9810 */ /* 0x000fc80007ffe0ff */
[----:B------:R-:W-:Y:S02]  /*1270*/  ISETP.GE.AND P6, PT, R13, R4, PT ;  /* 0x000000040d00720c */ /* 0x000fe40003fc6270 */
[----:B0-----:R-:W-:Y:S02]  /*1280*/  @!P2 MOV R11, 0x4 ;  /* 0x00000004000ba802 */ /* 0x001fe40000000f00 */
[----:B------:R-:W-:Y:S02]  /*1290*/  @!P1 MOV R15, 0x4 ;  /* 0x00000004000f9802 */ /* 0x000fe40000000f00 */
[----:B------:R-:W-:-:S07]  /*12a0*/  @!P3 MOV R23, 0x4 ;  /* 0x000000040017b802 */ /* 0x000fce0000000f00 */
[----:B------:R-:W-:Y:S02]  /*12b0*/  @!P6 IADD3 R20, R0, R13, RZ ;  /* 0x0000000d0014e210 */ /* 0x000fe40007ffe0ff */
[----:B------:R-:W-:Y:S01]  /*12c0*/  @!P6 MOV R21, 0x4 ;  /* 0x000000040015e802 */ /* 0x000fe20000000f00 */
[----:B------:R-:W-:Y:S02]  /*12d0*/  @!P2 IMAD.WIDE.U32 R12, R12, R11, c[0x0][0x170] ;  /* 0x00005c000c0ca625 */ /* 0x000fe400078e000b */
[----:B------:R-:W-:Y:S02]  /*12e0*/  CS2R R10, SRZ ;  /* 0x00000000000a7805 */ /* 0x000fe4000001ff00 */
[----:B------:R-:W-:Y:S01]  /*12f0*/  @!P6 IMAD.WIDE.U32 R20, R20, R21, c[0x0][0x170] ;  /* 0x00005c001414e625 */ /* 0x000fe200078e0015 */
[----:B------:R-:W-:-:S03]  /*1300*/  IADD3 R3, R5, 0x80, RZ ;  /* 0x0000008005037810 */ /* 0x000fc60007ffe0ff */
[----:B------:R-:W-:Y:S01]  /*1310*/  @!P1 IMAD.WIDE.U32 R14, R14, R15, c[0x0][0x170] ;  /* 0x00005c000e0e9625 */ /* 0x000fe200078e000f */
[----:B------:R1:W5:Y:S01]  /*1320*/  @!P6 LDG.E R11, [R20.64] ;  /* 0x00000004140be981 */ /* 0x000362000c1e1900 */
[-C--:B------:R-:W-:Y:S02]  /*1330*/  ISETP.GE.AND P6, PT, R3, R4.reuse, PT ;  /* 0x000000040300720c */ /* 0x080fe40003fc6270 */
[----:B------:R-:W-:Y:S01]  /*1340*/  @!P3 IMAD.WIDE.U32 R22, R22, R23, c[0x0][0x170] ;  /* 0x00005c001616b625 */ /* 0x000fe200078e0017 */
[----:B------:R0:W5:Y:S01]  /*1350*/  @!P2 LDG.E R10, [R12.64] ;  /* 0x000000040c0aa981 */ /* 0x000162000c1e1900 */
[C---:B------:R-:W-:Y:S01]  /*1360*/  IADD3 R3, R5.reuse, 0x100, RZ ;  /* 0x0000010005037810 */ /* 0x040fe20007ffe0ff */
[----:B------:R-:W-:Y:S01]  /*1370*/  BSSY B0, `(.L_x_6479) ;  /* 0x0000029000007945 */ /* 0x000fe20003800000 */
[----:B------:R-:W-:Y:S01]  /*1380*/  IADD3 R17, R5, 0x280, RZ ;  /* 0x0000028005117810 */ /* 0x000fe20007ffe0ff */
[----:B------:R2:W5:Y:S01]  /*1390*/  @!P1 LDG.E R8, [R14.64] ;  /* 0x000000040e089981 */ /* 0x000562000c1e1900 */
[----:B------:R-:W-:-:S03]  /*13a0*/  ISETP.GE.AND P5, PT, R3, R4, PT ;  /* 0x000000040300720c */ /* 0x000fc60003fa6270 */
[----:B------:R1:W5:Y:S01]  /*13b0*/  @!P3 LDG.E R6, [R22.64] ;  /* 0x000000041606b981 */ /* 0x000362000c1e1900 */
[C---:B0-----:R-:W-:Y:S02]  /*13c0*/  IADD3 R13, R5.reuse, 0x180, RZ ;  /* 0x00000180050d7810 */ /* 0x041fe40007ffe0ff */
[----:B--2---:R-:W-:Y:S02]  /*13d0*/  IADD3 R15, R5, 0x200, RZ ;  /* 0x00000200050f7810 */ /* 0x004fe40007ffe0ff */
[-C--:B------:R-:W-:Y:S02]  /*13e0*/  ISETP.GE.AND P4, PT, R13, R4.reuse, PT ;  /* 0x000000040d00720c */ /* 0x080fe40003f86270 */
[-C--:B------:R-:W-:Y:S02]  /*13f0*/  ISETP.GE.AND P3, PT, R15, R4.reuse, PT ;  /* 0x000000040f00720c */ /* 0x080fe40003f66270 */
[----:B------:R-:W-:Y:S02]  /*1400*/  ISETP.GE.AND P2, PT, R17, R4, PT ;  /* 0x000000041100720c */ /* 0x000fe40003f46270 */
[----:B------:R-:W-:Y:S01]  /*1410*/  IADD3 R3, R5, 0x300, RZ ;  /* 0x0000030005037810 */ /* 0x000fe20007ffe0ff */
[----:B------:R-:W-:Y:S05]  /*1420*/  @P0 BRA `(.L_x_6480) ;  /* 0x000001d000000947 */ /* 0x000fea0003800000 */
[----:B-1---5:R-:W-:Y:S01]  /*1430*/  FADD.FTZ.RZ R12, R16, 1 ;  /* 0x3f800000100c7421 */ /* 0x022fe2000001c000 */
[----:B------:R-:W-:-:S02]  /*1440*/  MOV R14, 0x3e800000 ;  /* 0x3e800000000e7802 */ /* 0x000fc40000000f00 */
[----:B------:R-:W-:Y:S02]  /*1450*/  MOV R17, 0x3d39bf78 ;  /* 0x3d39bf7800117802 */ /* 0x000fe40000000f00 */
[----:B------:R-:W-:Y:S02]  /*1460*/  IADD3 R12, R12, -0x3f400000, RZ ;  /* 0xc0c000000c0c7810 */ /* 0x000fe40007ffe0ff */
[----:B------:R-:W-:Y:S02]  /*1470*/  ISETP.GE.U32.AND P1, PT, R16, 0x7f800000, PT ;  /* 0x7f8000001000780c */ /* 0x000fe40003f26070 */
        /* <DEDUP_REMOVED lines=19> */
[----:B------:R-:W-:-:S13]  /*15b0*/  ISETP.GE.AND P1, PT, R16, -0x407fffff, PT ;  /* 0xbf8000011000780c */ /* 0x000fda0003f26270 */
[----:B------:R-:W-:-:S05]  /*15c0*/  @P1 MOV R15, 0x7f800000 ;  /* 0x7f800000000f1802 */ /* 0x000fca0000000f00 */
[C---:B------:R-:W-:Y:S01]  /*15d0*/  @P1 FFMA.FTZ R13, R16.reuse, R15, +INF ;  /* 0x7f800000100d1423 */ /* 0x040fe2000001000f */
[----:B------:R-:W-:-:S04]  /*15e0*/  FSETP.NEU.FTZ.AND P1, PT, R16, RZ, PT ;  /* 0x000000ff1000720b */ /* 0x000fc80003f3d000 */
[----:B------:R-:W-:-:S04]  /*15f0*/  FSEL R13, R13, -RZ, P1 ;  /* 0x800000ff0d0d7208 */ /* 0x000fc80000800000 */
.L_x_6480:
[----:B-1----:R-:W-:Y:S05]  /*1600*/  BSYNC B0 ;  /* 0x0000000000007941 */ /* 0x002fea0003800000 */
.L_x_6479:
[----:B------:R-:W-:Y:S01]  /*1610*/  BSSY B0, `(.L_x_6481) ;  /* 0x0000021000007945 */ /* 0x000fe20003800000 */
[----:B------:R-:W-:Y:S02]  /*1620*/  ISETP.GE.AND P1, PT, R3, R4, PT ;  /* 0x000000040300720c */ /* 0x000fe40003f26270 */
[----:B------:R-:W-:Y:S01]  /*1630*/  IADD3 R3, R5, 0x380, RZ ;  /* 0x0000038005037810 */ /* 0x000fe20007ffe0ff */
[----:B------:R-:W-:Y:S05]  /*1640*/  @P6 BRA `(.L_x_6482) ;  /* 0x000001d000006947 */ /* 0x000fea0003800000 */
[C---:B-----5:R-:W-:Y:S01]  /*1650*/  FADD.FTZ.RZ R12, R2.reuse, 1 ;  /* 0x3f800000020c7421 */ /* 0x060fe2000001c000 */
[----:B------:R-:W-:Y:S01]  /*1660*/  HFMA2.MMA R17, -RZ, RZ, 1.625, 0 ;  /* 0x3e800000ff117435 */ /* 0x000fe200000001ff */
[----:B------:R-:W-:Y:S02]  /*1670*/  MOV R19, 0x3d39bf78 ;  /* 0x3d39bf7800137802 */ /* 0x000fe40000000f00 */
        /* <DEDUP_REMOVED lines=26> */
.L_x_6482:
[----:B------:R-:W-:Y:S05]  /*1820*/  BSYNC B0 ;  /* 0x0000000000007941 */ /* 0x000fea0003800000 */
.L_x_6481:
[----:B------:R-:W-:Y:S01]  /*1830*/  ISETP.GE.AND P6, PT, R3, R4, PT ;  /* 0x000000040300720c */ /* 0x000fe20003fc6270 */
[----:B------:R-:W-:Y:S01]  /*1840*/  BSSY B0, `(.L_x_6483) ;  /* 0x0000022000007945 */ /* 0x000fe20003800000 */
[----:B-----5:R-:W-:Y:S02]  /*1850*/  @!P0 IADD3 R2, R0, R5, RZ ;  /* 0x0000000500028210 */ /* 0x020fe40007ffe0ff */
[----:B------:R-:W-:-:S05]  /*1860*/  @!P0 MOV R3, 0x4 ;  /* 0x0000000400038802 */ /* 0x000fca0000000f00 */
[----:B------:R-:W-:Y:S01]  /*1870*/  @!P0 IMAD.WIDE.U32 R2, R2, R3, c[0x0][0x168] ;  /* 0x00005a0002028625 */ /* 0x000fe200078e0003 */
[----:B------:R-:W-:Y:S05]  /*1880*/  @P5 BRA `(.L_x_6484) ;  /* 0x000001d000005947 */ /* 0x000fea0003800000 */
[C---:B------:R-:W-:Y:S01]  /*1890*/  FADD.FTZ.RZ R14, R9.reuse, 1 ;  /* 0x3f800000090e7421 */ /* 0x040fe2000001c000 */
        /* <DEDUP_REMOVED lines=28> */
.L_x_6484:
[----:B------:R-:W-:Y:S05]  /*1a60*/  BSYNC B0 ;  /* 0x0000000000007941 */ /* 0x000fea0003800000 */
.L_x_6483:
[----:B------:R-:W-:Y:S01]  /*1a70*/  BSSY B0, `(.L_x_6485) ;  /* 0x000001f000007945 */ /* 0x000fe20003800000 */
        /* <DEDUP_REMOVED lines=30> */
.L_x_6486:
[----:B------:R-:W-:Y:S05]  /*1c60*/  BSYNC B0 ;  /* 0x0000000000007941 */ /* 0x000fea0003800000 */
.L_x_6485:
        /* <DEDUP_REMOVED lines=31> */
.L_x_6488:
[----:B------:R-:W-:Y:S05]  /*1e60*/  BSYNC B0 ;  /* 0x0000000000007941 */ /* 0x000fea0003800000 */
.L_x_6487:
        /* <DEDUP_REMOVED lines=31> */
.L_x_6490:
[----:B------:R-:W-:Y:S05]  /*2060*/  BSYNC B0 ;  /* 0x0000000000007941 */ /* 0x000fea0003800000 */
.L_x_6489:
        /* <DEDUP_REMOVED lines=31> */
.L_x_6492:
[----:B------:R-:W-:Y:S05]  /*2260*/  BSYNC B0 ;  /* 0x0000000000007941 */ /* 0x000fea0003800000 */
.L_x_6491:
        /* <DEDUP_REMOVED lines=31> */
.L_x_6494:
[----:B------:R-:W-:Y:S05]  /*2460*/  BSYNC B0 ;  /* 0x0000000000007941 */ /* 0x000fea0003800000 */
.L_x_6493:
[----:B------:R-:W-:Y:S01]  /*2470*/  @!P0 IADD3 R5, R5, 0x80, RZ ;  /* 0x0000008005058810 */ /* 0x000fe20007ffe0ff */
[----:B------:R0:W-:Y:S01]  /*2480*/  @!P0 STG.E [R2.64], R13 ;  /* 0x0000000d02008986 */ /* 0x0001e2000c101904 */
[----:B------:R-:W-:Y:S01]  /*2490*/  BSSY B0, `(.L_x_6495) ;  /* 0x000002d000007945 */ /* 0x000fe20003800000 */
[----:B------:R-:W-:Y:S01]  /*24a0*/  BSSY B1, `(.L_x_6496) ;  /* 0x0000025000017945 */ /* 0x000fe20003800000 */
[----:B------:R-:W-:-:S13]  /*24b0*/  ISETP.GE.AND P0, PT, R5, R4, PT ;  /* 0x000000040500720c */ /* 0x000fda0003f06270 */
[----:B------:R-:W-:Y:S05]  /*24c0*/  @P0 BRA `(.L_x_6497) ;  /* 0x000000c000000947 */ /* 0x000fea0003800000 */
[----:B0-----:R-:W-:Y:S01]  /*24d0*/  HFMA2.MMA R3, -RZ, RZ, 0, 2.384185791015625e-07 ;  /* 0x00000004ff037435 */ /* 0x001fe200000001ff */
[----:B------:R-:W-:Y:S02]  /*24e0*/  IADD3 R2, R0, R5, RZ ;  /* 0x0000000500027210 */ /* 0x000fe40007ffe0ff */
[----:B------:R-:W-:-:S04]  /*24f0*/  IADD3 R5, R5, 0x80, RZ ;  /* 0x0000008005057810 */ /* 0x000fc80007ffe0ff */
[----:B------:R-:W-:-:S03]  /*2500*/  ISETP.GE.AND P0, PT, R5, R4, PT ;  /* 0x000000040500720c */ /* 0x000fc60003f06270 */
[----:B------:R-:W-:-:S05]  /*2510*/  IMAD.WIDE.U32 R2, R2, R3, c[0x0][0x168] ;  /* 0x00005a0002027625 */ /* 0x000fca00078e0003 */
[----:B------:R0:W-:Y:S05]  /*2520*/  STG.E [R2.64], R12 ;  /* 0x0000000c02007986 */ /* 0x0001ea000c101904 */
[----:B------:R-:W-:Y:S05]  /*2530*/  @P0 BRA `(.L_x_6498) ;  /* 0x000000c000000947 */ /* 0x000fea0003800000 */
[----:B0-----:R-:W-:Y:S02]  /*2540*/  IADD3 R2, R0, R5, RZ ;  /* 0x0000000500027210 */ /* 0x001fe40007ffe0ff */
[----:B------:R-:W-:Y:S02]  /*2550*/  MOV R3, 0x4 ;  /* 0x0000000400037802 */ /* 0x000fe40000000f00 */
[----:B------:R-:W-:-:S03]  /*2560*/  IADD3 R5, R5, 0x80, RZ ;  /* 0x0000008005057810 */ /* 0x000fc60007ffe0ff */
[----:B------:R-:W-:-:S05]  /*2570*/  IMAD.WIDE.U32 R2, R2, R3, c[0x0][0x168] ;  /* 0x00005a0002027625 */ /* 0x000fca00078e0003 */
[----:B------:R0:W-:Y:S02]  /*2580*/  STG.E [R2.64], R14 ;  /* 0x0000000e02007986 */ /* 0x0001e4000c101904 */
.L_x_6497:
[----:B0-----:R-:W-:-:S13]  /*2590*/  ISETP.GE.AND P0, PT, R5, R4, PT ;  /* 0x000000040500720c */ /* 0x001fda0003f06270 */
[----:B------:R-:W-:Y:S05]  /*25a0*/  @P0 BRA `(.L_x_6499) ;  /* 0x000000c000000947 */ /* 0x000fea0003800000 */
[----:B------:R-:W-:Y:S02]  /*25b0*/  IADD3 R2, R0, R5, RZ ;  /* 0x0000000500027210 */ /* 0x000fe40007ffe0ff */
[----:B------:R-:W-:Y:S02]  /*25c0*/  MOV R3, 0x4 ;  /* 0x0000000400037802 */ /* 0x000fe40000000f00 */
[----:B------:R-:W-:-:S03]  /*25d0*/  IADD3 R5, R5, 0x80, RZ ;  /* 0x0000008005057810 */ /* 0x000fc60007ffe0ff */
[----:B------:R-:W-:-:S05]  /*25e0*/  IMAD.WIDE.U32 R2, R2, R3, c[0x0][0x168] ;  /* 0x00005a0002027625 */ /* 0x000fca00078e0003 */
[----:B------:R0:W-:Y:S02]  /*25f0*/  STG.E [R2.64], R9 ;  /* 0x0000000902007986 */ /* 0x0001e4000c101904 */
.L_x_6498:
[----:B------:R-:W-:-:S13]  /*2600*/  ISETP.GE.AND P0, PT, R5, R4, PT ;  /* 0x000000040500720c */ /* 0x000fda0003f06270 */
[----:B------:R-:W-:Y:S05]  /*2610*/  @P0 BRA `(.L_x_6500) ;  /* 0x000000d000000947 */ /* 0x000fea0003800000 */
[----:B0-----:R-:W-:Y:S01]  /*2620*/  HFMA2.MMA R3, -RZ, RZ, 0, 2.384185791015625e-07 ;  /* 0x00000004ff037435 */ /* 0x001fe200000001ff */
[----:B------:R-:W-:Y:S02]  /*2630*/  IADD3 R2, R0, R5, RZ ;  /* 0x0000000500027210 */ /* 0x000fe40007ffe0ff */
[----:B------:R-:W-:-:S07]  /*2640*/  IADD3 R5, R5, 0x80, RZ ;  /* 0x0000008005057810 */ /* 0x000fce0007ffe0ff */
[----:B------:R-:W-:-:S05]  /*2650*/  IMAD.WIDE.U32 R2, R2, R3, c[0x0][0x168] ;  /* 0x00005a0002027625 */ /* 0x000fca00078e0003 */
[----:B------:R0:W-:Y:S02]  /*2660*/  STG.E [R2.64], R7 ;  /* 0x0000000702007986 */ /* 0x0001e4000c101904 */
.L_x_6499:
[----:B------:R-:W-:-:S13]  /*2670*/  ISETP.GE.AND P0, PT, R5, R4, PT ;  /* 0x000000040500720c */ /* 0x000fda0003f06270 */
[----:B------:R-:W-:Y:S01]  /*2680*/  @P0 BREAK B1 ;  /* 0x0000000000010942 */ /* 0x000fe20003800000 */
[----:B------:R-:W-:Y:S05]  /*2690*/  @P0 BRA `(.L_x_6501) ;  /* 0x000000c000000947 */ /* 0x000fea0003800000 */
[----:B0-----:R-:W-:Y:S02]  /*26a0*/  IADD3 R2, R0, R5, RZ ;  /* 0x0000000500027210 */ /* 0x001fe40007ffe0ff */
[----:B------:R-:W-:Y:S02]  /*26b0*/  MOV R3, 0x4 ;  /* 0x0000000400037802 */ /* 0x000fe40000000f00 */
[----:B------:R-:W-:-:S03]  /*26c0*/  IADD3 R5, R5, 0x80, RZ ;  /* 0x0000008005057810 */ /* 0x000fc60007ffe0ff */
[----:B------:R-:W-:-:S05]  /*26d0*/  IMAD.WIDE.U32 R2, R2, R3, c[0x0][0x168] ;  /* 0x00005a0002027625 */ /* 0x000fca00078e0003 */
[----:B------:R0:W-:Y:S02]  /*26e0*/  STG.E [R2.64], R6 ;  /* 0x0000000602007986 */ /* 0x0001e4000c101904 */
.L_x_6500:
[----:B------:R-:W-:Y:S05]  /*26f0*/  BSYNC B1 ;  /* 0x0000000000017941 */ /* 0x000fea0003800000 */
.L_x_6496:
[----:B------:R-:W-:-:S13]  /*2700*/  ISETP.GE.AND P0, PT, R5, R4, PT ;  /* 0x000000040500720c */ /* 0x000fda0003f06270 */
[----:B0-----:R-:W-:Y:S02]  /*2710*/  @!P0 IADD3 R2, R0, R5, RZ ;  /* 0x0000000500028210 */ /* 0x001fe40007ffe0ff */
[----:B------:R-:W-:Y:S02]  /*2720*/  @!P0 MOV R3, 0x4 ;  /* 0x0000000400038802 */ /* 0x000fe40000000f00 */
[----:B------:R-:W-:-:S03]  /*2730*/  @!P0 IADD3 R5, R5, 0x80, RZ ;  /* 0x0000008005058810 */ /* 0x000fc60007ffe0ff */
[----:B------:R-:W-:-:S05]  /*2740*/  @!P0 IMAD.WIDE.U32 R2, R2, R3, c[0x0][0x168] ;  /* 0x00005a0002028625 */ /* 0x000fca00078e0003 */
[----:B------:R0:W-:Y:S02]  /*2750*/  @!P0 STG.E [R2.64], R10 ;  /* 0x0000000a02008986 */ /* 0x0001e4000c101904 */
.L_x_6501:
[----:B------:R-:W-:Y:S05]  /*2760*/  BSYNC B0 ;  /* 0x0000000000007941 */ /* 0x000fea0003800000 */
.L_x_6495:
[----:B------:R-:W-:Y:S01]  /*2770*/  WARPSYNC 0xffffffff ;  /* 0xffffffff00007948 */ /* 0x000fe20003800000 */
[----:B------:R-:W-:-:S13]  /*2780*/  ISETP.GE.AND P0, PT, R5, R4, PT ;  /* 0x000000040500720c */ /* 0x000fda0003f06270 */
[----:B------:R-:W-:Y:S05]  /*2790*/  @P0 EXIT ;  /* 0x000000000000094d */ /* 0x000fea0003800000 */
[----:B0-----:R-:W-:Y:S01]  /*27a0*/  HFMA2.MMA R3, -RZ, RZ, 0, 2.384185791015625e-07 ;  /* 0x00000004ff037435 */ /* 0x001fe200000001ff */
[----:B------:R-:W-:-:S09]  /*27b0*/  IADD3 R2, R0, R5, RZ ;  /* 0x0000000500027210 */ /* 0x000fd20007ffe0ff */
[----:B------:R-:W-:-:S05]  /*27c0*/  IMAD.WIDE.U32 R2, R2, R3, c[0x0][0x168] ;  /* 0x00005a0002027625 */ /* 0x000fca00078e0003 */
[----:B------:R-:W-:Y:S01]  /*27d0*/  STG.E [R2.64], R8 ;  /* 0x0000000802007986 */ /* 0x000fe2000c101904 */
[----:B------:R-:W-:Y:S05]  /*27e0*/  EXIT ;  /* 0x000000000000794d */ /* 0x000fea0003800000 */
.L_x_6502:
        /* <DEDUP_REMOVED lines=9> */
.L_x_12150:


//--------------------- .text._ZN2at6native29vectorized_elementwise_kernelILi4EZZZNS0_17log1p_kernel_cudaERNS_18TensorIteratorBaseEENKUlvE_clEvENKUlvE0_clEvEUlfE_St5arrayIPcLm2EEEEviT0_T1_ --------------------------
	.section	.text._ZN2at6native29vectorized_elementwise_kernelILi4EZZZNS0_17log1p_kernel_cudaERNS_18TensorIteratorBaseEENKUlvE_clEvENKUlvE0_clEvEUlfE_St5arrayIPcLm2EEEEviT0_T1_,"ax",@progbits
	.sectioninfo	@"SHI_REGISTERS=32"
	.align	128
        .global         _ZN2at6native29vectorized_elementwise_kernelILi4EZZZNS0_17log1p_kernel_cudaERNS_18TensorIteratorBaseEENKUlvE_clEvENKUlvE0_clEvEUlfE_St5arrayIPcLm2EEEEviT0_T1_
        .type           _ZN2at6native29vectorized_elementwise_kernelILi4EZZZNS0_17log1p_kernel_cudaERNS_18TensorIteratorBaseEENKUlvE_clEvENKUlvE0_clEvEUlfE_St5arrayIPcLm2EEEEviT0_T1_,@function
        .size           _ZN2at6native29vectorized_elementwise_kernelILi4EZZZNS0_17log1p_kernel_cudaERNS_18TensorIteratorBaseEENKUlvE_clEvENKUlvE0_clEvEUlfE_St5arrayIPcLm2EEEEviT0_T1_,(.L_x_12151 - _ZN2at6native29vectorized_elementwise_kernelILi4EZZZNS0_17log1p_kernel_cudaERNS_18TensorIteratorBaseEENKUlvE_clEvENKUlvE0_clEvEUlfE_St5arrayIPcLm2EEEEviT0_T1_)
        .other          _ZN2at6native29vectorized_elementwise_kernelILi4EZZZNS0_17log1p_kernel_cudaERNS_18TensorIteratorBaseEENKUlvE_clEvENKUlvE0_clEvEUlfE_St5arrayIPcLm2EEEEviT0_T1_,@"STO_CUDA_ENTRY STV_DEFAULT"
_ZN2at6native29vectorized_elementwise_kernelILi4EZZZNS0_17log1p_kernel_cudaERNS_18TensorIteratorBaseEENKUlvE_clEvENKUlvE0_clEvEUlfE_St5arrayIPcLm2EEEEviT0_T1_:
.text._ZN2at6native29vectorized_elementwise_kernelILi4EZZZNS0_17log1p_kernel_cudaERNS_18TensorIteratorBaseEENKUlvE_clEvENKUlvE0_clEvEUlfE_St5arrayIPcLm2EEEEviT0_T1_:
        /* <DEDUP_REMOVED lines=11> */
[----:B------:R-:W2:Y:S04]  /*00b0*/  LDG.E.128 R8, [R12.64] ;  /* 0x000000040c087981 */ /* 0x000ea8000c1e1d00 */
[----:B------:R0:W3:Y:S01]  /*00c0*/  LDG.E.128 R4, [R12.64+0x800] ;  /* 0x000800040c047981 */ /* 0x0000e2000c1e1d00 */
[----:B------:R-:W-:Y:S01]  /*00d0*/  IMAD.WIDE.U32 R2, R0, R17, c[0x0][0x168] ;  /* 0x00005a0000027625 */ /* 0x000fe200078e0011 */
[----:B------:R-:W-:Y:S01]  /*00e0*/  MOV R0, 0x3e800000 ;  /* 0x3e80000000007802 */ /* 0x000fe20000000f00 */
[----:B------:R-:W-:Y:S01]  /*00f0*/  HFMA2.MMA R16, -RZ, RZ, 1.3056640625, -1.8671875 ;  /* 0x3d39bf78ff107435 */ /* 0x000fe200000001ff */
[----:B------:R-:W-:Y:S03]  /*0100*/  BSSY B0, `(.L_x_6504) ;  /* 0x000005d000007945 */ /* 0x000fe60003800000 */
[----:B------:R-:W-:-:S04]  /*0110*/  IMAD.WIDE R2, R15, 0x10, R2 ;  /* 0x000000100f027825 */ /* 0x000fc800078e0202 */
[C---:B--2---:R-:W-:Y:S01]  /*0120*/  FADD.FTZ.RZ R14, R8.reuse, 1 ;  /* 0x3f800000080e7421 */ /* 0x044fe2000001c000 */
[----:B------:R-:W-:Y:S01]  /*0130*/  ISETP.GE.U32.AND P2, PT, R8, 0x7f800000, PT ;  /* 0x7f8000000800780c */ /* 0x000fe20003f46070 */
[----:B------:R-:W-:Y:S01]  /*0140*/  FADD.FTZ.RZ R17, R10, 1 ;  /* 0x3f8000000a117421 */ /* 0x000fe2000001c000 */
[----:B------:R-:W-:Y:S01]  /*0150*/  ISETP.GE.U32.AND P4, PT, R9, 0x7f800000, PT ;  /* 0x7f8000000900780c */ /* 0x000fe20003f86070 */
[----:B------:R-:W-:Y:S01]  /*0160*/  FADD.FTZ.RZ R18, R11, 1 ;  /* 0x3f8000000b127421 */ /* 0x000fe2000001c000 */
[----:B------:R-:W-:Y:S02]  /*0170*/  IADD3 R14, R14, -0x3f400000, RZ ;  /* 0xc0c000000e0e7810 */ /* 0x000fe40007ffe0ff */
[----:B0-----:R-:W-:Y:S02]  /*0180*/  IADD3 R13, R17, -0x3f400000, RZ ;  /* 0xc0c00000110d7810 */ /* 0x001fe40007ffe0ff */
[----:B------:R-:W-:Y:S01]  /*0190*/  LOP3.LUT R23, R14, 0xff800000, RZ, 0xc0, !PT ;  /* 0xff8000000e177812 */ /* 0x000fe200078ec0ff */
[----:B------:R-:W-:Y:S01]  /*01a0*/  FADD.FTZ.RZ R14, R9, 1 ;  /* 0x3f800000090e7421 */ /* 0x000fe2000001c000 */
[----:B------:R-:W-:-:S02]  /*01b0*/  LOP3.LUT R13, R13, 0xff800000, RZ, 0xc0, !PT ;  /* 0xff8000000d0d7812 */ /* 0x000fc400078ec0ff */
[----:B------:R-:W-:Y:S02]  /*01c0*/  IADD3 R15, -R23, 0x40800000, RZ ;  /* 0x40800000170f7810 */ /* 0x000fe40007ffe1ff */
[----:B------:R-:W-:Y:S02]  /*01d0*/  IADD3 R12, R14, -0x3f400000, RZ ;  /* 0xc0c000000e0c7810 */ /* 0x000fe40007ffe0ff */
[----:B------:R-:W-:Y:S01]  /*01e0*/  IADD3 R21, R8, -R23, RZ ;  /* 0x8000001708157210 */ /* 0x000fe20007ffe0ff */
[----:B------:R-:W-:Y:S01]  /*01f0*/  FFMA.FTZ R14, R15, R0, -1 ;  /* 0xbf8000000f0e7423 */ /* 0x000fe20000010000 */
[----:B------:R-:W-:Y:S02]  /*0200*/  LOP3.LUT R12, R12, 0xff800000, RZ, 0xc0, !PT ;  /* 0xff8000000c0c7812 */ /* 0x000fe400078ec0ff */
[----:B------:R-:W-:Y:S01]  /*0210*/  IADD3 R18, R18, -0x3f400000, RZ ;  /* 0xc0c0000012127810 */ /* 0x000fe20007ffe0ff */
[----:B------:R-:W-:Y:S01]  /*0220*/  FADD.FTZ R21, R21, R14 ;  /* 0x0000000e15157221 */ /* 0x000fe20000010000 */
[----:B------:R-:W-:-:S02]  /*0230*/  IADD3 R15, -R12, 0x40800000, RZ ;  /* 0x408000000c0f7810 */ /* 0x000fc40007ffe1ff */
[----:B------:R-:W-:Y:S02]  /*0240*/  IADD3 R25, -R13, 0x40800000, RZ ;  /* 0x408000000d197810 */ /* 0x000fe40007ffe1ff */
[----:B------:R-:W-:Y:S01]  /*0250*/  LOP3.LUT R14, R18, 0xff800000, RZ, 0xc0, !PT ;  /* 0xff800000120e7812 */ /* 0x000fe200078ec0ff */
[----:B------:R-:W-:Y:S01]  /*0260*/  FFMA.FTZ R20, R15, R0, -1 ;  /* 0xbf8000000f147423 */ /* 0x000fe20000010000 */
[----:B------:R-:W-:Y:S01]  /*0270*/  IADD3 R19, R9, -R12, RZ ;  /* 0x8000000c09137210 */ /* 0x000fe20007ffe0ff */
[----:B------:R-:W-:Y:S01]  /*0280*/  FFMA.FTZ R22, R25, R0, -1 ;  /* 0xbf80000019167423 */ /* 0x000fe20000010000 */
[----:B------:R-:W-:Y:S01]  /*0290*/  IADD3 R17, R10, -R13, RZ ;  /* 0x8000000d0a117210 */ /* 0x000fe20007ffe0ff */
[----:B------:R-:W-:Y:S01]  /*02a0*/  FFMA.FTZ R18, R21, -R16, 0.10546888411045074463 ;  /* 0x3dd8001215127423 */ /* 0x000fe20000010810 */
[----:B------:R-:W-:Y:S01]  /*02b0*/  IADD3 R25, -R14, 0x40800000, RZ ;  /* 0x408000000e197810 */ /* 0x000fe20007ffe1ff */
[----:B------:R-:W-:Y:S01]  /*02c0*/  FADD.FTZ R19, R19, R20 ;  /* 0x0000001413137221 */ /* 0x000fe20000010000 */
[----:B------:R-:W-:Y:S01]  /*02d0*/  IADD3 R15, R11, -R14, RZ ;  /* 0x8000000e0b0f7210 */ /* 0x000fe20007ffe0ff */
[----:B------:R-:W-:Y:S01]  /*02e0*/  FADD.FTZ R17, R17, R22 ;  /* 0x0000001611117221 */ /* 0x000fe20000010000 */
[----:B------:R-:W-:Y:S01]  /*02f0*/  I2F R12, R12 ;  /* 0x0000000c000c7306 */ /* 0x000fe20000201400 */
[----:B------:R-:W-:Y:S01]  /*0300*/  FFMA.FTZ R18, R21, R18, -0.13229703903198242188 ;  /* 0xbe0778e015127423 */ /* 0x000fe20000010012 */
[----:B------:R-:W-:Y:S01]  /*0310*/  ISETP.GE.U32.AND P0, PT, R10, 0x7f800000, PT ;  /* 0x7f8000000a00780c */ /* 0x000fe20003f06070 */
[----:B------:R-:W-:Y:S01]  /*0320*/  FFMA.FTZ R20, R19, -R16, 0.10546888411045074463 ;  /* 0x3dd8001213147423 */ /* 0x000fe20000010810 */
[----:B------:R-:W-:Y:S01]  /*0330*/  ISETP.GE.U32.AND P1, PT, R11, 0x7f800000, PT ;  /* 0x7f8000000b00780c */ /* 0x000fe20003f26070 */
[----:B------:R-:W-:-:S02]  /*0340*/  FFMA.FTZ R24, R25, R0, -1 ;  /* 0xbf80000019187423 */ /* 0x000fc40000010000 */
[----:B------:R-:W-:Y:S01]  /*0350*/  FFMA.FTZ R22, R17, -R16, 0.10546888411045074463 ;  /* 0x3dd8001211167423 */ /* 0x000fe20000010810 */
[----:B------:R-:W-:Y:S01]  /*0360*/  I2F R13, R13 ;  /* 0x0000000d000d7306 */ /* 0x000fe20000201400 */
[----:B------:R-:W-:Y:S02]  /*0370*/  FFMA.FTZ R18, R21, R18, 0.14491446316242218018 ;  /* 0x3e14647515127423 */ /* 0x000fe40000010012 */
[----:B------:R-:W-:Y:S02]  /*0380*/  FFMA.FTZ R20, R19, R20, -0.13229703903198242188 ;  /* 0xbe0778e013147423 */ /* 0x000fe40000010014 */
[----:B------:R-:W-:Y:S02]  /*0390*/  FADD.FTZ R15, R15, R24 ;  /* 0x000000180f0f7221 */ /* 0x000fe40000010000 */
[----:B------:R-:W-:Y:S02]  /*03a0*/  FFMA.FTZ R24, R17, R22, -0.13229703903198242188 ;  /* 0xbe0778e011187423 */ /* 0x000fe40000010016 */
[----:B------:R-:W-:-:S02]  /*03b0*/  FFMA.FTZ R18, R21, R18, -0.16641564667224884033 ;  /* 0xbe2a68dd15127423 */ /* 0x000fc40000010012 */
[----:B------:R-:W-:Y:S02]  /*03c0*/  FFMA.FTZ R22, R19, R20, 0.14491446316242218018 ;  /* 0x3e14647513167423 */ /* 0x000fe40000010014 */
[----:B------:R-:W-:Y:S02]  /*03d0*/  FFMA.FTZ R24, R17, R24, 0.14491446316242218018 ;  /* 0x3e14647511187423 */ /* 0x000fe40000010018 */
[----:B------:R-:W-:Y:S02]  /*03e0*/  FFMA.FTZ R18, R21, R18, 0.19988867640495300293 ;  /* 0x3e4caf9e15127423 */ /* 0x000fe40000010012 */
[----:B------:R-:W-:Y:S02]  /*03f0*/  FFMA.FTZ R22, R19, R22, -0.16641564667224884033 ;  /* 0xbe2a68dd13167423 */ /* 0x000fe40000010016 */
[----:B------:R-:W-:Y:S02]  /*0400*/  FFMA.FTZ R24, R17, R24, -0.16641564667224884033 ;  /* 0xbe2a68dd11187423 */ /* 0x000fe40000010018 */
[----:B------:R-:W-:-:S02]  /*0410*/  FFMA.FTZ R20, R21, R18, -0.25000196695327758789 ;  /* 0xbe80004215147423 */ /* 0x000fc40000010012 */
[----:B------:R-:W-:Y:S01]  /*0420*/  FFMA.FTZ R26, R15, -R16, 0.10546888411045074463 ;  /* 0x3dd800120f1a7423 */ /* 0x000fe20000010810 */
[----:B------:R3:W0:Y:S01]  /*0430*/  I2F R18, R23 ;  /* 0x0000001700127306 */ /* 0x0006220000201400 */
[----:B------:R-:W-:Y:S02]  /*0440*/  FFMA.FTZ R22, R19, R22, 0.19988867640495300293 ;  /* 0x3e4caf9e13167423 */ /* 0x000fe40000010016 */
[----:B------:R-:W-:Y:S02]  /*0450*/  FFMA.FTZ R24, R17, R24, 0.19988867640495300293 ;  /* 0x3e4caf9e11187423 */ /* 0x000fe40000010018 */
[----:B------:R-:W-:Y:S02]  /*0460*/  FFMA.FTZ R20, R21, R20, 0.33333510160446166992 ;  /* 0x3eaaaae615147423 */ /* 0x000fe40000010014 */
[----:B------:R-:W-:Y:S02]  /*0470*/  FFMA.FTZ R26, R15, R26, -0.13229703903198242188 ;  /* 0xbe0778e00f1a7423 */ /* 0x000fe4000001001a */
[----:B------:R-:W-:-:S02]  /*0480*/  FFMA.FTZ R22, R19, R22, -0.25000196695327758789 ;  /* 0xbe80004213167423 */ /* 0x000fc40000010016 */
[----:B------:R-:W-:Y:S02]  /*0490*/  FFMA.FTZ R24, R17, R24, -0.25000196695327758789 ;  /* 0xbe80004211187423 */ /* 0x000fe40000010018 */
[----:B------:R-:W-:Y:S02]  /*04a0*/  FFMA.FTZ R20, R21, R20, -0.5 ;  /* 0xbf00000015147423 */ /* 0x000fe40000010014 */
[----:B------:R-:W-:Y:S02]  /*04b0*/  FFMA.FTZ R26, R15, R26, 0.14491446316242218018 ;  /* 0x3e1464750f1a7423 */ /* 0x000fe4000001001a */
[----:B------:R-:W-:Y:S02]  /*04c0*/  FFMA.FTZ R22, R19, R22, 0.33333510160446166992 ;  /* 0x3eaaaae613167423 */ /* 0x000fe40000010016 */
[----:B------:R-:W-:Y:S02]  /*04d0*/  FFMA.FTZ R24, R17, R24, 0.33333510160446166992 ;  /* 0x3eaaaae611187423 */ /* 0x000fe40000010018 */
[----:B------:R-:W-:-:S02]  /*04e0*/  FMUL.FTZ R20, R21, R20 ;  /* 0x0000001415147220 */ /* 0x000fc40000410000 */
[----:B------:R-:W-:Y:S02]  /*04f0*/  FFMA.FTZ R26, R15, R26, -0.16641564667224884033 ;  /* 0xbe2a68dd0f1a7423 */ /* 0x000fe4000001001a */
[----:B------:R-:W-:Y:S02]  /*0500*/  FFMA.FTZ R22, R19, R22, -0.5 ;  /* 0xbf00000013167423 */ /* 0x000fe40000010016 */
[----:B------:R-:W-:Y:S02]  /*0510*/  FFMA.FTZ R24, R17, R24, -0.5 ;  /* 0xbf00000011187423 */ /* 0x000fe40000010018 */
[----:B------:R-:W-:Y:S02]  /*0520*/  FFMA.FTZ R21, R21, R20, R21 ;  /* 0x0000001415157223 */ /* 0x000fe40000010015 */
[----:B------:R-:W-:Y:S02]  /*0530*/  FFMA.FTZ R26, R15, R26, 0.19988867640495300293 ;  /* 0x3e4caf9e0f1a7423 */ /* 0x000fe4000001001a */
[----:B------:R-:W-:-:S02]  /*0540*/  FMUL.FTZ R20, R19, R22 ;  /* 0x0000001613147220 */ /* 0x000fc40000410000 */
[----:B---3--:R-:W-:Y:S02]  /*0550*/  FADD.FTZ.RZ R23, R4, 1 ;  /* 0x3f80000004177421 */ /* 0x008fe4000001c000 */
[----:B------:R-:W-:Y:S02]  /*0560*/  FMUL.FTZ R22, R17, R24 ;  /* 0x0000001811167220 */ /* 0x000fe40000410000 */
[----:B------:R-:W-:Y:S02]  /*0570*/  FFMA.FTZ R26, R15, R26, -0.25000196695327758789 ;  /* 0xbe8000420f1a7423 */ /* 0x000fe4000001001a */
[----:B------:R-:W-:Y:S01]  /*0580*/  FFMA.FTZ R22, R17, R22, R17 ;  /* 0x0000001611167223 */ /* 0x000fe20000010011 */
[----:B------:R-:W-:Y:S01]  /*0590*/  IADD3 R17, R23, -0x3f400000, RZ ;  /* 0xc0c0000017117810 */ /* 0x000fe20007ffe0ff */
[----:B------:R-:W-:Y:S01]  /*05a0*/  FFMA.FTZ R26, R15, R26, 0.33333510160446166992 ;  /* 0x3eaaaae60f1a7423 */ /* 0x000fe2000001001a */
[----:B------:R1:W2:Y:S01]  /*05b0*/  I2F R23, R14 ;  /* 0x0000000e00177306 */ /* 0x0002a20000201400 */
[----:B0-----:R-:W-:Y:S01]  /*05c0*/  FMUL.FTZ R18, R18, 1.1920928955078125e-07 ;  /* 0x3400000012127820 */ /* 0x001fe20000410000 */
[----:B------:R-:W-:Y:S01]  /*05d0*/  LOP3.LUT R17, R17, 0xff800000, RZ, 0xc0, !PT ;  /* 0xff80000011117812 */ /* 0x000fe200078ec0ff */
[----:B------:R-:W-:-:S02]  /*05e0*/  FFMA.FTZ R26, R15, R26, -0.5 ;  /* 0xbf0000000f1a7423 */ /* 0x000fc4000001001a */
[----:B------:R-:W-:Y:S01]  /*05f0*/  FFMA.FTZ R20, R19, R20, R19 ;  /* 0x0000001413147223 */ /* 0x000fe20000010013 */
[----:B------:R-:W-:Y:S01]  /*0600*/  IADD3 R27, -R17, 0x40800000, RZ ;  /* 0x40800000111b7810 */ /* 0x000fe20007ffe1ff */
[C---:B------:R-:W-:Y:S01]  /*0610*/  FMUL.FTZ R26, R15.reuse, R26 ;  /* 0x0000001a0f1a7220 */ /* 0x040fe20000410000 */
[----:B------:R-:W-:Y:S01]  /*0620*/  IADD3 R19, R4, -R17, RZ ;  /* 0x8000001104137210 */ /* 0x000fe20007ffe0ff */
[----:B------:R-:W-:Y:S02]  /*0630*/  FMUL.FTZ R25, R12, 1.1920928955078125e-07 ;  /* 0x340000000c197820 */ /* 0x000fe40000410000 */
[----:B------:R-:W-:Y:S02]  /*0640*/  FFMA.FTZ R15, R15, R26, R15 ;  /* 0x0000001a0f0f7223 */ /* 0x000fe4000001000f */
[----:B------:R-:W-:Y:S02]  /*0650*/  FFMA.FTZ R24, R27, R0, -1 ;  /* 0xbf8000001b187423 */ /* 0x000fe40000010000 */
[----:B------:R-:W-:Y:S01]  /*0660*/  FFMA.FTZ R12, R18, 0.69314718246459960938, R21 ;  /* 0x3f317218120c7823 */ /* 0x000fe20000010015 */
[----:B------:R-:W-:Y:S05]  /*0670*/  @!P2 BRA `(.L_x_6505) ;  /* 0x000000500000a947 */ /* 0x000fea0003800000 */
[C---:B-12---:R-:W-:Y:S02]  /*0680*/  ISETP.GE.AND P2, PT, R8.reuse, -0x407fffff, PT ;  /* 0xbf8000010800780c */ /* 0x046fe40003f46270 */
[----:B------:R-:W-:-:S11]  /*0690*/  FSETP.NEU.FTZ.AND P3, PT, R8, RZ, PT ;  /* 0x000000ff0800720b */ /* 0x000fd60003f7d000 */
[----:B------:R-:W-:-:S05]  /*06a0*/  @P2 MOV R21, 0x7f800000 ;  /* 0x7f80000000152802 */ /* 0x000fca0000000f00 */
[----:B------:R-:W-:-:S05]  /*06b0*/  @P2 FFMA.FTZ R12, R8, R21, +INF ;  /* 0x7f800000080c2423 */ /* 0x000fca0000010015 */
[----:B------:R-:W-:Y:S02]  /*06c0*/  FSEL R12, R12, -RZ, P3 ;  /* 0x800000ff0c0c7208 */ /* 0x000fe40001800000 */
.L_x_6505:
[----:B-12---:R-:W-:Y:S05]  /*06d0*/  BSYNC B0 ;  /* 0x0000000000007941 */ /* 0x006fea0003800000 */
.L_x_6504:
[----:B------:R-:W-:Y:S01]  /*06e0*/  BSSY B0, `(.L_x_6506) ;  /* 0x000000a000007945 */ /* 0x000fe20003800000 */
[----:B------:R-:W-:Y:S02]  /*06f0*/  FMUL.FTZ R21, R13, 1.1920928955078125e-07 ;  /* 0x340000000d157820 */ /* 0x000fe40000410000 */
[----:B------:R-:W-:Y:S02]  /*0700*/  FADD.FTZ R19, R19, R24 ;  /* 0x0000001813137221 */ /* 0x000fe40000010000 */
[----:B------:R-:W-:Y:S01]  /*0710*/  FFMA.FTZ R13, R25, 0.69314718246459960938, R20 ;  /* 0x3f317218190d7823 */ /* 0x000fe20000010014 */
[----:B------:R-:W-:Y:S05]  /*0720*/  @!P4 BRA `(.L_x_6507) ;  /* 0x000000500000c947 */ /* 0x000fea0003800000 */
[C---:B------:R-:W-:Y:S02]  /*0730*/  ISETP.GE.AND P2, PT, R9.reuse, -0x407fffff, PT ;  /* 0xbf8000010900780c */ /* 0x040fe40003f46270 */
[----:B------:R-:W-:-:S11]  /*0740*/  FSETP.NEU.FTZ.AND P3, PT, R9, RZ, PT ;  /* 0x000000ff0900720b */ /* 0x000fd60003f7d000 */
[----:B------:R-:W-:-:S05]  /*0750*/  @P2 MOV R8, 0x7f800000 ;  /* 0x7f80000000082802 */ /* 0x000fca0000000f00 */
[----:B------:R-:W-:-:S05]  /*0760*/  @P2 FFMA.FTZ R13, R9, R8, +INF ;  /* 0x7f800000090d2423 */ /* 0x000fca0000010008 */
[----:B------:R-:W-:Y:S02]  /*0770*/  FSEL R13, R13, -RZ, P3 ;  /* 0x800000ff0d0d7208 */ /* 0x000fe40001800000 */
.L_x_6507:
[----:B------:R-:W-:Y:S05]  /*0780*/  BSYNC B0 ;  /* 0x0000000000007941 */ /* 0x000fea0003800000 */
.L_x_6506:
[----:B------:R-:W-:Y:S01]  /*0790*/  BSSY B0, `(.L_x_6508) ;  /* 0x0000009000007945 */ /* 0x000fe20003800000 */
        /* <DEDUP_REMOVED lines=8> */
.L_x_6509:
[----:B------:R-:W-:Y:S05]  /*0820*/  BSYNC B0 ;  /* 0x0000000000007941 */ /* 0x000fea0003800000 */
.L_x_6508:
        /* <DEDUP_REMOVED lines=14> */
.L_x_6511:
[----:B------:R-:W-:Y:S05]  /*0910*/  BSYNC B0 ;  /* 0x0000000000007941 */ /* 0x000fea0003800000 */
.L_x_6510:
[----:B------:R-:W-:Y:S01]  /*0920*/  FFMA.FTZ R8, R19, R10, -0.16641564667224884033 ;  /* 0xbe2a68dd13087423 */ /* 0x000fe2000001000a */
[----:B------:R-:W-:Y:S01]  /*0930*/  IADD3 R9, R9, -0x3f400000, RZ ;  /* 0xc0c0000009097810 */ /* 0x000fe20007ffe0ff */
[----:B------:R-:W0:Y:S01]  /*0940*/  I2F R17, R17 ;  /* 0x0000001100117306 */ /* 0x000e220000201400 */
[----:B------:R-:W-:Y:S01]  /*0950*/  IADD3 R11, R18, -0x3f400000, RZ ;  /* 0xc0c00000120b7810 */ /* 0x000fe20007ffe0ff */
[----:B------:R-:W-:Y:S01]  /*0960*/  FFMA.FTZ R18, R19, R8, 0.19988867640495300293 ;  /* 0x3e4caf9e13127423 */ /* 0x000fe20000010008 */
[----:B------:R-:W-:Y:S01]  /*0970*/  IADD3 R20, R20, -0x3f400000, RZ ;  /* 0xc0c0000014147810 */ /* 0x000fe20007ffe0ff */
[----:B------:R-:W-:Y:S01]  /*0980*/  BSSY B0, `(.L_x_6512) ;  /* 0x0000043000007945 */ /* 0x000fe20003800000 */
[----:B------:R-:W-:Y:S01]  /*0990*/  LOP3.LUT R10, R9, 0xff800000, RZ, 0xc0, !PT ;  /* 0xff800000090a7812 */ /* 0x000fe200078ec0ff */
[----:B------:R-:W-:Y:S01]  /*09a0*/  FFMA.FTZ R18, R19, R18, -0.25000196695327758789 ;  /* 0xbe80004213127423 */ /* 0x000fe20000010012 */
[----:B------:R-:W-:Y:S02]  /*09b0*/  LOP3.LUT R9, R11, 0xff800000, RZ, 0xc0, !PT ;  /* 0xff8000000b097812 */ /* 0x000fe400078ec0ff */
[----:B------:R-:W-:Y:S01]  /*09c0*/  LOP3.LUT R8, R20, 0xff800000, RZ, 0xc0, !PT ;  /* 0xff80000014087812 */ /* 0x000fe200078ec0ff */
[----:B------:R-:W-:Y:S01]  /*09d0*/  FFMA.FTZ R18, R19, R18, 0.33333510160446166992 ;  /* 0x3eaaaae613127423 */ /* 0x000fe20000010012 */
[----:B------:R-:W-:-:S02]  /*09e0*/  IADD3 R25, -R10, 0x40800000, RZ ;  /* 0x408000000a197810 */ /* 0x000fc40007ffe1ff */
[----:B------:R-:W-:Y:S01]  /*09f0*/  IADD3 R27, -R9, 0x40800000, RZ ;  /* 0x40800000091b7810 */ /* 0x000fe20007ffe1ff */
[----:B------:R-:W-:Y:S01]  /*0a00*/  FFMA.FTZ R18, R19, R18, -0.5 ;  /* 0xbf00000013127423 */ /* 0x000fe20000010012 */
[----:B------:R-:W-:Y:S01]  /*0a10*/  IADD3 R29, -R8, 0x40800000, RZ ;  /* 0x40800000081d7810 */ /* 0x000fe20007ffe1ff */
[----:B------:R-:W-:Y:S01]  /*0a20*/  FFMA.FTZ R20, R25, R0, -1 ;  /* 0xbf80000019147423 */ /* 0x000fe20000010000 */
[----:B------:R-:W-:Y:S01]  /*0a30*/  IADD3 R11, R5, -R10, RZ ;  /* 0x8000000a050b7210 */ /* 0x000fe20007ffe0ff */
[-C--:B------:R-:W-:Y:S01]  /*0a40*/  FFMA.FTZ R22, R27, R0.reuse, -1 ;  /* 0xbf8000001b167423 */ /* 0x080fe20000010000 */
[----:B------:R-:W-:Y:S01]  /*0a50*/  IADD3 R21, R6, -R9, RZ ;  /* 0x8000000906157210 */ /* 0x000fe20007ffe0ff */
[----:B------:R-:W-:Y:S01]  /*0a60*/  FFMA.FTZ R0, R29, R0, -1 ;  /* 0xbf8000001d007423 */ /* 0x000fe20000010000 */
[----:B------:R-:W-:Y:S01]  /*0a70*/  IADD3 R23, R7, -R8, RZ ;  /* 0x8000000807177210 */ /* 0x000fe20007ffe0ff */
[----:B------:R-:W-:Y:S01]  /*0a80*/  FADD.FTZ R11, R11, R20 ;  /* 0x000000140b0b7221 */ /* 0x000fe20000010000 */
[----:B------:R-:W1:Y:S01]  /*0a90*/  I2F R10, R10 ;  /* 0x0000000a000a7306 */ /* 0x000e620000201400 */
[----:B------:R-:W-:Y:S01]  /*0aa0*/  FMUL.FTZ R18, R19, R18 ;  /* 0x0000001213127220 */ /* 0x000fe20000410000 */
[----:B------:R-:W-:Y:S01]  /*0ab0*/  ISETP.GE.U32.AND P2, PT, R4, 0x7f800000, PT ;  /* 0x7f8000000400780c */ /* 0x000fe20003f46070 */
[----:B------:R-:W-:Y:S01]  /*0ac0*/  FADD.FTZ R21, R21, R22 ;  /* 0x0000001615157221 */ /* 0x000fe20000010000 */
[----:B------:R-:W-:Y:S01]  /*0ad0*/  ISETP.GE.U32.AND P4, PT, R5, 0x7f800000, PT ;  /* 0x7f8000000500780c */ /* 0x000fe20003f86070 */
[----:B------:R-:W-:Y:S01]  /*0ae0*/  FADD.FTZ R23, R23, R0 ;  /* 0x0000000017177221 */ /* 0x000fe20000010000 */
[----:B------:R-:W-:Y:S01]  /*0af0*/  ISETP.GE.U32.AND P0, PT, R6, 0x7f800000, PT ;  /* 0x7f8000000600780c */ /* 0x000fe20003f06070 */
[----:B------:R-:W-:Y:S01]  /*0b00*/  FFMA.FTZ R0, R11, -R16, 0.10546888411045074463 ;  /* 0x3dd800120b007423 */ /* 0x000fe20000010810 */
[----:B------:R-:W2:Y:S01]  /*0b10*/  I2F R9, R9 ;  /* 0x0000000900097306 */ /* 0x000ea20000201400 */
[----:B------:R-:W-:Y:S01]  /*0b20*/  FFMA.FTZ R19, R19, R18, R19 ;  /* 0x0000001213137223 */ /* 0x000fe20000010013 */
[----:B------:R-:W-:Y:S01]  /*0b30*/  ISETP.GE.U32.AND P1, PT, R7, 0x7f800000, PT ;  /* 0x7f8000000700780c */ /* 0x000fe20003f26070 */
[----:B------:R-:W-:-:S02]  /*0b40*/  FFMA.FTZ R18, R21, -R16, 0.10546888411045074463 ;  /* 0x3dd8001215127423 */ /* 0x000fc40000010810 */
[----:B------:R-:W-:Y:S02]  /*0b50*/  FFMA.FTZ R16, R23, -R16, 0.10546888411045074463 ;  /* 0x3dd8001217107423 */ /* 0x000fe40000010810 */
[----:B------:R-:W-:Y:S02]  /*0b60*/  FFMA.FTZ R0, R11, R0, -0.13229703903198242188 ;  /* 0xbe0778e00b007423 */ /* 0x000fe40000010000 */
[----:B------:R-:W-:Y:S02]  /*0b70*/  FFMA.FTZ R16, R23, R16, -0.13229703903198242188 ;  /* 0xbe0778e017107423 */ /* 0x000fe40000010010 */
[----:B------:R-:W-:Y:S02]  /*0b80*/  FFMA.FTZ R0, R11, R0, 0.14491446316242218018 ;  /* 0x3e1464750b007423 */ /* 0x000fe40000010000 */
[----:B------:R-:W-:Y:S02]  /*0b90*/  FFMA.FTZ R18, R21, R18, -0.13229703903198242188 ;  /* 0xbe0778e015127423 */ /* 0x000fe40000010012 */
[----:B------:R-:W-:-:S02]  /*0ba0*/  FFMA.FTZ R16, R23, R16, 0.14491446316242218018 ;  /* 0x3e14647517107423 */ /* 0x000fc40000010010 */
[----:B------:R-:W-:Y:S02]  /*0bb0*/  FFMA.FTZ R0, R11, R0, -0.16641564667224884033 ;  /* 0xbe2a68dd0b007423 */ /* 0x000fe40000010000 */
[----:B------:R-:W-:Y:S02]  /*0bc0*/  FFMA.FTZ R18, R21, R18, 0.14491446316242218018 ;  /* 0x3e14647515127423 */ /* 0x000fe40000010012 */
[----:B------:R-:W-:Y:S02]  /*0bd0*/  FFMA.FTZ R16, R23, R16, -0.16641564667224884033 ;  /* 0xbe2a68dd17107423 */ /* 0x000fe40000010010 */
[----:B------:R-:W-:Y:S02]  /*0be0*/  FFMA.FTZ R0, R11, R0, 0.19988867640495300293 ;  /* 0x3e4caf9e0b007423 */ /* 0x000fe40000010000 */
[----:B------:R-:W-:Y:S02]  /*0bf0*/  FFMA.FTZ R18, R21, R18, -0.16641564667224884033 ;  /* 0xbe2a68dd15127423 */ /* 0x000fe40000010012 */
[----:B------:R-:W-:-:S02]  /*0c00*/  FFMA.FTZ R16, R23, R16, 0.19988867640495300293 ;  /* 0x3e4caf9e17107423 */ /* 0x000fc40000010010 */
[----:B------:R-:W-:Y:S02]  /*0c10*/  FFMA.FTZ R0, R11, R0, -0.25000196695327758789 ;  /* 0xbe8000420b007423 */ /* 0x000fe40000010000 */
[----:B------:R-:W-:Y:S02]  /*0c20*/  FFMA.FTZ R18, R21, R18, 0.19988867640495300293 ;  /* 0x3e4caf9e15127423 */ /* 0x000fe40000010012 */
[----:B------:R-:W-:Y:S02]  /*0c30*/  FFMA.FTZ R16, R23, R16, -0.25000196695327758789 ;  /* 0xbe80004217107423 */ /* 0x000fe40000010010 */
[----:B------:R-:W-:Y:S02]  /*0c40*/  FFMA.FTZ R0, R11, R0, 0.33333510160446166992 ;  /* 0x3eaaaae60b007423 */ /* 0x000fe40000010000 */
[----:B------:R-:W-:Y:S02]  /*0c50*/  FFMA.FTZ R18, R21, R18, -0.25000196695327758789 ;  /* 0xbe80004215127423 */ /* 0x000fe40000010012 */
[----:B------:R-:W-:-:S02]  /*0c60*/  FFMA.FTZ R20, R23, R16, 0.33333510160446166992 ;  /* 0x3eaaaae617147423 */ /* 0x000fc40000010010 */
[----:B------:R-:W-:Y:S02]  /*0c70*/  FFMA.FTZ R16, R11, R0, -0.5 ;  /* 0xbf0000000b107423 */ /* 0x000fe40000010000 */
[----:B------:R-:W-:Y:S01]  /*0c80*/  FFMA.FTZ R18, R21, R18, 0.33333510160446166992 ;  /* 0x3eaaaae615127423 */ /* 0x000fe20000010012 */
[----:B------:R3:W4:Y:S01]  /*0c90*/  I2F R0, R8 ;  /* 0x0000000800007306 */ /* 0x0007220000201400 */
[----:B------:R-:W-:Y:S02]  /*0ca0*/  FMUL.FTZ R16, R11, R16 ;  /* 0x000000100b107220 */ /* 0x000fe40000410000 */
[----:B------:R-:W-:Y:S02]  /*0cb0*/  FFMA.FTZ R18, R21, R18, -0.5 ;  /* 0xbf00000015127423 */ /* 0x000fe40000010012 */
[----:B------:R-:W-:Y:S02]  /*0cc0*/  FFMA.FTZ R20, R23, R20, -0.5 ;  /* 0xbf00000017147423 */ /* 0x000fe40000010014 */
[----:B------:R-:W-:-:S02]  /*0cd0*/  FFMA.FTZ R11, R11, R16, R11 ;  /* 0x000000100b0b7223 */ /* 0x000fc4000001000b */
[----:B------:R-:W-:Y:S02]  /*0ce0*/  FMUL.FTZ R18, R21, R18 ;  /* 0x0000001215127220 */ /* 0x000fe40000410000 */
[----:B------:R-:W-:Y:S02]  /*0cf0*/  FMUL.FTZ R20, R23, R20 ;  /* 0x0000001417147220 */ /* 0x000fe40000410000 */
[----:B0-----:R-:W-:Y:S02]  /*0d00*/  FMUL.FTZ R16, R17, 1.1920928955078125e-07 ;  /* 0x3400000011107820 */ /* 0x001fe40000410000 */
[----:B------:R-:W-:Y:S02]  /*0d10*/  FFMA.FTZ R21, R21, R18, R21 ;  /* 0x0000001215157223 */ /* 0x000fe40000010015 */
[----:B------:R-:W-:Y:S02]  /*0d20*/  FFMA.FTZ R23, R23, R20, R23 ;  /* 0x0000001417177223 */ /* 0x000fe40000010017 */
[----:B-1----:R-:W-:-:S02]  /*0d30*/  FMUL.FTZ R10, R10, 1.1920928955078125e-07 ;  /* 0x340000000a0a7820 */ /* 0x002fc40000410000 */
[----:B---3--:R-:W-:Y:S01]  /*0d40*/  FFMA.FTZ R8, R16, 0.69314718246459960938, R19 ;  /* 0x3f31721810087823 */ /* 0x008fe20000010013 */
[----:B------:R-:W-:Y:S05]  /*0d50*/  @!P2 BRA `(.L_x_6513) ;  /* 0x000000500000a947 */ /* 0x000fea0003800000 */
[C---:B--2-4-:R-:W-:Y:S02]  /*0d60*/  ISETP.GE.AND P2, PT, R4.reuse, -0x407fffff, PT ;  /* 0xbf8000010400780c */ /* 0x054fe40003f46270 */
[----:B------:R-:W-:-:S11]  /*0d70*/  FSETP.NEU.FTZ.AND P3, PT, R4, RZ, PT ;  /* 0x000000ff0400720b */ /* 0x000fd60003f7d000 */
[----:B------:R-:W-:-:S05]  /*0d80*/  @P2 MOV R17, 0x7f800000 ;  /* 0x7f80000000112802 */ /* 0x000fca0000000f00 */
[----:B------:R-:W-:-:S05]  /*0d90*/  @P2 FFMA.FTZ R8, R4, R17, +INF ;  /* 0x7f80000004082423 */ /* 0x000fca0000010011 */
[----:B------:R-:W-:Y:S02]  /*0da0*/  FSEL R8, R8, -RZ, P3 ;  /* 0x800000ff08087208 */ /* 0x000fe40001800000 */
.L_x_6513:
[----:B--2-4-:R-:W-:Y:S05]  /*0db0*/  BSYNC B0 ;  /* 0x0000000000007941 */ /* 0x014fea0003800000 */
.L_x_6512:
[----:B------:R-:W-:Y:S01]  /*0dc0*/  BSSY B0, `(.L_x_6514) ;  /* 0x0000009000007945 */ /* 0x000fe20003800000 */
        /* <DEDUP_REMOVED lines=8> */
.L_x_6515:
[----:B------:R-:W-:Y:S05]  /*0e50*/  BSYNC B0 ;  /* 0x0000000000007941 */ /* 0x000fea0003800000 */
.L_x_6514:
        /* <DEDUP_REMOVED lines=9> */
.L_x_6517:
[----:B------:R-:W-:Y:S05]  /*0ef0*/  BSYNC B0 ;  /* 0x0000000000007941 */ /* 0x000fea0003800000 */
.L_x_6516:
        /* <DEDUP_REMOVED lines=8> */
.L_x_6519:
[----:B------:R-:W-:Y:S05]  /*0f80*/  BSYNC B0 ;  /* 0x0000000000007941 */ /* 0x000fea0003800000 */
.L_x_6518:
[----:B------:R-:W-:Y:S04]  /*0f90*/  STG.E.128 [R2.64], R12 ;  /* 0x0000000c02007986 */ /* 0x000fe8000c101d04 */
[----:B------:R-:W-:Y:S01]  /*0fa0*/  STG.E.128 [R2.64+0x800], R8 ;  /* 0x0008000802007986 */ /* 0x000fe2000c101d04 */
[----:B------:R-:W-:Y:S05]  /*0fb0*/  EXIT ;  /* 0x000000000000794d */ /* 0x000fea0003800000 */
.L_x_6503:
[----:B------:R-:W0:Y:S01]  /*0fc0*/  S2R R5, SR_TID.X ;  /* 0x0000000000057919 */ /* 0x000e220000002100 */
[----:B------:R-:W-:Y:S01]  /*0fd0*/  CS2R R8, SRZ ;  /* 0x0000000000087805 */ /* 0x000fe2000001ff00 */
[----:B------:R-:W-:Y:S01]  /*0fe0*/  HFMA2.MMA R2, -RZ, RZ, 0, 0 ;  /* 0x00000000ff027435 */ /* 0x000fe200000001ff */
[----:B0-----:R-:W-:Y:S02]  /*0ff0*/  ISETP.GE.AND P0, PT, R5, R4, PT ;  /* 0x000000040500720c */ /* 0x001fe40003f06270 */
        /* <DEDUP_REMOVED lines=92> */
.L_x_6521:
[----:B-1----:R-:W-:Y:S05]  /*15c0*/  BSYNC B0 ;  /* 0x0000000000007941 */ /* 0x002fea0003800000 */
.L_x_6520:
        /* <DEDUP_REMOVED lines=33> */
.L_x_6523:
[----:B------:R-:W-:Y:S05]  /*17e0*/  BSYNC B0 ;  /* 0x0000000000007941 */ /* 0x000fea0003800000 */
.L_x_6522:
        /* <DEDUP_REMOVED lines=35> */
.L_x_6525:
[----:B------:R-:W-:Y:S05]  /*1a20*/  BSYNC B0 ;  /* 0x0000000000007941 */ /* 0x000fea0003800000 */
.L_x_6524:
        /* <DEDUP_REMOVED lines=31> */
.L_x_6527:
[----:B------:R-:W-:Y:S05]  /*1c20*/  BSYNC B0 ;  /* 0x0000000000007941 */ /* 0x000fea0003800000 */
.L_x_6526:
        /* <DEDUP_REMOVED lines=31> */
.L_x_6529:
[----:B------:R-:W-:Y:S05]  /*1e20*/  BSYNC B0 ;  /* 0x0000000000007941 */ /* 0x000fea0003800000 */
.L_x_6528:
        /* <DEDUP_REMOVED lines=31> */
.L_x_6531:
[----:B------:R-:W-:Y:S05]  /*2020*/  BSYNC B0 ;  /* 0x0000000000007941 */ /* 0x000fea0003800000 */
.L_x_6530:
        /* <DEDUP_REMOVED lines=31> */
.L_x_6533:
[----:B------:R-:W-:Y:S05]  /*2220*/  BSYNC B0 ;  /* 0x0000000000007941 */ /* 0x000fea0003800000 */
.L_x_6532:
        /* <DEDUP_REMOVED lines=31> */
.L_x_6535:
[----:B------:R-:W-:Y:S05]  /*2420*/  BSYNC B0 ;  /* 0x0000000000007941 */ /* 0x000fea0003800000 */
.L_x_6534:
        /* <DEDUP_REMOVED lines=18> */
.L_x_6538:
[----:B0-----:R-:W-:-:S13]  /*2550*/  ISETP.GE.AND P0, PT, R5, R4, PT ;  /* 0x000000040500720c */ /* 0x001fda0003f06270 */
[----:B------:R-:W-:Y:S05]  /*2560*/  @P0 BRA `(.L_x_6540) ;  /* 0x000000c000000947 */ /* 0x000fea0003800000 */
[----:B------:R-:W-:Y:S02]  /*2570*/  IADD3 R2, R0, R5, RZ ;  /* 0x0000000500027210 */ /* 0x000fe40007ffe0ff */
[----:B------:R-:W-:Y:S02]  /*2580*/  MOV R3, 0x4 ;  /* 0x0000000400037802 */ /* 0x000fe40000000f00 */
[----:B------:R-:W-:-:S03]  /*2590*/  IADD3 R5, R5, 0x80, RZ ;  /* 0x0000008005057810 */ /* 0x000fc60007ffe0ff */
[----:B------:R-:W-:-:S05]  /*25a0*/  IMAD.WIDE.U32 R2, R2, R3, c[0x0][0x168] ;  /* 0x00005a0002027625 */ /* 0x000fca00078e0003 */
[----:B------:R0:W-:Y:S02]  /*25b0*/  STG.E [R2.64], R9 ;  /* 0x0000000902007986 */ /* 0x0001e4000c101904 */
.L_x_6539:
[----:B------:R-:W-:-:S13]  /*25c0*/  ISETP.GE.AND P0, PT, R5, R4, PT ;  /* 0x000000040500720c */ /* 0x000fda0003f06270 */
[----:B------:R-:W-:Y:S05]  /*25d0*/  @P0 BRA `(.L_x_6541) ;  /* 0x000000d000000947 */ /* 0x000fea0003800000 */
[----:B0-----:R-:W-:Y:S01]  /*25e0*/  HFMA2.MMA R3, -RZ, RZ, 0, 2.384185791015625e-07 ;  /* 0x00000004ff037435 */ /* 0x001fe200000001ff */
[----:B------:R-:W-:Y:S02]  /*25f0*/  IADD3 R2, R0, R5, RZ ;  /* 0x0000000500027210 */ /* 0x000fe40007ffe0ff */
[----:B------:R-:W-:-:S07]  /*2600*/  IADD3 R5, R5, 0x80, RZ ;  /* 0x0000008005057810 */ /* 0x000fce0007ffe0ff */
[----:B------:R-:W-:-:S05]  /*2610*/  IMAD.WIDE.U32 R2, R2, R3, c[0x0][0x168] ;  /* 0x00005a0002027625 */ /* 0x000fca00078e0003 */
[----:B------:R0:W-:Y:S02]  /*2620*/  STG.E [R2.64], R7 ;  /* 0x0000000702007986 */ /* 0x0001e4000c101904 */
.L_x_6540:
        /* <DEDUP_REMOVED lines=8> */
.L_x_6541:
[----:B------:R-:W-:Y:S05]  /*26b0*/  BSYNC B1 ;  /* 0x0000000000017941 */ /* 0x000fea0003800000 */
.L_x_6537:
[----:B------:R-:W-:-:S13]  /*26c0*/  ISETP.GE.AND P0, PT, R5, R4, PT ;  /* 0x000000040500720c */ /* 0x000fda0003f06270 */
[----:B0-----:R-:W-:Y:S02]  /*26d0*/  @!P0 IADD3 R2, R0, R5, RZ ;  /* 0x0000000500028210 */ /* 0x001fe40007ffe0ff */
[----:B------:R-:W-:Y:S02]  /*26e0*/  @!P0 MOV R3, 0x4 ;  /* 0x0000000400038802 */ /* 0x000fe40000000f00 */
[----:B------:R-:W-:-:S03]  /*26f0*/  @!P0 IADD3 R5, R5, 0x80, RZ ;  /* 0x0000008005058810 */ /* 0x000fc60007ffe0ff */
[----:B------:R-:W-:-:S05]  /*2700*/  @!P0 IMAD.WIDE.U32 R2, R2, R3, c[0x0][0x168] ;  /* 0x00005a0002028625 */ /* 0x000fca00078e0003 */
[----:B------:R0:W-:Y:S02]  /*2710*/  @!P0 STG.E [R2.64], R10 ;  /* 0x0000000a02008986 */ /* 0x0001e4000c101904 */
.L_x_6542:
[----:B------:R-:W-:Y:S05]  /*2720*/  BSYNC B0 ;  /* 0x0000000000007941 */ /* 0x000fea0003800000 */
.L_x_6536:
        /* <DEDUP_REMOVED lines=8> */
.L_x_6543:
        /* <DEDUP_REMOVED lines=13> */
.L_x_12151:


//--------------------- .text._ZN2at6native29vectorized_elementwise_kernelILi8EZZZNS0_17log1p_kernel_cudaERNS_18TensorIteratorBaseEENKUlvE_clEvENKUlvE0_clEvEUlfE_St5arrayIPcLm2EEEEviT0_T1_ --------------------------
	.section	.text._ZN2at6native29vectorized_elementwise_kernelILi8EZZZNS0_17log1p_kernel_cudaERNS_18TensorIteratorBaseEENKUlvE_clEvENKUlvE0_clEvEUlfE_St5arrayIPcLm2EEEEviT0_T1_,"ax",@progbits
	.sectioninfo	@"SHI_REGISTERS=4"
	.align	128
        .global         _ZN2at6native29vectorized_elementwise_kernelILi8EZZZNS0_17log1p_kernel_cudaERNS_18TensorIteratorBaseEENKUlvE_clEvENKUlvE0_clEvEUlfE_St5arrayIPcLm2EEEEviT0_T1_
        .type           _ZN2at6native29vectorized_elementwise_kernelILi8EZZZNS0_17log1p_kernel_cudaERNS_18TensorIteratorBaseEENKUlvE_clEvENKUlvE0_clEvEUlfE_St5arrayIPcLm2EEEEviT0_T1_,@function
        .size           _ZN2at6native29vectorized_elementwise_kernelILi8EZZZNS0_17log1p_kernel_cudaERNS_18TensorIteratorBaseEENKUlvE_clEvENKUlvE0_clEvEUlfE_St5arrayIPcLm2EEEEviT0_T1_,(.L_x_12152 - _ZN2at6native29vectorized_elementwise_kernelILi8EZZZNS0_17log1p_kernel_cudaERNS_18TensorIteratorBaseEENKUlvE_clEvENKUlvE0_clEvEUlfE_St5arrayIPcLm2EEEEviT0_T1_)
        .other          _ZN2at6native29vectorized_elementwise_kernelILi8EZZZNS0_17log1p_kernel_cudaERNS_18TensorIteratorBaseEENKUlvE_clEvENKUlvE0_clEvEUlfE_St5arrayIPcLm2EEEEviT0_T1_,@"STO_CUDA_ENTRY STV_DEFAULT"
_ZN2at6native29vectorized_elementwise_kernelILi8EZZZNS0_17log1p_kernel_cudaERNS_18TensorIteratorBaseEENKUlvE_clEvENKUlvE0_clEvEUlfE_St5arrayIPcLm2EEEEviT0_T1_:
.text._ZN2at6native29vectorized_elementwise_kernelILi8EZZZNS0_17log1p_kernel_cudaERNS_18TensorIteratorBaseEENKUlvE_clEvENKUlvE0_clEvEUlfE_St5arrayIPcLm2EEEEviT0_T1_:
[----:B------:R-:W-:Y:S02]  /*0000*/  MOV R1, c[0x0][0x28] ;  /* 0x00000a0000017a02 */ /* 0x000fe40000000f00 */
[----:B------:R-:W-:Y:S05]  /*0010*/  EXIT ;  /* 0x000000000000794d */ /* 0x000fea0003800000 */
.L_x_6544:
        /* <DEDUP_REMOVED lines=14> */
.L_x_12152:


//--------------------- .text._ZN2at6native18elementwise_kernelILi128ELi4EZNS0_15gpu_kernel_implIZZZNS0_17log1p_kernel_cudaERNS_18TensorIteratorBaseEENKUlvE_clEvENKUlvE_clEvEUldE_EEvS4_RKT_EUliE_EEviT1_ --------------------------
	.section	.text._ZN2at6native18elementwise_kernelILi128ELi4EZNS0_15gpu_kernel_implIZZZNS0_17log1p_kernel_cudaERNS_18TensorIteratorBaseEENKUlvE_clEvENKUlvE_clEvEUldE_EEvS4_RKT_EUliE_EEviT1_,"ax",@progbits
	.sectioninfo	@"SHI_REGISTERS=32"
	.align	128
        .global         _ZN2at6native18elementwise_kernelILi128ELi4EZNS0_15gpu_kernel_implIZZZNS0_17log1p_kernel_cudaERNS_18TensorIteratorBaseEENKUlvE_clEvENKUlvE_clEvEUldE_EEvS4_RKT_EUliE_EEviT1_
        .type           _ZN2at6native18elementwise_kernelILi128ELi4EZNS0_15gpu_kernel_implIZZZNS0_17log1p_kernel_cudaERNS_18TensorIteratorBaseEENKUlvE_clEvENKUlvE_clEvEUldE_EEvS4_RKT_EUliE_EEviT1_,@function
        .size           _ZN2at6native18elementwise_kernelILi128ELi4EZNS0_15gpu_kernel_implIZZZNS0_17log1p_kernel_cudaERNS_18TensorIteratorBaseEENKUlvE_clEvENKUlvE_clEvEUldE_EEvS4_RKT_EUliE_EEviT1_,(.L_x_12084 - _ZN2at6native18elementwise_kernelILi128ELi4EZNS0_15gpu_kernel_implIZZZNS0_17log1p_kernel_cudaERNS_18TensorIteratorBaseEENKUlvE_clEvENKUlvE_clEvEUldE_EEvS4_RKT_EUliE_EEviT1_)
        .other          _ZN2at6native18elementwise_kernelILi128ELi4EZNS0_15gpu_kernel_implIZZZNS0_17log1p_kernel_cudaERNS_18TensorIteratorBaseEENKUlvE_clEvENKUlvE_clEvEUldE_EEvS4_RKT_EUliE_EEviT1_,@"STO_CUDA_ENTRY STV_DEFAULT"
_ZN2at6native18elementwise_kernelILi128ELi4EZNS0_15gpu_kernel_implIZZZNS0_17log1p_kernel_cudaERNS_18TensorIteratorBaseEENKUlvE_clEvENKUlvE_clEvEUldE_EEvS4_RKT_EUliE_EEviT1_:
.text._ZN2at6native18elementwise_kernelILi128ELi4EZNS0_15gpu_kernel_implIZZZNS0_17log1p_kernel_cudaERNS_18TensorIteratorBaseEENKUlvE_clEvENKUlvE_clEvEUldE_EEvS4_RKT_EUliE_EEviT1_:
        /* <DEDUP_REMOVED lines=237> */
.L_x_6547:
        /* <DEDUP_REMOVED lines=19> */
.L_x_6551:
[----:B------:R-:W2:Y:S02]  /*1000*/  LDG.E.U8 R4, [R4.64] ;  /* 0x0000002404047981 */ /* 0x000ea4000c1e1100 */
[----:B--2---:R0:W1:Y:S01]  /*1010*/  I2F.F64.U16 R20, R4 ;  /* 0x0000000400147312 */ /* 0x0040620000101800 */
[----:B------:R-:W-:Y:S05]  /*1020*/  BRA `(.L_x_6553) ;  /* 0x00000df000007947 */ /* 0x000fea0003800000 */
.L_x_6550:
        /* <DEDUP_REMOVED lines=9> */
.L_x_6555:
[----:B------:R-:W2:Y:S02]  /*10c0*/  LDG.E R4, [R4.64] ;  /* 0x0000002404047981 */ /* 0x000ea4000c1e1900 */
[----:B--2---:R0:W1:Y:S01]  /*10d0*/  I2F.F64 R20, R4 ;  /* 0x0000000400147312 */ /* 0x0040620000201c00 */
[----:B------:R-:W-:Y:S05]  /*10e0*/  BRA `(.L_x_6553) ;  /* 0x00000d3000007947 */ /* 0x000fea0003800000 */
.L_x_6554:
[----:B------:R-:W2:Y:S02]  /*10f0*/  LDG.E.U16 R4, [R4.64] ;  /* 0x0000002404047981 */ /* 0x000ea4000c1e1500 */
[----:B--2---:R0:W1:Y:S01]  /*1100*/  I2F.F64.S16 R20, R4 ;  /* 0x0000000400147312 */ /* 0x0040620000101c00 */
[----:B------:R-:W-:Y:S05]  /*1110*/  BRA `(.L_x_6553) ;  /* 0x00000d0000007947 */ /* 0x000fea0003800000 */
.L_x_6549:
        /* <DEDUP_REMOVED lines=10> */
.L_x_6557:
[----:B------:R-:W2:Y:S02]  /*11c0*/  LDG.E.U16 R0, [R4.64] ;  /* 0x0000002404007981 */ /* 0x000ea4000c1e1500 */
[----:B--2---:R-:W-:-:S05]  /*11d0*/  HADD2.F32 R0, -RZ, R0.H0_H0 ;  /* 0x20000000ff007230 */ /* 0x004fca0000004100 */
[----:B------:R-:W-:-:S04]  /*11e0*/  FMUL.FTZ R0, R0, 1 ;  /* 0x3f80000000007820 */ /* 0x000fc80000410000 */
[----:B------:R0:W1:Y:S01]  /*11f0*/  F2F.F64.F32 R20, R0 ;  /* 0x0000000000147310 */ /* 0x0000620000201800 */
[----:B------:R-:W-:Y:S05]  /*1200*/  BRA `(.L_x_6553) ;  /* 0x00000c1000007947 */ /* 0x000fea0003800000 */
.L_x_6556:
        /* <DEDUP_REMOVED lines=10> */
.L_x_6559:
[----:B------:R-:W2:Y:S02]  /*12b0*/  LDG.E.U16 R4, [R4.64] ;  /* 0x0000002404047981 */ /* 0x000ea4000c1e1500 */
[----:B--2---:R-:W-:-:S05]  /*12c0*/  HADD2.F32 R0, -RZ, R4.H0_H0 ;  /* 0x20000004ff007230 */ /* 0x004fca0000004100 */
[----:B------:R-:W-:-:S04]  /*12d0*/  FMUL.FTZ R0, R0, 1 ;  /* 0x3f80000000007820 */ /* 0x000fc80000410000 */
[----:B------:R0:W1:Y:S01]  /*12e0*/  F2F.F64.F32 R20, R0 ;  /* 0x0000000000147310 */ /* 0x0000620000201800 */
[----:B------:R-:W-:Y:S05]  /*12f0*/  BRA `(.L_x_6553) ;  /* 0x00000b2000007947 */ /* 0x000fea0003800000 */
.L_x_6558:
[----:B------:R0:W5:Y:S01]  /*1300*/  LDG.E.64 R20, [R4.64] ;  /* 0x0000002404147981 */ /* 0x000162000c1e1b00 */
[----:B------:R-:W-:Y:S05]  /*1310*/  BRA `(.L_x_6553) ;  /* 0x00000b0000007947 */ /* 0x000fea0003800000 */
.L_x_6548:
        /* <DEDUP_REMOVED lines=13> */
.L_x_6562:
[----:B------:R0:W5:Y:S01]  /*13f0*/  LDG.E.64 R20, [R4.64] ;  /* 0x0000002404147981 */ /* 0x000162000c1e1b00 */
[----:B------:R-:W-:Y:S05]  /*1400*/  BRA `(.L_x_6553) ;  /* 0x00000a1000007947 */ /* 0x000fea0003800000 */
.L_x_6561:
        /* <DEDUP_REMOVED lines=28> */
.L_x_6564:
        /* <DEDUP_REMOVED lines=15> */
.L_x_6563:
[----:B------:R-:W2:Y:S02]  /*16c0*/  LDG.E.U16 R0, [R4.64] ;  /* 0x0000002404007981 */ /* 0x000ea4000c1e1500 */
[----:B--2---:R-:W-:-:S05]  /*16d0*/  PRMT R0, RZ, 0x5410, R0 ;  /* 0x00005410ff007816 */ /* 0x004fca0000000000 */
[----:B------:R-:W-:-:S04]  /*16e0*/  FMUL.FTZ R0, R0, 1 ;  /* 0x3f80000000007820 */ /* 0x000fc80000410000 */
[----:B------:R0:W1:Y:S01]  /*16f0*/  F2F.F64.F32 R20, R0 ;  /* 0x0000000000147310 */ /* 0x0000620000201800 */
[----:B------:R-:W-:Y:S05]  /*1700*/  BRA `(.L_x_6553) ;  /* 0x0000071000007947 */ /* 0x000fea0003800000 */
.L_x_6560:
        /* <DEDUP_REMOVED lines=11> */
.L_x_6567:
        /* <DEDUP_REMOVED lines=21> */
.L_x_6571:
[----:B------:R-:W-:Y:S05]  /*1910*/  BSYNC B1 ;  /* 0x0000000000017941 */ /* 0x000fea0003800000 */
.L_x_6570:
[----:B------:R-:W-:Y:S01]  /*1920*/  LEA R5, R0, 0x3b800000, 0x17 ;  /* 0x3b80000000057811 */ /* 0x000fe200078eb8ff */
[----:B------:R-:W-:-:S05]  /*1930*/  IMAD.SHL.U32 R0, R3, 0x100000, RZ ;  /* 0x0010000003007824 */ /* 0x000fca00078e00ff */
[----:B------:R-:W-:Y:S02]  /*1940*/  LOP3.LUT R0, R5, R0, R6, 0xfe, !PT ;  /* 0x0000000005007212 */ /* 0x000fe400078efe06 */
.L_x_6569:
[----:B------:R-:W-:Y:S05]  /*1950*/  BSYNC B0 ;  /* 0x0000000000007941 */ /* 0x000fea0003800000 */
.L_x_6568:
[----:B------:R-:W-:-:S04]  /*1960*/  FMUL.FTZ R0, R0, 1 ;  /* 0x3f80000000007820 */ /* 0x000fc80000410000 */
[----:B------:R0:W1:Y:S01]  /*1970*/  F2F.F64.F32 R20, R0 ;  /* 0x0000000000147310 */ /* 0x0000620000201800 */
[----:B------:R-:W-:Y:S05]  /*1980*/  BRA `(.L_x_6553) ;  /* 0x0000049000007947 */ /* 0x000fea0003800000 */
.L_x_6566:
        /* <DEDUP_REMOVED lines=21> */
.L_x_6575:
[----:B------:R-:W-:Y:S05]  /*1ae0*/  BSYNC B1 ;  /* 0x0000000000017941 */ /* 0x000fea0003800000 */
.L_x_6574:
[----:B------:R-:W-:Y:S01]  /*1af0*/  LEA R5, R0, 0x37800000, 0x17 ;  /* 0x3780000000057811 */ /* 0x000fe200078eb8ff */
[----:B------:R-:W-:-:S05]  /*1b00*/  IMAD.SHL.U32 R0, R3, 0x200000, RZ ;  /* 0x0020000003007824 */ /* 0x000fca00078e00ff */
[----:B------:R-:W-:Y:S02]  /*1b10*/  LOP3.LUT R0, R5, R0, R6, 0xfe, !PT ;  /* 0x0000000005007212 */ /* 0x000fe400078efe06 */
.L_x_6573:
[----:B------:R-:W-:Y:S05]  /*1b20*/  BSYNC B0 ;  /* 0x0000000000007941 */ /* 0x000fea0003800000 */
.L_x_6572:
[----:B------:R-:W-:-:S04]  /*1b30*/  FMUL.FTZ R0, R0, 1 ;  /* 0x3f80000000007820 */ /* 0x000fc80000410000 */
[----:B------:R0:W1:Y:S01]  /*1b40*/  F2F.F64.F32 R20, R0 ;  /* 0x0000000000147310 */ /* 0x0000620000201800 */
[----:B------:R-:W-:Y:S05]  /*1b50*/  BRA `(.L_x_6553) ;  /* 0x000002c000007947 */ /* 0x000fea0003800000 */
.L_x_6565:
        /* <DEDUP_REMOVED lines=14> */
.L_x_6579:
[----:B------:R-:W-:Y:S05]  /*1c40*/  BSYNC B0 ;  /* 0x0000000000007941 */ /* 0x000fea0003800000 */
.L_x_6578:
[----:B------:R-:W-:-:S04]  /*1c50*/  FMUL.FTZ R0, R0, 1 ;  /* 0x3f80000000007820 */ /* 0x000fc80000410000 */
[----:B------:R0:W1:Y:S01]  /*1c60*/  F2F.F64.F32 R20, R0 ;  /* 0x0000000000147310 */ /* 0x0000620000201800 */
[----:B------:R-:W-:Y:S05]  /*1c70*/  BRA `(.L_x_6553) ;  /* 0x000001a000007947 */ /* 0x000fea0003800000 */
.L_x_6552:
        /* <DEDUP_REMOVED lines=21> */
.L_x_6577:
[----:B------:R-:W2:Y:S02]  /*1dd0*/  LDG.E.64 R20, [R4.64] ;  /* 0x0000002404147981 */ /* 0x000ea4000c1e1b00 */
[----:B--2---:R-:W0:Y:S01]  /*1de0*/  I2F.F64.U64 R20, R20 ;  /* 0x0000001400147312 */ /* 0x004e220000301800 */
[----:B------:R-:W-:Y:S05]  /*1df0*/  BRA `(.L_x_6553) ;  /* 0x0000002000007947 */ /* 0x000fea0003800000 */
.L_x_6576:
[----:B------:R-:W2:Y:S02]  /*1e00*/  LDG.E R4, [R4.64] ;  /* 0x0000002404047981 */ /* 0x000ea4000c1e1900 */
[----:B--2---:R0:W1:Y:S02]  /*1e10*/  I2F.F64.U32 R20, R4 ;  /* 0x0000000400147312 */ /* 0x0040640000201800 */
.L_x_6553:
[C---:B01---5:R-:W-:Y:S01]  /*1e20*/  FSETP.GEU.FTZ.AND P1, PT, R21.reuse, 1.7916666269302368164, PT ;  /* 0x3fe555551500780b */ /* 0x063fe20003f3e000 */
[----:B------:R-:W-:Y:S01]  /*1e30*/  BSSY B0, `(.L_x_6580) ;  /* 0x0000068000007945 */ /* 0x000fe20003800000 */
        /* <DEDUP_REMOVED lines=65> */
.L_x_6581:
        /* <DEDUP_REMOVED lines=19> */
[----:B------:R-:W-:Y:S05]  /*2380*/  CALL.REL.NOINC `($__internal_12_$__cuda_sm20_div_rn_f64_full) ;  /* 0x0000ae6000007944 */ /* 0x000fea0003c00000 */
[----:B------:R-:W-:Y:S02]  /*2390*/  IMAD.MOV.U32 R4, RZ, RZ, R24 ;  /* 0x000000ffff047224 */ /* 0x000fe400078e0018 */
[----:B------:R-:W-:Y:S02]  /*23a0*/  IMAD.MOV.U32 R5, RZ, RZ, R25 ;  /* 0x000000ffff057224 */ /* 0x000fe400078e0019 */
.L_x_6584:
[----:B------:R-:W-:Y:S05]  /*23b0*/  BSYNC B1 ;  /* 0x0000000000017941 */ /* 0x000fea0003800000 */
.L_x_6583:
[----:B------:R-:W0:Y:S01]  /*23c0*/  DMUL R6, R4, R20 ;  /* 0x0000001404067228 */ /* 0x000e220000000000 */
[----:B------:R-:W-:Y:S02]  /*23d0*/  IMAD.MOV.U32 R10, RZ, RZ, 0x2fbe14b5 ;  /* 0x2fbe14b5ff0a7424 */ /* 0x000fe400078e00ff */
[----:B------:R-:W-:-:S03]  /*23e0*/  IMAD.MOV.U32 R11, RZ, RZ, 0x3eb372fb ;  /* 0x3eb372fbff0b7424 */ /* 0x000fc600078e00ff */
[----:B0-----:R-:W0:-:S06]  /*23f0*/  DADD R4, -R6, R20 ;  /* 0x0000000006047229 */ /* 0x001e0c0000000114 */
        /* <DEDUP_REMOVED lines=11> */
.L_x_6582:
[----:B------:R-:W-:Y:S05]  /*24b0*/  BSYNC B0 ;  /* 0x0000000000007941 */ /* 0x000fea0003800000 */
.L_x_6580:
[----:B------:R-:W2:Y:S02]  /*24c0*/  LDC.U8 R3, c[0x0][0x371] ;  /* 0x0000dc40ff037b82 */ /* 0x000ea40000000000 */
[----:B--2---:R-:W-:-:S04]  /*24d0*/  PRMT R0, R3, 0x9910, RZ ;  /* 0x0000991003007816 */ /* 0x004fc800000000ff */
        /* <DEDUP_REMOVED lines=10> */
[----:B-1----:R-:W1:Y:S02]  /*2580*/  F2I.F64.TRUNC R5, R4 ;  /* 0x0000000400057311 */ /* 0x002e64000030d100 */
[----:B-1----:R1:W-:Y:S01]  /*2590*/  STG.E.U8 [R16.64], R5 ;  /* 0x0000000510007986 */ /* 0x0023e2000c101124 */
[----:B------:R-:W-:Y:S05]  /*25a0*/  BRA `(.L_x_6590) ;  /* 0x00000f1000007947 */ /* 0x000fea0003800000 */
.L_x_6588:
[----:B-1----:R-:W1:Y:S02]  /*25b0*/  F2I.S64.F64.TRUNC R4, R4 ;  /* 0x0000000400047311 */ /* 0x002e64000030d900 */
[----:B-1----:R-:W-:-:S05]  /*25c0*/  IMAD.MOV.U32 R3, RZ, RZ, R4 ;  /* 0x000000ffff037224 */ /* 0x002fca00078e0004 */
[----:B------:R1:W-:Y:S01]  /*25d0*/  STG.E.U8 [R16.64], R3 ;  /* 0x0000000310007986 */ /* 0x0003e2000c101124 */
[----:B------:R-:W-:Y:S05]  /*25e0*/  BRA `(.L_x_6590) ;  /* 0x00000ed000007947 */ /* 0x000fea0003800000 */
.L_x_6587:
[----:B------:R-:W-:-:S13]  /*25f0*/  ISETP.NE.AND P0, PT, R0, 0x2, PT ;  /* 0x000000020000780c */ /* 0x000fda0003f05270 */
[----:B------:R-:W-:Y:S05]  /*2600*/  @!P0 BRA `(.L_x_6591) ;  /* 0x000000a000008947 */ /* 0x000fea0003800000 */
[----:B------:R-:W-:-:S13]  /*2610*/  ISETP.NE.AND P0, PT, R0, 0x3, PT ;  /* 0x000000030000780c */ /* 0x000fda0003f05270 */
[----:B------:R-:W-:Y:S05]  /*2620*/  @!P0 BRA `(.L_x_6592) ;  /* 0x0000005000008947 */ /* 0x000fea0003800000 */
[----:B------:R-:W-:-:S13]  /*2630*/  ISETP.NE.AND P0, PT, R0, 0x4, PT ;  /* 0x000000040000780c */ /* 0x000fda0003f05270 */
[----:B------:R-:W-:Y:S05]  /*2640*/  @P0 BRA `(.L_x_6589) ;  /* 0x00000ce000000947 */ /* 0x000fea0003800000 */
[----:B-1----:R-:W1:Y:S02]  /*2650*/  F2I.S64.F64.TRUNC R4, R4 ;  /* 0x0000000400047311 */ /* 0x002e64000030d900 */
[----:B-1----:R1:W-:Y:S01]  /*2660*/  STG.E.64 [R16.64], R4 ;  /* 0x0000000410007986 */ /* 0x0023e2000c101b24 */
[----:B------:R-:W-:Y:S05]  /*2670*/  BRA `(.L_x_6590) ;  /* 0x00000e4000007947 */ /* 0x000fea0003800000 */
.L_x_6592:
[----:B-1----:R-:W1:Y:S02]  /*2680*/  F2I.F64.TRUNC R5, R4 ;  /* 0x0000000400057311 */ /* 0x002e64000030d100 */
[----:B-1----:R1:W-:Y:S01]  /*2690*/  STG.E [R16.64], R5 ;  /* 0x0000000510007986 */ /* 0x0023e2000c101924 */
[----:B------:R-:W-:Y:S05]  /*26a0*/  BRA `(.L_x_6590) ;  /* 0x00000e1000007947 */ /* 0x000fea0003800000 */
.L_x_6591:
[----:B-1----:R-:W1:Y:S02]  /*26b0*/  F2I.F64.TRUNC R5, R4 ;  /* 0x0000000400057311 */ /* 0x002e64000030d100 */
[----:B-1----:R1:W-:Y:S01]  /*26c0*/  STG.E.U16 [R16.64], R5 ;  /* 0x0000000510007986 */ /* 0x0023e2000c101524 */
[----:B------:R-:W-:Y:S05]  /*26d0*/  BRA `(.L_x_6590) ;  /* 0x00000de000007947 */ /* 0x000fea0003800000 */
.L_x_6586:
[----:B------:R-:W-:-:S13]  /*26e0*/  ISETP.GT.AND P0, PT, R0, 0x6, PT ;  /* 0x000000060000780c */ /* 0x000fda0003f04270 */
[----:B------:R-:W-:Y:S05]  /*26f0*/  @P0 BRA `(.L_x_6593) ;  /* 0x000000f000000947 */ /* 0x000fea0003800000 */
[----:B------:R-:W-:-:S13]  /*2700*/  ISETP.NE.AND P0, PT, R0, 0x5, PT ;  /* 0x000000050000780c */ /* 0x000fda0003f05270 */
[----:B------:R-:W-:Y:S05]  /*2710*/  @!P0 BRA `(.L_x_6594) ;  /* 0x0000007000008947 */ /* 0x000fea0003800000 */
[----:B------:R-:W-:-:S13]  /*2720*/  ISETP.NE.AND P0, PT, R0, 0x6, PT ;  /* 0x000000060000780c */ /* 0x000fda0003f05270 */
[----:B------:R-:W-:Y:S05]  /*2730*/  @P0 BRA `(.L_x_6589) ;  /* 0x00000bf000000947 */ /* 0x000fea0003800000 */
[----:B-1----:R-:W1:Y:S01]  /*2740*/  F2F.F32.F64 R3, R4 ;  /* 0x0000000400037310 */ /* 0x002e620000301000 */
[----:B------:R-:W1:-:S14]  /*2750*/  DSETP.GEU.AND P0, PT, |R4|, c[0x2][0x88], PT ;  /* 0x008022000400762a */ /* 0x000e5c0003f0e200 */
[----:B-1----:R-:W-:-:S05]  /*2760*/  @!P0 FMUL R3, R3, 1.175494350822287508e-38 ;  /* 0x0080000003038820 */ /* 0x002fca0000400000 */
[----:B------:R1:W-:Y:S01]  /*2770*/  STG.E [R16.64], R3 ;  /* 0x0000000310007986 */ /* 0x0003e2000c101924 */
[----:B------:R-:W-:Y:S05]  /*2780*/  BRA `(.L_x_6590) ;  /* 0x00000d3000007947 */ /* 0x000fea0003800000 */
.L_x_6594:
[----:B-1----:R-:W1:Y:S01]  /*2790*/  F2F.F32.F64 R0, R4 ;  /* 0x0000000400007310 */ /* 0x002e620000301000 */
[----:B------:R-:W1:-:S14]  /*27a0*/  DSETP.GEU.AND P0, PT, |R4|, c[0x2][0x88], PT ;  /* 0x008022000400762a */ /* 0x000e5c0003f0e200 */
[----:B-1----:R-:W-:-:S05]  /*27b0*/  @!P0 FMUL R0, R0, 1.175494350822287508e-38 ;  /* 0x0080000000008820 */ /* 0x002fca0000400000 */
[----:B------:R-:W-:-:S05]  /*27c0*/  F2FP.PACK_AB R0, RZ, R0 ;  /* 0x00000000ff00723e */ /* 0x000fca00000000ff */
[----:B------:R1:W-:Y:S01]  /*27d0*/  STG.E.U16 [R16.64], R0 ;  /* 0x0000000010007986 */ /* 0x0003e2000c101524 */
[----:B------:R-:W-:Y:S05]  /*27e0*/  BRA `(.L_x_6590) ;  /* 0x00000cd000007947 */ /* 0x000fea0003800000 */
.L_x_6593:
[----:B------:R-:W-:-:S13]  /*27f0*/  ISETP.NE.AND P0, PT, R0, 0x7, PT ;  /* 0x000000070000780c */ /* 0x000fda0003f05270 */
[----:B------:R-:W-:Y:S05]  /*2800*/  @!P0 BRA `(.L_x_6595) ;  /* 0x0000011000008947 */ /* 0x000fea0003800000 */
[----:B------:R-:W-:-:S13]  /*2810*/  ISETP.NE.AND P0, PT, R0, 0x8, PT ;  /* 0x000000080000780c */ /* 0x000fda0003f05270 */
[----:B------:R-:W-:Y:S05]  /*2820*/  @!P0 BRA `(.L_x_6596) ;  /* 0x0000008000008947 */ /* 0x000fea0003800000 */
[----:B------:R-:W-:-:S13]  /*2830*/  ISETP.NE.AND P0, PT, R0, 0x9, PT ;  /* 0x000000090000780c */ /* 0x000fda0003f05270 */
[----:B------:R-:W-:Y:S05]  /*2840*/  @P0 BRA `(.L_x_6589) ;  /* 0x00000ae000000947 */ /* 0x000fea0003800000 */
[----:B-1----:R-:W1:Y:S01]  /*2850*/  F2F.F32.F64 R6, R4 ;  /* 0x0000000400067310 */ /* 0x002e620000301000 */
[----:B------:R-:W1:Y:S01]  /*2860*/  DSETP.GEU.AND P0, PT, |R4|, c[0x2][0x88], PT ;  /* 0x008022000400762a */ /* 0x000e620003f0e200 */
[----:B------:R-:W-:-:S13]  /*2870*/  IMAD.MOV.U32 R7, RZ, RZ, RZ ;  /* 0x000000ffff077224 */ /* 0x000fda00078e00ff */
[----:B-1----:R-:W-:-:S05]  /*2880*/  @!P0 FMUL R6, R6, 1.175494350822287508e-38 ;  /* 0x0080000006068820 */ /* 0x002fca0000400000 */
[----:B------:R1:W-:Y:S01]  /*2890*/  STG.E.64 [R16.64], R6 ;  /* 0x0000000610007986 */ /* 0x0003e2000c101b24 */
[----:B------:R-:W-:Y:S05]  /*28a0*/  BRA `(.L_x_6590) ;  /* 0x00000c1000007947 */ /* 0x000fea0003800000 */
.L_x_6596:
[----:B-1----:R-:W1:Y:S01]  /*28b0*/  F2F.F32.F64 R0, R4 ;  /* 0x0000000400007310 */ /* 0x002e620000301000 */
[----:B------:R-:W1:-:S14]  /*28c0*/  DSETP.GEU.AND P0, PT, |R4|, c[0x2][0x88], PT ;  /* 0x008022000400762a */ /* 0x000e5c0003f0e200 */
[----:B-1----:R-:W-:-:S05]  /*28d0*/  @!P0 FMUL R0, R0, 1.175494350822287508e-38 ;  /* 0x0080000000008820 */ /* 0x002fca0000400000 */
[----:B------:R-:W-:-:S04]  /*28e0*/  F2FP.PACK_AB R3, RZ, R0 ;  /* 0x00000000ff03723e */ /* 0x000fc800000000ff */
[----:B------:R-:W-:-:S05]  /*28f0*/  PRMT R3, R3, 0x5410, RZ ;  /* 0x0000541003037816 */ /* 0x000fca00000000ff */
[----:B------:R1:W-:Y:S01]  /*2900*/  STG.E [R16.64], R3 ;  /* 0x0000000310007986 */ /* 0x0003e2000c101924 */
[----:B------:R-:W-:Y:S05]  /*2910*/  BRA `(.L_x_6590) ;  /* 0x00000ba000007947 */ /* 0x000fea0003800000 */
.L_x_6595:
[----:B-1----:R1:W-:Y:S01]  /*2920*/  STG.E.64 [R16.64], R4 ;  /* 0x0000000410007986 */ /* 0x0023e2000c101b24 */
[----:B------:R-:W-:Y:S05]  /*2930*/  BRA `(.L_x_6590) ;  /* 0x00000b8000007947 */ /* 0x000fea0003800000 */
.L_x_6585:
        /* <DEDUP_REMOVED lines=8> */
[----:B-1----:R-:W1:-:S06]  /*29c0*/  DSETP.NEU.AND P0, PT, R4, RZ, PT ;  /* 0x000000ff0400722a */ /* 0x002e4c0003f0d000 */
[----:B-1----:R-:W-:-:S05]  /*29d0*/  SEL R3, RZ, 0x1, !P0 ;  /* 0x00000001ff037807 */ /* 0x002fca0004000000 */
[----:B------:R1:W-:Y:S01]  /*29e0*/  STG.E.U8 [R16.64], R3 ;  /* 0x0000000310007986 */ /* 0x0003e2000c101124 */
[----:B------:R-:W-:Y:S05]  /*29f0*/  BRA `(.L_x_6590) ;  /* 0x00000ac000007947 */ /* 0x000fea0003800000 */
.L_x_6599:
[----:B------:R-:W-:-:S05]  /*2a00*/  CS2R R6, SRZ ;  /* 0x0000000000067805 */ /* 0x000fca000001ff00 */
[----:B-1----:R1:W-:Y:S01]  /*2a10*/  STG.E.128 [R16.64], R4 ;  /* 0x0000000410007986 */ /* 0x0023e2000c101d24 */
[----:B------:R-:W-:Y:S05]  /*2a20*/  BRA `(.L_x_6590) ;  /* 0x00000a9000007947 */ /* 0x000fea0003800000 */
.L_x_6598:
        /* <DEDUP_REMOVED lines=23> */
.L_x_6603:
[----:B------:R-:W-:Y:S05]  /*2ba0*/  BSYNC B0 ;  /* 0x0000000000007941 */ /* 0x000fea0003800000 */
.L_x_6602:
[----:B------:R-:W-:-:S05]  /*2bb0*/  LOP3.LUT R7, R0, R7, RZ, 0xfc, !PT ;  /* 0x0000000700077212 */ /* 0x000fca00078efcff */
[----:B------:R1:W-:Y:S01]  /*2bc0*/  STG.E.U8 [R16.64], R7 ;  /* 0x0000000710007986 */ /* 0x0003e2000c101124 */
[----:B------:R-:W-:Y:S05]  /*2bd0*/  BRA `(.L_x_6590) ;  /* 0x000008e000007947 */ /* 0x000fea0003800000 */
.L_x_6601:
[----:B-1----:R-:W1:Y:S01]  /*2be0*/  F2F.F32.F64 R7, R4 ;  /* 0x0000000400077310 */ /* 0x002e620000301000 */
        /* <DEDUP_REMOVED lines=14> */
.L_x_6605:
[----:B------:R-:W-:Y:S01]  /*2cd0*/  IMAD.MOV.U32 R0, RZ, RZ, 0x7f ;  /* 0x0000007fff007424 */ /* 0x000fe200078e00ff */
[----:B------:R-:W-:-:S04]  /*2ce0*/  ISETP.GT.U32.AND P0, PT, R3, 0x7f800000, PT ;  /* 0x7f8000000300780c */ /* 0x000fc80003f04070 */
[----:B------:R-:W-:-:S04]  /*2cf0*/  SEL R0, R0, 0x7c, P0 ;  /* 0x0000007c00007807 */ /* 0x000fc80000000000 */
.L_x_6606:
[----:B------:R-:W-:Y:S05]  /*2d00*/  BSYNC B0 ;  /* 0x0000000000007941 */ /* 0x000fea0003800000 */
.L_x_6604:
[----:B------:R-:W-:-:S04]  /*2d10*/  LOP3.LUT R3, R7, 0x80000000, RZ, 0xc0, !PT ;  /* 0x8000000007037812 */ /* 0x000fc800078ec0ff */
[----:B------:R-:W-:-:S04]  /*2d20*/  SHF.R.U32.HI R3, RZ, 0x18, R3 ;  /* 0x00000018ff037819 */ /* 0x000fc80000011603 */
[----:B------:R-:W-:-:S05]  /*2d30*/  LOP3.LUT R3, R0, R3, RZ, 0xfc, !PT ;  /* 0x0000000300037212 */ /* 0x000fca00078efcff */
[----:B------:R1:W-:Y:S01]  /*2d40*/  STG.E.U8 [R16.64], R3 ;  /* 0x0000000310007986 */ /* 0x0003e2000c101124 */
[----:B------:R-:W-:Y:S05]  /*2d50*/  BRA `(.L_x_6590) ;  /* 0x0000076000007947 */ /* 0x000fea0003800000 */
.L_x_6600:
[----:B-1----:R-:W1:Y:S01]  /*2d60*/  F2F.F32.F64 R0, R4 ;  /* 0x0000000400007310 */ /* 0x002e620000301000 */
[----:B------:R-:W1:-:S14]  /*2d70*/  DSETP.GEU.AND P0, PT, |R4|, c[0x2][0x88], PT ;  /* 0x008022000400762a */ /* 0x000e5c0003f0e200 */
[----:B-1----:R-:W-:-:S05]  /*2d80*/  @!P0 FMUL R0, R0, 1.175494350822287508e-38 ;  /* 0x0080000000008820 */ /* 0x002fca0000400000 */
[----:B------:R-:W-:-:S05]  /*2d90*/  F2FP.BF16.PACK_AB R0, RZ, R0 ;  /* 0x00000000ff00723e */ /* 0x000fca00000010ff */
[----:B------:R1:W-:Y:S01]  /*2da0*/  STG.E.U16 [R16.64], R0 ;  /* 0x0000000010007986 */ /* 0x0003e2000c101524 */
[----:B------:R-:W-:Y:S05]  /*2db0*/  BRA `(.L_x_6590) ;  /* 0x0000070000007947 */ /* 0x000fea0003800000 */
.L_x_6597:
        /* <DEDUP_REMOVED lines=8> */
[----:B-1----:R-:W1:Y:S02]  /*2e40*/  F2I.U32.F64.TRUNC R5, R4 ;  /* 0x0000000400057311 */ /* 0x002e64000030d000 */
[----:B-1----:R1:W-:Y:S01]  /*2e50*/  STG.E.U16 [R16.64], R5 ;  /* 0x0000000510007986 */ /* 0x0023e2000c101524 */
[----:B------:R-:W-:Y:S05]  /*2e60*/  BRA `(.L_x_6590) ;  /* 0x0000065000007947 */ /* 0x000fea0003800000 */
.L_x_6609:
[----:B-1----:R-:W1:Y:S01]  /*2e70*/  F2F.F32.F64 R7, R4 ;  /* 0x0000000400077310 */ /* 0x002e620000301000 */
[----:B------:R-:W1:Y:S01]  /*2e80*/  DSETP.GEU.AND P0, PT, |R4|, c[0x2][0x88], PT ;  /* 0x008022000400762a */ /* 0x000e620003f0e200 */
[----:B------:R-:W-:Y:S01]  /*2e90*/  BSSY B0, `(.L_x_6610) ;  /* 0x0000015000007945 */ /* 0x000fe20003800000 */
[----:B------:R-:W-:-:S12]  /*2ea0*/  IMAD.MOV.U32 R8, RZ, RZ, 0x80 ;  /* 0x00000080ff087424 */ /* 0x000fd800078e00ff */
        /* <DEDUP_REMOVED lines=15> */
.L_x_6612:
[----:B------:R-:W-:-:S04]  /*2fa0*/  LOP3.LUT R3, R7, 0x80000000, RZ, 0xc0, !PT ;  /* 0x8000000007037812 */ /* 0x000fc800078ec0ff */
[----:B------:R-:W-:-:S04]  /*2fb0*/  SHF.R.U32.HI R3, RZ, 0x18, R3 ;  /* 0x00000018ff037819 */ /* 0x000fc80000011603 */
[----:B------:R-:W-:-:S04]  /*2fc0*/  LOP3.LUT R0, R0, R3, RZ, 0xfc, !PT ;  /* 0x0000000300007212 */ /* 0x000fc800078efcff */
[----:B------:R-:W-:Y:S02]  /*2fd0*/  PRMT R8, R0, 0x7610, R8 ;  /* 0x0000761000087816 */ /* 0x000fe40000000008 */
.L_x_6611:
[----:B------:R-:W-:Y:S05]  /*2fe0*/  BSYNC B0 ;  /* 0x0000000000007941 */ /* 0x000fea0003800000 */
.L_x_6610:
[----:B------:R1:W-:Y:S01]  /*2ff0*/  STG.E.U8 [R16.64], R8 ;  /* 0x0000000810007986 */ /* 0x0003e2000c101124 */
[----:B------:R-:W-:Y:S05]  /*3000*/  BRA `(.L_x_6590) ;  /* 0x000004b000007947 */ /* 0x000fea0003800000 */
.L_x_6608:
        /* <DEDUP_REMOVED lines=19> */
.L_x_6615:
[----:B------:R-:W-:-:S04]  /*3140*/  LOP3.LUT R3, R7, 0x80000000, RZ, 0xc0, !PT ;  /* 0x8000000007037812 */ /* 0x000fc800078ec0ff */
[----:B------:R-:W-:-:S04]  /*3150*/  SHF.R.U32.HI R3, RZ, 0x18, R3 ;  /* 0x00000018ff037819 */ /* 0x000fc80000011603 */
[----:B------:R-:W-:-:S04]  /*3160*/  LOP3.LUT R0, R0, R3, RZ, 0xfc, !PT ;  /* 0x0000000300007212 */ /* 0x000fc800078efcff */
[----:B------:R-:W-:Y:S02]  /*3170*/  PRMT R8, R0, 0x7610, R8 ;  /* 0x0000761000087816 */ /* 0x000fe40000000008 */
.L_x_6614:
[----:B------:R-:W-:Y:S05]  /*3180*/  BSYNC B0 ;  /* 0x0000000000007941 */ /* 0x000fea0003800000 */
.L_x_6613:
[----:B------:R1:W-:Y:S01]  /*3190*/  STG.E.U8 [R16.64], R8 ;  /* 0x0000000810007986 */ /* 0x0003e2000c101124 */
[----:B------:R-:W-:Y:S05]  /*31a0*/  BRA `(.L_x_6590) ;  /* 0x0000031000007947 */ /* 0x000fea0003800000 */
.L_x_6607:
[----:B------:R-:W-:-:S13]  /*31b0*/  ISETP.NE.AND P0, PT, R0, 0x1c, PT ;  /* 0x0000001c0000780c */ /* 0x000fda0003f05270 */
[----:B------:R-:W-:Y:S05]  /*31c0*/  @!P0 BRA `(.L_x_6616) ;  /* 0x000002d000008947 */ /* 0x000fea0003800000 */
[----:B------:R-:W-:-:S13]  /*31d0*/  ISETP.NE.AND P0, PT, R0, 0x1d, PT ;  /* 0x0000001d0000780c */ /* 0x000fda0003f05270 */
[----:B------:R-:W-:Y:S05]  /*31e0*/  @!P0 BRA `(.L_x_6617) ;  /* 0x0000028000008947 */ /* 0x000fea0003800000 */
[----:B------:R-:W-:-:S13]  /*31f0*/  ISETP.NE.AND P0, PT, R0, 0x2c, PT ;  /* 0x0000002c0000780c */ /* 0x000fda0003f05270 */
[----:B------:R-:W-:Y:S05]  /*3200*/  @P0 BRA `(.L_x_6589) ;  /* 0x0000012000000947 */ /* 0x000fea0003800000 */
[----:B-1----:R-:W1:Y:S01]  /*3210*/  F2F.F32.F64 R8, R4 ;  /* 0x0000000400087310 */ /* 0x002e620000301000 */
        /* <DEDUP_REMOVED lines=17> */
.L_x_6589:
[----:B0-----:R-:W-:Y:S01]  /*3330*/  MOV R14, 0x0 ;  /* 0x00000000000e7802 */ /* 0x001fe20000000f00 */
[----:B-1----:R-:W-:Y:S02]  /*3340*/  IMAD.MOV.U32 R4, RZ, RZ, c[0x4][0x148] ;  /* 0x01005200ff047624 */ /* 0x002fe400078e00ff */
        /* <DEDUP_REMOVED lines=18> */
.L_x_6617:
[----:B-1----:R-:W1:Y:S02]  /*3470*/  F2I.U64.F64.TRUNC R4, R4 ;  /* 0x0000000400047311 */ /* 0x002e64000030d800 */
[----:B-1----:R1:W-:Y:S01]  /*3480*/  STG.E.64 [R16.64], R4 ;  /* 0x0000000410007986 */ /* 0x0023e2000c101b24 */
[----:B------:R-:W-:Y:S05]  /*3490*/  BRA `(.L_x_6590) ;  /* 0x0000002000007947 */ /* 0x000fea0003800000 */
.L_x_6616:
[----:B-1----:R-:W1:Y:S02]  /*34a0*/  F2I.U32.F64.TRUNC R5, R4 ;  /* 0x0000000400057311 */ /* 0x002e64000030d000 */
[----:B-1----:R1:W-:Y:S02]  /*34b0*/  STG.E [R16.64], R5 ;  /* 0x0000000510007986 */ /* 0x0023e4000c101924 */
.L_x_6590:
[----:B------:R-:W-:-:S05]  /*34c0*/  IMAD R2, R23, 0x200, R2 ;  /* 0x0000020017027824 */ /* 0x000fca00078e0202 */
[----:B------:R-:W-:Y:S02]  /*34d0*/  IADD3 R19, R2, 0x80, RZ ;  /* 0x0000008002137810 */ /* 0x000fe40007ffe0ff */
.L_x_6546:
[----:B------:R-:W-:Y:S05]  /*34e0*/  BSYNC B6 ;  /* 0x0000000000067941 */ /* 0x000fea0003800000 */
.L_x_6545:
[----:B------:R-:W-:Y:S01]  /*34f0*/  ISETP.GE.AND P0, PT, R19, c[0x0][0x160], PT ;  /* 0x0000580013007a0c */ /* 0x000fe20003f06270 */
[----:B------:R-:W-:-:S12]  /*3500*/  BSSY B6, `(.L_x_6618) ;  /* 0x0000688000067945 */ /* 0x000fd80003800000 */
[----:B------:R-:W-:Y:S05]  /*3510*/  @P0 BRA `(.L_x_6619) ;  /* 0x0000686000000947 */ /* 0x000fea0003800000 */
[----:B------:R-:W-:Y:S01]  /*3520*/  ISETP.NE.AND P0, PT, RZ, c[0x0][0x168], PT ;  /* 0x00005a00ff007a0c */ /* 0x000fe20003f05270 */
[----:B-1----:R-:W-:Y:S02]  /*3530*/  IMAD.MOV.U32 R0, RZ, RZ, RZ ;  /* 0x000000ffff007224 */ /* 0x002fe400078e00ff */
        /* <DEDUP_REMOVED lines=226> */
.L_x_6620:
[----:B------:R-:W1:Y:S01]  /*4360*/  LDC.U8 R5, c[0x0][0x372] ;  /* 0x0000dc80ff057b82 */ /* 0x000e620000000000 */
[----:B------:R-:W-:Y:S02]  /*4370*/  IADD3 R16, P0, R16, c[0x0][0x360], RZ ;  /* 0x0000d80010107a10 */ /* 0x000fe40007f1e0ff */
[----:B------:R-:W-:-:S03]  /*4380*/  IADD3 R2, P1, R0, c[0x0][0x368], RZ ;  /* 0x0000da0000027a10 */ /* 0x000fc60007f3e0ff */
[----:B------:R-:W-:Y:S02]  /*4390*/  IMAD.X R17, RZ, RZ, c[0x0][0x364], P0 ;  /* 0x0000d900ff117624 */ /* 0x000fe400000e06ff */
[----:B------:R-:W-:Y:S01]  /*43a0*/  IMAD.X R3, RZ, RZ, c[0x0][0x36c], P1 ;  /* 0x0000db00ff037624 */ /* 0x000fe200008e06ff */
        /* <DEDUP_REMOVED lines=12> */
[----:B0-2---:R0:W1:Y:S01]  /*4470*/  I2F.F64.S16 R20, R2 ;  /* 0x0000000200147312 */ /* 0x0050620000101c00 */
[----:B------:R-:W-:Y:S05]  /*4480*/  BRA `(.L_x_6626) ;  /* 0x00000e2000007947 */ /* 0x000fea0003800000 */
.L_x_6624:
[----:B------:R-:W2:Y:S02]  /*4490*/  LDG.E.U8 R2, [R2.64] ;  /* 0x0000002402027981 */ /* 0x000ea4000c1e1100 */
[----:B0-2---:R0:W1:Y:S01]  /*44a0*/  I2F.F64.U16 R20, R2 ;  /* 0x0000000200147312 */ /* 0x0050620000101800 */
[----:B------:R-:W-:Y:S05]  /*44b0*/  BRA `(.L_x_6626) ;  /* 0x00000df000007947 */ /* 0x000fea0003800000 */
.L_x_6623:
[----:B------:R-:W-:-:S13]  /*44c0*/  ISETP.NE.AND P0, PT, R4, 0x2, PT ;  /* 0x000000020400780c */ /* 0x000fda0003f05270 */
[----:B------:R-:W-:Y:S05]  /*44d0*/  @!P0 BRA `(.L_x_6627) ;  /* 0x000000a000008947 */ /* 0x000fea0003800000 */
[----:B------:R-:W-:-:S13]  /*44e0*/  ISETP.NE.AND P0, PT, R4, 0x3, PT ;  /* 0x000000030400780c */ /* 0x000fda0003f05270 */
[----:B------:R-:W-:Y:S05]  /*44f0*/  @!P0 BRA `(.L_x_6628) ;  /* 0x0000005000008947 */ /* 0x000fea0003800000 */
[----:B------:R-:W-:-:S13]  /*4500*/  ISETP.NE.AND P0, PT, R4, 0x4, PT ;  /* 0x000000040400780c */ /* 0x000fda0003f05270 */
[----:B------:R-:W-:Y:S05]  /*4510*/  @P0 BRA `(.L_x_6625) ;  /* 0x00000bf000000947 */ /* 0x000fea0003800000 */
[----:B0-----:R-:W2:Y:S02]  /*4520*/  LDG.E.64 R20, [R2.64] ;  /* 0x0000002402147981 */ /* 0x001ea4000c1e1b00 */
[----:B--2---:R-:W0:Y:S01]  /*4530*/  I2F.F64.S64 R20, R20 ;  /* 0x0000001400147312 */ /* 0x004e220000301c00 */
[----:B------:R-:W-:Y:S05]  /*4540*/  BRA `(.L_x_6626) ;  /* 0x00000d6000007947 */ /* 0x000fea0003800000 */
.L_x_6628:
[----:B------:R-:W2:Y:S02]  /*4550*/  LDG.E R2, [R2.64] ;  /* 0x0000002402027981 */ /* 0x000ea4000c1e1900 */
[----:B0-2---:R0:W1:Y:S01]  /*4560*/  I2F.F64 R20, R2 ;  /* 0x0000000200147312 */ /* 0x0050620000201c00 */
[----:B------:R-:W-:Y:S05]  /*4570*/  BRA `(.L_x_6626) ;  /* 0x00000d3000007947 */ /* 0x000fea0003800000 */
.L_x_6627:
[----:B------:R-:W2:Y:S02]  /*4580*/  LDG.E.U16 R2, [R2.64] ;  /* 0x0000002402027981 */ /* 0x000ea4000c1e1500 */
[----:B0-2---:R0:W1:Y:S01]  /*4590*/  I2F.F64.S16 R20, R2 ;  /* 0x0000000200147312 */ /* 0x0050620000101c00 */
[----:B------:R-:W-:Y:S05]  /*45a0*/  BRA `(.L_x_6626) ;  /* 0x00000d0000007947 */ /* 0x000fea0003800000 */
.L_x_6622:
[----:B------:R-:W-:-:S13]  /*45b0*/  ISETP.GT.AND P0, PT, R4, 0x6, PT ;  /* 0x000000060400780c */ /* 0x000fda0003f04270 */
[----:B------:R-:W-:Y:S05]  /*45c0*/  @P0 BRA `(.L_x_6629) ;  /* 0x000000d000000947 */ /* 0x000fea0003800000 */
[----:B------:R-:W-:-:S13]  /*45d0*/  ISETP.NE.AND P0, PT, R4, 0x5, PT ;  /* 0x000000050400780c */ /* 0x000fda0003f05270 */
[----:B------:R-:W-:Y:S05]  /*45e0*/  @!P0 BRA `(.L_x_6630) ;  /* 0x0000006000008947 */ /* 0x000fea0003800000 */
[----:B------:R-:W-:-:S13]  /*45f0*/  ISETP.NE.AND P0, PT, R4, 0x6, PT ;  /* 0x000000060400780c */ /* 0x000fda0003f05270 */
[----:B------:R-:W-:Y:S05]  /*4600*/  @P0 BRA `(.L_x_6625) ;  /* 0x00000b0000000947 */ /* 0x000fea0003800000 */
[----:B0-----:R-:W2:Y:S02]  /*4610*/  LDG.E R20, [R2.64] ;  /* 0x0000002402147981 */ /* 0x001ea4000c1e1900 */
[----:B--2---:R-:W-:-:S06]  /*4620*/  FMUL.FTZ R20, R20, 1 ;  /* 0x3f80000014147820 */ /* 0x004fcc0000410000 */
[----:B------:R-:W0:Y:S01]  /*4630*/  F2F.F64.F32 R20, R20 ;  /* 0x0000001400147310 */ /* 0x000e220000201800 */
[----:B------:R-:W-:Y:S05]  /*4640*/  BRA `(.L_x_6626) ;  /* 0x00000c6000007947 */ /* 0x000fea0003800000 */
.L_x_6630:
[----:B------:R-:W2:Y:S02]  /*4650*/  LDG.E.U16 R0, [R2.64] ;  /* 0x0000002402007981 */ /* 0x000ea4000c1e1500 */
[----:B--2---:R-:W-:-:S05]  /*4660*/  HADD2.F32 R0, -RZ, R0.H0_H0 ;  /* 0x20000000ff007230 */ /* 0x004fca0000004100 */
[----:B------:R-:W-:-:S04]  /*4670*/  FMUL.FTZ R0, R0, 1 ;  /* 0x3f80000000007820 */ /* 0x000fc80000410000 */
[----:B0-----:R0:W1:Y:S01]  /*4680*/  F2F.F64.F32 R20, R0 ;  /* 0x0000000000147310 */ /* 0x0010620000201800 */
[----:B------:R-:W-:Y:S05]  /*4690*/  BRA `(.L_x_6626) ;  /* 0x00000c1000007947 */ /* 0x000fea0003800000 */
.L_x_6629:
[----:B------:R-:W-:-:S13]  /*46a0*/  ISETP.NE.AND P0, PT, R4, 0x7, PT ;  /* 0x000000070400780c */ /* 0x000fda0003f05270 */
[----:B------:R-:W-:Y:S05]  /*46b0*/  @!P0 BRA `(.L_x_6631) ;  /* 0x000000d000008947 */ /* 0x000fea0003800000 */
[----:B------:R-:W-:-:S13]  /*46c0*/  ISETP.NE.AND P0, PT, R4, 0x8, PT ;  /* 0x000000080400780c */ /* 0x000fda0003f05270 */
[----:B------:R-:W-:Y:S05]  /*46d0*/  @!P0 BRA `(.L_x_6632) ;  /* 0x0000006000008947 */ /* 0x000fea0003800000 */
[----:B------:R-:W-:-:S13]  /*46e0*/  ISETP.NE.AND P0, PT, R4, 0x9, PT ;  /* 0x000000090400780c */ /* 0x000fda0003f05270 */
[----:B------:R-:W-:Y:S05]  /*46f0*/  @P0 BRA `(.L_x_6625) ;  /* 0x00000a1000000947 */ /* 0x000fea0003800000 */
[----:B------:R-:W2:Y:S02]  /*4700*/  LDG.E R2, [R2.64] ;  /* 0x0000002402027981 */ /* 0x000ea4000c1e1900 */
[----:B0-2---:R-:W-:-:S06]  /*4710*/  FMUL.FTZ R20, R2, 1 ;  /* 0x3f80000002147820 */ /* 0x005fcc0000410000 */
[----:B------:R-:W0:Y:S01]  /*4720*/  F2F.F64.F32 R20, R20 ;  /* 0x0000001400147310 */ /* 0x000e220000201800 */
[----:B------:R-:W-:Y:S05]  /*4730*/  BRA `(.L_x_6626) ;  /* 0x00000b7000007947 */ /* 0x000fea0003800000 */
.L_x_6632:
[----:B------:R-:W2:Y:S02]  /*4740*/  LDG.E.U16 R2, [R2.64] ;  /* 0x0000002402027981 */ /* 0x000ea4000c1e1500 */
[----:B--2---:R-:W-:-:S05]  /*4750*/  HADD2.F32 R0, -RZ, R2.H0_H0 ;  /* 0x20000002ff007230 */ /* 0x004fca0000004100 */
[----:B------:R-:W-:-:S04]  /*4760*/  FMUL.FTZ R0, R0, 1 ;  /* 0x3f80000000007820 */ /* 0x000fc80000410000 */
[----:B0-----:R0:W1:Y:S01]  /*4770*/  F2F.F64.F32 R20, R0 ;  /* 0x0000000000147310 */ /* 0x0010620000201800 */
[----:B------:R-:W-:Y:S05]  /*4780*/  BRA `(.L_x_6626) ;  /* 0x00000b2000007947 */ /* 0x000fea0003800000 */
.L_x_6631:
[----:B0-----:R0:W5:Y:S01]  /*4790*/  LDG.E.64 R20, [R2.64] ;  /* 0x0000002402147981 */ /* 0x001162000c1e1b00 */
[----:B------:R-:W-:Y:S05]  /*47a0*/  BRA `(.L_x_6626) ;  /* 0x00000b0000007947 */ /* 0x000fea0003800000 */
.L_x_6621:
        /* <DEDUP_REMOVED lines=9> */
[----:B0-----:R-:W-:Y:S01]  /*4840*/  IMAD.MOV.U32 R20, RZ, RZ, RZ ;  /* 0x000000ffff147224 */ /* 0x001fe200078e00ff */
[----:B--2---:R-:W-:-:S04]  /*4850*/  ISETP.NE.AND P0, PT, R2, RZ, PT ;  /* 0x000000ff0200720c */ /* 0x004fc80003f05270 */
[----:B------:R-:W-:Y:S01]  /*4860*/  FSEL R21, RZ, 1.875, !P0 ;  /* 0x3ff00000ff157808 */ /* 0x000fe20004000000 */
[----:B------:R-:W-:Y:S05]  /*4870*/  BRA `(.L_x_6626) ;  /* 0x00000a3000007947 */ /* 0x000fea0003800000 */
.L_x_6635:
[----:B0-----:R0:W5:Y:S01]  /*4880*/  LDG.E.64 R20, [R2.64] ;  /* 0x0000002402147981 */ /* 0x001162000c1e1b00 */
[----:B------:R-:W-:Y:S05]  /*4890*/  BRA `(.L_x_6626) ;  /* 0x00000a1000007947 */ /* 0x000fea0003800000 */
.L_x_6634:
        /* <DEDUP_REMOVED lines=10> */
[----:B------:R-:W1:Y:S01]  /*4940*/  FLO.U32 R5, R4 ;  /* 0x0000000400057300 */ /* 0x000e6200000e0000 */
[C---:B------:R-:W-:Y:S02]  /*4950*/  IADD3 R6, R4.reuse, 0x1000000, RZ ;  /* 0x0100000004067810 */ /* 0x040fe40007ffe0ff */
[----:B------:R-:W-:Y:S02]  /*4960*/  IADD3 R2, R4, -0x1, RZ ;  /* 0xffffffff04027810 */ /* 0x000fe40007ffe0ff */
[----:B------:R-:W-:Y:S02]  /*4970*/  SHF.R.S32.HI R6, RZ, 0x8, R6 ;  /* 0x00000008ff067819 */ /* 0x000fe40000011406 */
[----:B------:R-:W-:Y:S02]  /*4980*/  SHF.R.S32.HI R2, RZ, 0x1f, R2 ;  /* 0x0000001fff027819 */ /* 0x000fe40000011402 */
[----:B-1----:R-:W-:-:S04]  /*4990*/  IADD3 R5, -R5, 0x1f, RZ ;  /* 0x0000001f05057810 */ /* 0x002fc80007ffe1ff */
        /* <DEDUP_REMOVED lines=10> */
[----:B0-----:R0:W1:Y:S01]  /*4a40*/  F2F.F64.F32 R20, R5 ;  /* 0x0000000500147310 */ /* 0x0010620000201800 */
[----:B------:R-:W-:Y:S05]  /*4a50*/  BRA `(.L_x_6626) ;  /* 0x0000085000007947 */ /* 0x000fea0003800000 */
.L_x_6637:
        /* <DEDUP_REMOVED lines=13> */
[----:B0-----:R0:W1:Y:S01]  /*4b30*/  F2F.F64.F32 R20, R4 ;  /* 0x0000000400147310 */ /* 0x0010620000201800 */
[----:B------:R-:W-:Y:S05]  /*4b40*/  BRA `(.L_x_6626) ;  /* 0x0000076000007947 */ /* 0x000fea0003800000 */
.L_x_6636:
[----:B------:R-:W2:Y:S02]  /*4b50*/  LDG.E.U16 R0, [R2.64] ;  /* 0x0000002402007981 */ /* 0x000ea4000c1e1500 */
[----:B--2---:R-:W-:-:S05]  /*4b60*/  PRMT R0, RZ, 0x5410, R0 ;  /* 0x00005410ff007816 */ /* 0x004fca0000000000 */
[----:B------:R-:W-:-:S04]  /*4b70*/  FMUL.FTZ R0, R0, 1 ;  /* 0x3f80000000007820 */ /* 0x000fc80000410000 */
[----:B0-----:R0:W1:Y:S01]  /*4b80*/  F2F.F64.F32 R20, R0 ;  /* 0x0000000000147310 */ /* 0x0010620000201800 */
[----:B------:R-:W-:Y:S05]  /*4b90*/  BRA `(.L_x_6626) ;  /* 0x0000071000007947 */ /* 0x000fea0003800000 */
.L_x_6633:
        /* <DEDUP_REMOVED lines=9> */
[----:B0-2---:R0:W1:Y:S01]  /*4c30*/  I2F.F64.U16 R20, R2 ;  /* 0x0000000200147312 */ /* 0x0050620000101800 */
[----:B------:R-:W-:Y:S05]  /*4c40*/  BRA `(.L_x_6626) ;  /* 0x0000066000007947 */ /* 0x000fea0003800000 */
.L_x_6640:
        /* <DEDUP_REMOVED lines=15> */
[----:B------:R-:W1:Y:S02]  /*4d40*/  FLO.U32 R3, R2 ;  /* 0x0000000200037300 */ /* 0x000e6400000e0000 */
[----:B-1----:R-:W-:-:S04]  /*4d50*/  IADD3 R3, -R3, 0x1f, RZ ;  /* 0x0000001f03037810 */ /* 0x002fc80007ffe1ff */
[----:B------:R-:W-:Y:S02]  /*4d60*/  IADD3 R5, R3, -0x1c, RZ ;  /* 0xffffffe403057810 */ /* 0x000fe40007ffe0ff */
[----:B------:R-:W-:Y:S02]  /*4d70*/  IADD3 R0, R0, 0x1d, -R3 ;  /* 0x0000001d00007810 */ /* 0x000fe40007ffe803 */
[----:B------:R-:W-:-:S04]  /*4d80*/  SHF.L.U32 R5, R2, R5, RZ ;  /* 0x0000000502057219 */ /* 0x000fc800000006ff */
[----:B------:R-:W-:Y:S02]  /*4d90*/  LOP3.LUT R2, R5, 0x7, RZ, 0xc0, !PT ;  /* 0x0000000705027812 */ /* 0x000fe400078ec0ff */
.L_x_6644:
[----:B------:R-:W-:Y:S05]  /*4da0*/  BSYNC B1 ;  /* 0x0000000000017941 */ /* 0x000fea0003800000 */
.L_x_6643:
[----:B------:R-:W-:Y:S01]  /*4db0*/  LEA R3, R0, 0x3b800000, 0x17 ;  /* 0x3b80000000037811 */ /* 0x000fe200078eb8ff */
[----:B------:R-:W-:-:S05]  /*4dc0*/  IMAD.SHL.U32 R0, R2, 0x100000, RZ ;  /* 0x0010000002007824 */ /* 0x000fca00078e00ff */
[----:B------:R-:W-:Y:S02]  /*4dd0*/  LOP3.LUT R0, R3, R0, R4, 0xfe, !PT ;  /* 0x0000000003007212 */ /* 0x000fe400078efe04 */
.L_x_6642:
[----:B------:R-:W-:Y:S05]  /*4de0*/  BSYNC B0 ;  /* 0x0000000000007941 */ /* 0x000fea0003800000 */
.L_x_6641:
[----:B------:R-:W-:-:S04]  /*4df0*/  FMUL.FTZ R0, R0, 1 ;  /* 0x3f80000000007820 */ /* 0x000fc80000410000 */
[----:B0-----:R0:W1:Y:S01]  /*4e00*/  F2F.F64.F32 R20, R0 ;  /* 0x0000000000147310 */ /* 0x0010620000201800 */
[----:B------:R-:W-:Y:S05]  /*4e10*/  BRA `(.L_x_6626) ;  /* 0x0000049000007947 */ /* 0x000fea0003800000 */
.L_x_6639:
        /* <DEDUP_REMOVED lines=21> */
.L_x_6648:
[----:B------:R-:W-:Y:S05]  /*4f70*/  BSYNC B1 ;  /* 0x0000000000017941 */ /* 0x000fea0003800000 */
.L_x_6647:
[----:B------:R-:W-:Y:S01]  /*4f80*/  LEA R3, R0, 0x37800000, 0x17 ;  /* 0x3780000000037811 */ /* 0x000fe200078eb8ff */
[----:B------:R-:W-:-:S05]  /*4f90*/  IMAD.SHL.U32 R0, R2, 0x200000, RZ ;  /* 0x0020000002007824 */ /* 0x000fca00078e00ff */
[----:B------:R-:W-:Y:S02]  /*4fa0*/  LOP3.LUT R0, R3, R0, R4, 0xfe, !PT ;  /* 0x0000000003007212 */ /* 0x000fe400078efe04 */
.L_x_6646:
[----:B------:R-:W-:Y:S05]  /*4fb0*/  BSYNC B0 ;  /* 0x0000000000007941 */ /* 0x000fea0003800000 */
.L_x_6645:
[----:B------:R-:W-:-:S04]  /*4fc0*/  FMUL.FTZ R0, R0, 1 ;  /* 0x3f80000000007820 */ /* 0x000fc80000410000 */
[----:B0-----:R0:W1:Y:S01]  /*4fd0*/  F2F.F64.F32 R20, R0 ;  /* 0x0000000000147310 */ /* 0x0010620000201800 */
[----:B------:R-:W-:Y:S05]  /*4fe0*/  BRA `(.L_x_6626) ;  /* 0x000002c000007947 */ /* 0x000fea0003800000 */
.L_x_6638:
        /* <DEDUP_REMOVED lines=14> */
.L_x_6652:
[----:B------:R-:W-:Y:S05]  /*50d0*/  BSYNC B0 ;  /* 0x0000000000007941 */ /* 0x000fea0003800000 */
.L_x_6651:
[----:B------:R-:W-:-:S04]  /*50e0*/  FMUL.FTZ R0, R0, 1 ;  /* 0x3f80000000007820 */ /* 0x000fc80000410000 */
[----:B0-----:R0:W1:Y:S01]  /*50f0*/  F2F.F64.F32 R20, R0 ;  /* 0x0000000000147310 */ /* 0x0010620000201800 */
[----:B------:R-:W-:Y:S05]  /*5100*/  BRA `(.L_x_6626) ;  /* 0x000001a000007947 */ /* 0x000fea0003800000 */
.L_x_6625:
[----:B------:R-:W-:Y:S01]  /*5110*/  MOV R2, 0x0 ;  /* 0x0000000000027802 */ /* 0x000fe20000000f00 */
[----:B------:R-:W-:Y:S02]  /*5120*/  IMAD.MOV.U32 R4, RZ, RZ, c[0x4][0x148] ;  /* 0x01005200ff047624 */ /* 0x000fe400078e00ff */
[----:B------:R-:W-:Y:S02]  /*5130*/  IMAD.MOV.U32 R5, RZ, RZ, c[0x4][0x14c] ;  /* 0x01005300ff057624 */ /* 0x000fe400078e00ff */
[----:B------:R-:W-:Y:S01]  /*5140*/  IMAD.MOV.U32 R6, RZ, RZ, c[0x4][0x150] ;  /* 0x01005400ff067624 */ /* 0x000fe200078e00ff */
[----:B------:R-:W1:Y:S01]  /*5150*/  LDC.64 R2, c[0x4][R2] ;  /* 0x0100000002027b82 */ /* 0x000e620000000a00 */
        /* <DEDUP_REMOVED lines=16> */
.L_x_6650:
[----:B0-----:R-:W2:Y:S02]  /*5260*/  LDG.E.64 R20, [R2.64] ;  /* 0x0000002402147981 */ /* 0x001ea4000c1e1b00 */
[----:B--2---:R-:W0:Y:S01]  /*5270*/  I2F.F64.U64 R20, R20 ;  /* 0x0000001400147312 */ /* 0x004e220000301800 */
[----:B------:R-:W-:Y:S05]  /*5280*/  BRA `(.L_x_6626) ;  /* 0x0000002000007947 */ /* 0x000fea0003800000 */
.L_x_6649:
[----:B------:R-:W2:Y:S02]  /*5290*/  LDG.E R2, [R2.64] ;  /* 0x0000002402027981 */ /* 0x000ea4000c1e1900 */
[----:B0-2---:R0:W1:Y:S02]  /*52a0*/  I2F.F64.U32 R20, R2 ;  /* 0x0000000200147312 */ /* 0x0050640000201800 */
.L_x_6626:
[C---:B01---5:R-:W-:Y:S01]  /*52b0*/  FSETP.GEU.FTZ.AND P1, PT, R21.reuse, 1.7916666269302368164, PT ;  /* 0x3fe555551500780b */ /* 0x063fe20003f3e000 */
[----:B------:R-:W-:Y:S01]  /*52c0*/  BSSY B0, `(.L_x_6653) ;  /* 0x0000066000007945 */ /* 0x000fe20003800000 */
        /* <DEDUP_REMOVED lines=63> */
.L_x_6654:
        /* <DEDUP_REMOVED lines=22> */
.L_x_6657:
[----:B------:R-:W-:Y:S05]  /*5820*/  BSYNC B1 ;  /* 0x0000000000017941 */ /* 0x000fea0003800000 */
.L_x_6656:
        /* <DEDUP_REMOVED lines=15> */
.L_x_6655:
[----:B------:R-:W-:Y:S05]  /*5920*/  BSYNC B0 ;  /* 0x0000000000007941 */ /* 0x000fea0003800000 */
.L_x_6653:
        /* <DEDUP_REMOVED lines=15> */
.L_x_6661:
[----:B-1----:R-:W1:Y:S02]  /*5a20*/  F2I.S64.F64.TRUNC R12, R12 ;  /* 0x0000000c000c7311 */ /* 0x002e64000030d900 */
[----:B-1----:R-:W-:-:S05]  /*5a30*/  IMAD.MOV.U32 R3, RZ, RZ, R12 ;  /* 0x000000ffff037224 */ /* 0x002fca00078e000c */
[----:B------:R1:W-:Y:S01]  /*5a40*/  STG.E.U8 [R16.64], R3 ;  /* 0x0000000310007986 */ /* 0x0003e2000c101124 */
[----:B------:R-:W-:Y:S05]  /*5a50*/  BRA `(.L_x_6663) ;  /* 0x00000ed000007947 */ /* 0x000fea0003800000 */
.L_x_6660:
        /* <DEDUP_REMOVED lines=9> */
.L_x_6665:
[----:B-1----:R-:W1:Y:S02]  /*5af0*/  F2I.F64.TRUNC R13, R12 ;  /* 0x0000000c000d7311 */ /* 0x002e64000030d100 */
[----:B-1----:R1:W-:Y:S01]  /*5b00*/  STG.E [R16.64], R13 ;  /* 0x0000000d10007986 */ /* 0x0023e2000c101924 */
[----:B------:R-:W-:Y:S05]  /*5b10*/  BRA `(.L_x_6663) ;  /* 0x00000e1000007947 */ /* 0x000fea0003800000 */
.L_x_6664:
[----:B-1----:R-:W1:Y:S02]  /*5b20*/  F2I.F64.TRUNC R13, R12 ;  /* 0x0000000c000d7311 */ /* 0x002e64000030d100 */
[----:B-1----:R1:W-:Y:S01]  /*5b30*/  STG.E.U16 [R16.64], R13 ;  /* 0x0000000d10007986 */ /* 0x0023e2000c101524 */
[----:B------:R-:W-:Y:S05]  /*5b40*/  BRA `(.L_x_6663) ;  /* 0x00000de000007947 */ /* 0x000fea0003800000 */
.L_x_6659:
        /* <DEDUP_REMOVED lines=11> */
.L_x_6667:
[----:B-1----:R-:W1:Y:S01]  /*5c00*/  F2F.F32.F64 R0, R12 ;  /* 0x0000000c00007310 */ /* 0x002e620000301000 */
[----:B------:R-:W1:-:S14]  /*5c10*/  DSETP.GEU.AND P0, PT, |R12|, c[0x2][0x88], PT ;  /* 0x008022000c00762a */ /* 0x000e5c0003f0e200 */
[----:B-1----:R-:W-:-:S05]  /*5c20*/  @!P0 FMUL R0, R0, 1.175494350822287508e-38 ;  /* 0x0080000000008820 */ /* 0x002fca0000400000 */
[----:B------:R-:W-:-:S05]  /*5c30*/  F2FP.PACK_AB R0, RZ, R0 ;  /* 0x00000000ff00723e */ /* 0x000fca00000000ff */
[----:B------:R1:W-:Y:S01]  /*5c40*/  STG.E.U16 [R16.64], R0 ;  /* 0x0000000010007986 */ /* 0x0003e2000c101524 */
[----:B------:R-:W-:Y:S05]  /*5c50*/  BRA `(.L_x_6663) ;  /* 0x00000cd000007947 */ /* 0x000fea0003800000 */
.L_x_6666:
        /* <DEDUP_REMOVED lines=12> */
.L_x_6669:
[----:B-1----:R-:W1:Y:S01]  /*5d20*/  F2F.F32.F64 R0, R12 ;  /* 0x0000000c00007310 */ /* 0x002e620000301000 */
[----:B------:R-:W1:-:S14]  /*5d30*/  DSETP.GEU.AND P0, PT, |R12|, c[0x2][0x88], PT ;  /* 0x008022000c00762a */ /* 0x000e5c0003f0e200 */
[----:B-1----:R-:W-:-:S05]  /*5d40*/  @!P0 FMUL R0, R0, 1.175494350822287508e-38 ;  /* 0x0080000000008820 */ /* 0x002fca0000400000 */
[----:B------:R-:W-:-:S04]  /*5d50*/  F2FP.PACK_AB R3, RZ, R0 ;  /* 0x00000000ff03723e */ /* 0x000fc800000000ff */
[----:B------:R-:W-:-:S05]  /*5d60*/  PRMT R3, R3, 0x5410, RZ ;  /* 0x0000541003037816 */ /* 0x000fca00000000ff */
[----:B------:R1:W-:Y:S01]  /*5d70*/  STG.E [R16.64], R3 ;  /* 0x0000000310007986 */ /* 0x0003e2000c101924 */
[----:B------:R-:W-:Y:S05]  /*5d80*/  BRA `(.L_x_6663) ;  /* 0x00000ba000007947 */ /* 0x000fea0003800000 */
.L_x_6668:
[----:B-1----:R1:W-:Y:S01]  /*5d90*/  STG.E.64 [R16.64], R12 ;  /* 0x0000000c10007986 */ /* 0x0023e2000c101b24 */
[----:B------:R-:W-:Y:S05]  /*5da0*/  BRA `(.L_x_6663) ;  /* 0x00000b8000007947 */ /* 0x000fea0003800000 */
.L_x_6658:
        /* <DEDUP_REMOVED lines=12> */
.L_x_6672:
[----:B------:R-:W-:-:S05]  /*5e70*/  CS2R R14, SRZ ;  /* 0x00000000000e7805 */ /* 0x000fca000001ff00 */
[----:B-1----:R1:W-:Y:S01]  /*5e80*/  STG.E.128 [R16.64], R12 ;  /* 0x0000000c10007986 */ /* 0x0023e2000c101d24 */
[----:B------:R-:W-:Y:S05]  /*5e90*/  BRA `(.L_x_6663) ;  /* 0x00000a9000007947 */ /* 0x000fea0003800000 */
.L_x_6671:
[----:B------:R-:W-:-:S13]  /*5ea0*/  ISETP.NE.AND P0, PT, R0, 0xf, PT ;  /* 0x0000000f0000780c */ /* 0x000fda0003f05270 */
[----:B------:R-:W-:Y:S05]  /*5eb0*/  @!P0 BRA `(.L_x_6673) ;  /* 0x0000031000008947 */ /* 0x000fea0003800000 */
[----:B------:R-:W-:-:S13]  /*5ec0*/  ISETP.NE.AND P0, PT, R0, 0x17, PT ;  /* 0x000000170000780c */ /* 0x000fda0003f05270 */
[----:B------:R-:W-:Y:S05]  /*5ed0*/  @!P0 BRA `(.L_x_6674) ;  /* 0x0000017000008947 */ /* 0x000fea0003800000 */
[----:B------:R-:W-:-:S13]  /*5ee0*/  ISETP.NE.AND P0, PT, R0, 0x18, PT ;  /* 0x000000180000780c */ /* 0x000fda0003f05270 */
[----:B------:R-:W-:Y:S05]  /*5ef0*/  @P0 BRA `(.L_x_6662) ;  /* 0x000008a000000947 */ /* 0x000fea0003800000 */
[----:B01----:R-:W0:Y:S01]  /*5f00*/  F2F.F32.F64 R5, R12 ;  /* 0x0000000c00057310 */ /* 0x003e220000301000 */
        /* <DEDUP_REMOVED lines=16> */
.L_x_6676:
[----:B------:R-:W-:Y:S05]  /*6010*/  BSYNC B0 ;  /* 0x0000000000007941 */ /* 0x000fea0003800000 */
.L_x_6675:
[----:B------:R-:W-:-:S05]  /*6020*/  LOP3.LUT R3, R0, R3, RZ, 0xfc, !PT ;  /* 0x0000000300037212 */ /* 0x000fca00078efcff */
[----:B------:R0:W-:Y:S01]  /*6030*/  STG.E.U8 [R16.64], R3 ;  /* 0x0000000310007986 */ /* 0x0001e2000c101124 */
[----:B------:R-:W-:Y:S05]  /*6040*/  BRA `(.L_x_6663) ;  /* 0x000008e000007947 */ /* 0x000fea0003800000 */
.L_x_6674:
        /* <DEDUP_REMOVED lines=15> */
.L_x_6678:
[----:B------:R-:W-:Y:S01]  /*6140*/  IMAD.MOV.U32 R0, RZ, RZ, 0x7f ;  /* 0x0000007fff007424 */ /* 0x000fe200078e00ff */
[----:B------:R-:W-:-:S04]  /*6150*/  ISETP.GT.U32.AND P0, PT, R2, 0x7f800000, PT ;  /* 0x7f8000000200780c */ /* 0x000fc80003f04070 */
[----:B------:R-:W-:-:S04]  /*6160*/  SEL R0, R0, 0x7c, P0 ;  /* 0x0000007c00007807 */ /* 0x000fc80000000000 */
.L_x_6679:
[----:B------:R-:W-:Y:S05]  /*6170*/  BSYNC B0 ;  /* 0x0000000000007941 */ /* 0x000fea0003800000 */
.L_x_6677:
[----:B------:R-:W-:-:S04]  /*6180*/  LOP3.LUT R2, R3, 0x80000000, RZ, 0xc0, !PT ;  /* 0x8000000003027812 */ /* 0x000fc800078ec0ff */
[----:B------:R-:W-:-:S04]  /*6190*/  SHF.R.U32.HI R3, RZ, 0x18, R2 ;  /* 0x00000018ff037819 */ /* 0x000fc80000011602 */
[----:B------:R-:W-:-:S05]  /*61a0*/  LOP3.LUT R3, R0, R3, RZ, 0xfc, !PT ;  /* 0x0000000300037212 */ /* 0x000fca00078efcff */
[----:B------:R1:W-:Y:S01]  /*61b0*/  STG.E.U8 [R16.64], R3 ;  /* 0x0000000310007986 */ /* 0x0003e2000c101124 */
[----:B------:R-:W-:Y:S05]  /*61c0*/  BRA `(.L_x_6663) ;  /* 0x0000076000007947 */ /* 0x000fea0003800000 */
.L_x_6673:
[----:B-1----:R-:W1:Y:S01]  /*61d0*/  F2F.F32.F64 R0, R12 ;  /* 0x0000000c00007310 */ /* 0x002e620000301000 */
[----:B------:R-:W1:-:S14]  /*61e0*/  DSETP.GEU.AND P0, PT, |R12|, c[0x2][0x88], PT ;  /* 0x008022000c00762a */ /* 0x000e5c0003f0e200 */
[----:B-1----:R-:W-:-:S05]  /*61f0*/  @!P0 FMUL R0, R0, 1.175494350822287508e-38 ;  /* 0x0080000000008820 */ /* 0x002fca0000400000 */
[----:B------:R-:W-:-:S05]  /*6200*/  F2FP.BF16.PACK_AB R0, RZ, R0 ;  /* 0x00000000ff00723e */ /* 0x000fca00000010ff */
[----:B------:R1:W-:Y:S01]  /*6210*/  STG.E.U16 [R16.64], R0 ;  /* 0x0000000010007986 */ /* 0x0003e2000c101524 */
[----:B------:R-:W-:Y:S05]  /*6220*/  BRA `(.L_x_6663) ;  /* 0x0000070000007947 */ /* 0x000fea0003800000 */
.L_x_6670:
        /* <DEDUP_REMOVED lines=11> */
.L_x_6682:
[----:B-1----:R-:W1:Y:S01]  /*62e0*/  F2F.F32.F64 R3, R12 ;  /* 0x0000000c00037310 */ /* 0x002e620000301000 */
        /* <DEDUP_REMOVED lines=18> */
.L_x_6685:
[----:B------:R-:W-:-:S04]  /*6410*/  LOP3.LUT R2, R3, 0x80000000, RZ, 0xc0, !PT ;  /* 0x8000000003027812 */ /* 0x000fc800078ec0ff */
[----:B------:R-:W-:-:S04]  /*6420*/  SHF.R.U32.HI R3, RZ, 0x18, R2 ;  /* 0x00000018ff037819 */ /* 0x000fc80000011602 */
[----:B------:R-:W-:-:S04]  /*6430*/  LOP3.LUT R0, R0, R3, RZ, 0xfc, !PT ;  /* 0x0000000300007212 */ /* 0x000fc800078efcff */
[----:B------:R-:W-:Y:S02]  /*6440*/  PRMT R8, R0, 0x7610, R8 ;  /* 0x0000761000087816 */ /* 0x000fe40000000008 */
.L_x_6684:
[----:B------:R-:W-:Y:S05]  /*6450*/  BSYNC B0 ;  /* 0x0000000000007941 */ /* 0x000fea0003800000 */
.L_x_6683:
[----:B------:R0:W-:Y:S01]  /*6460*/  STG.E.U8 [R16.64], R8 ;  /* 0x0000000810007986 */ /* 0x0001e2000c101124 */
[----:B------:R-:W-:Y:S05]  /*6470*/  BRA `(.L_x_6663) ;  /* 0x000004b000007947 */ /* 0x000fea0003800000 */
.L_x_6681:
        /* <DEDUP_REMOVED lines=19> */
.L_x_6688:
[----:B------:R-:W-:-:S04]  /*65b0*/  LOP3.LUT R2, R3, 0x80000000, RZ, 0xc0, !PT ;  /* 0x8000000003027812 */ /* 0x000fc800078ec0ff */
[----:B------:R-:W-:-:S04]  /*65c0*/  SHF.R.U32.HI R3, RZ, 0x18, R2 ;  /* 0x00000018ff037819 */ /* 0x000fc80000011602 */
[----:B------:R-:W-:-:S04]  /*65d0*/  LOP3.LUT R0, R0, R3, RZ, 0xfc, !PT ;  /* 0x0000000300007212 */ /* 0x000fc800078efcff */
[----:B------:R-:W-:Y:S02]  /*65e0*/  PRMT R8, R0, 0x7610, R8 ;  /* 0x0000761000087816 */ /* 0x000fe40000000008 */
.L_x_6687:
[----:B------:R-:W-:Y:S05]  /*65f0*/  BSYNC B0 ;  /* 0x0000000000007941 */ /* 0x000fea0003800000 */
.L_x_6686:
[----:B------:R0:W-:Y:S01]  /*6600*/  STG.E.U8 [R16.64], R8 ;  /* 0x0000000810007986 */ /* 0x0001e2000c101124 */
[----:B------:R-:W-:Y:S05]  /*6610*/  BRA `(.L_x_6663) ;  /* 0x0000031000007947 */ /* 0x000fea0003800000 */
.L_x_6680:
[----:B------:R-:W-:-:S13]  /*6620*/  ISETP.NE.AND P0, PT, R0, 0x1c, PT ;  /* 0x0000001c0000780c */ /* 0x000fda0003f05270 */
[----:B------:R-:W-:Y:S05]  /*6630*/  @!P0 BRA `(.L_x_6689) ;  /* 0x000002d000008947 */ /* 0x000fea0003800000 */
[----:B------:R-:W-:-:S13]  /*6640*/  ISETP.NE.AND P0, PT, R0, 0x1d, PT ;  /* 0x0000001d0000780c */ /* 0x000fda0003f05270 */
[----:B------:R-:W-:Y:S05]  /*6650*/  @!P0 BRA `(.L_x_6690) ;  /* 0x0000028000008947 */ /* 0x000fea0003800000 */
[----:B------:R-:W-:-:S13]  /*6660*/  ISETP.NE.AND P0, PT, R0, 0x2c, PT ;  /* 0x0000002c0000780c */ /* 0x000fda0003f05270 */
[----:B------:R-:W-:Y:S05]  /*6670*/  @P0 BRA `(.L_x_6662) ;  /* 0x0000012000000947 */ /* 0x000fea0003800000 */
[----:B01----:R-:W0:Y:S01]  /*6680*/  F2F.F32.F64 R4, R12 ;  /* 0x0000000c00047310 */ /* 0x003e220000301000 */
        /* <DEDUP_REMOVED lines=17> */
.L_x_6662:
[----:B------:R-:W-:Y:S01]  /*67a0*/  MOV R2, 0x0 ;  /* 0x0000000000027802 */ /* 0x000fe20000000f00 */
[----:B0-----:R-:W-:Y:S02]  /*67b0*/  IMAD.MOV.U32 R4, RZ, RZ, c[0x4][0x148] ;  /* 0x01005200ff047624 */ /* 0x001fe400078e00ff */
[----:B------:R-:W-:Y:S02]  /*67c0*/  IMAD.MOV.U32 R5, RZ, RZ, c[0x4][0x14c] ;  /* 0x01005300ff057624 */ /* 0x000fe400078e00ff */
[----:B------:R-:W-:Y:S01]  /*67d0*/  IMAD.MOV.U32 R6, RZ, RZ, c[0x4][0x150] ;  /* 0x01005400ff067624 */ /* 0x000fe200078e00ff */
[----:B------:R-:W0:Y:S01]  /*67e0*/  LDC.64 R2, c[0x4][R2] ;  /* 0x0100000002027b82 */ /* 0x000e220000000a00 */
[----:B------:R-:W-:Y:S02]  /*67f0*/  IMAD.MOV.U32 R7, RZ, RZ, c[0x4][0x154] ;  /* 0x01005500ff077624 */ /* 0x000fe400078e00ff */
[----:B------:R-:W-:-:S02]  /*6800*/  IMAD.MOV.U32 R8, RZ, RZ, 0x65 ;  /* 0x00000065ff087424 */ /* 0x000fc400078e00ff */
[----:B------:R-:W-:Y:S02]  /*6810*/  IMAD.MOV.U32 R10, RZ, RZ, c[0x4][0x10] ;  /* 0x01000400ff0a7624 */ /* 0x000fe400078e00ff */
[----:B------:R-:W-:Y:S02]  /*6820*/  IMAD.MOV.U32 R11, RZ, RZ, c[0x4][0x14] ;  /* 0x01000500ff0b7624 */ /* 0x000fe400078e00ff */
[----:B-1----:R-:W-:Y:S02]  /*6830*/  IMAD.MOV.U32 R12, RZ, RZ, 0x1 ;  /* 0x00000001ff0c7424 */ /* 0x002fe400078e00ff */
        /* <DEDUP_REMOVED lines=10> */
.L_x_6690:
[----:B-1----:R-:W1:Y:S02]  /*68e0*/  F2I.U64.F64.TRUNC R12, R12 ;  /* 0x0000000c000c7311 */ /* 0x002e64000030d800 */
[----:B-1----:R1:W-:Y:S01]  /*68f0*/  STG.E.64 [R16.64], R12 ;  /* 0x0000000c10007986 */ /* 0x0023e2000c101b24 */
[----:B------:R-:W-:Y:S05]  /*6900*/  BRA `(.L_x_6663) ;  /* 0x0000002000007947 */ /* 0x000fea0003800000 */
.L_x_6689:
[----:B-1----:R-:W1:Y:S02]  /*6910*/  F2I.U32.F64.TRUNC R13, R12 ;  /* 0x0000000c000d7311 */ /* 0x002e64000030d000 */
[----:B-1----:R1:W-:Y:S02]  /*6920*/  STG.E [R16.64], R13 ;  /* 0x0000000d10007986 */ /* 0x0023e4000c101924 */
.L_x_6663:
        /* <DEDUP_REMOVED lines=231> */
.L_x_6691:
        /* <DEDUP_REMOVED lines=19> */
.L_x_6695:
[----:B------:R-:W2:Y:S02]  /*78d0*/  LDG.E.U8 R2, [R2.64] ;  /* 0x0000002402027981 */ /* 0x000ea4000c1e1100 */
[----:B--2---:R0:W1:Y:S01]  /*78e0*/  I2F.F64.U16 R20, R2 ;  /* 0x0000000200147312 */ /* 0x0040620000101800 */
[----:B------:R-:W-:Y:S05]  /*78f0*/  BRA `(.L_x_6697) ;  /* 0x00000df000007947 */ /* 0x000fea0003800000 */
.L_x_6694:
        /* <DEDUP_REMOVED lines=9> */
.L_x_6699:
[----:B------:R-:W2:Y:S02]  /*7990*/  LDG.E R2, [R2.64] ;  /* 0x0000002402027981 */ /* 0x000ea4000c1e1900 */
[----:B--2---:R0:W1:Y:S01]  /*79a0*/  I2F.F64 R20, R2 ;  /* 0x0000000200147312 */ /* 0x0040620000201c00 */
[----:B------:R-:W-:Y:S05]  /*79b0*/  BRA `(.L_x_6697) ;  /* 0x00000d3000007947 */ /* 0x000fea0003800000 */
.L_x_6698:
[----:B------:R-:W2:Y:S02]  /*79c0*/  LDG.E.U16 R2, [R2.64] ;  /* 0x0000002402027981 */ /* 0x000ea4000c1e1500 */
[----:B--2---:R0:W1:Y:S01]  /*79d0*/  I2F.F64.S16 R20, R2 ;  /* 0x0000000200147312 */ /* 0x0040620000101c00 */
[----:B------:R-:W-:Y:S05]  /*79e0*/  BRA `(.L_x_6697) ;  /* 0x00000d0000007947 */ /* 0x000fea0003800000 */
.L_x_6693:
        /* <DEDUP_REMOVED lines=10> */
.L_x_6701:
[----:B------:R-:W2:Y:S02]  /*7a90*/  LDG.E.U16 R0, [R2.64] ;  /* 0x0000002402007981 */ /* 0x000ea4000c1e1500 */
[----:B--2---:R-:W-:-:S05]  /*7aa0*/  HADD2.F32 R0, -RZ, R0.H0_H0 ;  /* 0x20000000ff007230 */ /* 0x004fca0000004100 */
[----:B------:R-:W-:-:S04]  /*7ab0*/  FMUL.FTZ R0, R0, 1 ;  /* 0x3f80000000007820 */ /* 0x000fc80000410000 */
[----:B------:R0:W1:Y:S01]  /*7ac0*/  F2F.F64.F32 R20, R0 ;  /* 0x0000000000147310 */ /* 0x0000620000201800 */
[----:B------:R-:W-:Y:S05]  /*7ad0*/  BRA `(.L_x_6697) ;  /* 0x00000c1000007947 */ /* 0x000fea0003800000 */
.L_x_6700:
        /* <DEDUP_REMOVED lines=10> */
.L_x_6703:
[----:B------:R-:W2:Y:S02]  /*7b80*/  LDG.E.U16 R2, [R2.64] ;  /* 0x0000002402027981 */ /* 0x000ea4000c1e1500 */
[----:B--2---:R-:W-:-:S05]  /*7b90*/  HADD2.F32 R0, -RZ, R2.H0_H0 ;  /* 0x20000002ff007230 */ /* 0x004fca0000004100 */
[----:B------:R-:W-:-:S04]  /*7ba0*/  FMUL.FTZ R0, R0, 1 ;  /* 0x3f80000000007820 */ /* 0x000fc80000410000 */
[----:B------:R0:W1:Y:S01]  /*7bb0*/  F2F.F64.F32 R20, R0 ;  /* 0x0000000000147310 */ /* 0x0000620000201800 */
[----:B------:R-:W-:Y:S05]  /*7bc0*/  BRA `(.L_x_6697) ;  /* 0x00000b2000007947 */ /* 0x000fea0003800000 */
.L_x_6702:
[----:B------:R0:W5:Y:S01]  /*7bd0*/  LDG.E.64 R20, [R2.64] ;  /* 0x0000002402147981 */ /* 0x000162000c1e1b00 */
[----:B------:R-:W-:Y:S05]  /*7be0*/  BRA `(.L_x_6697) ;  /* 0x00000b0000007947 */ /* 0x000fea0003800000 */
.L_x_6692:
        /* <DEDUP_REMOVED lines=13> */
.L_x_6706:
[----:B------:R0:W5:Y:S01]  /*7cc0*/  LDG.E.64 R20, [R2.64] ;  /* 0x0000002402147981 */ /* 0x000162000c1e1b00 */
[----:B------:R-:W-:Y:S05]  /*7cd0*/  BRA `(.L_x_6697) ;  /* 0x00000a1000007947 */ /* 0x000fea0003800000 */
.L_x_6705:
        /* <DEDUP_REMOVED lines=28> */
.L_x_6708:
        /* <DEDUP_REMOVED lines=15> */
.L_x_6707:
[----:B------:R-:W2:Y:S02]  /*7f90*/  LDG.E.U16 R0, [R2.64] ;  /* 0x0000002402007981 */ /* 0x000ea4000c1e1500 */
[----:B--2---:R-:W-:-:S05]  /*7fa0*/  PRMT R0, RZ, 0x5410, R0 ;  /* 0x00005410ff007816 */ /* 0x004fca0000000000 */
[----:B------:R-:W-:-:S04]  /*7fb0*/  FMUL.FTZ R0, R0, 1 ;  /* 0x3f80000000007820 */ /* 0x000fc80000410000 */
[----:B------:R0:W1:Y:S01]  /*7fc0*/  F2F.F64.F32 R20, R0 ;  /* 0x0000000000147310 */ /* 0x0000620000201800 */
[----:B------:R-:W-:Y:S05]  /*7fd0*/  BRA `(.L_x_6697) ;  /* 0x0000071000007947 */ /* 0x000fea0003800000 */
.L_x_6704:
        /* <DEDUP_REMOVED lines=11> */
.L_x_6711:
        /* <DEDUP_REMOVED lines=21> */
.L_x_6715:
[----:B------:R-:W-:Y:S05]  /*81e0*/  BSYNC B1 ;  /* 0x0000000000017941 */ /* 0x000fea0003800000 */
.L_x_6714:
[----:B------:R-:W-:Y:S01]  /*81f0*/  LEA R3, R0, 0x3b800000, 0x17 ;  /* 0x3b80000000037811 */ /* 0x000fe200078eb8ff */
[----:B------:R-:W-:-:S05]  /*8200*/  IMAD.SHL.U32 R0, R2, 0x100000, RZ ;  /* 0x0010000002007824 */ /* 0x000fca00078e00ff */
[----:B------:R-:W-:Y:S02]  /*8210*/  LOP3.LUT R0, R3, R0, R4, 0xfe, !PT ;  /* 0x0000000003007212 */ /* 0x000fe400078efe04 */
.L_x_6713:
[----:B------:R-:W-:Y:S05]  /*8220*/  BSYNC B0 ;  /* 0x0000000000007941 */ /* 0x000fea0003800000 */
.L_x_6712:
[----:B------:R-:W-:-:S04]  /*8230*/  FMUL.FTZ R0, R0, 1 ;  /* 0x3f80000000007820 */ /* 0x000fc80000410000 */
[----:B------:R0:W1:Y:S01]  /*8240*/  F2F.F64.F32 R20, R0 ;  /* 0x0000000000147310 */ /* 0x0000620000201800 */
[----:B------:R-:W-:Y:S05]  /*8250*/  BRA `(.L_x_6697) ;  /* 0x0000049000007947 */ /* 0x000fea0003800000 */
.L_x_6710:
        /* <DEDUP_REMOVED lines=21> */
.L_x_6719:
[----:B------:R-:W-:Y:S05]  /*83b0*/  BSYNC B1 ;  /* 0x0000000000017941 */ /* 0x000fea0003800000 */
.L_x_6718:
[----:B------:R-:W-:Y:S01]  /*83c0*/  LEA R3, R0, 0x37800000, 0x17 ;  /* 0x3780000000037811 */ /* 0x000fe200078eb8ff */
[----:B------:R-:W-:-:S05]  /*83d0*/  IMAD.SHL.U32 R0, R2, 0x200000, RZ ;  /* 0x0020000002007824 */ /* 0x000fca00078e00ff */
[----:B------:R-:W-:Y:S02]  /*83e0*/  LOP3.LUT R0, R3, R0, R4, 0xfe, !PT ;  /* 0x0000000003007212 */ /* 0x000fe400078efe04 */
.L_x_6717:
[----:B------:R-:W-:Y:S05]  /*83f0*/  BSYNC B0 ;  /* 0x0000000000007941 */ /* 0x000fea0003800000 */
.L_x_6716:
[----:B------:R-:W-:-:S04]  /*8400*/  FMUL.FTZ R0, R0, 1 ;  /* 0x3f80000000007820 */ /* 0x000fc80000410000 */
[----:B------:R0:W1:Y:S01]  /*8410*/  F2F.F64.F32 R20, R0 ;  /* 0x0000000000147310 */ /* 0x0000620000201800 */
[----:B------:R-:W-:Y:S05]  /*8420*/  BRA `(.L_x_6697) ;  /* 0x000002c000007947 */ /* 0x000fea0003800000 */
.L_x_6709:
        /* <DEDUP_REMOVED lines=14> */
.L_x_6723:
[----:B------:R-:W-:Y:S05]  /*8510*/  BSYNC B0 ;  /* 0x0000000000007941 */ /* 0x000fea0003800000 */
.L_x_6722:
[----:B------:R-:W-:-:S04]  /*8520*/  FMUL.FTZ R0, R0, 1 ;  /* 0x3f80000000007820 */ /* 0x000fc80000410000 */
[----:B------:R0:W1:Y:S01]  /*8530*/  F2F.F64.F32 R20, R0 ;  /* 0x0000000000147310 */ /* 0x0000620000201800 */
[----:B------:R-:W-:Y:S05]  /*8540*/  BRA `(.L_x_6697) ;  /* 0x000001a000007947 */ /* 0x000fea0003800000 */
.L_x_6696:
        /* <DEDUP_REMOVED lines=21> */
.L_x_6721:
[----:B------:R-:W2:Y:S02]  /*86a0*/  LDG.E.64 R20, [R2.64] ;  /* 0x0000002402147981 */ /* 0x000ea4000c1e1b00 */
[----:B--2---:R-:W0:Y:S01]  /*86b0*/  I2F.F64.U64 R20, R20 ;  /* 0x0000001400147312 */ /* 0x004e220000301800 */
[----:B------:R-:W-:Y:S05]  /*86c0*/  BRA `(.L_x_6697) ;  /* 0x0000002000007947 */ /* 0x000fea0003800000 */
.L_x_6720:
[----:B------:R-:W2:Y:S02]  /*86d0*/  LDG.E R2, [R2.64] ;  /* 0x0000002402027981 */ /* 0x000ea4000c1e1900 */
[----:B--2---:R0:W1:Y:S02]  /*86e0*/  I2F.F64.U32 R20, R2 ;  /* 0x0000000200147312 */ /* 0x0040640000201800 */
.L_x_6697:
        /* <DEDUP_REMOVED lines=65> */
.L_x_6725:
        /* <DEDUP_REMOVED lines=22> */
.L_x_6728:
[----:B------:R-:W-:Y:S05]  /*8c60*/  BSYNC B1 ;  /* 0x0000000000017941 */ /* 0x000fea0003800000 */
.L_x_6727:
        /* <DEDUP_REMOVED lines=15> */
.L_x_6726:
[----:B------:R-:W-:Y:S05]  /*8d60*/  BSYNC B0 ;  /* 0x0000000000007941 */ /* 0x000fea0003800000 */
.L_x_6724:
        /* <DEDUP_REMOVED lines=15> */
.L_x_6732:
[----:B-1----:R-:W1:Y:S02]  /*8e60*/  F2I.S64.F64.TRUNC R12, R12 ;  /* 0x0000000c000c7311 */ /* 0x002e64000030d900 */
[----:B-1----:R-:W-:-:S05]  /*8e70*/  IMAD.MOV.U32 R3, RZ, RZ, R12 ;  /* 0x000000ffff037224 */ /* 0x002fca00078e000c */
[----:B------:R1:W-:Y:S01]  /*8e80*/  STG.E.U8 [R16.64], R3 ;  /* 0x0000000310007986 */ /* 0x0003e2000c101124 */
[----:B------:R-:W-:Y:S05]  /*8e90*/  BRA `(.L_x_6734) ;  /* 0x00000ed000007947 */ /* 0x000fea0003800000 */
.L_x_6731:
        /* <DEDUP_REMOVED lines=9> */
.L_x_6736:
[----:B-1----:R-:W1:Y:S02]  /*8f30*/  F2I.F64.TRUNC R13, R12 ;  /* 0x0000000c000d7311 */ /* 0x002e64000030d100 */
[----:B-1----:R1:W-:Y:S01]  /*8f40*/  STG.E [R16.64], R13 ;  /* 0x0000000d10007986 */ /* 0x0023e2000c101924 */
[----:B------:R-:W-:Y:S05]  /*8f50*/  BRA `(.L_x_6734) ;  /* 0x00000e1000007947 */ /* 0x000fea0003800000 */
.L_x_6735:
[----:B-1----:R-:W1:Y:S02]  /*8f60*/  F2I.F64.TRUNC R13, R12 ;  /* 0x0000000c000d7311 */ /* 0x002e64000030d100 */
[----:B-1----:R1:W-:Y:S01]  /*8f70*/  STG.E.U16 [R16.64], R13 ;  /* 0x0000000d10007986 */ /* 0x0023e2000c101524 */
[----:B------:R-:W-:Y:S05]  /*8f80*/  BRA `(.L_x_6734) ;  /* 0x00000de000007947 */ /* 0x000fea0003800000 */
.L_x_6730:
        /* <DEDUP_REMOVED lines=11> */
.L_x_6738:
[----:B-1----:R-:W1:Y:S01]  /*9040*/  F2F.F32.F64 R0, R12 ;  /* 0x0000000c00007310 */ /* 0x002e620000301000 */
[----:B------:R-:W1:-:S14]  /*9050*/  DSETP.GEU.AND P0, PT, |R12|, c[0x2][0x88], PT ;  /* 0x008022000c00762a */ /* 0x000e5c0003f0e200 */
[----:B-1----:R-:W-:-:S05]  /*9060*/  @!P0 FMUL R0, R0, 1.175494350822287508e-38 ;  /* 0x0080000000008820 */ /* 0x002fca0000400000 */
[----:B------:R-:W-:-:S05]  /*9070*/  F2FP.PACK_AB R0, RZ, R0 ;  /* 0x00000000ff00723e */ /* 0x000fca00000000ff */
[----:B------:R1:W-:Y:S01]  /*9080*/  STG.E.U16 [R16.64], R0 ;  /* 0x0000000010007986 */ /* 0x0003e2000c101524 */
[----:B------:R-:W-:Y:S05]  /*9090*/  BRA `(.L_x_6734) ;  /* 0x00000cd000007947 */ /* 0x000fea0003800000 */
.L_x_6737:
        /* <DEDUP_REMOVED lines=12> */
.L_x_6740:
[----:B-1----:R-:W1:Y:S01]  /*9160*/  F2F.F32.F64 R0, R12 ;  /* 0x0000000c00007310 */ /* 0x002e620000301000 */
[----:B------:R-:W1:-:S14]  /*9170*/  DSETP.GEU.AND P0, PT, |R12|, c[0x2][0x88], PT ;  /* 0x008022000c00762a */ /* 0x000e5c0003f0e200 */
[----:B-1----:R-:W-:-:S05]  /*9180*/  @!P0 FMUL R0, R0, 1.175494350822287508e-38 ;  /* 0x0080000000008820 */ /* 0x002fca0000400000 */
[----:B------:R-:W-:-:S04]  /*9190*/  F2FP.PACK_AB R3, RZ, R0 ;  /* 0x00000000ff03723e */ /* 0x000fc800000000ff */
[----:B------:R-:W-:-:S05]  /*91a0*/  PRMT R3, R3, 0x5410, RZ ;  /* 0x0000541003037816 */ /* 0x000fca00000000ff */
[----:B------:R1:W-:Y:S01]  /*91b0*/  STG.E [R16.64], R3 ;  /* 0x0000000310007986 */ /* 0x0003e2000c101924 */
[----:B------:R-:W-:Y:S05]  /*91c0*/  BRA `(.L_x_6734) ;  /* 0x00000ba000007947 */ /* 0x000fea0003800000 */
.L_x_6739:
[----:B-1----:R1:W-:Y:S01]  /*91d0*/  STG.E.64 [R16.64], R12 ;  /* 0x0000000c10007986 */ /* 0x0023e2000c101b24 */
[----:B------:R-:W-:Y:S05]  /*91e0*/  BRA `(.L_x_6734) ;  /* 0x00000b8000007947 */ /* 0x000fea0003800000 */
.L_x_6729:
        /* <DEDUP_REMOVED lines=12> */
.L_x_6743:
[----:B------:R-:W-:-:S05]  /*92b0*/  CS2R R14, SRZ ;  /* 0x00000000000e7805 */ /* 0x000fca000001ff00 */
[----:B-1----:R1:W-:Y:S01]  /*92c0*/  STG.E.128 [R16.64], R12 ;  /* 0x0000000c10007986 */ /* 0x0023e2000c101d24 */
[----:B------:R-:W-:Y:S05]  /*92d0*/  BRA `(.L_x_6734) ;  /* 0x00000a9000007947 */ /* 0x000fea0003800000 */
.L_x_6742:
        /* <DEDUP_REMOVED lines=23> */
.L_x_6747:
[----:B------:R-:W-:Y:S05]  /*9450*/  BSYNC B0 ;  /* 0x0000000000007941 */ /* 0x000fea0003800000 */
.L_x_6746:
[----:B------:R-:W-:-:S05]  /*9460*/  LOP3.LUT R3, R0, R3, RZ, 0xfc, !PT ;  /* 0x0000000300037212 */ /* 0x000fca00078efcff */
[----:B------:R0:W-:Y:S01]  /*9470*/  STG.E.U8 [R16.64], R3 ;  /* 0x0000000310007986 */ /* 0x0001e2000c101124 */
[----:B------:R-:W-:Y:S05]  /*9480*/  BRA `(.L_x_6734) ;  /* 0x000008e000007947 */ /* 0x000fea0003800000 */
.L_x_6745:
        /* <DEDUP_REMOVED lines=15> */
.L_x_6749:
[----:B------:R-:W-:Y:S01]  /*9580*/  IMAD.MOV.U32 R0, RZ, RZ, 0x7f ;  /* 0x0000007fff007424 */ /* 0x000fe200078e00ff */
[----:B------:R-:W-:-:S04]  /*9590*/  ISETP.GT.U32.AND P0, PT, R2, 0x7f800000, PT ;  /* 0x7f8000000200780c */ /* 0x000fc80003f04070 */
[----:B------:R-:W-:-:S04]  /*95a0*/  SEL R0, R0, 0x7c, P0 ;  /* 0x0000007c00007807 */ /* 0x000fc80000000000 */
.L_x_6750:
[----:B------:R-:W-:Y:S05]  /*95b0*/  BSYNC B0 ;  /* 0x0000000000007941 */ /* 0x000fea0003800000 */
.L_x_6748:
[----:B------:R-:W-:-:S04]  /*95c0*/  LOP3.LUT R2, R3, 0x80000000, RZ, 0xc0, !PT ;  /* 0x8000000003027812 */ /* 0x000fc800078ec0ff */
[----:B------:R-:W-:-:S04]  /*95d0*/  SHF.R.U32.HI R3, RZ, 0x18, R2 ;  /* 0x00000018ff037819 */ /* 0x000fc80000011602 */
[----:B------:R-:W-:-:S05]  /*95e0*/  LOP3.LUT R3, R0, R3, RZ, 0xfc, !PT ;  /* 0x0000000300037212 */ /* 0x000fca00078efcff */
[----:B------:R1:W-:Y:S01]  /*95f0*/  STG.E.U8 [R16.64], R3 ;  /* 0x0000000310007986 */ /* 0x0003e2000c101124 */
[----:B------:R-:W-:Y:S05]  /*9600*/  BRA `(.L_x_6734) ;  /* 0x0000076000007947 */ /* 0x000fea0003800000 */
.L_x_6744:
[----:B-1----:R-:W1:Y:S01]  /*9610*/  F2F.F32.F64 R0, R12 ;  /* 0x0000000c00007310 */ /* 0x002e620000301000 */
[----:B------:R-:W1:-:S14]  /*9620*/  DSETP.GEU.AND P0, PT, |R12|, c[0x2][0x88], PT ;  /* 0x008022000c00762a */ /* 0x000e5c0003f0e200 */
[----:B-1----:R-:W-:-:S05]  /*9630*/  @!P0 FMUL R0, R0, 1.175494350822287508e-38 ;  /* 0x0080000000008820 */ /* 0x002fca0000400000 */
[----:B------:R-:W-:-:S05]  /*9640*/  F2FP.BF16.PACK_AB R0, RZ, R0 ;  /* 0x00000000ff00723e */ /* 0x000fca00000010ff */
[----:B------:R1:W-:Y:S01]  /*9650*/  STG.E.U16 [R16.64], R0 ;  /* 0x0000000010007986 */ /* 0x0003e2000c101524 */
[----:B------:R-:W-:Y:S05]  /*9660*/  BRA `(.L_x_6734) ;  /* 0x0000070000007947 */ /* 0x000fea0003800000 */
.L_x_6741:
        /* <DEDUP_REMOVED lines=11> */
.L_x_6753:
        /* <DEDUP_REMOVED lines=19> */
.L_x_6756:
[----:B------:R-:W-:-:S04]  /*9850*/  LOP3.LUT R2, R3, 0x80000000, RZ, 0xc0, !PT ;  /* 0x8000000003027812 */ /* 0x000fc800078ec0ff */
[----:B------:R-:W-:-:S04]  /*9860*/  SHF.R.U32.HI R3, RZ, 0x18, R2 ;  /* 0x00000018ff037819 */ /* 0x000fc80000011602 */
[----:B------:R-:W-:-:S04]  /*9870*/  LOP3.LUT R0, R0, R3, RZ, 0xfc, !PT ;  /* 0x0000000300007212 */ /* 0x000fc800078efcff */
[----:B------:R-:W-:Y:S02]  /*9880*/  PRMT R8, R0, 0x7610, R8 ;  /* 0x0000761000087816 */ /* 0x000fe40000000008 */
.L_x_6755:
[----:B------:R-:W-:Y:S05]  /*9890*/  BSYNC B0 ;  /* 0x0000000000007941 */ /* 0x000fea0003800000 */
.L_x_6754:
[----:B------:R0:W-:Y:S01]  /*98a0*/  STG.E.U8 [R16.64], R8 ;  /* 0x0000000810007986 */ /* 0x0001e2000c101124 */
[----:B------:R-:W-:Y:S05]  /*98b0*/  BRA `(.L_x_6734) ;  /* 0x000004b000007947 */ /* 0x000fea0003800000 */
.L_x_6752:
        /* <DEDUP_REMOVED lines=19> */
.L_x_6759:
[----:B------:R-:W-:-:S04]  /*99f0*/  LOP3.LUT R2, R3, 0x80000000, RZ, 0xc0, !PT ;  /* 0x8000000003027812 */ /* 0x000fc800078ec0ff */
[----:B------:R-:W-:-:S04]  /*9a00*/  SHF.R.U32.HI R3, RZ, 0x18, R2 ;  /* 0x00000018ff037819 */ /* 0x000fc80000011602 */
[----:B------:R-:W-:-:S04]  /*9a10*/  LOP3.LUT R0, R0, R3, RZ, 0xfc, !PT ;  /* 0x0000000300007212 */ /* 0x000fc800078efcff */
[----:B------:R-:W-:Y:S02]  /*9a20*/  PRMT R8, R0, 0x7610, R8 ;  /* 0x0000761000087816 */ /* 0x000fe40000000008 */
.L_x_6758:
[----:B------:R-:W-:Y:S05]  /*9a30*/  BSYNC B0 ;  /* 0x0000000000007941 */ /* 0x000fea0003800000 */
.L_x_6757:
[----:B------:R0:W-:Y:S01]  /*9a40*/  STG.E.U8 [R16.64], R8 ;  /* 0x0000000810007986 */ /* 0x0001e2000c101124 */
[----:B------:R-:W-:Y:S05]  /*9a50*/  BRA `(.L_x_6734) ;  /* 0x0000031000007947 */ /* 0x000fea0003800000 */
.L_x_6751:
        /* <DEDUP_REMOVED lines=24> */
.L_x_6733:
        /* <DEDUP_REMOVED lines=20> */
.L_x_6761:
[----:B-1----:R-:W1:Y:S02]  /*9d20*/  F2I.U64.F64.TRUNC R12, R12 ;  /* 0x0000000c000c7311 */ /* 0x002e64000030d800 */
[----:B-1----:R1:W-:Y:S01]  /*9d30*/  STG.E.64 [R16.64], R12 ;  /* 0x0000000c10007986 */ /* 0x0023e2000c101b24 */
[----:B------:R-:W-:Y:S05]  /*9d40*/  BRA `(.L_x_6734) ;  /* 0x0000002000007947 */ /* 0x000fea0003800000 */
.L_x_6760:
[----:B-1----:R-:W1:Y:S02]  /*9d50*/  F2I.U32.F64.TRUNC R13, R12 ;  /* 0x0000000c000d7311 */ /* 0x002e64000030d000 */
[----:B-1----:R1:W-:Y:S02]  /*9d60*/  STG.E [R16.64], R13 ;  /* 0x0000000d10007986 */ /* 0x0023e4000c101924 */
.L_x_6734:
[----:B------:R-:W-:Y:S02]  /*9d70*/  IADD3 R19, R19, 0x80, RZ ;  /* 0x0000008013137810 */ /* 0x000fe40007ffe0ff */
.L_x_6619:
[----:B------:R-:W-:Y:S05]  /*9d80*/  BSYNC B6 ;  /* 0x0000000000067941 */ /* 0x000fea0003800000 */
.L_x_6618:
        /* <DEDUP_REMOVED lines=230> */
.L_x_6762:
        /* <DEDUP_REMOVED lines=19> */
.L_x_6766:
[----:B------:R-:W2:Y:S02]  /*ad20*/  LDG.E.U8 R2, [R2.64] ;  /* 0x0000002402027981 */ /* 0x000ea4000c1e1100 */
[----:B--2---:R0:W1:Y:S01]  /*ad30*/  I2F.F64.U16 R20, R2 ;  /* 0x0000000200147312 */ /* 0x0040620000101800 */
[----:B------:R-:W-:Y:S05]  /*ad40*/  BRA `(.L_x_6768) ;  /* 0x00000df000007947 */ /* 0x000fea0003800000 */
.L_x_6765:
        /* <DEDUP_REMOVED lines=9> */
.L_x_6770:
[----:B------:R-:W2:Y:S02]  /*ade0*/  LDG.E R2, [R2.64] ;  /* 0x0000002402027981 */ /* 0x000ea4000c1e1900 */
[----:B--2---:R0:W1:Y:S01]  /*adf0*/  I2F.F64 R20, R2 ;  /* 0x0000000200147312 */ /* 0x0040620000201c00 */
[----:B------:R-:W-:Y:S05]  /*ae00*/  BRA `(.L_x_6768) ;  /* 0x00000d3000007947 */ /* 0x000fea0003800000 */
.L_x_6769:
[----:B------:R-:W2:Y:S02]  /*ae10*/  LDG.E.U16 R2, [R2.64] ;  /* 0x0000002402027981 */ /* 0x000ea4000c1e1500 */
[----:B--2---:R0:W1:Y:S01]  /*ae20*/  I2F.F64.S16 R20, R2 ;  /* 0x0000000200147312 */ /* 0x0040620000101c00 */
[----:B------:R-:W-:Y:S05]  /*ae30*/  BRA `(.L_x_6768) ;  /* 0x00000d0000007947 */ /* 0x000fea0003800000 */
.L_x_6764:
        /* <DEDUP_REMOVED lines=10> */
.L_x_6772:
[----:B------:R-:W2:Y:S02]  /*aee0*/  LDG.E.U16 R0, [R2.64] ;  /* 0x0000002402007981 */ /* 0x000ea4000c1e1500 */
[----:B--2---:R-:W-:-:S05]  /*aef0*/  HADD2.F32 R0, -RZ, R0.H0_H0 ;  /* 0x20000000ff007230 */ /* 0x004fca0000004100 */
[----:B------:R-:W-:-:S04]  /*af00*/  FMUL.FTZ R0, R0, 1 ;  /* 0x3f80000000007820 */ /* 0x000fc80000410000 */
[----:B------:R0:W1:Y:S01]  /*af10*/  F2F.F64.F32 R20, R0 ;  /* 0x0000000000147310 */ /* 0x0000620000201800 */
[----:B------:R-:W-:Y:S05]  /*af20*/  BRA `(.L_x_6768) ;  /* 0x00000c1000007947 */ /* 0x000fea0003800000 */
.L_x_6771:
        /* <DEDUP_REMOVED lines=10> */
.L_x_6774:
[----:B------:R-:W2:Y:S02]  /*afd0*/  LDG.E.U16 R2, [R2.64] ;  /* 0x0000002402027981 */ /* 0x000ea4000c1e1500 */
[----:B--2---:R-:W-:-:S05]  /*afe0*/  HADD2.F32 R0, -RZ, R2.H0_H0 ;  /* 0x20000002ff007230 */ /* 0x004fca0000004100 */
[----:B------:R-:W-:-:S04]  /*aff0*/  FMUL.FTZ R0, R0, 1 ;  /* 0x3f80000000007820 */ /* 0x000fc80000410000 */
[----:B------:R0:W1:Y:S01]  /*b000*/  F2F.F64.F32 R20, R0 ;  /* 0x0000000000147310 */ /* 0x0000620000201800 */
[----:B------:R-:W-:Y:S05]  /*b010*/  BRA `(.L_x_6768) ;  /* 0x00000b2000007947 */ /* 0x000fea0003800000 */
.L_x_6773:
[----:B------:R0:W5:Y:S01]  /*b020*/  LDG.E.64 R20, [R2.64] ;  /* 0x0000002402147981 */ /* 0x000162000c1e1b00 */
[----:B------:R-:W-:Y:S05]  /*b030*/  BRA `(.L_x_6768) ;  /* 0x00000b0000007947 */ /* 0x000fea0003800000 */
.L_x_6763:
        /* <DEDUP_REMOVED lines=13> */
.L_x_6777:
[----:B------:R0:W5:Y:S01]  /*b110*/  LDG.E.64 R20, [R2.64] ;  /* 0x0000002402147981 */ /* 0x000162000c1e1b00 */
[----:B------:R-:W-:Y:S05]  /*b120*/  BRA `(.L_x_6768) ;  /* 0x00000a1000007947 */ /* 0x000fea0003800000 */
.L_x_6776:
        /* <DEDUP_REMOVED lines=28> */
.L_x_6779:
        /* <DEDUP_REMOVED lines=15> */
.L_x_6778:
[----:B------:R-:W2:Y:S02]  /*b3e0*/  LDG.E.U16 R0, [R2.64] ;  /* 0x0000002402007981 */ /* 0x000ea4000c1e1500 */
[----:B--2---:R-:W-:-:S05]  /*b3f0*/  PRMT R0, RZ, 0x5410, R0 ;  /* 0x00005410ff007816 */ /* 0x004fca0000000000 */
[----:B------:R-:W-:-:S04]  /*b400*/  FMUL.FTZ R0, R0, 1 ;  /* 0x3f80000000007820 */ /* 0x000fc80000410000 */
[----:B------:R0:W1:Y:S01]  /*b410*/  F2F.F64.F32 R20, R0 ;  /* 0x0000000000147310 */ /* 0x0000620000201800 */
[----:B------:R-:W-:Y:S05]  /*b420*/  BRA `(.L_x_6768) ;  /* 0x0000071000007947 */ /* 0x000fea0003800000 */
.L_x_6775:
        /* <DEDUP_REMOVED lines=11> */
.L_x_6782:
        /* <DEDUP_REMOVED lines=21> */
.L_x_6786:
[----:B------:R-:W-:Y:S05]  /*b630*/  BSYNC B1 ;  /* 0x0000000000017941 */ /* 0x000fea0003800000 */
.L_x_6785:
[----:B------:R-:W-:Y:S01]  /*b640*/  LEA R3, R0, 0x3b800000, 0x17 ;  /* 0x3b80000000037811 */ /* 0x000fe200078eb8ff */
[----:B------:R-:W-:-:S05]  /*b650*/  IMAD.SHL.U32 R0, R2, 0x100000, RZ ;  /* 0x0010000002007824 */ /* 0x000fca00078e00ff */
[----:B------:R-:W-:Y:S02]  /*b660*/  LOP3.LUT R0, R3, R0, R4, 0xfe, !PT ;  /* 0x0000000003007212 */ /* 0x000fe400078efe04 */
.L_x_6784:
[----:B------:R-:W-:Y:S05]  /*b670*/  BSYNC B0 ;  /* 0x0000000000007941 */ /* 0x000fea0003800000 */
.L_x_6783:
[----:B------:R-:W-:-:S04]  /*b680*/  FMUL.FTZ R0, R0, 1 ;  /* 0x3f80000000007820 */ /* 0x000fc80000410000 */
[----:B------:R0:W1:Y:S01]  /*b690*/  F2F.F64.F32 R20, R0 ;  /* 0x0000000000147310 */ /* 0x0000620000201800 */
[----:B------:R-:W-:Y:S05]  /*b6a0*/  BRA `(.L_x_6768) ;  /* 0x0000049000007947 */ /* 0x000fea0003800000 */
.L_x_6781:
        /* <DEDUP_REMOVED lines=21> */
.L_x_6790:
[----:B------:R-:W-:Y:S05]  /*b800*/  BSYNC B1 ;  /* 0x0000000000017941 */ /* 0x000fea0003800000 */
.L_x_6789:
[----:B------:R-:W-:Y:S01]  /*b810*/  LEA R3, R0, 0x37800000, 0x17 ;  /* 0x3780000000037811 */ /* 0x000fe200078eb8ff */
[----:B------:R-:W-:-:S05]  /*b820*/  IMAD.SHL.U32 R0, R2, 0x200000, RZ ;  /* 0x0020000002007824 */ /* 0x000fca00078e00ff */
[----:B------:R-:W-:Y:S02]  /*b830*/  LOP3.LUT R0, R3, R0, R4, 0xfe, !PT ;  /* 0x0000000003007212 */ /* 0x000fe400078efe04 */
.L_x_6788:
[----:B------:R-:W-:Y:S05]  /*b840*/  BSYNC B0 ;  /* 0x0000000000007941 */ /* 0x000fea0003800000 */
.L_x_6787:
[----:B------:R-:W-:-:S04]  /*b850*/  FMUL.FTZ R0, R0, 1 ;  /* 0x3f80000000007820 */ /* 0x000fc80000410000 */
[----:B------:R0:W1:Y:S01]  /*b860*/  F2F.F64.F32 R20, R0 ;  /* 0x0000000000147310 */ /* 0x0000620000201800 */
[----:B------:R-:W-:Y:S05]  /*b870*/  BRA `(.L_x_6768) ;  /* 0x000002c000007947 */ /* 0x000fea0003800000 */
.L_x_6780:
        /* <DEDUP_REMOVED lines=14> */
.L_x_6794:
[----:B------:R-:W-:Y:S05]  /*b960*/  BSYNC B0 ;  /* 0x0000000000007941 */ /* 0x000fea0003800000 */
.L_x_6793:
[----:B------:R-:W-:-:S04]  /*b970*/  FMUL.FTZ R0, R0, 1 ;  /* 0x3f80000000007820 */ /* 0x000fc80000410000 */
[----:B------:R0:W1:Y:S01]  /*b980*/  F2F.F64.F32 R20, R0 ;  /* 0x0000000000147310 */ /* 0x0000620000201800 */
[----:B------:R-:W-:Y:S05]  /*b990*/  BRA `(.L_x_6768) ;  /* 0x000001a000007947 */ /* 0x000fea0003800000 */
.L_x_6767:
        /* <DEDUP_REMOVED lines=21> */
.L_x_6792:
[----:B------:R-:W2:Y:S02]  /*baf0*/  LDG.E.64 R20, [R2.64] ;  /* 0x0000002402147981 */ /* 0x000ea4000c1e1b00 */
[----:B--2---:R-:W0:Y:S01]  /*bb00*/  I2F.F64.U64 R20, R20 ;  /* 0x0000001400147312 */ /* 0x004e220000301800 */
[----:B------:R-:W-:Y:S05]  /*bb10*/  BRA `(.L_x_6768) ;  /* 0x0000002000007947 */ /* 0x000fea0003800000 */
.L_x_6791:
[----:B------:R-:W2:Y:S02]  /*bb20*/  LDG.E R2, [R2.64] ;  /* 0x0000002402027981 */ /* 0x000ea4000c1e1900 */
[----:B--2---:R0:W1:Y:S02]  /*bb30*/  I2F.F64.U32 R20, R2 ;  /* 0x0000000200147312 */ /* 0x0040640000201800 */
.L_x_6768:
        /* <DEDUP_REMOVED lines=65> */
.L_x_6796:
        /* <DEDUP_REMOVED lines=21> */
[----:B------:R-:W-:Y:S05]  /*c0a0*/  CALL.REL.NOINC `($__internal_12_$__cuda_sm20_div_rn_f64_full) ;  /* 0x0000114000007944 */ /* 0x000fea0003c00000 */
[----:B------:R-:W-:Y:S02]  /*c0b0*/  IMAD.MOV.U32 R2, RZ, RZ, R24 ;  /* 0x000000ffff027224 */ /* 0x000fe400078e0018 */
[----:B------:R-:W-:Y:S02]  /*c0c0*/  IMAD.MOV.U32 R3, RZ, RZ, R25 ;  /* 0x000000ffff037224 */ /* 0x000fe400078e0019 */
.L_x_6799:
[----:B------:R-:W-:Y:S05]  /*c0d0*/  BSYNC B1 ;  /* 0x0000000000017941 */ /* 0x000fea0003800000 */
.L_x_6798:
        /* <DEDUP_REMOVED lines=15> */
.L_x_6797:
[----:B------:R-:W-:Y:S05]  /*c1d0*/  BSYNC B0 ;  /* 0x0000000000007941 */ /* 0x000fea0003800000 */
.L_x_6795:
        /* <DEDUP_REMOVED lines=13> */
[----:B-1----:R-:W-:Y:S01]  /*c2b0*/  STG.E.U8 [R16.64], R13 ;  /* 0x0000000d10007986 */ /* 0x002fe2000c101124 */
[----:B------:R-:W-:Y:S05]  /*c2c0*/  EXIT ;  /* 0x000000000000794d */ /* 0x000fea0003800000 */
.L_x_6803:
[----:B-1----:R-:W1:Y:S02]  /*c2d0*/  F2I.S64.F64.TRUNC R12, R12 ;  /* 0x0000000c000c7311 */ /* 0x002e64000030d900 */
[----:B-1----:R-:W-:-:S05]  /*c2e0*/  IMAD.MOV.U32 R3, RZ, RZ, R12 ;  /* 0x000000ffff037224 */ /* 0x002fca00078e000c */
[----:B------:R-:W-:Y:S01]  /*c2f0*/  STG.E.U8 [R16.64], R3 ;  /* 0x0000000310007986 */ /* 0x000fe2000c101124 */
[----:B------:R-:W-:Y:S05]  /*c300*/  EXIT ;  /* 0x000000000000794d */ /* 0x000fea0003800000 */
.L_x_6802:
[----:B------:R-:W-:-:S13]  /*c310*/  ISETP.NE.AND P0, PT, R0, 0x2, PT ;  /* 0x000000020000780c */ /* 0x000fda0003f05270 */
[----:B------:R-:W-:Y:S05]  /*c320*/  @!P0 BRA `(.L_x_6805) ;  /* 0x000000a000008947 */ /* 0x000fea0003800000 */
[----:B------:R-:W-:-:S13]  /*c330*/  ISETP.NE.AND P0, PT, R0, 0x3, PT ;  /* 0x000000030000780c */ /* 0x000fda0003f05270 */
[----:B------:R-:W-:Y:S05]  /*c340*/  @!P0 BRA `(.L_x_6806) ;  /* 0x0000005000008947 */ /* 0x000fea0003800000 */
[----:B------:R-:W-:-:S13]  /*c350*/  ISETP.NE.AND P0, PT, R0, 0x4, PT ;  /* 0x000000040000780c */ /* 0x000fda0003f05270 */
[----:B------:R-:W-:Y:S05]  /*c360*/  @P0 BRA `(.L_x_6804) ;  /* 0x00000ce000000947 */ /* 0x000fea0003800000 */
[----:B-1----:R-:W1:Y:S02]  /*c370*/  F2I.S64.F64.TRUNC R12, R12 ;  /* 0x0000000c000c7311 */ /* 0x002e64000030d900 */
[----:B-1----:R-:W-:Y:S01]  /*c380*/  STG.E.64 [R16.64], R12 ;  /* 0x0000000c10007986 */ /* 0x002fe2000c101b24 */
[----:B------:R-:W-:Y:S05]  /*c390*/  EXIT ;  /* 0x000000000000794d */ /* 0x000fea0003800000 */
.L_x_6806:
[----:B-1----:R-:W1:Y:S02]  /*c3a0*/  F2I.F64.TRUNC R13, R12 ;  /* 0x0000000c000d7311 */ /* 0x002e64000030d100 */
[----:B-1----:R-:W-:Y:S01]  /*c3b0*/  STG.E [R16.64], R13 ;  /* 0x0000000d10007986 */ /* 0x002fe2000c101924 */
[----:B------:R-:W-:Y:S05]  /*c3c0*/  EXIT ;  /* 0x000000000000794d */ /* 0x000fea0003800000 */
.L_x_6805:
[----:B-1----:R-:W1:Y:S02]  /*c3d0*/  F2I.F64.TRUNC R13, R12 ;  /* 0x0000000c000d7311 */ /* 0x002e64000030d100 */
[----:B-1----:R-:W-:Y:S01]  /*c3e0*/  STG.E.U16 [R16.64], R13 ;  /* 0x0000000d10007986 */ /* 0x002fe2000c101524 */
[----:B------:R-:W-:Y:S05]  /*c3f0*/  EXIT ;  /* 0x000000000000794d */ /* 0x000fea0003800000 */
.L_x_6801:
        /* <DEDUP_REMOVED lines=9> */
[----:B------:R-:W-:Y:S01]  /*c490*/  STG.E [R16.64], R3 ;  /* 0x0000000310007986 */ /* 0x000fe2000c101924 */
[----:B------:R-:W-:Y:S05]  /*c4a0*/  EXIT ;  /* 0x000000000000794d */ /* 0x000fea0003800000 */
.L_x_6808:
[----:B-1----:R-:W1:Y:S01]  /*c4b0*/  F2F.F32.F64 R0, R12 ;  /* 0x0000000c00007310 */ /* 0x002e620000301000 */
[----:B------:R-:W1:-:S14]  /*c4c0*/  DSETP.GEU.AND P0, PT, |R12|, c[0x2][0x88], PT ;  /* 0x008022000c00762a */ /* 0x000e5c0003f0e200 */
[----:B-1----:R-:W-:-:S05]  /*c4d0*/  @!P0 FMUL R0, R0, 1.175494350822287508e-38 ;  /* 0x0080000000008820 */ /* 0x002fca0000400000 */
[----:B------:R-:W-:-:S05]  /*c4e0*/  F2FP.PACK_AB R0, RZ, R0 ;  /* 0x00000000ff00723e */ /* 0x000fca00000000ff */
[----:B------:R-:W-:Y:S01]  /*c4f0*/  STG.E.U16 [R16.64], R0 ;  /* 0x0000000010007986 */ /* 0x000fe2000c101524 */
[----:B------:R-:W-:Y:S05]  /*c500*/  EXIT ;  /* 0x000000000000794d */ /* 0x000fea0003800000 */
.L_x_6807:
        /* <DEDUP_REMOVED lines=10> */
[----:B------:R-:W-:Y:S01]  /*c5b0*/  STG.E.64 [R16.64], R2 ;  /* 0x0000000210007986 */ /* 0x000fe2000c101b24 */
[----:B------:R-:W-:Y:S05]  /*c5c0*/  EXIT ;  /* 0x000000000000794d */ /* 0x000fea0003800000 */
.L_x_6810:
[----:B-1----:R-:W1:Y:S01]  /*c5d0*/  F2F.F32.F64 R0, R12 ;  /* 0x0000000c00007310 */ /* 0x002e620000301000 */
[----:B------:R-:W1:-:S14]  /*c5e0*/  DSETP.GEU.AND P0, PT, |R12|, c[0x2][0x88], PT ;  /* 0x008022000c00762a */ /* 0x000e5c0003f0e200 */
[----:B-1----:R-:W-:-:S05]  /*c5f0*/  @!P0 FMUL R0, R0, 1.175494350822287508e-38 ;  /* 0x0080000000008820 */ /* 0x002fca0000400000 */
[----:B------:R-:W-:-:S04]  /*c600*/  F2FP.PACK_AB R3, RZ, R0 ;  /* 0x00000000ff03723e */ /* 0x000fc800000000ff */
[----:B------:R-:W-:-:S05]  /*c610*/  PRMT R3, R3, 0x5410, RZ ;  /* 0x0000541003037816 */ /* 0x000fca00000000ff */
[----:B------:R-:W-:Y:S01]  /*c620*/  STG.E [R16.64], R3 ;  /* 0x0000000310007986 */ /* 0x000fe2000c101924 */
[----:B------:R-:W-:Y:S05]  /*c630*/  EXIT ;  /* 0x000000000000794d */ /* 0x000fea0003800000 */
.L_x_6809:
[----:B-1----:R-:W-:Y:S01]  /*c640*/  STG.E.64 [R16.64], R12 ;  /* 0x0000000c10007986 */ /* 0x002fe2000c101b24 */
[----:B------:R-:W-:Y:S05]  /*c650*/  EXIT ;  /* 0x000000000000794d */ /* 0x000fea0003800000 */
.L_x_6800:
        /* <DEDUP_REMOVED lines=10> */
[----:B------:R-:W-:Y:S01]  /*c700*/  STG.E.U8 [R16.64], R3 ;  /* 0x0000000310007986 */ /* 0x000fe2000c101124 */
[----:B------:R-:W-:Y:S05]  /*c710*/  EXIT ;  /* 0x000000000000794d */ /* 0x000fea0003800000 */
.L_x_6813:
[----:B------:R-:W-:-:S05]  /*c720*/  CS2R R14, SRZ ;  /* 0x00000000000e7805 */ /* 0x000fca000001ff00 */
[----:B-1----:R-:W-:Y:S01]  /*c730*/  STG.E.128 [R16.64], R12 ;  /* 0x0000000c10007986 */ /* 0x002fe2000c101d24 */
[----:B------:R-:W-:Y:S05]  /*c740*/  EXIT ;  /* 0x000000000000794d */ /* 0x000fea0003800000 */
.L_x_6812:
        /* <DEDUP_REMOVED lines=23> */
.L_x_6817:
[----:B------:R-:W-:Y:S05]  /*c8c0*/  BSYNC B0 ;  /* 0x0000000000007941 */ /* 0x000fea0003800000 */
.L_x_6816:
[----:B------:R-:W-:-:S05]  /*c8d0*/  LOP3.LUT R3, R0, R3, RZ, 0xfc, !PT ;  /* 0x0000000300037212 */ /* 0x000fca00078efcff */
[----:B------:R-:W-:Y:S01]  /*c8e0*/  STG.E.U8 [R16.64], R3 ;  /* 0x0000000310007986 */ /* 0x000fe2000c101124 */
[----:B------:R-:W-:Y:S05]  /*c8f0*/  EXIT ;  /* 0x000000000000794d */ /* 0x000fea0003800000 */
.L_x_6815:
        /* <DEDUP_REMOVED lines=15> */
.L_x_6819:
[----:B------:R-:W-:Y:S01]  /*c9f0*/  IMAD.MOV.U32 R0, RZ, RZ, 0x7f ;  /* 0x0000007fff007424 */ /* 0x000fe200078e00ff */
[----:B------:R-:W-:-:S04]  /*ca00*/  ISETP.GT.U32.AND P0, PT, R2, 0x7f800000, PT ;  /* 0x7f8000000200780c */ /* 0x000fc80003f04070 */
[----:B------:R-:W-:-:S04]  /*ca10*/  SEL R0, R0, 0x7c, P0 ;  /* 0x0000007c00007807 */ /* 0x000fc80000000000 */
.L_x_6820:
[----:B------:R-:W-:Y:S05]  /*ca20*/  BSYNC B0 ;  /* 0x0000000000007941 */ /* 0x000fea0003800000 */
.L_x_6818:
[----:B------:R-:W-:-:S04]  /*ca30*/  LOP3.LUT R2, R3, 0x80000000, RZ, 0xc0, !PT ;  /* 0x8000000003027812 */ /* 0x000fc800078ec0ff */
[----:B------:R-:W-:-:S04]  /*ca40*/  SHF.R.U32.HI R3, RZ, 0x18, R2 ;  /* 0x00000018ff037819 */ /* 0x000fc80000011602 */
[----:B------:R-:W-:-:S05]  /*ca50*/  LOP3.LUT R3, R0, R3, RZ, 0xfc, !PT ;  /* 0x0000000300037212 */ /* 0x000fca00078efcff */
[----:B------:R-:W-:Y:S01]  /*ca60*/  STG.E.U8 [R16.64], R3 ;  /* 0x0000000310007986 */ /* 0x000fe2000c101124 */
[----:B------:R-:W-:Y:S05]  /*ca70*/  EXIT ;  /* 0x000000000000794d */ /* 0x000fea0003800000 */
.L_x_6814:
[----:B-1----:R-:W1:Y:S01]  /*ca80*/  F2F.F32.F64 R0, R12 ;  /* 0x0000000c00007310 */ /* 0x002e620000301000 */
[----:B------:R-:W1:-:S14]  /*ca90*/  DSETP.GEU.AND P0, PT, |R12|, c[0x2][0x88], PT ;  /* 0x008022000c00762a */ /* 0x000e5c0003f0e200 */
[----:B-1----:R-:W-:-:S05]  /*caa0*/  @!P0 FMUL R0, R0, 1.175494350822287508e-38 ;  /* 0x0080000000008820 */ /* 0x002fca0000400000 */
[----:B------:R-:W-:-:S05]  /*cab0*/  F2FP.BF16.PACK_AB R0, RZ, R0 ;  /* 0x00000000ff00723e */ /* 0x000fca00000010ff */
[----:B------:R-:W-:Y:S01]  /*cac0*/  STG.E.U16 [R16.64], R0 ;  /* 0x0000000010007986 */ /* 0x000fe2000c101524 */
[----:B------:R-:W-:Y:S05]  /*cad0*/  EXIT ;  /* 0x000000000000794d */ /* 0x000fea0003800000 */
.L_x_6811:
        /* <DEDUP_REMOVED lines=9> */
[----:B-1----:R-:W-:Y:S01]  /*cb70*/  STG.E.U16 [R16.64], R13 ;  /* 0x0000000d10007986 */ /* 0x002fe2000c101524 */
[----:B------:R-:W-:Y:S05]  /*cb80*/  EXIT ;  /* 0x000000000000794d */ /* 0x000fea0003800000 */
.L_x_6823:
        /* <DEDUP_REMOVED lines=19> */
.L_x_6826:
[----:B------:R-:W-:-:S04]  /*ccc0*/  LOP3.LUT R2, R3, 0x80000000, RZ, 0xc0, !PT ;  /* 0x8000000003027812 */ /* 0x000fc800078ec0ff */
[----:B------:R-:W-:-:S04]  /*ccd0*/  SHF.R.U32.HI R3, RZ, 0x18, R2 ;  /* 0x00000018ff037819 */ /* 0x000fc80000011602 */
[----:B------:R-:W-:-:S04]  /*cce0*/  LOP3.LUT R0, R0, R3, RZ, 0xfc, !PT ;  /* 0x0000000300007212 */ /* 0x000fc800078efcff */
[----:B------:R-:W-:Y:S02]  /*ccf0*/  PRMT R8, R0, 0x7610, R8 ;  /* 0x0000761000087816 */ /* 0x000fe40000000008 */
.L_x_6825:
[----:B------:R-:W-:Y:S05]  /*cd00*/  BSYNC B0 ;  /* 0x0000000000007941 */ /* 0x000fea0003800000 */
.L_x_6824:
[----:B------:R-:W-:Y:S01]  /*cd10*/  STG.E.U8 [R16.64], R8 ;  /* 0x0000000810007986 */ /* 0x000fe2000c101124 */
[----:B------:R-:W-:Y:S05]  /*cd20*/  EXIT ;  /* 0x000000000000794d */ /* 0x000fea0003800000 */
.L_x_6822:
        /* <DEDUP_REMOVED lines=19> */
.L_x_6829:
[----:B------:R-:W-:-:S04]  /*ce60*/  LOP3.LUT R2, R3, 0x80000000, RZ, 0xc0, !PT ;  /* 0x8000000003027812 */ /* 0x000fc800078ec0ff */
[----:B------:R-:W-:-:S04]  /*ce70*/  SHF.R.U32.HI R3, RZ, 0x18, R2 ;  /* 0x00000018ff037819 */ /* 0x000fc80000011602 */
[----:B------:R-:W-:-:S04]  /*ce80*/  LOP3.LUT R0, R0, R3, RZ, 0xfc, !PT ;  /* 0x0000000300007212 */ /* 0x000fc800078efcff */
[----:B------:R-:W-:Y:S02]  /*ce90*/  PRMT R8, R0, 0x7610, R8 ;  /* 0x0000761000087816 */ /* 0x000fe40000000008 */
.L_x_6828:
[----:B------:R-:W-:Y:S05]  /*cea0*/  BSYNC B0 ;  /* 0x0000000000007941 */ /* 0x000fea0003800000 */
.L_x_6827:
[----:B------:R-:W-:Y:S01]  /*ceb0*/  STG.E.U8 [R16.64], R8 ;  /* 0x0000000810007986 */ /* 0x000fe2000c101124 */
[----:B------:R-:W-:Y:S05]  /*cec0*/  EXIT ;  /* 0x000000000000794d */ /* 0x000fea0003800000 */
.L_x_6821:
        /* <DEDUP_REMOVED lines=24> */
.L_x_6804:
        /* <DEDUP_REMOVED lines=20> */
.L_x_6831:
[----:B-1----:R-:W1:Y:S02]  /*d190*/  F2I.U64.F64.TRUNC R12, R12 ;  /* 0x0000000c000c7311 */ /* 0x002e64000030d800 */
[----:B-1----:R-:W-:Y:S01]  /*d1a0*/  STG.E.64 [R16.64], R12 ;  /* 0x0000000c10007986 */ /* 0x002fe2000c101b24 */
[----:B------:R-:W-:Y:S05]  /*d1b0*/  EXIT ;  /* 0x000000000000794d */ /* 0x000fea0003800000 */
.L_x_6830:
[----:B-1----:R-:W1:Y:S02]  /*d1c0*/  F2I.U32.F64.TRUNC R13, R12 ;  /* 0x0000000c000d7311 */ /* 0x002e64000030d000 */
[----:B-1----:R-:W-:Y:S01]  /*d1d0*/  STG.E [R16.64], R13 ;  /* 0x0000000d10007986 */ /* 0x002fe2000c101924 */
[----:B------:R-:W-:Y:S05]  /*d1e0*/  EXIT ;  /* 0x000000000000794d */ /* 0x000fea0003800000 */
        .weak           $__internal_12_$__cuda_sm20_div_rn_f64_full
        .type           $__internal_12_$__cuda_sm20_div_rn_f64_full,@function
        .size           $__internal_12_$__cuda_sm20_div_rn_f64_full,(.L_x_12084 - $__internal_12_$__cuda_sm20_div_rn_f64_full)
$__internal_12_$__cuda_sm20_div_rn_f64_full:
[C---:B------:R-:W-:Y:S01]  /*d1f0*/  FSETP.GEU.AND P0, PT, |R7|.reuse, 1.469367938527859385e-39, PT ;  /* 0x001000000700780b */ /* 0x040fe20003f0e200 */
[----:B------:R-:W-:Y:S01]  /*d200*/  IMAD.MOV.U32 R14, RZ, RZ, 0x1ca00000 ;  /* 0x1ca00000ff0e7424 */ /* 0x000fe200078e00ff */
[----:B------:R-:W-:Y:S01]  /*d210*/  LOP3.LUT R8, R7, 0x800fffff, RZ, 0xc0, !PT ;  /* 0x800fffff07087812 */ /* 0x000fe200078ec0ff */
[----:B------:R-:W-:Y:S01]  /*d220*/  IMAD.MOV.U32 R24, RZ, RZ, 0x1 ;  /* 0x00000001ff187424 */ /* 0x000fe200078e00ff */
[C---:B------:R-:W-:Y:S01]  /*d230*/  FSETP.GEU.AND P2, PT, |R5|.reuse, 1.469367938527859385e-39, PT ;  /* 0x001000000500780b */ /* 0x040fe20003f4e200 */
[----:B------:R-:W-:Y:S01]  /*d240*/  BSSY B2, `(.L_x_6832) ;  /* 0x0000053000027945 */ /* 0x000fe20003800000 */
[----:B------:R-:W-:Y:S01]  /*d250*/  LOP3.LUT R9, R8, 0x3ff00000, RZ, 0xfc, !PT ;  /* 0x3ff0000008097812 */ /* 0x000fe200078efcff */
[----:B------:R-:W-:Y:S01]  /*d260*/  IMAD.MOV.U32 R8, RZ, RZ, R6 ;  /* 0x000000ffff087224 */ /* 0x000fe200078e0006 */
[----:B------:R-:W-:-:S02]  /*d270*/  LOP3.LUT R3, R5, 0x7ff00000, RZ, 0xc0, !PT ;  /* 0x7ff0000005037812 */ /* 0x000fc400078ec0ff */
[----:B------:R-:W-:-:S03]  /*d280*/  LOP3.LUT R18, R7, 0x7ff00000, RZ, 0xc0, !PT ;  /* 0x7ff0000007127812 */ /* 0x000fc600078ec0ff */
[----:B------:R-:W0:Y:S01]  /*d290*/  @!P0 DMUL R8, R6, 8.98846567431157953865e+307 ;  /* 0x7fe0000006088828 */ /* 0x000e220000000000 */
[----:B------:R-:W-:Y:S01]  /*d2a0*/  ISETP.GE.U32.AND P1, PT, R3, R18, PT ;  /* 0x000000120300720c */ /* 0x000fe20003f26070 */
[----:B------:R-:W-:Y:S02]  /*d2b0*/  IMAD.MOV.U32 R15, RZ, RZ, R3 ;  /* 0x000000ffff0f7224 */ /* 0x000fe400078e0003 */
[----:B------:R-:W-:Y:S01]  /*d2c0*/  @!P2 LOP3.LUT R10, R7, 0x7ff00000, RZ, 0xc0, !PT ;  /* 0x7ff00000070aa812 */ /* 0x000fe200078ec0ff */
[----:B------:R-:W-:Y:S01]  /*d2d0*/  @!P2 IMAD.MOV.U32 R12, RZ, RZ, RZ ;  /* 0x000000ffff0ca224 */ /* 0x000fe200078e00ff */
[----:B0-----:R-:W0:Y:S01]  /*d2e0*/  MUFU.RCP64H R25, R9 ;  /* 0x0000000900197308 */ /* 0x001e220000001800 */
[----:B------:R-:W-:Y:S02]  /*d2f0*/  SEL R11, R14, 0x63400000, !P1 ;  /* 0x634000000e0b7807 */ /* 0x000fe40004800000 */
[----:B------:R-:W-:Y:S02]  /*d300*/  @!P2 ISETP.GE.U32.AND P3, PT, R3, R10, PT ;  /* 0x0000000a0300a20c */ /* 0x000fe40003f66070 */
[----:B------:R-:W-:-:S02]  /*d310*/  LOP3.LUT R11, R11, 0x800fffff, R5, 0xf8, !PT ;  /* 0x800fffff0b0b7812 */ /* 0x000fc400078ef805 */
[----:B------:R-:W-:Y:S02]  /*d320*/  @!P2 SEL R13, R14, 0x63400000, !P3 ;  /* 0x634000000e0da807 */ /* 0x000fe40005800000 */
[----:B------:R-:W-:Y:S02]  /*d330*/  @!P0 LOP3.LUT R18, R9, 0x7ff00000, RZ, 0xc0, !PT ;  /* 0x7ff0000009128812 */ /* 0x000fe400078ec0ff */
[----:B------:R-:W-:-:S04]  /*d340*/  @!P2 LOP3.LUT R10, R13, 0x80000000, R5, 0xf8, !PT ;  /* 0x800000000d0aa812 */ /* 0x000fc800078ef805 */
[----:B------:R-:W-:Y:S01]  /*d350*/  @!P2 LOP3.LUT R13, R10, 0x100000, RZ, 0xfc, !PT ;  /* 0x001000000a0da812 */ /* 0x000fe200078efcff */
[----:B0-----:R-:W0:Y:S01]  /*d360*/  DFMA R26, R24, -R8, 1 ;  /* 0x3ff00000181a742b */ /* 0x001e220000000808 */
[----:B------:R-:W-:-:S05]  /*d370*/  IMAD.MOV.U32 R10, RZ, RZ, R4 ;  /* 0x000000ffff0a7224 */ /* 0x000fca00078e0004 */
        /* <DEDUP_REMOVED lines=14> */
[----:B01----:R-:W-:-:S04]  /*d460*/  LOP3.LUT R4, R7, 0x7ff00000, RZ, 0xc0, !PT ;  /* 0x7ff0000007047812 */ /* 0x003fc800078ec0ff */
        /* <DEDUP_REMOVED lines=27> */
.L_x_6833:
        /* <DEDUP_REMOVED lines=16> */
.L_x_6836:
[----:B------:R-:W-:Y:S01]  /*d720*/  LOP3.LUT R25, R7, 0x80000, RZ, 0xfc, !PT ;  /* 0x0008000007197812 */ /* 0x000fe200078efcff */
[----:B------:R-:W-:Y:S01]  /*d730*/  IMAD.MOV.U32 R24, RZ, RZ, R6 ;  /* 0x000000ffff187224 */ /* 0x000fe200078e0006 */
[----:B------:R-:W-:Y:S05]  /*d740*/  BRA `(.L_x_6834) ;  /* 0x0000002000007947 */ /* 0x000fea0003800000 */
.L_x_6835:
[----:B------:R-:W-:Y:S01]  /*d750*/  LOP3.LUT R25, R5, 0x80000, RZ, 0xfc, !PT ;  /* 0x0008000005197812 */ /* 0x000fe200078efcff */
[----:B------:R-:W-:Y:S02]  /*d760*/  IMAD.MOV.U32 R24, RZ, RZ, R4 ;  /* 0x000000ffff187224 */ /* 0x000fe400078e0004 */
.L_x_6834:
[----:B------:R-:W-:Y:S05]  /*d770*/  BSYNC B2 ;  /* 0x0000000000027941 */ /* 0x000fea0003800000 */
.L_x_6832:
[----:B------:R-:W-:Y:S02]  /*d780*/  IMAD.MOV.U32 R4, RZ, RZ, R0 ;  /* 0x000000ffff047224 */ /* 0x000fe400078e0000 */
[----:B------:R-:W-:-:S04]  /*d790*/  IMAD.MOV.U32 R5, RZ, RZ, 0x0 ;  /* 0x00000000ff057424 */ /* 0x000fc800078e00ff */
[----:B------:R-:W-:Y:S05]  /*d7a0*/  RET.REL.NODEC R4 `(_ZN2at6native18elementwise_kernelILi128ELi4EZNS0_15gpu_kernel_implIZZZNS0_17log1p_kernel_cudaERNS_18TensorIteratorBaseEENKUlvE_clEvENKUlvE_clEvEUldE_EEvS4_RKT_EUliE_EEviT1_) ;  /* 0xffff285004007950 */ /* 0x000fea0003c3ffff */
.L_x_6837:
        /* <DEDUP_REMOVED lines=13> */
.L_x_12084:


//--------------------- .text._ZN2at6native27unrolled_elementwise_kernelIZZZNS0_17log1p_kernel_cudaERNS_18TensorIteratorBaseEENKUlvE_clEvENKUlvE_clEvEUldE_St5arrayIPcLm2EELi4E23TrivialOffsetCalculatorILi1EjESB_NS0_6memory12LoadWithCastILi1EEENSC_13StoreWithCastILi1EEEEEviT_T0_T2_T3_T4_T5_ --------------------------
	.section	.text._ZN2at6native27unrolled_elementwise_kernelIZZZNS0_17log1p_kernel_cudaERNS_18TensorIteratorBaseEENKUlvE_clEvENKUlvE_clEvEUldE_St5arrayIPcLm2EELi4E23TrivialOffsetCalculatorILi1EjESB_NS0_6memory12LoadWithCastILi1EEENSC_13StoreWithCastILi1EEEEEviT_T0_T2_T3_T4_T5_,"ax",@progbits
	.sectioninfo	@"SHI_REGISTERS=35"
	.align	128
        .global         _ZN2at6native27unrolled_elementwise_kernelIZZZNS0_17log1p_kernel_cudaERNS_18TensorIteratorBaseEENKUlvE_clEvENKUlvE_clEvEUldE_St5arrayIPcLm2EELi4E23TrivialOffsetCalculatorILi1EjESB_NS0_6memory12LoadWithCastILi1EEENSC_13StoreWithCastILi1EEEEEviT_T0_T2_T3_T4_T5_
        .type           _ZN2at6native27unrolled_elementwise_kernelIZZZNS0_17log1p_kernel_cudaERNS_18TensorIteratorBaseEENKUlvE_clEvENKUlvE_clEvEUldE_St5arrayIPcLm2EELi4E23TrivialOffsetCalculatorILi1EjESB_NS0_6memory12LoadWithCastILi1EEENSC_13StoreWithCastILi1EEEEEviT_T0_T2_T3_T4_T5_,@function
        .size           _ZN2at6native27unrolled_elementwise_kernelIZZZNS0_17log1p_kernel_cudaERNS_18TensorIteratorBaseEENKUlvE_clEvENKUlvE_clEvEUldE_St5arrayIPcLm2EELi4E23TrivialOffsetCalculatorILi1EjESB_NS0_6memory12LoadWithCastILi1EEENSC_13StoreWithCastILi1EEEEEviT_T0_T2_T3_T4_T5_,(.L_x_12085 - _ZN2at6native27unrolled_elementwise_kernelIZZZNS0_17log1p_kernel_cudaERNS_18TensorIteratorBaseEENKUlvE_clEvENKUlvE_clEvEUldE_St5arrayIPcLm2EELi4E23TrivialOffsetCalculatorILi1EjESB_NS0_6memory12LoadWithCastILi1EEENSC_13StoreWithCastILi1EEEEEviT_T0_T2_T3_T4_T5_)
        .other          _ZN2at6native27unrolled_elementwise_kernelIZZZNS0_17log1p_kernel_cudaERNS_18TensorIteratorBaseEENKUlvE_clEvENKUlvE_clEvEUldE_St5arrayIPcLm2EELi4E23TrivialOffsetCalculatorILi1EjESB_NS0_6memory12LoadWithCastILi1EEENSC_13StoreWithCastILi1EEEEEviT_T0_T2_T3_T4_T5_,@"STO_CUDA_ENTRY STV_DEFAULT"
_ZN2at6native27unrolled_elementwise_kernelIZZZNS0_17log1p_kernel_cudaERNS_18TensorIteratorBaseEENKUlvE_clEvENKUlvE_clEvEUldE_St5arrayIPcLm2EELi4E23TrivialOffsetCalculatorILi1EjESB_NS0_6memory12LoadWithCastILi1EEENSC_13StoreWithCastILi1EEEEEviT_T0_T2_T3_T4_T5_:
.text._ZN2at6native27unrolled_elementwise_kernelIZZZNS0_17log1p_kernel_cudaERNS_18TensorIteratorBaseEENKUlvE_clEvENKUlvE_clEvEUldE_St5arrayIPcLm2EELi4E23TrivialOffsetCalculatorILi1EjESB_NS0_6memory12LoadWithCastILi1EEENSC_13StoreWithCastILi1EEEEEviT_T0_T2_T3_T4_T5_:
        /* <DEDUP_REMOVED lines=30> */
.L_x_6843:
[----:B------:R-:W2:Y:S02]  /*01e0*/  LDG.E.U8 R4, [R4.64] ;  /* 0x0000002404047981 */ /* 0x000ea4000c1e1100 */
[----:B--2---:R0:W1:Y:S01]  /*01f0*/  I2F.F64.U16 R22, R4 ;  /* 0x0000000400167312 */ /* 0x0040620000101800 */
[----:B------:R-:W-:Y:S05]  /*0200*/  BRA `(.L_x_6845) ;  /* 0x00000e0000007947 */ /* 0x000fea0003800000 */
.L_x_6842:
        /* <DEDUP_REMOVED lines=9> */
.L_x_6847:
[----:B------:R-:W2:Y:S02]  /*02a0*/  LDG.E R4, [R4.64] ;  /* 0x0000002404047981 */ /* 0x000ea4000c1e1900 */
[----:B--2---:R0:W1:Y:S01]  /*02b0*/  I2F.F64 R22, R4 ;  /* 0x0000000400167312 */ /* 0x0040620000201c00 */
[----:B------:R-:W-:Y:S05]  /*02c0*/  BRA `(.L_x_6845) ;  /* 0x00000d4000007947 */ /* 0x000fea0003800000 */
.L_x_6846:
[----:B------:R-:W2:Y:S02]  /*02d0*/  LDG.E.U16 R4, [R4.64] ;  /* 0x0000002404047981 */ /* 0x000ea4000c1e1500 */
[----:B--2---:R0:W1:Y:S01]  /*02e0*/  I2F.F64.S16 R22, R4 ;  /* 0x0000000400167312 */ /* 0x0040620000101c00 */
[----:B------:R-:W-:Y:S05]  /*02f0*/  BRA `(.L_x_6845) ;  /* 0x00000d1000007947 */ /* 0x000fea0003800000 */
.L_x_6841:
        /* <DEDUP_REMOVED lines=10> */
.L_x_6849:
[----:B------:R-:W2:Y:S02]  /*03a0*/  LDG.E.U16 R0, [R4.64] ;  /* 0x0000002404007981 */ /* 0x000ea4000c1e1500 */
[----:B--2---:R-:W-:-:S05]  /*03b0*/  HADD2.F32 R0, -RZ, R0.H0_H0 ;  /* 0x20000000ff007230 */ /* 0x004fca0000004100 */
[----:B------:R-:W-:-:S04]  /*03c0*/  FMUL.FTZ R0, R0, 1 ;  /* 0x3f80000000007820 */ /* 0x000fc80000410000 */
[----:B------:R0:W1:Y:S01]  /*03d0*/  F2F.F64.F32 R22, R0 ;  /* 0x0000000000167310 */ /* 0x0000620000201800 */
[----:B------:R-:W-:Y:S05]  /*03e0*/  BRA `(.L_x_6845) ;  /* 0x00000c2000007947 */ /* 0x000fea0003800000 */
.L_x_6848:
        /* <DEDUP_REMOVED lines=10> */
.L_x_6851:
[----:B------:R-:W2:Y:S02]  /*0490*/  LDG.E.U16 R4, [R4.64] ;  /* 0x0000002404047981 */ /* 0x000ea4000c1e1500 */
[----:B--2---:R-:W-:-:S05]  /*04a0*/  HADD2.F32 R0, -RZ, R4.H0_H0 ;  /* 0x20000004ff007230 */ /* 0x004fca0000004100 */
[----:B------:R-:W-:-:S04]  /*04b0*/  FMUL.FTZ R0, R0, 1 ;  /* 0x3f80000000007820 */ /* 0x000fc80000410000 */
[----:B------:R0:W1:Y:S01]  /*04c0*/  F2F.F64.F32 R22, R0 ;  /* 0x0000000000167310 */ /* 0x0000620000201800 */
[----:B------:R-:W-:Y:S05]  /*04d0*/  BRA `(.L_x_6845) ;  /* 0x00000b3000007947 */ /* 0x000fea0003800000 */
.L_x_6850:
[----:B------:R0:W5:Y:S01]  /*04e0*/  LDG.E.64 R22, [R4.64] ;  /* 0x0000002404167981 */ /* 0x000162000c1e1b00 */
[----:B------:R-:W-:Y:S05]  /*04f0*/  BRA `(.L_x_6845) ;  /* 0x00000b1000007947 */ /* 0x000fea0003800000 */
.L_x_6840:
        /* <DEDUP_REMOVED lines=13> */
.L_x_6854:
[----:B------:R0:W5:Y:S01]  /*05d0*/  LDG.E.64 R22, [R4.64] ;  /* 0x0000002404167981 */ /* 0x000162000c1e1b00 */
[----:B------:R-:W-:Y:S05]  /*05e0*/  BRA `(.L_x_6845) ;  /* 0x00000a2000007947 */ /* 0x000fea0003800000 */
.L_x_6853:
        /* <DEDUP_REMOVED lines=28> */
.L_x_6856:
        /* <DEDUP_REMOVED lines=16> */
.L_x_6855:
[----:B------:R-:W2:Y:S02]  /*08b0*/  LDG.E.U16 R0, [R4.64] ;  /* 0x0000002404007981 */ /* 0x000ea4000c1e1500 */
[----:B--2---:R-:W-:-:S05]  /*08c0*/  PRMT R0, RZ, 0x5410, R0 ;  /* 0x00005410ff007816 */ /* 0x004fca0000000000 */
[----:B------:R-:W-:-:S04]  /*08d0*/  FMUL.FTZ R0, R0, 1 ;  /* 0x3f80000000007820 */ /* 0x000fc80000410000 */
[----:B------:R0:W1:Y:S01]  /*08e0*/  F2F.F64.F32 R22, R0 ;  /* 0x0000000000167310 */ /* 0x0000620000201800 */
[----:B------:R-:W-:Y:S05]  /*08f0*/  BRA `(.L_x_6845) ;  /* 0x0000071000007947 */ /* 0x000fea0003800000 */
.L_x_6852:
        /* <DEDUP_REMOVED lines=11> */
.L_x_6859:
        /* <DEDUP_REMOVED lines=21> */
.L_x_6863:
[----:B------:R-:W-:Y:S05]  /*0b00*/  BSYNC B1 ;  /* 0x0000000000017941 */ /* 0x000fea0003800000 */
.L_x_6862:
[----:B------:R-:W-:Y:S01]  /*0b10*/  LEA R5, R0, 0x3b800000, 0x17 ;  /* 0x3b80000000057811 */ /* 0x000fe200078eb8ff */
[----:B------:R-:W-:-:S05]  /*0b20*/  IMAD.SHL.U32 R0, R3, 0x100000, RZ ;  /* 0x0010000003007824 */ /* 0x000fca00078e00ff */
[----:B------:R-:W-:Y:S02]  /*0b30*/  LOP3.LUT R0, R5, R0, R6, 0xfe, !PT ;  /* 0x0000000005007212 */ /* 0x000fe400078efe06 */
.L_x_6861:
[----:B------:R-:W-:Y:S05]  /*0b40*/  BSYNC B0 ;  /* 0x0000000000007941 */ /* 0x000fea0003800000 */
.L_x_6860:
[----:B------:R-:W-:-:S04]  /*0b50*/  FMUL.FTZ R0, R0, 1 ;  /* 0x3f80000000007820 */ /* 0x000fc80000410000 */
[----:B------:R0:W1:Y:S01]  /*0b60*/  F2F.F64.F32 R22, R0 ;  /* 0x0000000000167310 */ /* 0x0000620000201800 */
[----:B------:R-:W-:Y:S05]  /*0b70*/  BRA `(.L_x_6845) ;  /* 0x0000049000007947 */ /* 0x000fea0003800000 */
.L_x_6858:
        /* <DEDUP_REMOVED lines=21> */
.L_x_6867:
[----:B------:R-:W-:Y:S05]  /*0cd0*/  BSYNC B1 ;  /* 0x0000000000017941 */ /* 0x000fea0003800000 */
.L_x_6866:
[----:B------:R-:W-:Y:S01]  /*0ce0*/  LEA R5, R0, 0x37800000, 0x17 ;  /* 0x3780000000057811 */ /* 0x000fe200078eb8ff */
[----:B------:R-:W-:-:S05]  /*0cf0*/  IMAD.SHL.U32 R0, R3, 0x200000, RZ ;  /* 0x0020000003007824 */ /* 0x000fca00078e00ff */
[----:B------:R-:W-:Y:S02]  /*0d00*/  LOP3.LUT R0, R5, R0, R6, 0xfe, !PT ;  /* 0x0000000005007212 */ /* 0x000fe400078efe06 */
.L_x_6865:
[----:B------:R-:W-:Y:S05]  /*0d10*/  BSYNC B0 ;  /* 0x0000000000007941 */ /* 0x000fea0003800000 */
.L_x_6864:
[----:B------:R-:W-:-:S04]  /*0d20*/  FMUL.FTZ R0, R0, 1 ;  /* 0x3f80000000007820 */ /* 0x000fc80000410000 */
[----:B------:R0:W1:Y:S01]  /*0d30*/  F2F.F64.F32 R22, R0 ;  /* 0x0000000000167310 */ /* 0x0000620000201800 */
[----:B------:R-:W-:Y:S05]  /*0d40*/  BRA `(.L_x_6845) ;  /* 0x000002c000007947 */ /* 0x000fea0003800000 */
.L_x_6857:
        /* <DEDUP_REMOVED lines=14> */
.L_x_6871:
[----:B------:R-:W-:Y:S05]  /*0e30*/  BSYNC B0 ;  /* 0x0000000000007941 */ /* 0x000fea0003800000 */
.L_x_6870:
[----:B------:R-:W-:-:S04]  /*0e40*/  FMUL.FTZ R0, R0, 1 ;  /* 0x3f80000000007820 */ /* 0x000fc80000410000 */
[----:B------:R0:W1:Y:S01]  /*0e50*/  F2F.F64.F32 R22, R0 ;  /* 0x0000000000167310 */ /* 0x0000620000201800 */
[----:B------:R-:W-:Y:S05]  /*0e60*/  BRA `(.L_x_6845) ;  /* 0x000001a000007947 */ /* 0x000fea0003800000 */
.L_x_6844:
        /* <DEDUP_REMOVED lines=21> */
.L_x_6869:
[----:B------:R-:W2:Y:S02]  /*0fc0*/  LDG.E.64 R22, [R4.64] ;  /* 0x0000002404167981 */ /* 0x000ea4000c1e1b00 */
[----:B--2---:R-:W0:Y:S01]  /*0fd0*/  I2F.F64.U64 R22, R22 ;  /* 0x0000001600167312 */ /* 0x004e220000301800 */
[----:B------:R-:W-:Y:S05]  /*0fe0*/  BRA `(.L_x_6845) ;  /* 0x0000002000007947 */ /* 0x000fea0003800000 */
.L_x_6868:
[----:B------:R-:W2:Y:S02]  /*0ff0*/  LDG.E R4, [R4.64] ;  /* 0x0000002404047981 */ /* 0x000ea4000c1e1900 */
[----:B--2---:R0:W1:Y:S02]  /*1000*/  I2F.F64.U32 R22, R4 ;  /* 0x0000000400167312 */ /* 0x0040640000201800 */
.L_x_6845:
[----:B------:R-:W2:Y:S02]  /*1010*/  S2R R27, SR_TID.X ;  /* 0x00000000001b7919 */ /* 0x000ea40000002100 */
[----:B--2---:R-:W-:Y:S02]  /*1020*/  IADD3 R27, R27, 0x80, RZ ;  /* 0x000000801b1b7810 */ /* 0x004fe40007ffe0ff */
.L_x_6839:
[----:B-1----:R-:W-:Y:S05]  /*1030*/  BSYNC B6 ;  /* 0x0000000000067941 */ /* 0x002fea0003800000 */
.L_x_6838:
        /* <DEDUP_REMOVED lines=22> */
.L_x_6877:
[----:B------:R-:W2:Y:S02]  /*11a0*/  LDG.E.U8 R4, [R4.64] ;  /* 0x0000002404047981 */ /* 0x000ea4000c1e1100 */
[----:B--2---:R0:W1:Y:S01]  /*11b0*/  I2F.F64.U16 R28, R4 ;  /* 0x00000004001c7312 */ /* 0x0040620000101800 */
[----:B------:R-:W-:Y:S05]  /*11c0*/  BRA `(.L_x_6879) ;  /* 0x00000df000007947 */ /* 0x000fea0003800000 */
.L_x_6876:
        /* <DEDUP_REMOVED lines=9> */
.L_x_6881:
[----:B------:R-:W2:Y:S02]  /*1260*/  LDG.E R4, [R4.64] ;  /* 0x0000002404047981 */ /* 0x000ea4000c1e1900 */
[----:B--2---:R0:W1:Y:S01]  /*1270*/  I2F.F64 R28, R4 ;  /* 0x00000004001c7312 */ /* 0x0040620000201c00 */
[----:B------:R-:W-:Y:S05]  /*1280*/  BRA `(.L_x_6879) ;  /* 0x00000d3000007947 */ /* 0x000fea0003800000 */
.L_x_6880:
[----:B------:R-:W2:Y:S02]  /*1290*/  LDG.E.U16 R4, [R4.64] ;  /* 0x0000002404047981 */ /* 0x000ea4000c1e1500 */
[----:B--2---:R0:W1:Y:S01]  /*12a0*/  I2F.F64.S16 R28, R4 ;  /* 0x00000004001c7312 */ /* 0x0040620000101c00 */
[----:B------:R-:W-:Y:S05]  /*12b0*/  BRA `(.L_x_6879) ;  /* 0x00000d0000007947 */ /* 0x000fea0003800000 */
.L_x_6875:
        /* <DEDUP_REMOVED lines=10> */
.L_x_6883:
[----:B------:R-:W2:Y:S02]  /*1360*/  LDG.E.U16 R0, [R4.64] ;  /* 0x0000002404007981 */ /* 0x000ea4000c1e1500 */
[----:B--2---:R-:W-:-:S05]  /*1370*/  HADD2.F32 R0, -RZ, R0.H0_H0 ;  /* 0x20000000ff007230 */ /* 0x004fca0000004100 */
[----:B------:R-:W-:-:S04]  /*1380*/  FMUL.FTZ R0, R0, 1 ;  /* 0x3f80000000007820 */ /* 0x000fc80000410000 */
[----:B------:R0:W1:Y:S01]  /*1390*/  F2F.F64.F32 R28, R0 ;  /* 0x00000000001c7310 */ /* 0x0000620000201800 */
[----:B------:R-:W-:Y:S05]  /*13a0*/  BRA `(.L_x_6879) ;  /* 0x00000c1000007947 */ /* 0x000fea0003800000 */
.L_x_6882:
        /* <DEDUP_REMOVED lines=10> */
.L_x_6885:
[----:B------:R-:W2:Y:S02]  /*1450*/  LDG.E.U16 R4, [R4.64] ;  /* 0x0000002404047981 */ /* 0x000ea4000c1e1500 */
[----:B--2---:R-:W-:-:S05]  /*1460*/  HADD2.F32 R0, -RZ, R4.H0_H0 ;  /* 0x20000004ff007230 */ /* 0x004fca0000004100 */
[----:B------:R-:W-:-:S04]  /*1470*/  FMUL.FTZ R0, R0, 1 ;  /* 0x3f80000000007820 */ /* 0x000fc80000410000 */
[----:B------:R0:W1:Y:S01]  /*1480*/  F2F.F64.F32 R28, R0 ;  /* 0x00000000001c7310 */ /* 0x0000620000201800 */
[----:B------:R-:W-:Y:S05]  /*1490*/  BRA `(.L_x_6879) ;  /* 0x00000b2000007947 */ /* 0x000fea0003800000 */
.L_x_6884:
[----:B------:R0:W5:Y:S01]  /*14a0*/  LDG.E.64 R28, [R4.64] ;  /* 0x00000024041c7981 */ /* 0x000162000c1e1b00 */
[----:B------:R-:W-:Y:S05]  /*14b0*/  BRA `(.L_x_6879) ;  /* 0x00000b0000007947 */ /* 0x000fea0003800000 */
.L_x_6874:
        /* <DEDUP_REMOVED lines=13> */
.L_x_6888:
[----:B------:R0:W5:Y:S01]  /*1590*/  LDG.E.64 R28, [R4.64] ;  /* 0x00000024041c7981 */ /* 0x000162000c1e1b00 */
[----:B------:R-:W-:Y:S05]  /*15a0*/  BRA `(.L_x_6879) ;  /* 0x00000a1000007947 */ /* 0x000fea0003800000 */
.L_x_6887:
        /* <DEDUP_REMOVED lines=28> */
.L_x_6890:
        /* <DEDUP_REMOVED lines=15> */
.L_x_6889:
[----:B------:R-:W2:Y:S02]  /*1860*/  LDG.E.U16 R0, [R4.64] ;  /* 0x0000002404007981 */ /* 0x000ea4000c1e1500 */
[----:B--2---:R-:W-:-:S05]  /*1870*/  PRMT R0, RZ, 0x5410, R0 ;  /* 0x00005410ff007816 */ /* 0x004fca0000000000 */
[----:B------:R-:W-:-:S04]  /*1880*/  FMUL.FTZ R0, R0, 1 ;  /* 0x3f80000000007820 */ /* 0x000fc80000410000 */
[----:B------:R0:W1:Y:S01]  /*1890*/  F2F.F64.F32 R28, R0 ;  /* 0x00000000001c7310 */ /* 0x0000620000201800 */
[----:B------:R-:W-:Y:S05]  /*18a0*/  BRA `(.L_x_6879) ;  /* 0x0000071000007947 */ /* 0x000fea0003800000 */
.L_x_6886:
        /* <DEDUP_REMOVED lines=11> */
.L_x_6893:
        /* <DEDUP_REMOVED lines=21> */
.L_x_6897:
[----:B------:R-:W-:Y:S05]  /*1ab0*/  BSYNC B1 ;  /* 0x0000000000017941 */ /* 0x000fea0003800000 */
.L_x_6896:
[----:B------:R-:W-:Y:S01]  /*1ac0*/  LEA R5, R0, 0x3b800000, 0x17 ;  /* 0x3b80000000057811 */ /* 0x000fe200078eb8ff */
[----:B------:R-:W-:-:S05]  /*1ad0*/  IMAD.SHL.U32 R0, R3, 0x100000, RZ ;  /* 0x0010000003007824 */ /* 0x000fca00078e00ff */
[----:B------:R-:W-:Y:S02]  /*1ae0*/  LOP3.LUT R0, R5, R0, R6, 0xfe, !PT ;  /* 0x0000000005007212 */ /* 0x000fe400078efe06 */
.L_x_6895:
[----:B------:R-:W-:Y:S05]  /*1af0*/  BSYNC B0 ;  /* 0x0000000000007941 */ /* 0x000fea0003800000 */
.L_x_6894:
[----:B------:R-:W-:-:S04]  /*1b00*/  FMUL.FTZ R0, R0, 1 ;  /* 0x3f80000000007820 */ /* 0x000fc80000410000 */
[----:B------:R0:W1:Y:S01]  /*1b10*/  F2F.F64.F32 R28, R0 ;  /* 0x00000000001c7310 */ /* 0x0000620000201800 */
[----:B------:R-:W-:Y:S05]  /*1b20*/  BRA `(.L_x_6879) ;  /* 0x0000049000007947 */ /* 0x000fea0003800000 */
.L_x_6892:
        /* <DEDUP_REMOVED lines=21> */
.L_x_6901:
[----:B------:R-:W-:Y:S05]  /*1c80*/  BSYNC B1 ;  /* 0x0000000000017941 */ /* 0x000fea0003800000 */
.L_x_6900:
[----:B------:R-:W-:Y:S01]  /*1c90*/  LEA R5, R0, 0x37800000, 0x17 ;  /* 0x3780000000057811 */ /* 0x000fe200078eb8ff */
[----:B------:R-:W-:-:S05]  /*1ca0*/  IMAD.SHL.U32 R0, R3, 0x200000, RZ ;  /* 0x0020000003007824 */ /* 0x000fca00078e00ff */
[----:B------:R-:W-:Y:S02]  /*1cb0*/  LOP3.LUT R0, R5, R0, R6, 0xfe, !PT ;  /* 0x0000000005007212 */ /* 0x000fe400078efe06 */
.L_x_6899:
[----:B------:R-:W-:Y:S05]  /*1cc0*/  BSYNC B0 ;  /* 0x0000000000007941 */ /* 0x000fea0003800000 */
.L_x_6898:
[----:B------:R-:W-:-:S04]  /*1cd0*/  FMUL.FTZ R0, R0, 1 ;  /* 0x3f80000000007820 */ /* 0x000fc80000410000 */
[----:B------:R0:W1:Y:S01]  /*1ce0*/  F2F.F64.F32 R28, R0 ;  /* 0x00000000001c7310 */ /* 0x0000620000201800 */
[----:B------:R-:W-:Y:S05]  /*1cf0*/  BRA `(.L_x_6879) ;  /* 0x000002c000007947 */ /* 0x000fea0003800000 */
.L_x_6891:
        /* <DEDUP_REMOVED lines=14> */
.L_x_6905:
[----:B------:R-:W-:Y:S05]  /*1de0*/  BSYNC B0 ;  /* 0x0000000000007941 */ /* 0x000fea0003800000 */
.L_x_6904:
[----:B------:R-:W-:-:S04]  /*1df0*/  FMUL.FTZ R0, R0, 1 ;  /* 0x3f80000000007820 */ /* 0x000fc80000410000 */
[----:B------:R0:W1:Y:S01]  /*1e00*/  F2F.F64.F32 R28, R0 ;  /* 0x00000000001c7310 */ /* 0x0000620000201800 */
[----:B------:R-:W-:Y:S05]  /*1e10*/  BRA `(.L_x_6879) ;  /* 0x000001a000007947 */ /* 0x000fea0003800000 */
.L_x_6878:
        /* <DEDUP_REMOVED lines=21> */
.L_x_6903:
[----:B------:R-:W2:Y:S02]  /*1f70*/  LDG.E.64 R28, [R4.64] ;  /* 0x00000024041c7981 */ /* 0x000ea4000c1e1b00 */
[----:B--2---:R-:W0:Y:S01]  /*1f80*/  I2F.F64.U64 R28, R28 ;  /* 0x0000001c001c7312 */ /* 0x004e220000301800 */
[----:B------:R-:W-:Y:S05]  /*1f90*/  BRA `(.L_x_6879) ;  /* 0x0000002000007947 */ /* 0x000fea0003800000 */
.L_x_6902:
[----:B------:R-:W2:Y:S02]  /*1fa0*/  LDG.E R4, [R4.64] ;  /* 0x0000002404047981 */ /* 0x000ea4000c1e1900 */
[----:B--2---:R0:W1:Y:S02]  /*1fb0*/  I2F.F64.U32 R28, R4 ;  /* 0x00000004001c7312 */ /* 0x0040640000201800 */
.L_x_6879:
[----:B------:R-:W-:-:S03]  /*1fc0*/  IADD3 R27, R27, 0x80, RZ ;  /* 0x000000801b1b7810 */ /* 0x000fc60007ffe0ff */
.L_x_6873:
[----:B------:R-:W-:Y:S05]  /*1fd0*/  BSYNC B6 ;  /* 0x0000000000067941 */ /* 0x000fea0003800000 */
.L_x_6872:
        /* <DEDUP_REMOVED lines=24> */
.L_x_6911:
[----:B------:R-:W2:Y:S02]  /*2160*/  LDG.E.U8 R4, [R4.64] ;  /* 0x0000002404047981 */ /* 0x000ea4000c1e1100 */
[----:B--2---:R0:W2:Y:S01]  /*2170*/  I2F.F64.U16 R24, R4 ;  /* 0x0000000400187312 */ /* 0x0040a20000101800 */
[----:B------:R-:W-:Y:S05]  /*2180*/  BRA `(.L_x_6913) ;  /* 0x00000df000007947 */ /* 0x000fea0003800000 */
.L_x_6910:
        /* <DEDUP_REMOVED lines=9> */
.L_x_6915:
[----:B------:R-:W2:Y:S02]  /*2220*/  LDG.E R4, [R4.64] ;  /* 0x0000002404047981 */ /* 0x000ea4000c1e1900 */
[----:B--2---:R0:W2:Y:S01]  /*2230*/  I2F.F64 R24, R4 ;  /* 0x0000000400187312 */ /* 0x0040a20000201c00 */
[----:B------:R-:W-:Y:S05]  /*2240*/  BRA `(.L_x_6913) ;  /* 0x00000d3000007947 */ /* 0x000fea0003800000 */
.L_x_6914:
[----:B------:R-:W2:Y:S02]  /*2250*/  LDG.E.U16 R4, [R4.64] ;  /* 0x0000002404047981 */ /* 0x000ea4000c1e1500 */
[----:B--2---:R0:W2:Y:S01]  /*2260*/  I2F.F64.S16 R24, R4 ;  /* 0x0000000400187312 */ /* 0x0040a20000101c00 */
[----:B------:R-:W-:Y:S05]  /*2270*/  BRA `(.L_x_6913) ;  /* 0x00000d0000007947 */ /* 0x000fea0003800000 */
.L_x_6909:
        /* <DEDUP_REMOVED lines=10> */
.L_x_6917:
[----:B------:R-:W2:Y:S02]  /*2320*/  LDG.E.U16 R0, [R4.64] ;  /* 0x0000002404007981 */ /* 0x000ea4000c1e1500 */
[----:B--2---:R-:W-:-:S05]  /*2330*/  HADD2.F32 R0, -RZ, R0.H0_H0 ;  /* 0x20000000ff007230 */ /* 0x004fca0000004100 */
[----:B------:R-:W-:-:S04]  /*2340*/  FMUL.FTZ R0, R0, 1 ;  /* 0x3f80000000007820 */ /* 0x000fc80000410000 */
[----:B------:R0:W2:Y:S01]  /*2350*/  F2F.F64.F32 R24, R0 ;  /* 0x0000000000187310 */ /* 0x0000a20000201800 */
[----:B------:R-:W-:Y:S05]  /*2360*/  BRA `(.L_x_6913) ;  /* 0x00000c1000007947 */ /* 0x000fea0003800000 */
.L_x_6916:
        /* <DEDUP_REMOVED lines=10> */
.L_x_6919:
[----:B------:R-:W2:Y:S02]  /*2410*/  LDG.E.U16 R4, [R4.64] ;  /* 0x0000002404047981 */ /* 0x000ea4000c1e1500 */
[----:B--2---:R-:W-:-:S05]  /*2420*/  HADD2.F32 R0, -RZ, R4.H0_H0 ;  /* 0x20000004ff007230 */ /* 0x004fca0000004100 */
[----:B------:R-:W-:-:S04]  /*2430*/  FMUL.FTZ R0, R0, 1 ;  /* 0x3f80000000007820 */ /* 0x000fc80000410000 */
[----:B------:R0:W2:Y:S01]  /*2440*/  F2F.F64.F32 R24, R0 ;  /* 0x0000000000187310 */ /* 0x0000a20000201800 */
[----:B------:R-:W-:Y:S05]  /*2450*/  BRA `(.L_x_6913) ;  /* 0x00000b2000007947 */ /* 0x000fea0003800000 */
.L_x_6918:
[----:B------:R0:W5:Y:S01]  /*2460*/  LDG.E.64 R24, [R4.64] ;  /* 0x0000002404187981 */ /* 0x000162000c1e1b00 */
[----:B------:R-:W-:Y:S05]  /*2470*/  BRA `(.L_x_6913) ;  /* 0x00000b0000007947 */ /* 0x000fea0003800000 */
.L_x_6908:
        /* <DEDUP_REMOVED lines=13> */
.L_x_6922:
[----:B------:R0:W5:Y:S01]  /*2550*/  LDG.E.64 R24, [R4.64] ;  /* 0x0000002404187981 */ /* 0x000162000c1e1b00 */
[----:B------:R-:W-:Y:S05]  /*2560*/  BRA `(.L_x_6913) ;  /* 0x00000a1000007947 */ /* 0x000fea0003800000 */
.L_x_6921:
        /* <DEDUP_REMOVED lines=28> */
.L_x_6924:
        /* <DEDUP_REMOVED lines=15> */
.L_x_6923:
[----:B------:R-:W2:Y:S02]  /*2820*/  LDG.E.U16 R0, [R4.64] ;  /* 0x0000002404007981 */ /* 0x000ea4000c1e1500 */
[----:B--2---:R-:W-:-:S05]  /*2830*/  PRMT R0, RZ, 0x5410, R0 ;  /* 0x00005410ff007816 */ /* 0x004fca0000000000 */
[----:B------:R-:W-:-:S04]  /*2840*/  FMUL.FTZ R0, R0, 1 ;  /* 0x3f80000000007820 */ /* 0x000fc80000410000 */
[----:B------:R0:W2:Y:S01]  /*2850*/  F2F.F64.F32 R24, R0 ;  /* 0x0000000000187310 */ /* 0x0000a20000201800 */
[----:B------:R-:W-:Y:S05]  /*2860*/  BRA `(.L_x_6913) ;  /* 0x0000071000007947 */ /* 0x000fea0003800000 */
.L_x_6920:
        /* <DEDUP_REMOVED lines=11> */
.L_x_6927:
        /* <DEDUP_REMOVED lines=21> */
.L_x_6931:
[----:B------:R-:W-:Y:S05]  /*2a70*/  BSYNC B1 ;  /* 0x0000000000017941 */ /* 0x000fea0003800000 */
.L_x_6930:
[----:B------:R-:W-:Y:S01]  /*2a80*/  LEA R5, R0, 0x3b800000, 0x17 ;  /* 0x3b80000000057811 */ /* 0x000fe200078eb8ff */
[----:B------:R-:W-:-:S05]  /*2a90*/  IMAD.SHL.U32 R0, R3, 0x100000, RZ ;  /* 0x0010000003007824 */ /* 0x000fca00078e00ff */
[----:B------:R-:W-:Y:S02]  /*2aa0*/  LOP3.LUT R0, R5, R0, R6, 0xfe, !PT ;  /* 0x0000000005007212 */ /* 0x000fe400078efe06 */
.L_x_6929:
[----:B------:R-:W-:Y:S05]  /*2ab0*/  BSYNC B0 ;  /* 0x0000000000007941 */ /* 0x000fea0003800000 */
.L_x_6928:
[----:B------:R-:W-:-:S04]  /*2ac0*/  FMUL.FTZ R0, R0, 1 ;  /* 0x3f80000000007820 */ /* 0x000fc80000410000 */
[----:B------:R0:W2:Y:S01]  /*2ad0*/  F2F.F64.F32 R24, R0 ;  /* 0x0000000000187310 */ /* 0x0000a20000201800 */
[----:B------:R-:W-:Y:S05]  /*2ae0*/  BRA `(.L_x_6913) ;  /* 0x0000049000007947 */ /* 0x000fea0003800000 */
.L_x_6926:
        /* <DEDUP_REMOVED lines=21> */
.L_x_6935:
[----:B------:R-:W-:Y:S05]  /*2c40*/  BSYNC B1 ;  /* 0x0000000000017941 */ /* 0x000fea0003800000 */
.L_x_6934:
[----:B------:R-:W-:Y:S01]  /*2c50*/  LEA R5, R0, 0x37800000, 0x17 ;  /* 0x3780000000057811 */ /* 0x000fe200078eb8ff */
[----:B------:R-:W-:-:S05]  /*2c60*/  IMAD.SHL.U32 R0, R3, 0x200000, RZ ;  /* 0x0020000003007824 */ /* 0x000fca00078e00ff */
[----:B------:R-:W-:Y:S02]  /*2c70*/  LOP3.LUT R0, R5, R0, R6, 0xfe, !PT ;  /* 0x0000000005007212 */ /* 0x000fe400078efe06 */
.L_x_6933:
[----:B------:R-:W-:Y:S05]  /*2c80*/  BSYNC B0 ;  /* 0x0000000000007941 */ /* 0x000fea0003800000 */
.L_x_6932:
[----:B------:R-:W-:-:S04]  /*2c90*/  FMUL.FTZ R0, R0, 1 ;  /* 0x3f80000000007820 */ /* 0x000fc80000410000 */
[----:B------:R0:W2:Y:S01]  /*2ca0*/  F2F.F64.F32 R24, R0 ;  /* 0x0000000000187310 */ /* 0x0000a20000201800 */
[----:B------:R-:W-:Y:S05]  /*2cb0*/  BRA `(.L_x_6913) ;  /* 0x000002c000007947 */ /* 0x000fea0003800000 */
.L_x_6925:
        /* <DEDUP_REMOVED lines=14> */
.L_x_6939:
[----:B------:R-:W-:Y:S05]  /*2da0*/  BSYNC B0 ;  /* 0x0000000000007941 */ /* 0x000fea0003800000 */
.L_x_6938:
[----:B------:R-:W-:-:S04]  /*2db0*/  FMUL.FTZ R0, R0, 1 ;  /* 0x3f80000000007820 */ /* 0x000fc80000410000 */
[----:B------:R0:W2:Y:S01]  /*2dc0*/  F2F.F64.F32 R24, R0 ;  /* 0x0000000000187310 */ /* 0x0000a20000201800 */
[----:B------:R-:W-:Y:S05]  /*2dd0*/  BRA `(.L_x_6913) ;  /* 0x000001a000007947 */ /* 0x000fea0003800000 */
.L_x_6912:
        /* <DEDUP_REMOVED lines=21> */
.L_x_6937:
[----:B------:R-:W2:Y:S02]  /*2f30*/  LDG.E.64 R24, [R4.64] ;  /* 0x0000002404187981 */ /* 0x000ea4000c1e1b00 */
[----:B--2---:R-:W0:Y:S01]  /*2f40*/  I2F.F64.U64 R24, R24 ;  /* 0x0000001800187312 */ /* 0x004e220000301800 */
[----:B------:R-:W-:Y:S05]  /*2f50*/  BRA `(.L_x_6913) ;  /* 0x0000002000007947 */ /* 0x000fea0003800000 */
.L_x_6936:
[----:B------:R-:W2:Y:S02]  /*2f60*/  LDG.E R4, [R4.64] ;  /* 0x0000002404047981 */ /* 0x000ea4000c1e1900 */
[----:B--2---:R0:W2:Y:S02]  /*2f70*/  I2F.F64.U32 R24, R4 ;  /* 0x0000000400187312 */ /* 0x0040a40000201800 */
.L_x_6913:
[----:B------:R-:W-:-:S03]  /*2f80*/  IADD3 R27, R27, 0x80, RZ ;  /* 0x000000801b1b7810 */ /* 0x000fc60007ffe0ff */
.L_x_6907:
[----:B------:R-:W-:Y:S05]  /*2f90*/  BSYNC B6 ;  /* 0x0000000000067941 */ /* 0x000fea0003800000 */
.L_x_6906:
        /* <DEDUP_REMOVED lines=21> */
.L_x_6945:
[----:B------:R-:W3:Y:S02]  /*30f0*/  LDG.E.U8 R4, [R4.64] ;  /* 0x0000002404047981 */ /* 0x000ee4000c1e1100 */
[----:B---3--:R0:W3:Y:S01]  /*3100*/  I2F.F64.U16 R16, R4 ;  /* 0x0000000400107312 */ /* 0x0080e20000101800 */
[----:B------:R-:W-:Y:S05]  /*3110*/  BRA `(.L_x_6941) ;  /* 0x00000de000007947 */ /* 0x000fea0003800000 */
.L_x_6944:
        /* <DEDUP_REMOVED lines=9> */
.L_x_6948:
[----:B------:R-:W3:Y:S02]  /*31b0*/  LDG.E R4, [R4.64] ;  /* 0x0000002404047981 */ /* 0x000ee4000c1e1900 */
[----:B---3--:R0:W3:Y:S01]  /*31c0*/  I2F.F64 R16, R4 ;  /* 0x0000000400107312 */ /* 0x0080e20000201c00 */
[----:B------:R-:W-:Y:S05]  /*31d0*/  BRA `(.L_x_6941) ;  /* 0x00000d2000007947 */ /* 0x000fea0003800000 */
.L_x_6947:
[----:B------:R-:W3:Y:S02]  /*31e0*/  LDG.E.U16 R4, [R4.64] ;  /* 0x0000002404047981 */ /* 0x000ee4000c1e1500 */
[----:B---3--:R0:W3:Y:S01]  /*31f0*/  I2F.F64.S16 R16, R4 ;  /* 0x0000000400107312 */ /* 0x0080e20000101c00 */
[----:B------:R-:W-:Y:S05]  /*3200*/  BRA `(.L_x_6941) ;  /* 0x00000cf000007947 */ /* 0x000fea0003800000 */
.L_x_6943:
        /* <DEDUP_REMOVED lines=10> */
.L_x_6950:
[----:B------:R-:W3:Y:S02]  /*32b0*/  LDG.E.U16 R0, [R4.64] ;  /* 0x0000002404007981 */ /* 0x000ee4000c1e1500 */
[----:B---3--:R-:W-:-:S05]  /*32c0*/  HADD2.F32 R0, -RZ, R0.H0_H0 ;  /* 0x20000000ff007230 */ /* 0x008fca0000004100 */
[----:B------:R-:W-:-:S04]  /*32d0*/  FMUL.FTZ R0, R0, 1 ;  /* 0x3f80000000007820 */ /* 0x000fc80000410000 */
[----:B------:R0:W3:Y:S01]  /*32e0*/  F2F.F64.F32 R16, R0 ;  /* 0x0000000000107310 */ /* 0x0000e20000201800 */
[----:B------:R-:W-:Y:S05]  /*32f0*/  BRA `(.L_x_6941) ;  /* 0x00000c0000007947 */ /* 0x000fea0003800000 */
.L_x_6949:
        /* <DEDUP_REMOVED lines=10> */
.L_x_6952:
[----:B------:R-:W3:Y:S02]  /*33a0*/  LDG.E.U16 R4, [R4.64] ;  /* 0x0000002404047981 */ /* 0x000ee4000c1e1500 */
[----:B---3--:R-:W-:-:S05]  /*33b0*/  HADD2.F32 R0, -RZ, R4.H0_H0 ;  /* 0x20000004ff007230 */ /* 0x008fca0000004100 */
[----:B------:R-:W-:-:S04]  /*33c0*/  FMUL.FTZ R0, R0, 1 ;  /* 0x3f80000000007820 */ /* 0x000fc80000410000 */
[----:B------:R0:W3:Y:S01]  /*33d0*/  F2F.F64.F32 R16, R0 ;  /* 0x0000000000107310 */ /* 0x0000e20000201800 */
[----:B------:R-:W-:Y:S05]  /*33e0*/  BRA `(.L_x_6941) ;  /* 0x00000b1000007947 */ /* 0x000fea0003800000 */
.L_x_6951:
[----:B------:R0:W5:Y:S01]  /*33f0*/  LDG.E.64 R16, [R4.64] ;  /* 0x0000002404107981 */ /* 0x000162000c1e1b00 */
[----:B------:R-:W-:Y:S05]  /*3400*/  BRA `(.L_x_6941) ;  /* 0x00000af000007947 */ /* 0x000fea0003800000 */
.L_x_6942:
        /* <DEDUP_REMOVED lines=13> */
.L_x_6955:
[----:B------:R0:W5:Y:S01]  /*34e0*/  LDG.E.64 R16, [R4.64] ;  /* 0x0000002404107981 */ /* 0x000162000c1e1b00 */
[----:B------:R-:W-:Y:S05]  /*34f0*/  BRA `(.L_x_6941) ;  /* 0x00000a0000007947 */ /* 0x000fea0003800000 */
.L_x_6954:
        /* <DEDUP_REMOVED lines=28> */
.L_x_6957:
        /* <DEDUP_REMOVED lines=15> */
.L_x_6956:
[----:B------:R-:W3:Y:S02]  /*37b0*/  LDG.E.U16 R0, [R4.64] ;  /* 0x0000002404007981 */ /* 0x000ee4000c1e1500 */
[----:B---3--:R-:W-:-:S05]  /*37c0*/  PRMT R0, RZ, 0x5410, R0 ;  /* 0x00005410ff007816 */ /* 0x008fca0000000000 */
[----:B------:R-:W-:-:S04]  /*37d0*/  FMUL.FTZ R0, R0, 1 ;  /* 0x3f80000000007820 */ /* 0x000fc80000410000 */
[----:B------:R0:W3:Y:S01]  /*37e0*/  F2F.F64.F32 R16, R0 ;  /* 0x0000000000107310 */ /* 0x0000e20000201800 */
[----:B------:R-:W-:Y:S05]  /*37f0*/  BRA `(.L_x_6941) ;  /* 0x0000070000007947 */ /* 0x000fea0003800000 */
.L_x_6953:
        /* <DEDUP_REMOVED lines=11> */
.L_x_6960:
        /* <DEDUP_REMOVED lines=21> */
.L_x_6964:
[----:B------:R-:W-:Y:S05]  /*3a00*/  BSYNC B1 ;  /* 0x0000000000017941 */ /* 0x000fea0003800000 */
.L_x_6963:
[----:B------:R-:W-:Y:S01]  /*3a10*/  LEA R5, R0, 0x3b800000, 0x17 ;  /* 0x3b80000000057811 */ /* 0x000fe200078eb8ff */
[----:B------:R-:W-:-:S05]  /*3a20*/  IMAD.SHL.U32 R0, R3, 0x100000, RZ ;  /* 0x0010000003007824 */ /* 0x000fca00078e00ff */
[----:B------:R-:W-:Y:S02]  /*3a30*/  LOP3.LUT R0, R5, R0, R6, 0xfe, !PT ;  /* 0x0000000005007212 */ /* 0x000fe400078efe06 */
.L_x_6962:
[----:B------:R-:W-:Y:S05]  /*3a40*/  BSYNC B0 ;  /* 0x0000000000007941 */ /* 0x000fea0003800000 */
.L_x_6961:
[----:B------:R-:W-:-:S04]  /*3a50*/  FMUL.FTZ R0, R0, 1 ;  /* 0x3f80000000007820 */ /* 0x000fc80000410000 */
[----:B------:R0:W3:Y:S01]  /*3a60*/  F2F.F64.F32 R16, R0 ;  /* 0x0000000000107310 */ /* 0x0000e20000201800 */
[----:B------:R-:W-:Y:S05]  /*3a70*/  BRA `(.L_x_6941) ;  /* 0x0000048000007947 */ /* 0x000fea0003800000 */
.L_x_6959:
        /* <DEDUP_REMOVED lines=21> */
.L_x_6968:
[----:B------:R-:W-:Y:S05]  /*3bd0*/  BSYNC B1 ;  /* 0x0000000000017941 */ /* 0x000fea0003800000 */
.L_x_6967:
[----:B------:R-:W-:Y:S01]  /*3be0*/  LEA R5, R0, 0x37800000, 0x17 ;  /* 0x3780000000057811 */ /* 0x000fe200078eb8ff */
[----:B------:R-:W-:-:S05]  /*3bf0*/  IMAD.SHL.U32 R0, R3, 0x200000, RZ ;  /* 0x0020000003007824 */ /* 0x000fca00078e00ff */
[----:B------:R-:W-:Y:S02]  /*3c00*/  LOP3.LUT R0, R5, R0, R6, 0xfe, !PT ;  /* 0x0000000005007212 */ /* 0x000fe400078efe06 */
.L_x_6966:
[----:B------:R-:W-:Y:S05]  /*3c10*/  BSYNC B0 ;  /* 0x0000000000007941 */ /* 0x000fea0003800000 */
.L_x_6965:
[----:B------:R-:W-:-:S04]  /*3c20*/  FMUL.FTZ R0, R0, 1 ;  /* 0x3f80000000007820 */ /* 0x000fc80000410000 */
[----:B------:R0:W3:Y:S01]  /*3c30*/  F2F.F64.F32 R16, R0 ;  /* 0x0000000000107310 */ /* 0x0000e20000201800 */
[----:B------:R-:W-:Y:S05]  /*3c40*/  BRA `(.L_x_6941) ;  /* 0x000002b000007947 */ /* 0x000fea0003800000 */
.L_x_6958:
        /* <DEDUP_REMOVED lines=14> */
.L_x_6972:
[----:B------:R-:W-:Y:S05]  /*3d30*/  BSYNC B0 ;  /* 0x0000000000007941 */ /* 0x000fea0003800000 */
.L_x_6971:
[----:B------:R-:W-:-:S04]  /*3d40*/  FMUL.FTZ R0, R0, 1 ;  /* 0x3f80000000007820 */ /* 0x000fc80000410000 */
[----:B------:R0:W3:Y:S01]  /*3d50*/  F2F.F64.F32 R16, R0 ;  /* 0x0000000000107310 */ /* 0x0000e20000201800 */
[----:B------:R-:W-:Y:S05]  /*3d60*/  BRA `(.L_x_6941) ;  /* 0x0000019000007947 */ /* 0x000fea0003800000 */
.L_x_6946:
        /* <DEDUP_REMOVED lines=20> */
.L_x_6970:
[----:B------:R-:W3:Y:S02]  /*3eb0*/  LDG.E.64 R16, [R4.64] ;  /* 0x0000002404107981 */ /* 0x000ee4000c1e1b00 */
[----:B---3--:R-:W0:Y:S01]  /*3ec0*/  I2F.F64.U64 R16, R16 ;  /* 0x0000001000107312 */ /* 0x008e220000301800 */
[----:B------:R-:W-:Y:S05]  /*3ed0*/  BRA `(.L_x_6941) ;  /* 0x0000002000007947 */ /* 0x000fea0003800000 */
.L_x_6969:
[----:B------:R-:W3:Y:S02]  /*3ee0*/  LDG.E R4, [R4.64] ;  /* 0x0000002404047981 */ /* 0x000ee4000c1e1900 */
[----:B---3--:R0:W3:Y:S02]  /*3ef0*/  I2F.F64.U32 R16, R4 ;  /* 0x0000000400107312 */ /* 0x0080e40000201800 */
.L_x_6941:
[----:B------:R-:W-:Y:S05]  /*3f00*/  BSYNC B6 ;  /* 0x0000000000067941 */ /* 0x000fea0003800000 */
.L_x_6940:
[----:B------:R-:W4:Y:S01]  /*3f10*/  S2R R19, SR_TID.X ;  /* 0x0000000000137919 */ /* 0x000f220000002100 */
[----:B------:R-:W-:Y:S01]  /*3f20*/  BSSY B0, `(.L_x_6973) ;  /* 0x000006d000007945 */ /* 0x000fe20003800000 */
[----:B----4-:R-:W-:-:S13]  /*3f30*/  ISETP.GE.AND P1, PT, R19, R2, PT ;  /* 0x000000021300720c */ /* 0x010fda0003f26270 */
[----:B------:R-:W-:Y:S05]  /*3f40*/  @P1 BRA `(.L_x_6974) ;  /* 0x000006a000001947 */ /* 0x000fea0003800000 */
[C---:B0----5:R-:W-:Y:S02]  /*3f50*/  FSETP.GEU.FTZ.AND P2, PT, R23.reuse, 1.7916666269302368164, PT ;  /* 0x3fe555551700780b */ /* 0x061fe40003f5e000 */
        /* <DEDUP_REMOVED lines=36> */
[----:B0-----:R0:W4:Y:S02]  /*41a0*/  DFMA R8, -R12, R6, 1 ;  /* 0x3ff000000c08742b */ /* 0x0011240000000106 */
[----:B0-----:R-:W-:Y:S01]  /*41b0*/  LOP3.LUT R12, R0, 0x80000000, RZ, 0x3c, !PT ;  /* 0x80000000000c7812 */ /* 0x001fe200078e3cff */
[----:B------:R-:W-:-:S03]  /*41c0*/  IMAD.MOV.U32 R13, RZ, RZ, 0x43300000 ;  /* 0x43300000ff0d7424 */ /* 0x000fc600078e00ff */
[----:B----4-:R-:W0:-:S04]  /*41d0*/  DFMA R8, R8, R8, R8 ;  /* 0x000000080808722b */ /* 0x010e080000000008 */
[----:B------:R-:W-:-:S04]  /*41e0*/  DADD R12, R12, c[0x2][0x38] ;  /* 0x00800e000c0c7629 */ /* 0x000fc80000000000 */
        /* <DEDUP_REMOVED lines=11> */
[----:B0-----:R-:W0:-:S06]  /*42a0*/  DFMA R14, R10, R14, c[0x2][0x18] ;  /* 0x008006000a0e762b */ /* 0x001e0c000000000e */
[----:B0-----:R-:W0:-:S06]  /*42b0*/  DFMA R14, R10, R14, c[0x2][0x20] ;  /* 0x008008000a0e762b */ /* 0x001e0c000000000e */
[----:B0-----:R-:W0:-:S04]  /*42c0*/  DFMA R20, R10, R14, c[0x2][0x28] ;  /* 0x00800a000a14762b */ /* 0x001e08000000000e */
[----:B------:R-:W4:-:S04]  /*42d0*/  DFMA R14, R12, c[0x2][0x40], R8 ;  /* 0x008010000c0e7a2b */ /* 0x000f080000000008 */
        /* <DEDUP_REMOVED lines=9> */
.L_x_6975:
        /* <DEDUP_REMOVED lines=21> */
[----:B-123--:R-:W-:Y:S05]  /*44c0*/  CALL.REL.NOINC `($__internal_13_$__cuda_sm20_div_rn_f64_full) ;  /* 0x0000589000007944 */ /* 0x00efea0003c00000 */
[----:B------:R-:W-:Y:S02]  /*44d0*/  IMAD.MOV.U32 R6, RZ, RZ, R8 ;  /* 0x000000ffff067224 */ /* 0x000fe400078e0008 */
[----:B------:R-:W-:Y:S02]  /*44e0*/  IMAD.MOV.U32 R7, RZ, RZ, R9 ;  /* 0x000000ffff077224 */ /* 0x000fe400078e0009 */
.L_x_6977:
[----:B------:R-:W-:Y:S05]  /*44f0*/  BSYNC B1 ;  /* 0x0000000000017941 */ /* 0x000fea0003800000 */
.L_x_6976:
        /* <DEDUP_REMOVED lines=14> */
[----:B0-----:R0:W4:-:S06]  /*45e0*/  DADD R4, R4, R22 ;  /* 0x0000000004047229 */ /* 0x00110c0000000016 */
.L_x_6974:
[----:B------:R-:W-:Y:S05]  /*45f0*/  BSYNC B0 ;  /* 0x0000000000007941 */ /* 0x000fea0003800000 */
.L_x_6973:
[----:B0----5:R-:W-:Y:S01]  /*4600*/  IADD3 R23, R19, 0x80, RZ ;  /* 0x0000008013177810 */ /* 0x021fe20007ffe0ff */
[----:B------:R-:W-:Y:S03]  /*4610*/  BSSY B0, `(.L_x_6978) ;  /* 0x000006b000007945 */ /* 0x000fe60003800000 */
[----:B------:R-:W-:-:S13]  /*4620*/  ISETP.GE.AND P0, PT, R23, R2, PT ;  /* 0x000000021700720c */ /* 0x000fda0003f06270 */
[----:B------:R-:W-:Y:S05]  /*4630*/  @P0 BRA `(.L_x_6979) ;  /* 0x0000068000000947 */ /* 0x000fea0003800000 */
[C---:B-1----:R-:W-:Y:S02]  /*4640*/  FSETP.GEU.FTZ.AND P2, PT, R29.reuse, 1.7916666269302368164, PT ;  /* 0x3fe555551d00780b */ /* 0x042fe40003f5e000 */
[----:B------:R-:W-:-:S13]  /*4650*/  FSETP.GT.FTZ.AND P0, PT, R29, -1.6999999284744262695, PT ;  /* 0xbfd999991d00780b */ /* 0x000fda0003f14000 */
[----:B------:R-:W-:Y:S05]  /*4660*/  @P0 BRA !P2, `(.L_x_6980) ;  /* 0x000003f000000947 */ /* 0x000fea0005000000 */
[----:B------:R-:W0:-:S10]  /*4670*/  DADD R28, R28, 1 ;  /* 0x3ff000001c1c7429 */ /* 0x000e140000000000 */
[----:B0-----:R-:W-:Y:S01]  /*4680*/  ISETP.GT.AND P0, PT, R29, 0xfffff, PT ;  /* 0x000fffff1d00780c */ /* 0x001fe20003f04270 */
[--C-:B------:R-:W-:Y:S02]  /*4690*/  IMAD.MOV.U32 R6, RZ, RZ, R28.reuse ;  /* 0x000000ffff067224 */ /* 0x100fe400078e001c */
[--C-:B------:R-:W-:Y:S02]  /*46a0*/  IMAD.MOV.U32 R7, RZ, RZ, R29.reuse ;  /* 0x000000ffff077224 */ /* 0x100fe400078e001d */
[----:B------:R-:W-:Y:S02]  /*46b0*/  IMAD.MOV.U32 R3, RZ, RZ, R29 ;  /* 0x000000ffff037224 */ /* 0x000fe400078e001d */
[----:B------:R-:W-:-:S06]  /*46c0*/  IMAD.MOV.U32 R10, RZ, RZ, R28 ;  /* 0x000000ffff0a7224 */ /* 0x000fcc00078e001c */
        /* <DEDUP_REMOVED lines=57> */
.L_x_6980:
        /* <DEDUP_REMOVED lines=21> */
[----:B--234-:R-:W-:Y:S05]  /*4bb0*/  CALL.REL.NOINC `($__internal_13_$__cuda_sm20_div_rn_f64_full) ;  /* 0x000051a000007944 */ /* 0x01cfea0003c00000 */
.L_x_6982:
[----:B------:R-:W-:Y:S05]  /*4bc0*/  BSYNC B1 ;  /* 0x0000000000017941 */ /* 0x000fea0003800000 */
.L_x_6981:
        /* <DEDUP_REMOVED lines=15> */
.L_x_6979:
[----:B------:R-:W-:Y:S05]  /*4cc0*/  BSYNC B0 ;  /* 0x0000000000007941 */ /* 0x000fea0003800000 */
.L_x_6978:
[----:B------:R-:W-:Y:S01]  /*4cd0*/  IADD3 R3, R19, 0x100, RZ ;  /* 0x0000010013037810 */ /* 0x000fe20007ffe0ff */
[----:B------:R-:W-:Y:S03]  /*4ce0*/  BSSY B0, `(.L_x_6983) ;  /* 0x000006b000007945 */ /* 0x000fe60003800000 */
[----:B------:R-:W-:-:S13]  /*4cf0*/  ISETP.GE.AND P0, PT, R3, R2, PT ;  /* 0x000000020300720c */ /* 0x000fda0003f06270 */
[----:B------:R-:W-:Y:S05]  /*4d00*/  @P0 BRA `(.L_x_6984) ;  /* 0x0000068000000947 */ /* 0x000fea0003800000 */
[C---:B--2---:R-:W-:Y:S02]  /*4d10*/  FSETP.GEU.FTZ.AND P2, PT, R25.reuse, 1.7916666269302368164, PT ;  /* 0x3fe555551900780b */ /* 0x044fe40003f5e000 */
[----:B------:R-:W-:-:S13]  /*4d20*/  FSETP.GT.FTZ.AND P0, PT, R25, -1.6999999284744262695, PT ;  /* 0xbfd999991900780b */ /* 0x000fda0003f14000 */
[----:B------:R-:W-:Y:S05]  /*4d30*/  @P0 BRA !P2, `(.L_x_6985) ;  /* 0x000003f000000947 */ /* 0x000fea0005000000 */
[----:B------:R-:W2:-:S10]  /*4d40*/  DADD R24, R24, 1 ;  /* 0x3ff0000018187429 */ /* 0x000e940000000000 */
[----:B--2---:R-:W-:Y:S01]  /*4d50*/  ISETP.GT.AND P0, PT, R25, 0xfffff, PT ;  /* 0x000fffff1900780c */ /* 0x004fe20003f04270 */
[--C-:B0-----:R-:W-:Y:S02]  /*4d60*/  IMAD.MOV.U32 R6, RZ, RZ, R24.reuse ;  /* 0x000000ffff067224 */ /* 0x101fe400078e0018 */
        /* <DEDUP_REMOVED lines=31> */
[----:B0-----:R0:W2:Y:S02]  /*4f60*/  DFMA R10, -R14, R8, 1 ;  /* 0x3ff000000e0a742b */ /* 0x0010a40000000108 */
[----:B0-----:R-:W-:Y:S01]  /*4f70*/  LOP3.LUT R14, R0, 0x80000000, RZ, 0x3c, !PT ;  /* 0x80000000000e7812 */ /* 0x001fe200078e3cff */
[----:B------:R-:W-:-:S03]  /*4f80*/  IMAD.MOV.U32 R15, RZ, RZ, 0x43300000 ;  /* 0x43300000ff0f7424 */ /* 0x000fc600078e00ff */
[----:B--2---:R-:W0:-:S04]  /*4f90*/  DFMA R10, R10, R10, R10 ;  /* 0x0000000a0a0a722b */ /* 0x004e08000000000a */
[----:B------:R-:W-:-:S04]  /*4fa0*/  DADD R14, R14, c[0x2][0x38] ;  /* 0x00800e000e0e7629 */ /* 0x000fc80000000000 */
        /* <DEDUP_REMOVED lines=24> */
.L_x_6985:
[----:B0-----:R-:W0:Y:S01]  /*5130*/  DADD R6, R24, 2 ;  /* 0x4000000018067429 */ /* 0x001e220000000000 */
        /* <DEDUP_REMOVED lines=20> */
[----:B-1-34-:R-:W-:Y:S05]  /*5280*/  CALL.REL.NOINC `($__internal_13_$__cuda_sm20_div_rn_f64_full) ;  /* 0x00004ad000007944 */ /* 0x01afea0003c00000 */
.L_x_6987:
[----:B------:R-:W-:Y:S05]  /*5290*/  BSYNC B1 ;  /* 0x0000000000017941 */ /* 0x000fea0003800000 */
.L_x_6986:
        /* <DEDUP_REMOVED lines=14> */
[----:B0-----:R0:W2:-:S06]  /*5380*/  DADD R24, R12, R24 ;  /* 0x000000000c187229 */ /* 0x00108c0000000018 */
.L_x_6984:
[----:B------:R-:W-:Y:S05]  /*5390*/  BSYNC B0 ;  /* 0x0000000000007941 */ /* 0x000fea0003800000 */
.L_x_6983:
[----:B------:R-:W-:Y:S01]  /*53a0*/  IADD3 R3, R19, 0x180, RZ ;  /* 0x0000018013037810 */ /* 0x000fe20007ffe0ff */
[----:B------:R-:W-:Y:S03]  /*53b0*/  BSSY B0, `(.L_x_6988) ;  /* 0x000006b000007945 */ /* 0x000fe60003800000 */
[----:B------:R-:W-:-:S13]  /*53c0*/  ISETP.GE.AND P0, PT, R3, R2, PT ;  /* 0x000000020300720c */ /* 0x000fda0003f06270 */
[----:B------:R-:W-:Y:S05]  /*53d0*/  @P0 BRA `(.L_x_6989) ;  /* 0x0000068000000947 */ /* 0x000fea0003800000 */
[C---:B---3--:R-:W-:Y:S02]  /*53e0*/  FSETP.GEU.FTZ.AND P2, PT, R17.reuse, 1.7916666269302368164, PT ;  /* 0x3fe555551100780b */ /* 0x048fe40003f5e000 */
[----:B------:R-:W-:-:S13]  /*53f0*/  FSETP.GT.FTZ.AND P0, PT, R17, -1.6999999284744262695, PT ;  /* 0xbfd999991100780b */ /* 0x000fda0003f14000 */
[----:B------:R-:W-:Y:S05]  /*5400*/  @P0 BRA !P2, `(.L_x_6990) ;  /* 0x000003f000000947 */ /* 0x000fea0005000000 */
[----:B------:R-:W3:-:S10]  /*5410*/  DADD R16, R16, 1 ;  /* 0x3ff0000010107429 */ /* 0x000ed40000000000 */
[----:B---3--:R-:W-:Y:S01]  /*5420*/  ISETP.GT.AND P0, PT, R17, 0xfffff, PT ;  /* 0x000fffff1100780c */ /* 0x008fe20003f04270 */
        /* <DEDUP_REMOVED lines=32> */
[----:B0-----:R0:W3:Y:S02]  /*5630*/  DFMA R10, -R14, R8, 1 ;  /* 0x3ff000000e0a742b */ /* 0x0010e40000000108 */
[----:B0-----:R-:W-:Y:S01]  /*5640*/  LOP3.LUT R14, R0, 0x80000000, RZ, 0x3c, !PT ;  /* 0x80000000000e7812 */ /* 0x001fe200078e3cff */
[----:B------:R-:W-:-:S03]  /*5650*/  IMAD.MOV.U32 R15, RZ, RZ, 0x43300000 ;  /* 0x43300000ff0f7424 */ /* 0x000fc600078e00ff */
[----:B---3--:R-:W0:-:S04]  /*5660*/  DFMA R10, R10, R10, R10 ;  /* 0x0000000a0a0a722b */ /* 0x008e08000000000a */
[----:B------:R-:W-:-:S04]  /*5670*/  DADD R14, R14, c[0x2][0x38] ;  /* 0x00800e000e0e7629 */ /* 0x000fc80000000000 */
[----:B0-----:R-:W0:-:S06]  /*5680*/  DFMA R8, R8, R10, R8 ;  /* 0x0000000a0808722b */ /* 0x001e0c0000000008 */
[----:B0-----:R-:W0:-:S06]  /*5690*/  DMUL R10, R8, R6 ;  /* 0x00000006080a7228 */ /* 0x001e0c0000000000 */
[----:B0-----:R-:W0:-:S06]  /*56a0*/  DFMA R10, R8, R6, R10 ;  /* 0x00000006080a722b */ /* 0x001e0c000000000a */
[----:B0-----:R-:W0:-:S04]  /*56b0*/  DMUL R12, R10, R10 ;  /* 0x0000000a0a0c7228 */ /* 0x001e080000000000 */
[----:B------:R-:W3:-:S04]  /*56c0*/  DADD R20, R6, -R10 ;  /* 0x0000000006147229 */ /* 0x000ec8000000080a */
[----:B0-----:R-:W0:-:S04]  /*56d0*/  DFMA R16, R12, R16, c[0x2][0x0] ;  /* 0x008000000c10762b */ /* 0x001e080000000010 */
[----:B---3--:R-:W3:-:S04]  /*56e0*/  DADD R26, R20, R20 ;  /* 0x00000000141a7229 */ /* 0x008ec80000000014 */
[----:B0-----:R-:W0:-:S04]  /*56f0*/  DFMA R16, R12, R16, c[0x2][0x8] ;  /* 0x008002000c10762b */ /* 0x001e080000000010 */
[----:B---3--:R-:W3:-:S04]  /*5700*/  DFMA R26, R6, -R10, R26 ;  /* 0x8000000a061a722b */ /* 0x008ec8000000001a */
[----:B0-----:R-:W0:-:S04]  /*5710*/  DFMA R16, R12, R16, c[0x2][0x10] ;  /* 0x008004000c10762b */ /* 0x001e080000000010 */
[----:B---3--:R-:W-:-:S04]  /*5720*/  DMUL R26, R8, R26 ;  /* 0x0000001a081a7228 */ /* 0x008fc80000000000 */
[----:B0-----:R-:W0:-:S06]  /*5730*/  DFMA R16, R12, R16, c[0x2][0x18] ;  /* 0x008006000c10762b */ /* 0x001e0c0000000010 */
[----:B0-----:R-:W0:-:S06]  /*5740*/  DFMA R16, R12, R16, c[0x2][0x20] ;  /* 0x008008000c10762b */ /* 0x001e0c0000000010 */
[----:B0-----:R-:W0:-:S04]  /*5750*/  DFMA R20, R12, R16, c[0x2][0x28] ;  /* 0x00800a000c14762b */ /* 0x001e080000000010 */
[----:B------:R-:W3:-:S04]  /*5760*/  DFMA R16, R14, c[0x2][0x40], R10 ;  /* 0x008010000e107a2b */ /* 0x000ec8000000000a */
[----:B0-----:R-:W0:-:S04]  /*5770*/  DFMA R20, R12, R20, c[0x2][0x30] ;  /* 0x00800c000c14762b */ /* 0x001e080000000014 */
[----:B---3--:R-:W3:-:S04]  /*5780*/  DFMA R6, -R14, c[0x2][0x40], R16 ;  /* 0x008010000e067a2b */ /* 0x008ec80000000110 */
[----:B0-----:R-:W0:-:S04]  /*5790*/  DMUL R20, R12, R20 ;  /* 0x000000140c147228 */ /* 0x001e080000000000 */
[----:B---3--:R-:W-:-:S04]  /*57a0*/  DADD R6, -R10, R6 ;  /* 0x000000000a067229 */ /* 0x008fc80000000106 */
[----:B0-----:R-:W0:-:S06]  /*57b0*/  DFMA R20, R10, R20, R26 ;  /* 0x000000140a14722b */ /* 0x001e0c000000001a */
[----:B0-----:R-:W0:-:S06]  /*57c0*/  DADD R6, R20, -R6 ;  /* 0x0000000014067229 */ /* 0x001e0c0000000806 */
[----:B0-----:R-:W0:-:S06]  /*57d0*/  DFMA R6, R14, c[0x2][0x48], R6 ;  /* 0x008012000e067a2b */ /* 0x001e0c0000000006 */
[----:B0-----:R0:W3:Y:S01]  /*57e0*/  DADD R16, R16, R6 ;  /* 0x0000000010107229 */ /* 0x0010e20000000006 */
[----:B------:R-:W-:Y:S05]  /*57f0*/  BRA `(.L_x_6989) ;  /* 0x0000026000007947 */ /* 0x000fea0003800000 */
.L_x_6990:
        /* <DEDUP_REMOVED lines=22> */
.L_x_6992:
[----:B------:R-:W-:Y:S05]  /*5960*/  BSYNC B1 ;  /* 0x0000000000017941 */ /* 0x000fea0003800000 */
.L_x_6991:
        /* <DEDUP_REMOVED lines=14> */
[----:B0-----:R0:W3:-:S06]  /*5a50*/  DADD R16, R12, R16 ;  /* 0x000000000c107229 */ /* 0x0010cc0000000010 */
.L_x_6989:
[----:B------:R-:W-:Y:S05]  /*5a60*/  BSYNC B0 ;  /* 0x0000000000007941 */ /* 0x000fea0003800000 */
.L_x_6988:
[----:B------:R-:W0:Y:S01]  /*5a70*/  LDC.U8 R22, c[0x0][0x184] ;  /* 0x00006100ff167b82 */ /* 0x000e220000000000 */
[----:B------:R-:W-:Y:S01]  /*5a80*/  BSSY B6, `(.L_x_6993) ;  /* 0x000011b000067945 */ /* 0x000fe20003800000 */
[----:B------:R-:W-:Y:S05]  /*5a90*/  @P1 BRA `(.L_x_6994) ;  /* 0x0000119000001947 */ /* 0x000fea0003800000 */
[----:B------:R-:W5:Y:S02]  /*5aa0*/  S2R R3, SR_TID.X ;  /* 0x0000000000037919 */ /* 0x000f640000002100 */
[----:B-----5:R-:W-:Y:S01]  /*5ab0*/  IMAD R0, R18, 0x200, R3 ;  /* 0x0000020012007824 */ /* 0x020fe200078e0203 */
        /* <DEDUP_REMOVED lines=15> */
[----:B----4-:R-:W0:Y:S01]  /*5bb0*/  F2I.F64.TRUNC R5, R4 ;  /* 0x0000000400057311 */ /* 0x010e22000030d100 */
[----:B------:R-:W-:Y:S01]  /*5bc0*/  IMAD.MOV.U32 R19, RZ, RZ, R23 ;  /* 0x000000ffff137224 */ /* 0x000fe200078e0017 */
[----:B0-----:R0:W-:Y:S01]  /*5bd0*/  STG.E.U8 [R8.64], R5 ;  /* 0x0000000508007986 */ /* 0x0011e2000c101124 */
[----:B------:R-:W-:Y:S05]  /*5be0*/  BRA `(.L_x_6994) ;  /* 0x0000104000007947 */ /* 0x000fea0003800000 */
.L_x_6998:
[----:B----4-:R-:W0:Y:S01]  /*5bf0*/  F2I.S64.F64.TRUNC R4, R4 ;  /* 0x0000000400047311 */ /* 0x010e22000030d900 */
[----:B------:R-:W-:Y:S02]  /*5c00*/  IMAD.MOV.U32 R19, RZ, RZ, R23 ;  /* 0x000000ffff137224 */ /* 0x000fe400078e0017 */
[----:B0-----:R-:W-:-:S05]  /*5c10*/  IMAD.MOV.U32 R3, RZ, RZ, R4 ;  /* 0x000000ffff037224 */ /* 0x001fca00078e0004 */
[----:B------:R0:W-:Y:S01]  /*5c20*/  STG.E.U8 [R8.64], R3 ;  /* 0x0000000308007986 */ /* 0x0001e2000c101124 */
[----:B------:R-:W-:Y:S05]  /*5c30*/  BRA `(.L_x_6994) ;  /* 0x00000ff000007947 */ /* 0x000fea0003800000 */
.L_x_6997:
[----:B------:R-:W-:-:S13]  /*5c40*/  ISETP.NE.AND P0, PT, R0, 0x2, PT ;  /* 0x000000020000780c */ /* 0x000fda0003f05270 */
[----:B------:R-:W-:Y:S05]  /*5c50*/  @!P0 BRA `(.L_x_7000) ;  /* 0x000000c000008947 */ /* 0x000fea0003800000 */
[----:B------:R-:W-:-:S13]  /*5c60*/  ISETP.NE.AND P0, PT, R0, 0x3, PT ;  /* 0x000000030000780c */ /* 0x000fda0003f05270 */
[----:B------:R-:W-:Y:S05]  /*5c70*/  @!P0 BRA `(.L_x_7001) ;  /* 0x0000006000008947 */ /* 0x000fea0003800000 */
[----:B------:R-:W-:-:S13]  /*5c80*/  ISETP.NE.AND P0, PT, R0, 0x4, PT ;  /* 0x000000040000780c */ /* 0x000fda0003f05270 */
[----:B------:R-:W-:Y:S05]  /*5c90*/  @P0 BRA `(.L_x_6999) ;  /* 0x00000dd000000947 */ /* 0x000fea0003800000 */
[----:B----4-:R-:W0:Y:S01]  /*5ca0*/  F2I.S64.F64.TRUNC R4, R4 ;  /* 0x0000000400047311 */ /* 0x010e22000030d900 */
[----:B------:R-:W-:Y:S01]  /*5cb0*/  IMAD.MOV.U32 R19, RZ, RZ, R23 ;  /* 0x000000ffff137224 */ /* 0x000fe200078e0017 */
[----:B0-----:R0:W-:Y:S01]  /*5cc0*/  STG.E.64 [R8.64], R4 ;  /* 0x0000000408007986 */ /* 0x0011e2000c101b24 */
[----:B------:R-:W-:Y:S05]  /*5cd0*/  BRA `(.L_x_6994) ;  /* 0x00000f5000007947 */ /* 0x000fea0003800000 */
.L_x_7001:
[----:B----4-:R-:W0:Y:S01]  /*5ce0*/  F2I.F64.TRUNC R5, R4 ;  /* 0x0000000400057311 */ /* 0x010e22000030d100 */
[----:B------:R-:W-:Y:S01]  /*5cf0*/  IMAD.MOV.U32 R19, RZ, RZ, R23 ;  /* 0x000000ffff137224 */ /* 0x000fe200078e0017 */
[----:B0-----:R0:W-:Y:S01]  /*5d00*/  STG.E [R8.64], R5 ;  /* 0x0000000508007986 */ /* 0x0011e2000c101924 */
[----:B------:R-:W-:Y:S05]  /*5d10*/  BRA `(.L_x_6994) ;  /* 0x00000f1000007947 */ /* 0x000fea0003800000 */
.L_x_7000:
[----:B----4-:R-:W0:Y:S01]  /*5d20*/  F2I.F64.TRUNC R5, R4 ;  /* 0x0000000400057311 */ /* 0x010e22000030d100 */
[----:B------:R-:W-:Y:S01]  /*5d30*/  IMAD.MOV.U32 R19, RZ, RZ, R23 ;  /* 0x000000ffff137224 */ /* 0x000fe200078e0017 */
[----:B0-----:R0:W-:Y:S01]  /*5d40*/  STG.E.U16 [R8.64], R5 ;  /* 0x0000000508007986 */ /* 0x0011e2000c101524 */
[----:B------:R-:W-:Y:S05]  /*5d50*/  BRA `(.L_x_6994) ;  /* 0x00000ed000007947 */ /* 0x000fea0003800000 */
.L_x_6996:
[----:B------:R-:W-:-:S13]  /*5d60*/  ISETP.GT.AND P0, PT, R0, 0x6, PT ;  /* 0x000000060000780c */ /* 0x000fda0003f04270 */
[----:B------:R-:W-:Y:S05]  /*5d70*/  @P0 BRA `(.L_x_7002) ;  /* 0x0000011000000947 */ /* 0x000fea0003800000 */
[----:B------:R-:W-:-:S13]  /*5d80*/  ISETP.NE.AND P0, PT, R0, 0x5, PT ;  /* 0x000000050000780c */ /* 0x000fda0003f05270 */
[----:B------:R-:W-:Y:S05]  /*5d90*/  @!P0 BRA `(.L_x_7003) ;  /* 0x0000008000008947 */ /* 0x000fea0003800000 */
[----:B------:R-:W-:-:S13]  /*5da0*/  ISETP.NE.AND P0, PT, R0, 0x6, PT ;  /* 0x000000060000780c */ /* 0x000fda0003f05270 */
[----:B------:R-:W-:Y:S05]  /*5db0*/  @P0 BRA `(.L_x_6999) ;  /* 0x00000cb000000947 */ /* 0x000fea0003800000 */
[----:B----4-:R-:W0:Y:S01]  /*5dc0*/  F2F.F32.F64 R3, R4 ;  /* 0x0000000400037310 */ /* 0x010e220000301000 */
[----:B------:R-:W0:Y:S01]  /*5dd0*/  DSETP.GEU.AND P0, PT, |R4|, c[0x2][0x88], PT ;  /* 0x008022000400762a */ /* 0x000e220003f0e200 */
[----:B------:R-:W-:-:S13]  /*5de0*/  IMAD.MOV.U32 R19, RZ, RZ, R23 ;  /* 0x000000ffff137224 */ /* 0x000fda00078e0017 */
[----:B0-----:R-:W-:-:S05]  /*5df0*/  @!P0 FMUL R3, R3, 1.175494350822287508e-38 ;  /* 0x0080000003038820 */ /* 0x001fca0000400000 */
[----:B------:R0:W-:Y:S01]  /*5e00*/  STG.E [R8.64], R3 ;  /* 0x0000000308007986 */ /* 0x0001e2000c101924 */
[----:B------:R-:W-:Y:S05]  /*5e10*/  BRA `(.L_x_6994) ;  /* 0x00000e1000007947 */ /* 0x000fea0003800000 */
.L_x_7003:
[----:B----4-:R-:W0:Y:S01]  /*5e20*/  F2F.F32.F64 R0, R4 ;  /* 0x0000000400007310 */ /* 0x010e220000301000 */
[----:B------:R-:W0:Y:S01]  /*5e30*/  DSETP.GEU.AND P0, PT, |R4|, c[0x2][0x88], PT ;  /* 0x008022000400762a */ /* 0x000e220003f0e200 */
[----:B------:R-:W-:-:S13]  /*5e40*/  IMAD.MOV.U32 R19, RZ, RZ, R23 ;  /* 0x000000ffff137224 */ /* 0x000fda00078e0017 */
[----:B0-----:R-:W-:-:S05]  /*5e50*/  @!P0 FMUL R0, R0, 1.175494350822287508e-38 ;  /* 0x0080000000008820 */ /* 0x001fca0000400000 */
[----:B------:R-:W-:-:S05]  /*5e60*/  F2FP.PACK_AB R0, RZ, R0 ;  /* 0x00000000ff00723e */ /* 0x000fca00000000ff */
[----:B------:R0:W-:Y:S01]  /*5e70*/  STG.E.U16 [R8.64], R0 ;  /* 0x0000000008007986 */ /* 0x0001e2000c101524 */
[----:B------:R-:W-:Y:S05]  /*5e80*/  BRA `(.L_x_6994) ;  /* 0x00000da000007947 */ /* 0x000fea0003800000 */
.L_x_7002:
[----:B------:R-:W-:-:S13]  /*5e90*/  ISETP.NE.AND P0, PT, R0, 0x7, PT ;  /* 0x000000070000780c */ /* 0x000fda0003f05270 */
[----:B------:R-:W-:Y:S05]  /*5ea0*/  @!P0 BRA `(.L_x_7004) ;  /* 0x0000013000008947 */ /* 0x000fea0003800000 */
[----:B------:R-:W-:-:S13]  /*5eb0*/  ISETP.NE.AND P0, PT, R0, 0x8, PT ;  /* 0x000000080000780c */ /* 0x000fda0003f05270 */
[----:B------:R-:W-:Y:S05]  /*5ec0*/  @!P0 BRA `(.L_x_7005) ;  /* 0x0000009000008947 */ /* 0x000fea0003800000 */
[----:B------:R-:W-:-:S13]  /*5ed0*/  ISETP.NE.AND P0, PT, R0, 0x9, PT ;  /* 0x000000090000780c */ /* 0x000fda0003f05270 */
[----:B------:R-:W-:Y:S05]  /*5ee0*/  @P0 BRA `(.L_x_6999) ;  /* 0x00000b8000000947 */ /* 0x000fea0003800000 */
[----:B----4-:R-:W0:Y:S01]  /*5ef0*/  F2F.F32.F64 R6, R4 ;  /* 0x0000000400067310 */ /* 0x010e220000301000 */
[----:B------:R-:W0:Y:S01]  /*5f00*/  DSETP.GEU.AND P0, PT, |R4|, c[0x2][0x88], PT ;  /* 0x008022000400762a */ /* 0x000e220003f0e200 */
[----:B------:R-:W-:Y:S02]  /*5f10*/  IMAD.MOV.U32 R7, RZ, RZ, RZ ;  /* 0x000000ffff077224 */ /* 0x000fe400078e00ff */
[----:B------:R-:W-:-:S11]  /*5f20*/  IMAD.MOV.U32 R19, RZ, RZ, R23 ;  /* 0x000000ffff137224 */ /* 0x000fd600078e0017 */
[----:B0-----:R-:W-:-:S05]  /*5f30*/  @!P0 FMUL R6, R6, 1.175494350822287508e-38 ;  /* 0x0080000006068820 */ /* 0x001fca0000400000 */
[----:B------:R0:W-:Y:S01]  /*5f40*/  STG.E.64 [R8.64], R6 ;  /* 0x0000000608007986 */ /* 0x0001e2000c101b24 */
[----:B------:R-:W-:Y:S05]  /*5f50*/  BRA `(.L_x_6994) ;  /* 0x00000cd000007947 */ /* 0x000fea0003800000 */
.L_x_7005:
[----:B----4-:R-:W0:Y:S01]  /*5f60*/  F2F.F32.F64 R0, R4 ;  /* 0x0000000400007310 */ /* 0x010e220000301000 */
[----:B------:R-:W0:Y:S01]  /*5f70*/  DSETP.GEU.AND P0, PT, |R4|, c[0x2][0x88], PT ;  /* 0x008022000400762a */ /* 0x000e220003f0e200 */
[----:B------:R-:W-:-:S13]  /*5f80*/  IMAD.MOV.U32 R19, RZ, RZ, R23 ;  /* 0x000000ffff137224 */ /* 0x000fda00078e0017 */
[----:B0-----:R-:W-:-:S05]  /*5f90*/  @!P0 FMUL R0, R0, 1.175494350822287508e-38 ;  /* 0x0080000000008820 */ /* 0x001fca0000400000 */
[----:B------:R-:W-:-:S04]  /*5fa0*/  F2FP.PACK_AB R3, RZ, R0 ;  /* 0x00000000ff03723e */ /* 0x000fc800000000ff */
[----:B------:R-:W-:-:S05]  /*5fb0*/  PRMT R3, R3, 0x5410, RZ ;  /* 0x0000541003037816 */ /* 0x000fca00000000ff */
[----:B------:R0:W-:Y:S01]  /*5fc0*/  STG.E [R8.64], R3 ;  /* 0x0000000308007986 */ /* 0x0001e2000c101924 */
[----:B------:R-:W-:Y:S05]  /*5fd0*/  BRA `(.L_x_6994) ;  /* 0x00000c5000007947 */ /* 0x000fea0003800000 */
.L_x_7004:
[----:B----4-:R0:W-:Y:S01]  /*5fe0*/  STG.E.64 [R8.64], R4 ;  /* 0x0000000408007986 */ /* 0x0101e2000c101b24 */
[----:B------:R-:W-:Y:S01]  /*5ff0*/  IMAD.MOV.U32 R19, RZ, RZ, R23 ;  /* 0x000000ffff137224 */ /* 0x000fe200078e0017 */
[----:B------:R-:W-:Y:S05]  /*6000*/  BRA `(.L_x_6994) ;  /* 0x00000c2000007947 */ /* 0x000fea0003800000 */
.L_x_6995:
        /* <DEDUP_REMOVED lines=8> */
[----:B----4-:R-:W0:Y:S01]  /*6090*/  DSETP.NEU.AND P0, PT, R4, RZ, PT ;  /* 0x000000ff0400722a */ /* 0x010e220003f0d000 */
[----:B------:R-:W-:-:S05]  /*60a0*/  IMAD.MOV.U32 R19, RZ, RZ, R23 ;  /* 0x000000ffff137224 */ /* 0x000fca00078e0017 */
[----:B0-----:R-:W-:-:S05]  /*60b0*/  SEL R3, RZ, 0x1, !P0 ;  /* 0x00000001ff037807 */ /* 0x001fca0004000000 */
[----:B------:R0:W-:Y:S01]  /*60c0*/  STG.E.U8 [R8.64], R3 ;  /* 0x0000000308007986 */ /* 0x0001e2000c101124 */
[----:B------:R-:W-:Y:S05]  /*60d0*/  BRA `(.L_x_6994) ;  /* 0x00000b5000007947 */ /* 0x000fea0003800000 */
.L_x_7008:
[----:B------:R-:W-:Y:S01]  /*60e0*/  CS2R R6, SRZ ;  /* 0x0000000000067805 */ /* 0x000fe2000001ff00 */
[----:B------:R-:W-:-:S04]  /*60f0*/  IMAD.MOV.U32 R19, RZ, RZ, R23 ;  /* 0x000000ffff137224 */ /* 0x000fc800078e0017 */
[----:B----4-:R0:W-:Y:S01]  /*6100*/  STG.E.128 [R8.64], R4 ;  /* 0x0000000408007986 */ /* 0x0101e2000c101d24 */
[----:B------:R-:W-:Y:S05]  /*6110*/  BRA `(.L_x_6994) ;  /* 0x00000b1000007947 */ /* 0x000fea0003800000 */
.L_x_7007:
        /* <DEDUP_REMOVED lines=23> */
.L_x_7012:
[----:B------:R-:W-:Y:S05]  /*6290*/  BSYNC B0 ;  /* 0x0000000000007941 */ /* 0x000fea0003800000 */
.L_x_7011:
[----:B------:R-:W-:Y:S01]  /*62a0*/  LOP3.LUT R7, R0, R7, RZ, 0xfc, !PT ;  /* 0x0000000700077212 */ /* 0x000fe200078efcff */
[----:B------:R-:W-:-:S04]  /*62b0*/  IMAD.MOV.U32 R19, RZ, RZ, R23 ;  /* 0x000000ffff137224 */ /* 0x000fc800078e0017 */
[----:B------:R0:W-:Y:S01]  /*62c0*/  STG.E.U8 [R8.64], R7 ;  /* 0x0000000708007986 */ /* 0x0001e2000c101124 */
[----:B------:R-:W-:Y:S05]  /*62d0*/  BRA `(.L_x_6994) ;  /* 0x0000095000007947 */ /* 0x000fea0003800000 */
.L_x_7010:
[----:B----4-:R-:W0:Y:S01]  /*62e0*/  F2F.F32.F64 R7, R4 ;  /* 0x0000000400077310 */ /* 0x010e220000301000 */
        /* <DEDUP_REMOVED lines=14> */
.L_x_7014:
[----:B------:R-:W-:Y:S01]  /*63d0*/  IMAD.MOV.U32 R0, RZ, RZ, 0x7f ;  /* 0x0000007fff007424 */ /* 0x000fe200078e00ff */
[----:B------:R-:W-:-:S04]  /*63e0*/  ISETP.GT.U32.AND P0, PT, R3, 0x7f800000, PT ;  /* 0x7f8000000300780c */ /* 0x000fc80003f04070 */
[----:B------:R-:W-:-:S04]  /*63f0*/  SEL R0, R0, 0x7c, P0 ;  /* 0x0000007c00007807 */ /* 0x000fc80000000000 */
.L_x_7015:
[----:B------:R-:W-:Y:S05]  /*6400*/  BSYNC B0 ;  /* 0x0000000000007941 */ /* 0x000fea0003800000 */
.L_x_7013:
[----:B------:R-:W-:Y:S01]  /*6410*/  LOP3.LUT R3, R7, 0x80000000, RZ, 0xc0, !PT ;  /* 0x8000000007037812 */ /* 0x000fe200078ec0ff */
[----:B------:R-:W-:-:S03]  /*6420*/  IMAD.MOV.U32 R19, RZ, RZ, R23 ;  /* 0x000000ffff137224 */ /* 0x000fc600078e0017 */
[----:B------:R-:W-:-:S04]  /*6430*/  SHF.R.U32.HI R3, RZ, 0x18, R3 ;  /* 0x00000018ff037819 */ /* 0x000fc80000011603 */
[----:B------:R-:W-:-:S05]  /*6440*/  LOP3.LUT R3, R0, R3, RZ, 0xfc, !PT ;  /* 0x0000000300037212 */ /* 0x000fca00078efcff */
[----:B------:R0:W-:Y:S01]  /*6450*/  STG.E.U8 [R8.64], R3 ;  /* 0x0000000308007986 */ /* 0x0001e2000c101124 */
[----:B------:R-:W-:Y:S05]  /*6460*/  BRA `(.L_x_6994) ;  /* 0x000007c000007947 */ /* 0x000fea0003800000 */
.L_x_7009:
[----:B----4-:R-:W0:Y:S01]  /*6470*/  F2F.F32.F64 R0, R4 ;  /* 0x0000000400007310 */ /* 0x010e220000301000 */
[----:B------:R-:W0:Y:S01]  /*6480*/  DSETP.GEU.AND P0, PT, |R4|, c[0x2][0x88], PT ;  /* 0x008022000400762a */ /* 0x000e220003f0e200 */
[----:B------:R-:W-:-:S13]  /*6490*/  IMAD.MOV.U32 R19, RZ, RZ, R23 ;  /* 0x000000ffff137224 */ /* 0x000fda00078e0017 */
[----:B0-----:R-:W-:-:S05]  /*64a0*/  @!P0 FMUL R0, R0, 1.175494350822287508e-38 ;  /* 0x0080000000008820 */ /* 0x001fca0000400000 */
[----:B------:R-:W-:-:S05]  /*64b0*/  F2FP.BF16.PACK_AB R0, RZ, R0 ;  /* 0x00000000ff00723e */ /* 0x000fca00000010ff */
[----:B------:R0:W-:Y:S01]  /*64c0*/  STG.E.U16 [R8.64], R0 ;  /* 0x0000000008007986 */ /* 0x0001e2000c101524 */
[----:B------:R-:W-:Y:S05]  /*64d0*/  BRA `(.L_x_6994) ;  /* 0x0000075000007947 */ /* 0x000fea0003800000 */
.L_x_7006:
        /* <DEDUP_REMOVED lines=8> */
[----:B----4-:R-:W0:Y:S01]  /*6560*/  F2I.U32.F64.TRUNC R5, R4 ;  /* 0x0000000400057311 */ /* 0x010e22000030d000 */
[----:B------:R-:W-:Y:S01]  /*6570*/  IMAD.MOV.U32 R19, RZ, RZ, R23 ;  /* 0x000000ffff137224 */ /* 0x000fe200078e0017 */
[----:B0-----:R0:W-:Y:S01]  /*6580*/  STG.E.U16 [R8.64], R5 ;  /* 0x0000000508007986 */ /* 0x0011e2000c101524 */
[----:B------:R-:W-:Y:S05]  /*6590*/  BRA `(.L_x_6994) ;  /* 0x0000069000007947 */ /* 0x000fea0003800000 */
.L_x_7018:
[----:B----4-:R-:W0:Y:S01]  /*65a0*/  F2F.F32.F64 R7, R4 ;  /* 0x0000000400077310 */ /* 0x010e220000301000 */
        /* <DEDUP_REMOVED lines=18> */
.L_x_7021:
[----:B------:R-:W-:-:S04]  /*66d0*/  LOP3.LUT R0, R7, 0x80000000, RZ, 0xc0, !PT ;  /* 0x8000000007007812 */ /* 0x000fc800078ec0ff */
[----:B------:R-:W-:-:S04]  /*66e0*/  SHF.R.U32.HI R0, RZ, 0x18, R0 ;  /* 0x00000018ff007819 */ /* 0x000fc80000011600 */
[----:B------:R-:W-:Y:S02]  /*66f0*/  LOP3.LUT R0, R3, R0, RZ, 0xfc, !PT ;  /* 0x0000000003007212 */ /* 0x000fe400078efcff */
.L_x_7020:
[----:B------:R-:W-:Y:S05]  /*6700*/  BSYNC B0 ;  /* 0x0000000000007941 */ /* 0x000fea0003800000 */
.L_x_7019:
[----:B------:R0:W-:Y:S01]  /*6710*/  STG.E.U8 [R8.64], R0 ;  /* 0x0000000008007986 */ /* 0x0001e2000c101124 */
[----:B------:R-:W-:Y:S01]  /*6720*/  IMAD.MOV.U32 R19, RZ, RZ, R23 ;  /* 0x000000ffff137224 */ /* 0x000fe200078e0017 */
[----:B------:R-:W-:Y:S05]  /*6730*/  BRA `(.L_x_6994) ;  /* 0x000004f000007947 */ /* 0x000fea0003800000 */
.L_x_7017:
        /* <DEDUP_REMOVED lines=19> */
.L_x_7024:
[----:B------:R-:W-:-:S04]  /*6870*/  LOP3.LUT R0, R7, 0x80000000, RZ, 0xc0, !PT ;  /* 0x8000000007007812 */ /* 0x000fc800078ec0ff */
[----:B------:R-:W-:-:S04]  /*6880*/  SHF.R.U32.HI R0, RZ, 0x18, R0 ;  /* 0x00000018ff007819 */ /* 0x000fc80000011600 */
[----:B------:R-:W-:Y:S02]  /*6890*/  LOP3.LUT R0, R3, R0, RZ, 0xfc, !PT ;  /* 0x0000000003007212 */ /* 0x000fe400078efcff */
.L_x_7023:
[----:B------:R-:W-:Y:S05]  /*68a0*/  BSYNC B0 ;  /* 0x0000000000007941 */ /* 0x000fea0003800000 */
.L_x_7022:
[----:B------:R0:W-:Y:S01]  /*68b0*/  STG.E.U8 [R8.64], R0 ;  /* 0x0000000008007986 */ /* 0x0001e2000c101124 */
[----:B------:R-:W-:Y:S01]  /*68c0*/  IMAD.MOV.U32 R19, RZ, RZ, R23 ;  /* 0x000000ffff137224 */ /* 0x000fe200078e0017 */
[----:B------:R-:W-:Y:S05]  /*68d0*/  BRA `(.L_x_6994) ;  /* 0x0000035000007947 */ /* 0x000fea0003800000 */
.L_x_7016:
        /* <DEDUP_REMOVED lines=8> */
[----:B------:R-:W-:-:S13]  /*6960*/  IMAD.MOV.U32 R19, RZ, RZ, R23 ;  /* 0x000000ffff137224 */ /* 0x000fda00078e0017 */
        /* <DEDUP_REMOVED lines=16> */
.L_x_6999:
[----:B------:R-:W-:Y:S01]  /*6a70*/  MOV R14, 0x0 ;  /* 0x00000000000e7802 */ /* 0x000fe20000000f00 */
[----:B----4-:R-:W-:Y:S02]  /*6a80*/  IMAD.MOV.U32 R4, RZ, RZ, c[0x4][0x148] ;  /* 0x01005200ff047624 */ /* 0x010fe400078e00ff */
        /* <DEDUP_REMOVED lines=17> */
[----:B------:R-:W-:Y:S01]  /*6ba0*/  IMAD.MOV.U32 R19, RZ, RZ, R23 ;  /* 0x000000ffff137224 */ /* 0x000fe200078e0017 */
[----:B------:R-:W-:Y:S05]  /*6bb0*/  BRA `(.L_x_6994) ;  /* 0x0000007000007947 */ /* 0x000fea0003800000 */
.L_x_7026:
[----:B----4-:R-:W0:Y:S01]  /*6bc0*/  F2I.U64.F64.TRUNC R4, R4 ;  /* 0x0000000400047311 */ /* 0x010e22000030d800 */
[----:B------:R-:W-:Y:S01]  /*6bd0*/  IMAD.MOV.U32 R19, RZ, RZ, R23 ;  /* 0x000000ffff137224 */ /* 0x000fe200078e0017 */
[----:B0-----:R0:W-:Y:S01]  /*6be0*/  STG.E.64 [R8.64], R4 ;  /* 0x0000000408007986 */ /* 0x0011e2000c101b24 */
[----:B------:R-:W-:Y:S05]  /*6bf0*/  BRA `(.L_x_6994) ;  /* 0x0000003000007947 */ /* 0x000fea0003800000 */
.L_x_7025:
[----:B----4-:R-:W0:Y:S01]  /*6c00*/  F2I.U32.F64.TRUNC R5, R4 ;  /* 0x0000000400057311 */ /* 0x010e22000030d000 */
[----:B------:R-:W-:Y:S01]  /*6c10*/  IMAD.MOV.U32 R19, RZ, RZ, R23 ;  /* 0x000000ffff137224 */ /* 0x000fe200078e0017 */
[----:B0-----:R0:W-:Y:S06]  /*6c20*/  STG.E [R8.64], R5 ;  /* 0x0000000508007986 */ /* 0x0011ec000c101924 */
.L_x_6994:
[----:B------:R-:W-:Y:S05]  /*6c30*/  BSYNC B6 ;  /* 0x0000000000067941 */ /* 0x000fea0003800000 */
.L_x_6993:
[----:B------:R-:W-:Y:S01]  /*6c40*/  ISETP.GE.AND P0, PT, R19, R2, PT ;  /* 0x000000021300720c */ /* 0x000fe20003f06270 */
[----:B------:R-:W-:-:S12]  /*6c50*/  BSSY B6, `(.L_x_7027) ;  /* 0x000020a000067945 */ /* 0x000fd80003800000 */
[----:B------:R-:W-:Y:S05]  /*6c60*/  @P0 BRA `(.L_x_7028) ;  /* 0x0000208000000947 */ /* 0x000fea0003800000 */
[----:B0-----:R-:W-:Y:S01]  /*6c70*/  IMAD R0, R18, 0x200, R19 ;  /* 0x0000020012007824 */ /* 0x001fe200078e0213 */
[----:B------:R-:W-:-:S03]  /*6c80*/  PRMT R3, R22, 0x9910, RZ ;  /* 0x0000991016037816 */ /* 0x000fc600000000ff */
[----:B----4-:R-:W-:Y:S02]  /*6c90*/  IMAD R4, R0, c[0x0][0x188], RZ ;  /* 0x0000620000047a24 */ /* 0x010fe400078e02ff */
        /* <DEDUP_REMOVED lines=16> */
.L_x_7032:
[----:B-1----:R-:W0:Y:S02]  /*6da0*/  F2I.S64.F64.TRUNC R28, R28 ;  /* 0x0000001c001c7311 */ /* 0x002e24000030d900 */
[----:B0-----:R-:W-:-:S05]  /*6db0*/  IMAD.MOV.U32 R3, RZ, RZ, R28 ;  /* 0x000000ffff037224 */ /* 0x001fca00078e001c */
[----:B------:R0:W-:Y:S01]  /*6dc0*/  STG.E.U8 [R4.64], R3 ;  /* 0x0000000304007986 */ /* 0x0001e2000c101124 */
[----:B------:R-:W-:Y:S05]  /*6dd0*/  BRA `(.L_x_7034) ;  /* 0x00000eb000007947 */ /* 0x000fea0003800000 */
.L_x_7031:
        /* <DEDUP_REMOVED lines=9> */
.L_x_7036:
[----:B-1----:R-:W0:Y:S02]  /*6e70*/  F2I.F64.TRUNC R29, R28 ;  /* 0x0000001c001d7311 */ /* 0x002e24000030d100 */
[----:B0-----:R0:W-:Y:S01]  /*6e80*/  STG.E [R4.64], R29 ;  /* 0x0000001d04007986 */ /* 0x0011e2000c101924 */
[----:B------:R-:W-:Y:S05]  /*6e90*/  BRA `(.L_x_7034) ;  /* 0x00000df000007947 */ /* 0x000fea0003800000 */
.L_x_7035:
[----:B-1----:R-:W0:Y:S02]  /*6ea0*/  F2I.F64.TRUNC R29, R28 ;  /* 0x0000001c001d7311 */ /* 0x002e24000030d100 */
[----:B0-----:R0:W-:Y:S01]  /*6eb0*/  STG.E.U16 [R4.64], R29 ;  /* 0x0000001d04007986 */ /* 0x0011e2000c101524 */
[----:B------:R-:W-:Y:S05]  /*6ec0*/  BRA `(.L_x_7034) ;  /* 0x00000dc000007947 */ /* 0x000fea0003800000 */
.L_x_7030:
        /* <DEDUP_REMOVED lines=11> */
.L_x_7038:
[----:B-1----:R-:W0:Y:S01]  /*6f80*/  F2F.F32.F64 R0, R28 ;  /* 0x0000001c00007310 */ /* 0x002e220000301000 */
[----:B------:R-:W0:-:S14]  /*6f90*/  DSETP.GEU.AND P0, PT, |R28|, c[0x2][0x88], PT ;  /* 0x008022001c00762a */ /* 0x000e1c0003f0e200 */
[----:B0-----:R-:W-:-:S05]  /*6fa0*/  @!P0 FMUL R0, R0, 1.175494350822287508e-38 ;  /* 0x0080000000008820 */ /* 0x001fca0000400000 */
[----:B------:R-:W-:-:S05]  /*6fb0*/  F2FP.PACK_AB R0, RZ, R0 ;  /* 0x00000000ff00723e */ /* 0x000fca00000000ff */
[----:B------:R0:W-:Y:S01]  /*6fc0*/  STG.E.U16 [R4.64], R0 ;  /* 0x0000000004007986 */ /* 0x0001e2000c101524 */
[----:B------:R-:W-:Y:S05]  /*6fd0*/  BRA `(.L_x_7034) ;  /* 0x00000cb000007947 */ /* 0x000fea0003800000 */
.L_x_7037:
        /* <DEDUP_REMOVED lines=8> */
[----:B------:R-:W-:-:S13]  /*7060*/  IMAD.MOV.U32 R7, RZ, RZ, RZ ;  /* 0x000000ffff077224 */ /* 0x000fda00078e00ff */
[----:B0-----:R-:W-:-:S05]  /*7070*/  @!P0 FMUL R6, R6, 1.175494350822287508e-38 ;  /* 0x0080000006068820 */ /* 0x001fca0000400000 */
[----:B------:R0:W-:Y:S01]  /*7080*/  STG.E.64 [R4.64], R6 ;  /* 0x0000000604007986 */ /* 0x0001e2000c101b24 */
[----:B------:R-:W-:Y:S05]  /*7090*/  BRA `(.L_x_7034) ;  /* 0x00000bf000007947 */ /* 0x000fea0003800000 */
.L_x_7040:
[----:B-1----:R-:W0:Y:S01]  /*70a0*/  F2F.F32.F64 R0, R28 ;  /* 0x0000001c00007310 */ /* 0x002e220000301000 */
[----:B------:R-:W0:-:S14]  /*70b0*/  DSETP.GEU.AND P0, PT, |R28|, c[0x2][0x88], PT ;  /* 0x008022001c00762a */ /* 0x000e1c0003f0e200 */
[----:B0-----:R-:W-:-:S05]  /*70c0*/  @!P0 FMUL R0, R0, 1.175494350822287508e-38 ;  /* 0x0080000000008820 */ /* 0x001fca0000400000 */
[----:B------:R-:W-:-:S04]  /*70d0*/  F2FP.PACK_AB R3, RZ, R0 ;  /* 0x00000000ff03723e */ /* 0x000fc800000000ff */
[----:B------:R-:W-:-:S05]  /*70e0*/  PRMT R3, R3, 0x5410, RZ ;  /* 0x0000541003037816 */ /* 0x000fca00000000ff */
[----:B------:R0:W-:Y:S01]  /*70f0*/  STG.E [R4.64], R3 ;  /* 0x0000000304007986 */ /* 0x0001e2000c101924 */
[----:B------:R-:W-:Y:S05]  /*7100*/  BRA `(.L_x_7034) ;  /* 0x00000b8000007947 */ /* 0x000fea0003800000 */
.L_x_7039:
[----:B-1----:R0:W-:Y:S01]  /*7110*/  STG.E.64 [R4.64], R28 ;  /* 0x0000001c04007986 */ /* 0x0021e2000c101b24 */
[----:B------:R-:W-:Y:S05]  /*7120*/  BRA `(.L_x_7034) ;  /* 0x00000b6000007947 */ /* 0x000fea0003800000 */
.L_x_7029:
        /* <DEDUP_REMOVED lines=8> */
[----:B-1----:R-:W0:-:S06]  /*71b0*/  DSETP.NEU.AND P0, PT, R28, RZ, PT ;  /* 0x000000ff1c00722a */ /* 0x002e0c0003f0d000 */
[----:B0-----:R-:W-:-:S05]  /*71c0*/  SEL R3, RZ, 0x1, !P0 ;  /* 0x00000001ff037807 */ /* 0x001fca0004000000 */
[----:B------:R0:W-:Y:S01]  /*71d0*/  STG.E.U8 [R4.64], R3 ;  /* 0x0000000304007986 */ /* 0x0001e2000c101124 */
[----:B------:R-:W-:Y:S05]  /*71e0*/  BRA `(.L_x_7034) ;  /* 0x00000aa000007947 */ /* 0x000fea0003800000 */
.L_x_7043:
[----:B------:R-:W-:-:S05]  /*71f0*/  CS2R R30, SRZ ;  /* 0x00000000001e7805 */ /* 0x000fca000001ff00 */
[----:B-1----:R0:W-:Y:S01]  /*7200*/  STG.E.128 [R4.64], R28 ;  /* 0x0000001c04007986 */ /* 0x0021e2000c101d24 */
[----:B------:R-:W-:Y:S05]  /*7210*/  BRA `(.L_x_7034) ;  /* 0x00000a7000007947 */ /* 0x000fea0003800000 */
.L_x_7042:
        /* <DEDUP_REMOVED lines=23> */
.L_x_7047:
[----:B------:R-:W-:Y:S05]  /*7390*/  BSYNC B0 ;  /* 0x0000000000007941 */ /* 0x000fea0003800000 */
.L_x_7046:
[----:B------:R-:W-:-:S05]  /*73a0*/  LOP3.LUT R7, R0, R7, RZ, 0xfc, !PT ;  /* 0x0000000700077212 */ /* 0x000fca00078efcff */
[----:B------:R0:W-:Y:S01]  /*73b0*/  STG.E.U8 [R4.64], R7 ;  /* 0x0000000704007986 */ /* 0x0001e2000c101124 */
[----:B------:R-:W-:Y:S05]  /*73c0*/  BRA `(.L_x_7034) ;  /* 0x000008c000007947 */ /* 0x000fea0003800000 */
.L_x_7045:
        /* <DEDUP_REMOVED lines=15> */
.L_x_7049:
[----:B------:R-:W-:Y:S01]  /*74c0*/  IMAD.MOV.U32 R0, RZ, RZ, 0x7f ;  /* 0x0000007fff007424 */ /* 0x000fe200078e00ff */
[----:B------:R-:W-:-:S04]  /*74d0*/  ISETP.GT.U32.AND P0, PT, R3, 0x7f800000, PT ;  /* 0x7f8000000300780c */ /* 0x000fc80003f04070 */
[----:B------:R-:W-:-:S04]  /*74e0*/  SEL R0, R0, 0x7c, P0 ;  /* 0x0000007c00007807 */ /* 0x000fc80000000000 */
.L_x_7050:
[----:B------:R-:W-:Y:S05]  /*74f0*/  BSYNC B0 ;  /* 0x0000000000007941 */ /* 0x000fea0003800000 */
.L_x_7048:
[----:B------:R-:W-:-:S04]  /*7500*/  LOP3.LUT R3, R7, 0x80000000, RZ, 0xc0, !PT ;  /* 0x8000000007037812 */ /* 0x000fc800078ec0ff */
[----:B------:R-:W-:-:S04]  /*7510*/  SHF.R.U32.HI R3, RZ, 0x18, R3 ;  /* 0x00000018ff037819 */ /* 0x000fc80000011603 */
[----:B------:R-:W-:-:S05]  /*7520*/  LOP3.LUT R3, R0, R3, RZ, 0xfc, !PT ;  /* 0x0000000300037212 */ /* 0x000fca00078efcff */
[----:B------:R0:W-:Y:S01]  /*7530*/  STG.E.U8 [R4.64], R3 ;  /* 0x0000000304007986 */ /* 0x0001e2000c101124 */
[----:B------:R-:W-:Y:S05]  /*7540*/  BRA `(.L_x_7034) ;  /* 0x0000074000007947 */ /* 0x000fea0003800000 */
.L_x_7044:
[----:B-1----:R-:W0:Y:S01]  /*7550*/  F2F.F32.F64 R0, R28 ;  /* 0x0000001c00007310 */ /* 0x002e220000301000 */
[----:B------:R-:W0:-:S14]  /*7560*/  DSETP.GEU.AND P0, PT, |R28|, c[0x2][0x88], PT ;  /* 0x008022001c00762a */ /* 0x000e1c0003f0e200 */
[----:B0-----:R-:W-:-:S05]  /*7570*/  @!P0 FMUL R0, R0, 1.175494350822287508e-38 ;  /* 0x0080000000008820 */ /* 0x001fca0000400000 */
[----:B------:R-:W-:-:S05]  /*7580*/  F2FP.BF16.PACK_AB R0, RZ, R0 ;  /* 0x00000000ff00723e */ /* 0x000fca00000010ff */
[----:B------:R0:W-:Y:S01]  /*7590*/  STG.E.U16 [R4.64], R0 ;  /* 0x0000000004007986 */ /* 0x0001e2000c101524 */
[----:B------:R-:W-:Y:S05]  /*75a0*/  BRA `(.L_x_7034) ;  /* 0x000006e000007947 */ /* 0x000fea0003800000 */
.L_x_7041:
        /* <DEDUP_REMOVED lines=11> */
.L_x_7053:
        /* <DEDUP_REMOVED lines=19> */
.L_x_7056:
[----:B------:R-:W-:-:S04]  /*7790*/  LOP3.LUT R0, R7, 0x80000000, RZ, 0xc0, !PT ;  /* 0x8000000007007812 */ /* 0x000fc800078ec0ff */
[----:B------:R-:W-:-:S04]  /*77a0*/  SHF.R.U32.HI R0, RZ, 0x18, R0 ;  /* 0x00000018ff007819 */ /* 0x000fc80000011600 */
[----:B------:R-:W-:Y:S02]  /*77b0*/  LOP3.LUT R0, R3, R0, RZ, 0xfc, !PT ;  /* 0x0000000003007212 */ /* 0x000fe400078efcff */
.L_x_7055:
[----:B------:R-:W-:Y:S05]  /*77c0*/  BSYNC B0 ;  /* 0x0000000000007941 */ /* 0x000fea0003800000 */
.L_x_7054:
[----:B------:R0:W-:Y:S01]  /*77d0*/  STG.E.U8 [R4.64], R0 ;  /* 0x0000000004007986 */ /* 0x0001e2000c101124 */
[----:B------:R-:W-:Y:S05]  /*77e0*/  BRA `(.L_x_7034) ;  /* 0x000004a000007947 */ /* 0x000fea0003800000 */
.L_x_7052:
        /* <DEDUP_REMOVED lines=19> */
.L_x_7059:
[----:B------:R-:W-:-:S04]  /*7920*/  LOP3.LUT R0, R7, 0x80000000, RZ, 0xc0, !PT ;  /* 0x8000000007007812 */ /* 0x000fc800078ec0ff */
[----:B------:R-:W-:-:S04]  /*7930*/  SHF.R.U32.HI R0, RZ, 0x18, R0 ;  /* 0x00000018ff007819 */ /* 0x000fc80000011600 */
[----:B------:R-:W-:Y:S02]  /*7940*/  LOP3.LUT R0, R3, R0, RZ, 0xfc, !PT ;  /* 0x0000000003007212 */ /* 0x000fe400078efcff */
.L_x_7058:
[----:B------:R-:W-:Y:S05]  /*7950*/  BSYNC B0 ;  /* 0x0000000000007941 */ /* 0x000fea0003800000 */
.L_x_7057:
[----:B------:R0:W-:Y:S01]  /*7960*/  STG.E.U8 [R4.64], R0 ;  /* 0x0000000004007986 */ /* 0x0001e2000c101124 */
[----:B------:R-:W-:Y:S05]  /*7970*/  BRA `(.L_x_7034) ;  /* 0x0000031000007947 */ /* 0x000fea0003800000 */
.L_x_7051:
        /* <DEDUP_REMOVED lines=24> */
.L_x_7033:
        /* <DEDUP_REMOVED lines=20> */
.L_x_7061:
[----:B-1----:R-:W0:Y:S02]  /*7c40*/  F2I.U64.F64.TRUNC R28, R28 ;  /* 0x0000001c001c7311 */ /* 0x002e24000030d800 */
[----:B0-----:R0:W-:Y:S01]  /*7c50*/  STG.E.64 [R4.64], R28 ;  /* 0x0000001c04007986 */ /* 0x0011e2000c101b24 */
[----:B------:R-:W-:Y:S05]  /*7c60*/  BRA `(.L_x_7034) ;  /* 0x0000002000007947 */ /* 0x000fea0003800000 */
.L_x_7060:
[----:B-1----:R-:W0:Y:S02]  /*7c70*/  F2I.U32.F64.TRUNC R29, R28 ;  /* 0x0000001c001d7311 */ /* 0x002e24000030d000 */
[----:B0-----:R0:W-:Y:S02]  /*7c80*/  STG.E [R4.64], R29 ;  /* 0x0000001d04007986 */ /* 0x0011e4000c101924 */
.L_x_7034:
        /* <DEDUP_REMOVED lines=22> */
.L_x_7065:
[----:B--2---:R-:W0:Y:S02]  /*7df0*/  F2I.S64.F64.TRUNC R24, R24 ;  /* 0x0000001800187311 */ /* 0x004e24000030d900 */
[----:B0-----:R-:W-:-:S05]  /*7e00*/  IMAD.MOV.U32 R3, RZ, RZ, R24 ;  /* 0x000000ffff037224 */ /* 0x001fca00078e0018 */
[----:B------:R0:W-:Y:S01]  /*7e10*/  STG.E.U8 [R4.64], R3 ;  /* 0x0000000304007986 */ /* 0x0001e2000c101124 */
[----:B------:R-:W-:Y:S05]  /*7e20*/  BRA `(.L_x_7067) ;  /* 0x00000eb000007947 */ /* 0x000fea0003800000 */
.L_x_7064:
        /* <DEDUP_REMOVED lines=9> */
.L_x_7069:
[----:B--2---:R-:W0:Y:S02]  /*7ec0*/  F2I.F64.TRUNC R25, R24 ;  /* 0x0000001800197311 */ /* 0x004e24000030d100 */
[----:B0-----:R0:W-:Y:S01]  /*7ed0*/  STG.E [R4.64], R25 ;  /* 0x0000001904007986 */ /* 0x0011e2000c101924 */
[----:B------:R-:W-:Y:S05]  /*7ee0*/  BRA `(.L_x_7067) ;  /* 0x00000df000007947 */ /* 0x000fea0003800000 */
.L_x_7068:
[----:B--2---:R-:W0:Y:S02]  /*7ef0*/  F2I.F64.TRUNC R25, R24 ;  /* 0x0000001800197311 */ /* 0x004e24000030d100 */
[----:B0-----:R0:W-:Y:S01]  /*7f00*/  STG.E.U16 [R4.64], R25 ;  /* 0x0000001904007986 */ /* 0x0011e2000c101524 */
[----:B------:R-:W-:Y:S05]  /*7f10*/  BRA `(.L_x_7067) ;  /* 0x00000dc000007947 */ /* 0x000fea0003800000 */
.L_x_7063:
        /* <DEDUP_REMOVED lines=11> */
.L_x_7071:
[----:B--2---:R-:W0:Y:S01]  /*7fd0*/  F2F.F32.F64 R0, R24 ;  /* 0x0000001800007310 */ /* 0x004e220000301000 */
[----:B------:R-:W0:-:S14]  /*7fe0*/  DSETP.GEU.AND P0, PT, |R24|, c[0x2][0x88], PT ;  /* 0x008022001800762a */ /* 0x000e1c0003f0e200 */
[----:B0-----:R-:W-:-:S05]  /*7ff0*/  @!P0 FMUL R0, R0, 1.175494350822287508e-38 ;  /* 0x0080000000008820 */ /* 0x001fca0000400000 */
[----:B------:R-:W-:-:S05]  /*8000*/  F2FP.PACK_AB R0, RZ, R0 ;  /* 0x00000000ff00723e */ /* 0x000fca00000000ff */
[----:B------:R0:W-:Y:S01]  /*8010*/  STG.E.U16 [R4.64], R0 ;  /* 0x0000000004007986 */ /* 0x0001e2000c101524 */
[----:B------:R-:W-:Y:S05]  /*8020*/  BRA `(.L_x_7067) ;  /* 0x00000cb000007947 */ /* 0x000fea0003800000 */
.L_x_7070:
        /* <DEDUP_REMOVED lines=12> */
.L_x_7073:
[----:B--2---:R-:W0:Y:S01]  /*80f0*/  F2F.F32.F64 R0, R24 ;  /* 0x0000001800007310 */ /* 0x004e220000301000 */
[----:B------:R-:W0:-:S14]  /*8100*/  DSETP.GEU.AND P0, PT, |R24|, c[0x2][0x88], PT ;  /* 0x008022001800762a */ /* 0x000e1c0003f0e200 */
[----:B0-----:R-:W-:-:S05]  /*8110*/  @!P0 FMUL R0, R0, 1.175494350822287508e-38 ;  /* 0x0080000000008820 */ /* 0x001fca0000400000 */
[----:B------:R-:W-:-:S04]  /*8120*/  F2FP.PACK_AB R3, RZ, R0 ;  /* 0x00000000ff03723e */ /* 0x000fc800000000ff */
[----:B------:R-:W-:-:S05]  /*8130*/  PRMT R3, R3, 0x5410, RZ ;  /* 0x0000541003037816 */ /* 0x000fca00000000ff */
[----:B------:R0:W-:Y:S01]  /*8140*/  STG.E [R4.64], R3 ;  /* 0x0000000304007986 */ /* 0x0001e2000c101924 */
[----:B------:R-:W-:Y:S05]  /*8150*/  BRA `(.L_x_7067) ;  /* 0x00000b8000007947 */ /* 0x000fea0003800000 */
.L_x_7072:
[----:B--2---:R0:W-:Y:S01]  /*8160*/  STG.E.64 [R4.64], R24 ;  /* 0x0000001804007986 */ /* 0x0041e2000c101b24 */
[----:B------:R-:W-:Y:S05]  /*8170*/  BRA `(.L_x_7067) ;  /* 0x00000b6000007947 */ /* 0x000fea0003800000 */
.L_x_7062:
        /* <DEDUP_REMOVED lines=12> */
.L_x_7076:
[----:B------:R-:W-:-:S05]  /*8240*/  CS2R R26, SRZ ;  /* 0x00000000001a7805 */ /* 0x000fca000001ff00 */
[----:B--2---:R0:W-:Y:S01]  /*8250*/  STG.E.128 [R4.64], R24 ;  /* 0x0000001804007986 */ /* 0x0041e2000c101d24 */
[----:B------:R-:W-:Y:S05]  /*8260*/  BRA `(.L_x_7067) ;  /* 0x00000a7000007947 */ /* 0x000fea0003800000 */
.L_x_7075:
        /* <DEDUP_REMOVED lines=23> */
.L_x_7080:
[----:B------:R-:W-:Y:S05]  /*83e0*/  BSYNC B0 ;  /* 0x0000000000007941 */ /* 0x000fea0003800000 */
.L_x_7079:
[----:B------:R-:W-:-:S05]  /*83f0*/  LOP3.LUT R7, R0, R7, RZ, 0xfc, !PT ;  /* 0x0000000700077212 */ /* 0x000fca00078efcff */
[----:B------:R0:W-:Y:S01]  /*8400*/  STG.E.U8 [R4.64], R7 ;  /* 0x0000000704007986 */ /* 0x0001e2000c101124 */
[----:B------:R-:W-:Y:S05]  /*8410*/  BRA `(.L_x_7067) ;  /* 0x000008c000007947 */ /* 0x000fea0003800000 */
.L_x_7078:
        /* <DEDUP_REMOVED lines=15> */
.L_x_7082:
[----:B------:R-:W-:Y:S01]  /*8510*/  IMAD.MOV.U32 R0, RZ, RZ, 0x7f ;  /* 0x0000007fff007424 */ /* 0x000fe200078e00ff */
[----:B------:R-:W-:-:S04]  /*8520*/  ISETP.GT.U32.AND P0, PT, R3, 0x7f800000, PT ;  /* 0x7f8000000300780c */ /* 0x000fc80003f04070 */
[----:B------:R-:W-:-:S04]  /*8530*/  SEL R0, R0, 0x7c, P0 ;  /* 0x0000007c00007807 */ /* 0x000fc80000000000 */
.L_x_7083:
[----:B------:R-:W-:Y:S05]  /*8540*/  BSYNC B0 ;  /* 0x0000000000007941 */ /* 0x000fea0003800000 */
.L_x_7081:
[----:B------:R-:W-:-:S04]  /*8550*/  LOP3.LUT R3, R7, 0x80000000, RZ, 0xc0, !PT ;  /* 0x8000000007037812 */ /* 0x000fc800078ec0ff */
[----:B------:R-:W-:-:S04]  /*8560*/  SHF.R.U32.HI R3, RZ, 0x18, R3 ;  /* 0x00000018ff037819 */ /* 0x000fc80000011603 */
[----:B------:R-:W-:-:S05]  /*8570*/  LOP3.LUT R3, R0, R3, RZ, 0xfc, !PT ;  /* 0x0000000300037212 */ /* 0x000fca00078efcff */
[----:B------:R0:W-:Y:S01]  /*8580*/  STG.E.U8 [R4.64], R3 ;  /* 0x0000000304007986 */ /* 0x0001e2000c101124 */
[----:B------:R-:W-:Y:S05]  /*8590*/  BRA `(.L_x_7067) ;  /* 0x0000074000007947 */ /* 0x000fea0003800000 */
.L_x_7077:
[----:B--2---:R-:W0:Y:S01]  /*85a0*/  F2F.F32.F64 R0, R24 ;  /* 0x0000001800007310 */ /* 0x004e220000301000 */
[----:B------:R-:W0:-:S14]  /*85b0*/  DSETP.GEU.AND P0, PT, |R24|, c[0x2][0x88], PT ;  /* 0x008022001800762a */ /* 0x000e1c0003f0e200 */
[----:B0-----:R-:W-:-:S05]  /*85c0*/  @!P0 FMUL R0, R0, 1.175494350822287508e-38 ;  /* 0x0080000000008820 */ /* 0x001fca0000400000 */
[----:B------:R-:W-:-:S05]  /*85d0*/  F2FP.BF16.PACK_AB R0, RZ, R0 ;  /* 0x00000000ff00723e */ /* 0x000fca00000010ff */
[----:B------:R0:W-:Y:S01]  /*85e0*/  STG.E.U16 [R4.64], R0 ;  /* 0x0000000004007986 */ /* 0x0001e2000c101524 */
[----:B------:R-:W-:Y:S05]  /*85f0*/  BRA `(.L_x_7067) ;  /* 0x000006e000007947 */ /* 0x000fea0003800000 */
.L_x_7074:
        /* <DEDUP_REMOVED lines=11> */
.L_x_7086:
        /* <DEDUP_REMOVED lines=19> */
.L_x_7089:
[----:B------:R-:W-:-:S04]  /*87e0*/  LOP3.LUT R0, R7, 0x80000000, RZ, 0xc0, !PT ;  /* 0x8000000007007812 */ /* 0x000fc800078ec0ff */
[----:B------:R-:W-:-:S04]  /*87f0*/  SHF.R.U32.HI R0, RZ, 0x18, R0 ;  /* 0x00000018ff007819 */ /* 0x000fc80000011600 */
[----:B------:R-:W-:Y:S02]  /*8800*/  LOP3.LUT R0, R3, R0, RZ, 0xfc, !PT ;  /* 0x0000000003007212 */ /* 0x000fe400078efcff */
.L_x_7088:
[----:B------:R-:W-:Y:S05]  /*8810*/  BSYNC B0 ;  /* 0x0000000000007941 */ /* 0x000fea0003800000 */
.L_x_7087:
[----:B------:R0:W-:Y:S01]  /*8820*/  STG.E.U8 [R4.64], R0 ;  /* 0x0000000004007986 */ /* 0x0001e2000c101124 */
[----:B------:R-:W-:Y:S05]  /*8830*/  BRA `(.L_x_7067) ;  /* 0x000004a000007947 */ /* 0x000fea0003800000 */
.L_x_7085:
        /* <DEDUP_REMOVED lines=19> */
.L_x_7092:
[----:B------:R-:W-:-:S04]  /*8970*/  LOP3.LUT R0, R7, 0x80000000, RZ, 0xc0, !PT ;  /* 0x8000000007007812 */ /* 0x000fc800078ec0ff */
[----:B------:R-:W-:-:S04]  /*8980*/  SHF.R.U32.HI R0, RZ, 0x18, R0 ;  /* 0x00000018ff007819 */ /* 0x000fc80000011600 */
[----:B------:R-:W-:Y:S02]  /*8990*/  LOP3.LUT R0, R3, R0, RZ, 0xfc, !PT ;  /* 0x0000000003007212 */ /* 0x000fe400078efcff */
.L_x_7091:
[----:B------:R-:W-:Y:S05]  /*89a0*/  BSYNC B0 ;  /* 0x0000000000007941 */ /* 0x000fea0003800000 */
.L_x_7090:
[----:B------:R0:W-:Y:S01]  /*89b0*/  STG.E.U8 [R4.64], R0 ;  /* 0x0000000004007986 */ /* 0x0001e2000c101124 */
[----:B------:R-:W-:Y:S05]  /*89c0*/  BRA `(.L_x_7067) ;  /* 0x0000031000007947 */ /* 0x000fea0003800000 */
.L_x_7084:
        /* <DEDUP_REMOVED lines=24> */
.L_x_7066:
        /* <DEDUP_REMOVED lines=20> */
.L_x_7094:
[----:B--2---:R-:W0:Y:S02]  /*8c90*/  F2I.U64.F64.TRUNC R24, R24 ;  /* 0x0000001800187311 */ /* 0x004e24000030d800 */
[----:B0-----:R0:W-:Y:S01]  /*8ca0*/  STG.E.64 [R4.64], R24 ;  /* 0x0000001804007986 */ /* 0x0011e2000c101b24 */
[----:B------:R-:W-:Y:S05]  /*8cb0*/  BRA `(.L_x_7067) ;  /* 0x0000002000007947 */ /* 0x000fea0003800000 */
.L_x_7093:
[----:B--2---:R-:W0:Y:S02]  /*8cc0*/  F2I.U32.F64.TRUNC R25, R24 ;  /* 0x0000001800197311 */ /* 0x004e24000030d000 */
[----:B0-----:R0:W-:Y:S02]  /*8cd0*/  STG.E [R4.64], R25 ;  /* 0x0000001904007986 */ /* 0x0011e4000c101924 */
.L_x_7067:
[----:B------:R-:W-:Y:S02]  /*8ce0*/  IADD3 R19, R19, 0x80, RZ ;  /* 0x0000008013137810 */ /* 0x000fe40007ffe0ff */
.L_x_7028:
[----:B------:R-:W-:Y:S05]  /*8cf0*/  BSYNC B6 ;  /* 0x0000000000067941 */ /* 0x000fea0003800000 */
.L_x_7027:
        /* <DEDUP_REMOVED lines=20> */
.L_x_7098:
[----:B---3--:R-:W0:Y:S02]  /*8e40*/  F2I.S64.F64.TRUNC R16, R16 ;  /* 0x0000001000107311 */ /* 0x008e24000030d900 */
[----:B0---4-:R-:W-:-:S05]  /*8e50*/  IMAD.MOV.U32 R5, RZ, RZ, R16 ;  /* 0x000000ffff057224 */ /* 0x011fca00078e0010 */
[----:B------:R-:W-:Y:S01]  /*8e60*/  STG.E.U8 [R2.64], R5 ;  /* 0x0000000502007986 */ /* 0x000fe2000c101124 */
[----:B------:R-:W-:Y:S05]  /*8e70*/  EXIT ;  /* 0x000000000000794d */ /* 0x000fea0003800000 */
.L_x_7097:
        /* <DEDUP_REMOVED lines=9> */
.L_x_7101:
[----:B---3--:R-:W0:Y:S02]  /*8f10*/  F2I.F64.TRUNC R17, R16 ;  /* 0x0000001000117311 */ /* 0x008e24000030d100 */
[----:B0-----:R-:W-:Y:S01]  /*8f20*/  STG.E [R2.64], R17 ;  /* 0x0000001102007986 */ /* 0x001fe2000c101924 */
[----:B------:R-:W-:Y:S05]  /*8f30*/  EXIT ;  /* 0x000000000000794d */ /* 0x000fea0003800000 */
.L_x_7100:
[----:B---3--:R-:W0:Y:S02]  /*8f40*/  F2I.F64.TRUNC R17, R16 ;  /* 0x0000001000117311 */ /* 0x008e24000030d100 */
[----:B0-----:R-:W-:Y:S01]  /*8f50*/  STG.E.U16 [R2.64], R17 ;  /* 0x0000001102007986 */ /* 0x001fe2000c101524 */
[----:B------:R-:W-:Y:S05]  /*8f60*/  EXIT ;  /* 0x000000000000794d */ /* 0x000fea0003800000 */
.L_x_7096:
[----:B------:R-:W-:-:S13]  /*8f70*/  ISETP.GT.AND P0, PT, R0, 0x6, PT ;  /* 0x000000060000780c */ /* 0x000fda0003f04270 */
[----:B------:R-:W-:Y:S05]  /*8f80*/  @P0 BRA `(.L_x_7102) ;  /* 0x000000f000000947 */ /* 0x000fea0003800000 */
[----:B------:R-:W-:-:S13]  /*8f90*/  ISETP.NE.AND P0, PT, R0, 0x5, PT ;  /* 0x000000050000780c */ /* 0x000fda0003f05270 */
[----:B------:R-:W-:Y:S05]  /*8fa0*/  @!P0 BRA `(.L_x_7103) ;  /* 0x0000007000008947 */ /* 0x000fea0003800000 */
[----:B------:R-:W-:-:S13]  /*8fb0*/  ISETP.NE.AND P0, PT, R0, 0x6, PT ;  /* 0x000000060000780c */ /* 0x000fda0003f05270 */
[----:B------:R-:W-:Y:S05]  /*8fc0*/  @P0 BRA `(.L_x_7099) ;  /* 0x00000bf000000947 */ /* 0x000fea0003800000 */
[----:B---34-:R-:W0:Y:S01]  /*8fd0*/  F2F.F32.F64 R5, R16 ;  /* 0x0000001000057310 */ /* 0x018e220000301000 */
[----:B------:R-:W0:-:S14]  /*8fe0*/  DSETP.GEU.AND P0, PT, |R16|, c[0x2][0x88], PT ;  /* 0x008022001000762a */ /* 0x000e1c0003f0e200 */
[----:B0-----:R-:W-:-:S05]  /*8ff0*/  @!P0 FMUL R5, R5, 1.175494350822287508e-38 ;  /* 0x0080000005058820 */ /* 0x001fca0000400000 */
[----:B------:R-:W-:Y:S01]  /*9000*/  STG.E [R2.64], R5 ;  /* 0x0000000502007986 */ /* 0x000fe2000c101924 */
[----:B------:R-:W-:Y:S05]  /*9010*/  EXIT ;  /* 0x000000000000794d */ /* 0x000fea0003800000 */
.L_x_7103:
[----:B---3--:R-:W0:Y:S01]  /*9020*/  F2F.F32.F64 R0, R16 ;  /* 0x0000001000007310 */ /* 0x008e220000301000 */
[----:B------:R-:W0:-:S14]  /*9030*/  DSETP.GEU.AND P0, PT, |R16|, c[0x2][0x88], PT ;  /* 0x008022001000762a */ /* 0x000e1c0003f0e200 */
[----:B0-----:R-:W-:-:S05]  /*9040*/  @!P0 FMUL R0, R0, 1.175494350822287508e-38 ;  /* 0x0080000000008820 */ /* 0x001fca0000400000 */
[----:B------:R-:W-:-:S05]  /*9050*/  F2FP.PACK_AB R0, RZ, R0 ;  /* 0x00000000ff00723e */ /* 0x000fca00000000ff */
[----:B------:R-:W-:Y:S01]  /*9060*/  STG.E.U16 [R2.64], R0 ;  /* 0x0000000002007986 */ /* 0x000fe2000c101524 */
[----:B------:R-:W-:Y:S05]  /*9070*/  EXIT ;  /* 0x000000000000794d */ /* 0x000fea0003800000 */
.L_x_7102:
[----:B------:R-:W-:-:S13]  /*9080*/  ISETP.NE.AND P0, PT, R0, 0x7, PT ;  /* 0x000000070000780c */ /* 0x000fda0003f05270 */
[----:B------:R-:W-:Y:S05]  /*9090*/  @!P0 BRA `(.L_x_7104) ;  /* 0x0000011000008947 */ /* 0x000fea0003800000 */
[----:B------:R-:W-:-:S13]  /*90a0*/  ISETP.NE.AND P0, PT, R0, 0x8, PT ;  /* 0x000000080000780c */ /* 0x000fda0003f05270 */
[----:B------:R-:W-:Y:S05]  /*90b0*/  @!P0 BRA `(.L_x_7105) ;  /* 0x0000008000008947 */ /* 0x000fea0003800000 */
[----:B------:R-:W-:-:S13]  /*90c0*/  ISETP.NE.AND P0, PT, R0, 0x9, PT ;  /* 0x000000090000780c */ /* 0x000fda0003f05270 */
[----:B------:R-:W-:Y:S05]  /*90d0*/  @P0 BRA `(.L_x_7099) ;  /* 0x00000ae000000947 */ /* 0x000fea0003800000 */
[----:B---34-:R-:W0:Y:S01]  /*90e0*/  F2F.F32.F64 R4, R16 ;  /* 0x0000001000047310 */ /* 0x018e220000301000 */
[----:B------:R-:W0:Y:S01]  /*90f0*/  DSETP.GEU.AND P0, PT, |R16|, c[0x2][0x88], PT ;  /* 0x008022001000762a */ /* 0x000e220003f0e200 */
[----:B------:R-:W-:-:S13]  /*9100*/  IMAD.MOV.U32 R5, RZ, RZ, RZ ;  /* 0x000000ffff057224 */ /* 0x000fda00078e00ff */
[----:B0-----:R-:W-:-:S05]  /*9110*/  @!P0 FMUL R4, R4, 1.175494350822287508e-38 ;  /* 0x0080000004048820 */ /* 0x001fca0000400000 */
[----:B------:R-:W-:Y:S01]  /*9120*/  STG.E.64 [R2.64], R4 ;  /* 0x0000000402007986 */ /* 0x000fe2000c101b24 */
[----:B------:R-:W-:Y:S05]  /*9130*/  EXIT ;  /* 0x000000000000794d */ /* 0x000fea0003800000 */
.L_x_7105:
[----:B---3--:R-:W0:Y:S01]  /*9140*/  F2F.F32.F64 R0, R16 ;  /* 0x0000001000007310 */ /* 0x008e220000301000 */
[----:B------:R-:W0:-:S14]  /*9150*/  DSETP.GEU.AND P0, PT, |R16|, c[0x2][0x88], PT ;  /* 0x008022001000762a */ /* 0x000e1c0003f0e200 */
[----:B0-----:R-:W-:-:S05]  /*9160*/  @!P0 FMUL R0, R0, 1.175494350822287508e-38 ;  /* 0x0080000000008820 */ /* 0x001fca0000400000 */
[----:B----4-:R-:W-:-:S04]  /*9170*/  F2FP.PACK_AB R5, RZ, R0 ;  /* 0x00000000ff05723e */ /* 0x010fc800000000ff */
[----:B------:R-:W-:-:S05]  /*9180*/  PRMT R5, R5, 0x5410, RZ ;  /* 0x0000541005057816 */ /* 0x000fca00000000ff */
[----:B------:R-:W-:Y:S01]  /*9190*/  STG.E [R2.64], R5 ;  /* 0x0000000502007986 */ /* 0x000fe2000c101924 */
[----:B------:R-:W-:Y:S05]  /*91a0*/  EXIT ;  /* 0x000000000000794d */ /* 0x000fea0003800000 */
.L_x_7104:
[----:B---3--:R-:W-:Y:S01]  /*91b0*/  STG.E.64 [R2.64], R16 ;  /* 0x0000001002007986 */ /* 0x008fe2000c101b24 */
[----:B------:R-:W-:Y:S05]  /*91c0*/  EXIT ;  /* 0x000000000000794d */ /* 0x000fea0003800000 */
.L_x_7095:
        /* <DEDUP_REMOVED lines=9> */
[----:B0---4-:R-:W-:-:S05]  /*9260*/  SEL R5, RZ, 0x1, !P0 ;  /* 0x00000001ff057807 */ /* 0x011fca0004000000 */
[----:B------:R-:W-:Y:S01]  /*9270*/  STG.E.U8 [R2.64], R5 ;  /* 0x0000000502007986 */ /* 0x000fe2000c101124 */
[----:B------:R-:W-:Y:S05]  /*9280*/  EXIT ;  /* 0x000000000000794d */ /* 0x000fea0003800000 */
.L_x_7108:
[----:B------:R-:W-:-:S05]  /*9290*/  CS2R R18, SRZ ;  /* 0x0000000000127805 */ /* 0x000fca000001ff00 */
[----:B---3--:R-:W-:Y:S01]  /*92a0*/  STG.E.128 [R2.64], R16 ;  /* 0x0000001002007986 */ /* 0x008fe2000c101d24 */
[----:B------:R-:W-:Y:S05]  /*92b0*/  EXIT ;  /* 0x000000000000794d */ /* 0x000fea0003800000 */
.L_x_7107:
        /* <DEDUP_REMOVED lines=8> */
[----:B------:R-:W-:-:S13]  /*9340*/  BSSY B0, `(.L_x_7111) ;  /* 0x000000f000007945 */ /* 0x000fda0003800000 */
[----:B0-----:R-:W-:-:S05]  /*9350*/  @!P0 FMUL R7, R7, 1.175494350822287508e-38 ;  /* 0x0080000007078820 */ /* 0x001fca0000400000 */
[C---:B----4-:R-:W-:Y:S02]  /*9360*/  LOP3.LUT R4, R7.reuse, 0x7fffffff, RZ, 0xc0, !PT ;  /* 0x7fffffff07047812 */ /* 0x050fe400078ec0ff */
        /* <DEDUP_REMOVED lines=12> */
.L_x_7112:
[----:B------:R-:W-:Y:S05]  /*9430*/  BSYNC B0 ;  /* 0x0000000000007941 */ /* 0x000fea0003800000 */
.L_x_7111:
[----:B------:R-:W-:-:S05]  /*9440*/  LOP3.LUT R5, R0, R5, RZ, 0xfc, !PT ;  /* 0x0000000500057212 */ /* 0x000fca00078efcff */
[----:B------:R-:W-:Y:S01]  /*9450*/  STG.E.U8 [R2.64], R5 ;  /* 0x0000000502007986 */ /* 0x000fe2000c101124 */
[----:B------:R-:W-:Y:S05]  /*9460*/  EXIT ;  /* 0x000000000000794d */ /* 0x000fea0003800000 */
.L_x_7110:
[----:B---34-:R-:W0:Y:S01]  /*9470*/  F2F.F32.F64 R5, R16 ;  /* 0x0000001000057310 */ /* 0x018e220000301000 */
        /* <DEDUP_REMOVED lines=14> */
.L_x_7114:
[----:B------:R-:W-:Y:S01]  /*9560*/  IMAD.MOV.U32 R0, RZ, RZ, 0x7f ;  /* 0x0000007fff007424 */ /* 0x000fe200078e00ff */
[----:B------:R-:W-:-:S04]  /*9570*/  ISETP.GT.U32.AND P0, PT, R4, 0x7f800000, PT ;  /* 0x7f8000000400780c */ /* 0x000fc80003f04070 */
[----:B------:R-:W-:-:S04]  /*9580*/  SEL R0, R0, 0x7c, P0 ;  /* 0x0000007c00007807 */ /* 0x000fc80000000000 */
.L_x_7115:
[----:B------:R-:W-:Y:S05]  /*9590*/  BSYNC B0 ;  /* 0x0000000000007941 */ /* 0x000fea0003800000 */
.L_x_7113:
[----:B------:R-:W-:-:S04]  /*95a0*/  LOP3.LUT R4, R5, 0x80000000, RZ, 0xc0, !PT ;  /* 0x8000000005047812 */ /* 0x000fc800078ec0ff */
[----:B------:R-:W-:-:S04]  /*95b0*/  SHF.R.U32.HI R5, RZ, 0x18, R4 ;  /* 0x00000018ff057819 */ /* 0x000fc80000011604 */
[----:B------:R-:W-:-:S05]  /*95c0*/  LOP3.LUT R5, R0, R5, RZ, 0xfc, !PT ;  /* 0x0000000500057212 */ /* 0x000fca00078efcff */
[----:B------:R-:W-:Y:S01]  /*95d0*/  STG.E.U8 [R2.64], R5 ;  /* 0x0000000502007986 */ /* 0x000fe2000c101124 */
[----:B------:R-:W-:Y:S05]  /*95e0*/  EXIT ;  /* 0x000000000000794d */ /* 0x000fea0003800000 */
.L_x_7109:
[----:B---3--:R-:W0:Y:S01]  /*95f0*/  F2F.F32.F64 R0, R16 ;  /* 0x0000001000007310 */ /* 0x008e220000301000 */
[----:B------:R-:W0:-:S14]  /*9600*/  DSETP.GEU.AND P0, PT, |R16|, c[0x2][0x88], PT ;  /* 0x008022001000762a */ /* 0x000e1c0003f0e200 */
[----:B0-----:R-:W-:-:S05]  /*9610*/  @!P0 FMUL R0, R0, 1.175494350822287508e-38 ;  /* 0x0080000000008820 */ /* 0x001fca0000400000 */
[----:B------:R-:W-:-:S05]  /*9620*/  F2FP.BF16.PACK_AB R0, RZ, R0 ;  /* 0x00000000ff00723e */ /* 0x000fca00000010ff */
[----:B------:R-:W-:Y:S01]  /*9630*/  STG.E.U16 [R2.64], R0 ;  /* 0x0000000002007986 */ /* 0x000fe2000c101524 */
[----:B------:R-:W-:Y:S05]  /*9640*/  EXIT ;  /* 0x000000000000794d */ /* 0x000fea0003800000 */
.L_x_7106:
        /* <DEDUP_REMOVED lines=11> */
.L_x_7118:
[----:B---3--:R-:W0:Y:S01]  /*9700*/  F2F.F32.F64 R7, R16 ;  /* 0x0000001000077310 */ /* 0x008e220000301000 */
[----:B------:R-:W0:Y:S01]  /*9710*/  DSETP.GEU.AND P0, PT, |R16|, c[0x2][0x88], PT ;  /* 0x008022001000762a */ /* 0x000e220003f0e200 */
[----:B------:R-:W-:Y:S01]  /*9720*/  BSSY B0, `(.L_x_7119) ;  /* 0x0000015000007945 */ /* 0x000fe20003800000 */
[----:B------:R-:W-:-:S12]  /*9730*/  IMAD.MOV.U32 R0, RZ, RZ, 0x80 ;  /* 0x00000080ff007424 */ /* 0x000fd800078e00ff */
[----:B0-----:R-:W-:-:S05]  /*9740*/  @!P0 FMUL R7, R7, 1.175494350822287508e-38 ;  /* 0x0080000007078820 */ /* 0x001fca0000400000 */
[----:B----4-:R-:W-:-:S04]  /*9750*/  LOP3.LUT R5, R7, 0x7fffffff, RZ, 0xc0, !PT ;  /* 0x7fffffff07057812 */ /* 0x010fc800078ec0ff */
        /* <DEDUP_REMOVED lines=13> */
.L_x_7121:
[----:B------:R-:W-:-:S04]  /*9830*/  LOP3.LUT R0, R7, 0x80000000, RZ, 0xc0, !PT ;  /* 0x8000000007007812 */ /* 0x000fc800078ec0ff */
[----:B------:R-:W-:-:S04]  /*9840*/  SHF.R.U32.HI R5, RZ, 0x18, R0 ;  /* 0x00000018ff057819 */ /* 0x000fc80000011600 */
[----:B------:R-:W-:-:S04]  /*9850*/  LOP3.LUT R4, R4, R5, RZ, 0xfc, !PT ;  /* 0x0000000504047212 */ /* 0x000fc800078efcff */
[----:B------:R-:W-:Y:S02]  /*9860*/  PRMT R0, R4, 0x7610, R0 ;  /* 0x0000761004007816 */ /* 0x000fe40000000000 */
.L_x_7120:
[----:B------:R-:W-:Y:S05]  /*9870*/  BSYNC B0 ;  /* 0x0000000000007941 */ /* 0x000fea0003800000 */
.L_x_7119:
[----:B------:R-:W-:Y:S01]  /*9880*/  STG.E.U8 [R2.64], R0 ;  /* 0x0000000002007986 */ /* 0x000fe2000c101124 */
[----:B------:R-:W-:Y:S05]  /*9890*/  EXIT ;  /* 0x000000000000794d */ /* 0x000fea0003800000 */
.L_x_7117:
        /* <DEDUP_REMOVED lines=19> */
.L_x_7124:
[----:B------:R-:W-:-:S04]  /*99d0*/  LOP3.LUT R0, R7, 0x80000000, RZ, 0xc0, !PT ;  /* 0x8000000007007812 */ /* 0x000fc800078ec0ff */
[----:B------:R-:W-:-:S04]  /*99e0*/  SHF.R.U32.HI R5, RZ, 0x18, R0 ;  /* 0x00000018ff057819 */ /* 0x000fc80000011600 */
[----:B------:R-:W-:-:S04]  /*99f0*/  LOP3.LUT R4, R4, R5, RZ, 0xfc, !PT ;  /* 0x0000000504047212 */ /* 0x000fc800078efcff */
[----:B------:R-:W-:Y:S02]  /*9a00*/  PRMT R0, R4, 0x7610, R0 ;  /* 0x0000761004007816 */ /* 0x000fe40000000000 */
.L_x_7123:
[----:B------:R-:W-:Y:S05]  /*9a10*/  BSYNC B0 ;  /* 0x0000000000007941 */ /* 0x000fea0003800000 */
.L_x_7122:
[----:B------:R-:W-:Y:S01]  /*9a20*/  STG.E.U8 [R2.64], R0 ;  /* 0x0000000002007986 */ /* 0x000fe2000c101124 */
[----:B------:R-:W-:Y:S05]  /*9a30*/  EXIT ;  /* 0x000000000000794d */ /* 0x000fea0003800000 */
.L_x_7116:
[----:B------:R-:W-:-:S13]  /*9a40*/  ISETP.NE.AND P0, PT, R0, 0x1c, PT ;  /* 0x0000001c0000780c */ /* 0x000fda0003f05270 */
[----:B------:R-:W-:Y:S05]  /*9a50*/  @!P0 BRA `(.L_x_7125) ;  /* 0x000002d000008947 */ /* 0x000fea0003800000 */
[----:B------:R-:W-:-:S13]  /*9a60*/  ISETP.NE.AND P0, PT, R0, 0x1d, PT ;  /* 0x0000001d0000780c */ /* 0x000fda0003f05270 */
[----:B------:R-:W-:Y:S05]  /*9a70*/  @!P0 BRA `(.L_x_7126) ;  /* 0x0000028000008947 */ /* 0x000fea0003800000 */
[----:B------:R-:W-:-:S13]  /*9a80*/  ISETP.NE.AND P0, PT, R0, 0x2c, PT ;  /* 0x0000002c0000780c */ /* 0x000fda0003f05270 */
[----:B------:R-:W-:Y:S05]  /*9a90*/  @P0 BRA `(.L_x_7099) ;  /* 0x0000012000000947 */ /* 0x000fea0003800000 */
[----:B---3--:R-:W0:Y:S01]  /*9aa0*/  F2F.F32.F64 R6, R16 ;  /* 0x0000001000067310 */ /* 0x008e220000301000 */
[----:B------:R-:W0:-:S14]  /*9ab0*/  DSETP.GEU.AND P0, PT, |R16|, c[0x2][0x88], PT ;  /* 0x008022001000762a */ /* 0x000e1c0003f0e200 */
[----:B0-----:R-:W-:Y:S01]  /*9ac0*/  @!P0 FMUL R6, R6, 1.175494350822287508e-38 ;  /* 0x0080000006068820 */ /* 0x001fe20000400000 */
[----:B------:R-:W-:-:S04]  /*9ad0*/  PLOP3.LUT P0, PT, PT, PT, PT, 0x80, 0x0 ;  /* 0x000000000000781c */ /* 0x000fc80003f0f070 */
[----:B----4-:R-:W-:-:S04]  /*9ae0*/  SHF.R.U32.HI R4, RZ, 0x17, R6 ;  /* 0x00000017ff047819 */ /* 0x010fc80000011606 */
        /* <DEDUP_REMOVED lines=13> */
.L_x_7099:
[----:B------:R-:W-:Y:S01]  /*9bc0*/  MOV R0, 0x0 ;  /* 0x0000000000007802 */ /* 0x000fe20000000f00 */
[----:B----4-:R-:W-:Y:S02]  /*9bd0*/  IMAD.MOV.U32 R4, RZ, RZ, c[0x4][0x148] ;  /* 0x01005200ff047624 */ /* 0x010fe400078e00ff */
        /* <DEDUP_REMOVED lines=18> */
.L_x_7126:
[----:B---3--:R-:W0:Y:S02]  /*9d00*/  F2I.U64.F64.TRUNC R16, R16 ;  /* 0x0000001000107311 */ /* 0x008e24000030d800 */
[----:B0-----:R-:W-:Y:S01]  /*9d10*/  STG.E.64 [R2.64], R16 ;  /* 0x0000001002007986 */ /* 0x001fe2000c101b24 */
[----:B------:R-:W-:Y:S05]  /*9d20*/  EXIT ;  /* 0x000000000000794d */ /* 0x000fea0003800000 */
.L_x_7125:
[----:B---3--:R-:W0:Y:S02]  /*9d30*/  F2I.U32.F64.TRUNC R17, R16 ;  /* 0x0000001000117311 */ /* 0x008e24000030d000 */
[----:B0-----:R-:W-:Y:S01]  /*9d40*/  STG.E [R2.64], R17 ;  /* 0x0000001102007986 */ /* 0x001fe2000c101924 */
[----:B------:R-:W-:Y:S05]  /*9d50*/  EXIT ;  /* 0x000000000000794d */ /* 0x000fea0003800000 */
        .weak           $__internal_13_$__cuda_sm20_div_rn_f64_full
        .type           $__internal_13_$__cuda_sm20_div_rn_f64_full,@function
        .size           $__internal_13_$__cuda_sm20_div_rn_f64_full,(.L_x_12085 - $__internal_13_$__cuda_sm20_div_rn_f64_full)
$__internal_13_$__cuda_sm20_div_rn_f64_full:
        /* <DEDUP_REMOVED lines=12> */
[----:B------:R-:W-:Y:S01]  /*9e20*/  @!P3 LOP3.LUT R14, R9, 0x7ff00000, RZ, 0xc0, !PT ;  /* 0x7ff00000090eb812 */ /* 0x000fe200078ec0ff */
[----:B------:R-:W-:Y:S01]  /*9e30*/  @!P3 IMAD.MOV.U32 R26, RZ, RZ, RZ ;  /* 0x000000ffff1ab224 */ /* 0x000fe200078e00ff */
[----:B0-----:R-:W0:Y:S01]  /*9e40*/  MUFU.RCP64H R13, R7 ;  /* 0x00000007000d7308 */ /* 0x001e220000001800 */
[C---:B------:R-:W-:Y:S02]  /*9e50*/  SEL R15, R30.reuse, 0x63400000, !P2 ;  /* 0x634000001e0f7807 */ /* 0x040fe40005000000 */
[----:B------:R-:W-:Y:S02]  /*9e60*/  @!P3 ISETP.GE.U32.AND P4, PT, R3, R14, PT ;  /* 0x0000000e0300b20c */ /* 0x000fe40003f86070 */
[----:B------:R-:W-:Y:S02]  /*9e70*/  @!P0 LOP3.LUT R32, R7, 0x7ff00000, RZ, 0xc0, !PT ;  /* 0x7ff0000007208812 */ /* 0x000fe400078ec0ff */
[----:B------:R-:W-:-:S04]  /*9e80*/  @!P3 SEL R27, R30, 0x63400000, !P4 ;  /* 0x634000001e1bb807 */ /* 0x000fc80006000000 */
[----:B------:R-:W-:-:S04]  /*9e90*/  @!P3 LOP3.LUT R27, R27, 0x80000000, R11, 0xf8, !PT ;  /* 0x800000001b1bb812 */ /* 0x000fc800078ef80b */
[----:B------:R-:W-:Y:S01]  /*9ea0*/  @!P3 LOP3.LUT R27, R27, 0x100000, RZ, 0xfc, !PT ;  /* 0x001000001b1bb812 */ /* 0x000fe200078efcff */
[----:B0-----:R-:W0:-:S06]  /*9eb0*/  DFMA R20, R12, -R6, 1 ;  /* 0x3ff000000c14742b */ /* 0x001e0c0000000806 */
[----:B0-----:R-:W0:-:S06]  /*9ec0*/  DFMA R20, R20, R20, R20 ;  /* 0x000000141414722b */ /* 0x001e0c0000000014 */
[----:B0-----:R0:W1:Y:S02]  /*9ed0*/  DFMA R20, R12, R20, R12 ;  /* 0x000000140c14722b */ /* 0x001064000000000c */
[----:B0-----:R-:W-:Y:S01]  /*9ee0*/  LOP3.LUT R13, R15, 0x800fffff, R11, 0xf8, !PT ;  /* 0x800fffff0f0d7812 */ /* 0x001fe200078ef80b */
[----:B------:R-:W-:-:S03]  /*9ef0*/  IMAD.MOV.U32 R12, RZ, RZ, R10 ;  /* 0x000000ffff0c7224 */ /* 0x000fc600078e000a */
[----:B-1----:R-:W0:-:S04]  /*9f00*/  DFMA R14, R20, -R6, 1 ;  /* 0x3ff00000140e742b */ /* 0x002e080000000806 */
[----:B------:R-:W-:-:S04]  /*9f10*/  @!P3 DFMA R12, R12, 2, -R26 ;  /* 0x400000000c0cb82b */ /* 0x000fc8000000081a */
[----:B0-----:R-:W0:-:S06]  /*9f20*/  DFMA R14, R20, R14, R20 ;  /* 0x0000000e140e722b */ /* 0x001e0c0000000014 */
[----:B0-----:R-:W0:-:S06]  /*9f30*/  DMUL R20, R14, R12 ;  /* 0x0000000c0e147228 */ /* 0x001e0c0000000000 */
[----:B0-----:R-:W0:-:S06]  /*9f40*/  DFMA R26, R20, -R6, R12 ;  /* 0x80000006141a722b */ /* 0x001e0c000000000c */
[----:B0-----:R0:W1:Y:S02]  /*9f50*/  DFMA R26, R14, R26, R20 ;  /* 0x0000001a0e1a722b */ /* 0x0010640000000014 */
[----:B0-----:R-:W-:Y:S01]  /*9f60*/  IMAD.MOV.U32 R20, RZ, RZ, R3 ;  /* 0x000000ffff147224 */ /* 0x001fe200078e0003 */
[----:B------:R-:W-:Y:S02]  /*9f70*/  @!P3 LOP3.LUT R20, R13, 0x7ff00000, RZ, 0xc0, !PT ;  /* 0x7ff000000d14b812 */ /* 0x000fe400078ec0ff */
[----:B------:R-:W-:Y:S02]  /*9f80*/  IADD3 R15, R32, -0x1, RZ ;  /* 0xffffffff200f7810 */ /* 0x000fe40007ffe0ff */
[----:B------:R-:W-:-:S04]  /*9f90*/  IADD3 R14, R20, -0x1, RZ ;  /* 0xffffffff140e7810 */ /* 0x000fc80007ffe0ff */
[----:B------:R-:W-:-:S04]  /*9fa0*/  ISETP.GT.U32.AND P0, PT, R14, 0x7feffffe, PT ;  /* 0x7feffffe0e00780c */ /* 0x000fc80003f04070 */
[----:B------:R-:W-:-:S13]  /*9fb0*/  ISETP.GT.U32.OR P0, PT, R15, 0x7feffffe, P0 ;  /* 0x7feffffe0f00780c */ /* 0x000fda0000704470 */
[----:B------:R-:W-:Y:S05]  /*9fc0*/  @P0 BRA `(.L_x_7128) ;  /* 0x000001c000000947 */ /* 0x000fea0003800000 */
[----:B-1----:R-:W-:-:S04]  /*9fd0*/  LOP3.LUT R14, R9, 0x7ff00000, RZ, 0xc0, !PT ;  /* 0x7ff00000090e7812 */ /* 0x002fc800078ec0ff */
[C---:B------:R-:W-:Y:S01]  /*9fe0*/  ISETP.GE.U32.AND P0, PT, R3.reuse, R14, PT ;  /* 0x0000000e0300720c */ /* 0x040fe20003f06070 */
[----:B------:R-:W-:-:S03]  /*9ff0*/  IMAD.IADD R10, R3, 0x1, -R14 ;  /* 0x00000001030a7824 */ /* 0x000fc600078e0a0e */
[----:B------:R-:W-:Y:S02]  /*a000*/  SEL R30, R30, 0x63400000, !P0 ;  /* 0x634000001e1e7807 */ /* 0x000fe40004000000 */
[----:B------:R-:W-:-:S04]  /*a010*/  IMNMX R10, R10, -0x46a00000, !PT ;  /* 0xb96000000a0a7817 */ /* 0x000fc80007800200 */
[----:B------:R-:W-:Y:S01]  /*a020*/  IMNMX R3, R10, 0x46a00000, PT ;  /* 0x46a000000a037817 */ /* 0x000fe20003800200 */
[----:B------:R-:W-:-:S04]  /*a030*/  IMAD.MOV.U32 R10, RZ, RZ, RZ ;  /* 0x000000ffff0a7224 */ /* 0x000fc800078e00ff */
[----:B------:R-:W-:-:S05]  /*a040*/  IMAD.IADD R3, R3, 0x1, -R30 ;  /* 0x0000000103037824 */ /* 0x000fca00078e0a1e */
        /* <DEDUP_REMOVED lines=20> */
.L_x_7128:
        /* <DEDUP_REMOVED lines=16> */
.L_x_7131:
[----:B------:R-:W-:Y:S01]  /*a290*/  LOP3.LUT R15, R9, 0x80000, RZ, 0xfc, !PT ;  /* 0x00080000090f7812 */ /* 0x000fe200078efcff */
[----:B------:R-:W-:Y:S01]  /*a2a0*/  IMAD.MOV.U32 R14, RZ, RZ, R8 ;  /* 0x000000ffff0e7224 */ /* 0x000fe200078e0008 */
[----:B------:R-:W-:Y:S05]  /*a2b0*/  BRA `(.L_x_7129) ;  /* 0x0000002000007947 */ /* 0x000fea0003800000 */
.L_x_7130:
[----:B------:R-:W-:Y:S01]  /*a2c0*/  LOP3.LUT R15, R11, 0x80000, RZ, 0xfc, !PT ;  /* 0x000800000b0f7812 */ /* 0x000fe200078efcff */
[----:B------:R-:W-:Y:S02]  /*a2d0*/  IMAD.MOV.U32 R14, RZ, RZ, R10 ;  /* 0x000000ffff0e7224 */ /* 0x000fe400078e000a */
.L_x_7129:
[----:B------:R-:W-:Y:S05]  /*a2e0*/  BSYNC B2 ;  /* 0x0000000000027941 */ /* 0x000fea0003800000 */
.L_x_7127:
[----:B------:R-:W-:Y:S02]  /*a2f0*/  IMAD.MOV.U32 R6, RZ, RZ, R0 ;  /* 0x000000ffff067224 */ /* 0x000fe400078e0000 */
[----:B------:R-:W-:-:S02]  /*a300*/  IMAD.MOV.U32 R7, RZ, RZ, 0x0 ;  /* 0x00000000ff077424 */ /* 0x000fc400078e00ff */
[----:B------:R-:W-:Y:S02]  /*a310*/  IMAD.MOV.U32 R8, RZ, RZ, R14 ;  /* 0x000000ffff087224 */ /* 0x000fe400078e000e */
[----:B------:R-:W-:Y:S01]  /*a320*/  IMAD.MOV.U32 R9, RZ, RZ, R15 ;  /* 0x000000ffff097224 */ /* 0x000fe200078e000f */
[----:B------:R-:W-:Y:S06]  /*a330*/  RET.REL.NODEC R6 `(_ZN2at6native27unrolled_elementwise_kernelIZZZNS0_17log1p_kernel_cudaERNS_18TensorIteratorBaseEENKUlvE_clEvENKUlvE_clEvEUldE_St5arrayIPcLm2EELi4E23TrivialOffsetCalculatorILi1EjESB_NS0_6memory12LoadWithCastILi1EEENSC_13StoreWithCastILi1EEEEEviT_T0_T2_T3_T4_T5_) ;  /* 0xffff5cc006007950 */ /* 0x000fec0003c3ffff */
.L_x_7132:
        /* <DEDUP_REMOVED lines=12> */
.L_x_12085:


//--------------------- .text._ZN2at6native18elementwise_kernelILi128ELi2EZNS0_22gpu_kernel_impl_nocastIZZZNS0_17log1p_kernel_cudaERNS_18TensorIteratorBaseEENKUlvE_clEvENKUlvE_clEvEUldE_EEvS4_RKT_EUliE_EEviT1_ --------------------------
	.section	.text._ZN2at6native18elementwise_kernelILi128ELi2EZNS0_22gpu_kernel_impl_nocastIZZZNS0_17log1p_kernel_cudaERNS_18TensorIteratorBaseEENKUlvE_clEvENKUlvE_clEvEUldE_EEvS4_RKT_EUliE_EEviT1_,"ax",@progbits
	.sectioninfo	@"SHI_REGISTERS=29"
	.align	128
        .global         _ZN2at6native18elementwise_kernelILi128ELi2EZNS0_22gpu_kernel_impl_nocastIZZZNS0_17log1p_kernel_cudaERNS_18TensorIteratorBaseEENKUlvE_clEvENKUlvE_clEvEUldE_EEvS4_RKT_EUliE_EEviT1_
        .type           _ZN2at6native18elementwise_kernelILi128ELi2EZNS0_22gpu_kernel_impl_nocastIZZZNS0_17log1p_kernel_cudaERNS_18TensorIteratorBaseEENKUlvE_clEvENKUlvE_clEvEUldE_EEvS4_RKT_EUliE_EEviT1_,@function
        .size           _ZN2at6native18elementwise_kernelILi128ELi2EZNS0_22gpu_kernel_impl_nocastIZZZNS0_17log1p_kernel_cudaERNS_18TensorIteratorBaseEENKUlvE_clEvENKUlvE_clEvEUldE_EEvS4_RKT_EUliE_EEviT1_,(.L_x_12086 - _ZN2at6native18elementwise_kernelILi128ELi2EZNS0_22gpu_kernel_impl_nocastIZZZNS0_17log1p_kernel_cudaERNS_18TensorIteratorBaseEENKUlvE_clEvENKUlvE_clEvEUldE_EEvS4_RKT_EUliE_EEviT1_)
        .other          _ZN2at6native18elementwise_kernelILi128ELi2EZNS0_22gpu_kernel_impl_nocastIZZZNS0_17log1p_kernel_cudaERNS_18TensorIteratorBaseEENKUlvE_clEvENKUlvE_clEvEUldE_EEvS4_RKT_EUliE_EEviT1_,@"STO_CUDA_ENTRY STV_DEFAULT"
_ZN2at6native18elementwise_kernelILi128ELi2EZNS0_22gpu_kernel_impl_nocastIZZZNS0_17log1p_kernel_cudaERNS_18TensorIteratorBaseEENKUlvE_clEvENKUlvE_clEvEUldE_EEvS4_RKT_EUliE_EEviT1_:
.text._ZN2at6native18elementwise_kernelILi128ELi2EZNS0_22gpu_kernel_impl_nocastIZZZNS0_17log1p_kernel_cudaERNS_18TensorIteratorBaseEENKUlvE_clEvENKUlvE_clEvEUldE_EEvS4_RKT_EUliE_EEviT1_:
[----:B------:R-:W-:Y:S02]  /*0000*/  MOV R1, c[0x0][0x28] ;  /* 0x00000a0000017a02 */ /* 0x000fe40000000f00 */
        /* <DEDUP_REMOVED lines=11> */
[----:B------:R-:W-:Y:S01]  /*00c0*/  MOV R2, RZ ;  /* 0x000000ff00027202 */ /* 0x000fe20000000f00 */
[----:B------:R-:W-:Y:S01]  /*00d0*/  IMAD.MOV.U32 R3, RZ, RZ, R7 ;  /* 0x000000ffff037224 */ /* 0x000fe200078e0007 */
[----:B------:R-:W-:-:S03]  /*00e0*/  MOV R6, c[0x0][0x168] ;  /* 0x00005a0000067a02 */ /* 0x000fc60000000f00 */
[----:B------:R-:W-:Y:S01]  /*00f0*/  IMAD.HI.U32 R4, R7, c[0x0][0x170], R2 ;  /* 0x00005c0007047a27 */ /* 0x000fe200078e0002 */
[----:B------:R-:W-:-:S04]  /*0100*/  ISETP.NE.AND P0, PT, R6, 0x1, PT ;  /* 0x000000010600780c */ /* 0x000fc80003f05270 */
        /* <DEDUP_REMOVED lines=221> */
.L_x_7135:
[----:B------:R-:W-:-:S04]  /*0ee0*/  IADD3 R20, P0, R0, c[0x0][0x368], RZ ;  /* 0x0000da0000147a10 */ /* 0x000fc80007f1e0ff */
[----:B------:R-:W-:-:S06]  /*0ef0*/  IADD3.X R21, RZ, c[0x0][0x36c], RZ, P0, !PT ;  /* 0x0000db00ff157a10 */ /* 0x000fcc00007fe4ff */
[----:B------:R-:W2:Y:S01]  /*0f00*/  LDG.E.64 R20, [R20.64] ;  /* 0x0000000414147981 */ /* 0x000ea2000c1e1b00 */
[----:B------:R-:W-:Y:S01]  /*0f10*/  IADD3 R22, P1, R22, c[0x0][0x360], RZ ;  /* 0x0000d80016167a10 */ /* 0x000fe20007f3e0ff */
[----:B------:R-:W-:Y:S04]  /*0f20*/  BSSY B1, `(.L_x_7136) ;  /* 0x0000068000017945 */ /* 0x000fe80003800000 */
[----:B------:R-:W-:Y:S01]  /*0f30*/  IMAD.X R23, RZ, RZ, c[0x0][0x364], P1 ;  /* 0x0000d900ff177624 */ /* 0x000fe200008e06ff */
[C---:B--2---:R-:W-:Y:S02]  /*0f40*/  FSETP.GEU.FTZ.AND P2, PT, R21.reuse, 1.7916666269302368164, PT ;  /* 0x3fe555551500780b */ /* 0x044fe40003f5e000 */
[----:B------:R-:W-:-:S13]  /*0f50*/  FSETP.GT.FTZ.AND P0, PT, R21, -1.6999999284744262695, PT ;  /* 0xbfd999991500780b */ /* 0x000fda0003f14000 */
[----:B------:R-:W-:Y:S05]  /*0f60*/  @P0 BRA !P2, `(.L_x_7137) ;  /* 0x000003d000000947 */ /* 0x000fea0005000000 */
[----:B------:R-:W0:-:S10]  /*0f70*/  DADD R2, R20, 1 ;  /* 0x3ff0000014027429 */ /* 0x000e140000000000 */
[----:B0-----:R-:W-:Y:S01]  /*0f80*/  ISETP.GT.AND P0, PT, R3, 0xfffff, PT ;  /* 0x000fffff0300780c */ /* 0x001fe20003f04270 */
[----:B------:R-:W-:Y:S01]  /*0f90*/  IMAD.MOV.U32 R5, RZ, RZ, R3 ;  /* 0x000000ffff057224 */ /* 0x000fe200078e0003 */
[----:B------:R-:W-:-:S11]  /*0fa0*/  MOV R4, R2 ;  /* 0x0000000200047202 */ /* 0x000fd60000000f00 */
        /* <DEDUP_REMOVED lines=21> */
[----:B------:R-:W-:-:S09]  /*1100*/  LEA.HI R3, R3, R0, RZ, 0xc ;  /* 0x0000000003037211 */ /* 0x000fd200078f60ff */
        /* <DEDUP_REMOVED lines=35> */
.L_x_7137:
[----:B------:R-:W0:Y:S01]  /*1340*/  DADD R2, R20, 2 ;  /* 0x4000000014027429 */ /* 0x000e220000000000 */
[----:B------:R-:W-:Y:S01]  /*1350*/  MOV R4, 0x1 ;  /* 0x0000000100047802 */ /* 0x000fe20000000f00 */
[----:B------:R-:W-:Y:S01]  /*1360*/  BSSY B2, `(.L_x_7139) ;  /* 0x0000014000027945 */ /* 0x000fe20003800000 */
[----:B------:R-:W-:-:S03]  /*1370*/  FSETP.GEU.AND P1, PT, |R21|, 6.5827683646048100446e-37, PT ;  /* 0x036000001500780b */ /* 0x000fc60003f2e200 */
        /* <DEDUP_REMOVED lines=13> */
[----:B------:R-:W-:Y:S01]  /*1450*/  MOV R9, R3 ;  /* 0x0000000300097202 */ /* 0x000fe20000000f00 */
[----:B------:R-:W-:Y:S01]  /*1460*/  IMAD.MOV.U32 R10, RZ, RZ, R20 ;  /* 0x000000ffff0a7224 */ /* 0x000fe200078e0014 */
[----:B------:R-:W-:Y:S02]  /*1470*/  MOV R11, R21 ;  /* 0x00000015000b7202 */ /* 0x000fe40000000f00 */
[----:B------:R-:W-:Y:S02]  /*1480*/  MOV R2, 0x14a0 ;  /* 0x000014a000027802 */ /* 0x000fe40000000f00 */
[----:B------:R-:W-:Y:S05]  /*1490*/  CALL.REL.NOINC `($__internal_14_$__cuda_sm20_div_rn_f64_full) ;  /* 0x000016a000007944 */ /* 0x000fea0003c00000 */
.L_x_7140:
[----:B------:R-:W-:Y:S05]  /*14a0*/  BSYNC B2 ;  /* 0x0000000000027941 */ /* 0x000fea0003800000 */
.L_x_7139:
        /* <DEDUP_REMOVED lines=15> */
.L_x_7138:
[----:B------:R-:W-:Y:S05]  /*15a0*/  BSYNC B1 ;  /* 0x0000000000017941 */ /* 0x000fea0003800000 */
.L_x_7136:
[----:B-12---:R1:W-:Y:S01]  /*15b0*/  STG.E.64 [R22.64], R8 ;  /* 0x0000000816007986 */ /* 0x0063e2000c101b04 */
[----:B------:R-:W-:-:S05]  /*15c0*/  IMAD R7, R25, 0x100, R26 ;  /* 0x0000010019077824 */ /* 0x000fca00078e021a */
[----:B------:R-:W-:Y:S02]  /*15d0*/  IADD3 R7, R7, 0x80, RZ ;  /* 0x0000008007077810 */ /* 0x000fe40007ffe0ff */
.L_x_7134:
[----:B------:R-:W-:Y:S05]  /*15e0*/  BSYNC B0 ;  /* 0x0000000000007941 */ /* 0x000fea0003800000 */
.L_x_7133:
[----:B------:R-:W-:-:S13]  /*15f0*/  ISETP.GE.AND P0, PT, R7, c[0x0][0x160], PT ;  /* 0x0000580007007a0c */ /* 0x000fda0003f06270 */
[----:B------:R-:W-:Y:S05]  /*1600*/  @P0 EXIT ;  /* 0x000000000000094d */ /* 0x000fea0003800000 */
[----:B------:R-:W-:Y:S01]  /*1610*/  ISETP.NE.AND P0, PT, RZ, c[0x0][0x168], PT ;  /* 0x00005a00ff007a0c */ /* 0x000fe20003f05270 */
[----:B-1----:R-:W-:Y:S01]  /*1620*/  IMAD.MOV.U32 R22, RZ, RZ, RZ ;  /* 0x000000ffff167224 */ /* 0x002fe200078e00ff */
[----:B------:R-:W-:-:S11]  /*1630*/  MOV R0, RZ ;  /* 0x000000ff00007202 */ /* 0x000fd60000000f00 */
[----:B------:R-:W-:Y:S05]  /*1640*/  @!P0 BRA `(.L_x_7141) ;  /* 0x00000e0000008947 */ /* 0x000fea0003800000 */
[----:B------:R-:W-:Y:S01]  /*1650*/  HFMA2.MMA R2, -RZ, RZ, 0, 0 ;  /* 0x00000000ff027435 */ /* 0x000fe200000001ff */
[----:B------:R-:W-:Y:S01]  /*1660*/  IMAD.MOV.U32 R3, RZ, RZ, R7 ;  /* 0x000000ffff037224 */ /* 0x000fe200078e0007 */
[----:B------:R-:W-:-:S04]  /*1670*/  MOV R6, c[0x0][0x168] ;  /* 0x00005a0000067a02 */ /* 0x000fc80000000f00 */
[----:B------:R-:W-:-:S04]  /*1680*/  ISETP.NE.AND P0, PT, R6, 0x1, PT ;  /* 0x000000010600780c */ /* 0x000fc80003f05270 */
        /* <DEDUP_REMOVED lines=9> */
[----:B0-----:R-:W-:-:S05]  /*1720*/  IMAD.HI.U32 R4, R3, c[0x0][0x17c], R2 ;  /* 0x00005f0003047a27 */ /* 0x001fca00078e0002 */
        /* <DEDUP_REMOVED lines=199> */
[----:B------:R-:W-:-:S03]  /*23a0*/  @P0 IMAD.MOV.U32 R4, RZ, RZ, RZ ;  /* 0x000000ffff040224 */ /* 0x000fc600078e00ff */
[C---:B------:R-:W-:Y:S01]  /*23b0*/  IADD3 R7, -R5.reuse, RZ, RZ ;  /* 0x000000ff05077210 */ /* 0x040fe20007ffe1ff */
        /* <DEDUP_REMOVED lines=9> */
.L_x_7141:
[----:B0-----:R-:W-:-:S05]  /*2450*/  IADD3 R20, P0, R0, c[0x0][0x368], RZ ;  /* 0x0000da0000147a10 */ /* 0x001fca0007f1e0ff */
[----:B------:R-:W-:-:S06]  /*2460*/  IMAD.X R21, RZ, RZ, c[0x0][0x36c], P0 ;  /* 0x0000db00ff157624 */ /* 0x000fcc00000e06ff */
[----:B------:R-:W2:Y:S01]  /*2470*/  LDG.E.64 R20, [R20.64] ;  /* 0x0000000414147981 */ /* 0x000ea2000c1e1b00 */
[----:B------:R-:W-:Y:S01]  /*2480*/  IADD3 R22, P1, R22, c[0x0][0x360], RZ ;  /* 0x0000d80016167a10 */ /* 0x000fe20007f3e0ff */
[----:B------:R-:W-:Y:S03]  /*2490*/  BSSY B0, `(.L_x_7142) ;  /* 0x0000068000007945 */ /* 0x000fe60003800000 */
[----:B------:R-:W-:Y:S02]  /*24a0*/  IADD3.X R23, RZ, c[0x0][0x364], RZ, P1, !PT ;  /* 0x0000d900ff177a10 */ /* 0x000fe40000ffe4ff */
        /* <DEDUP_REMOVED lines=11> */
[----:B------:R-:W-:Y:S02]  /*2560*/  ISETP.GE.U32.AND P1, PT, R0, 0x7fefffff, PT ;  /* 0x7fefffff0000780c */ /* 0x000fe40003f26070 */
[----:B------:R-:W-:Y:S01]  /*2570*/  MOV R0, 0xfffffc01 ;  /* 0xfffffc0100007802 */ /* 0x000fe20000000f00 */
[----:B------:R-:W-:-:S10]  /*2580*/  @!P0 IMAD.MOV.U32 R0, RZ, RZ, -0x435 ;  /* 0xfffffbcbff008424 */ /* 0x000fd400078e00ff */
        /* <DEDUP_REMOVED lines=8> */
[----:B------:R-:W-:Y:S01]  /*2610*/  IMAD.MOV.U32 R6, RZ, RZ, RZ ;  /* 0x000000ffff067224 */ /* 0x000fe200078e00ff */
[----:B------:R-:W-:Y:S02]  /*2620*/  MOV R14, 0x3ae80f1e ;  /* 0x3ae80f1e000e7802 */ /* 0x000fe40000000f00 */
[----:B------:R-:W-:Y:S02]  /*2630*/  LOP3.LUT R5, R4, 0x3ff00000, RZ, 0xfc, !PT ;  /* 0x3ff0000004057812 */ /* 0x000fe400078efcff */
[----:B------:R-:W-:Y:S02]  /*2640*/  MOV R4, R2 ;  /* 0x0000000200047202 */ /* 0x000fe40000000f00 */
[----:B------:R-:W-:-:S02]  /*2650*/  ISETP.GE.AND P0, PT, R5, 0x3ff6a09f, PT ;  /* 0x3ff6a09f0500780c */ /* 0x000fc40003f06270 */
[----:B------:R-:W-:Y:S02]  /*2660*/  MOV R15, 0x3eb1380b ;  /* 0x3eb1380b000f7802 */ /* 0x000fe40000000f00 */
[----:B------:R-:W-:-:S09]  /*2670*/  LEA.HI R3, R3, R0, RZ, 0xc ;  /* 0x0000000003037211 */ /* 0x000fd200078f60ff */
        /* <DEDUP_REMOVED lines=35> */
.L_x_7143:
        /* <DEDUP_REMOVED lines=19> */
[----:B------:R-:W-:Y:S05]  /*29e0*/  CALL.REL.NOINC `($__internal_14_$__cuda_sm20_div_rn_f64_full) ;  /* 0x0000015000007944 */ /* 0x000fea0003c00000 */
[----:B------:R-:W-:Y:S02]  /*29f0*/  MOV R2, R4 ;  /* 0x0000000400027202 */ /* 0x000fe40000000f00 */
[----:B------:R-:W-:Y:S02]  /*2a00*/  MOV R3, R5 ;  /* 0x0000000500037202 */ /* 0x000fe40000000f00 */
.L_x_7146:
[----:B------:R-:W-:Y:S05]  /*2a10*/  BSYNC B1 ;  /* 0x0000000000017941 */ /* 0x000fea0003800000 */
.L_x_7145:
        /* <DEDUP_REMOVED lines=15> */
.L_x_7144:
[----:B------:R-:W-:Y:S05]  /*2b10*/  BSYNC B0 ;  /* 0x0000000000007941 */ /* 0x000fea0003800000 */
.L_x_7142:
[----:B-12---:R-:W-:Y:S01]  /*2b20*/  STG.E.64 [R22.64], R8 ;  /* 0x0000000816007986 */ /* 0x006fe2000c101b04 */
[----:B------:R-:W-:Y:S05]  /*2b30*/  EXIT ;  /* 0x000000000000794d */ /* 0x000fea0003800000 */
        .weak           $__internal_14_$__cuda_sm20_div_rn_f64_full
        .type           $__internal_14_$__cuda_sm20_div_rn_f64_full,@function
        .size           $__internal_14_$__cuda_sm20_div_rn_f64_full,(.L_x_12086 - $__internal_14_$__cuda_sm20_div_rn_f64_full)
$__internal_14_$__cuda_sm20_div_rn_f64_full:
[C---:B------:R-:W-:Y:S01]  /*2b40*/  FSETP.GEU.AND P0, PT, |R9|.reuse, 1.469367938527859385e-39, PT ;  /* 0x001000000900780b */ /* 0x040fe20003f0e200 */
[----:B------:R-:W-:Y:S01]  /*2b50*/  IMAD.MOV.U32 R4, RZ, RZ, 0x1ca00000 ;  /* 0x1ca00000ff047424 */ /* 0x000fe200078e00ff */
[----:B------:R-:W-:Y:S01]  /*2b60*/  LOP3.LUT R6, R9, 0x800fffff, RZ, 0xc0, !PT ;  /* 0x800fffff09067812 */ /* 0x000fe200078ec0ff */
[----:B------:R-:W-:Y:S01]  /*2b70*/  BSSY B3, `(.L_x_7147) ;  /* 0x0000055000037945 */ /* 0x000fe20003800000 */
[C---:B------:R-:W-:Y:S02]  /*2b80*/  FSETP.GEU.AND P2, PT, |R11|.reuse, 1.469367938527859385e-39, PT ;  /* 0x001000000b00780b */ /* 0x040fe40003f4e200 */
[----:B------:R-:W-:Y:S02]  /*2b90*/  LOP3.LUT R7, R6, 0x3ff00000, RZ, 0xfc, !PT ;  /* 0x3ff0000006077812 */ /* 0x000fe400078efcff */
[----:B------:R-:W-:Y:S02]  /*2ba0*/  MOV R6, R8 ;  /* 0x0000000800067202 */ /* 0x000fe40000000f00 */
[----:B------:R-:W-:-:S02]  /*2bb0*/  LOP3.LUT R3, R11, 0x7ff00000, RZ, 0xc0, !PT ;  /* 0x7ff000000b037812 */ /* 0x000fc400078ec0ff */
[----:B------:R-:W-:Y:S01]  /*2bc0*/  LOP3.LUT R5, R9, 0x7ff00000, RZ, 0xc0, !PT ;  /* 0x7ff0000009057812 */ /* 0x000fe200078ec0ff */
[----:B------:R-:W0:Y:S01]  /*2bd0*/  @!P0 DMUL R6, R8, 8.98846567431157953865e+307 ;  /* 0x7fe0000008068828 */ /* 0x000e220000000000 */
[----:B------:R-:W-:Y:S02]  /*2be0*/  MOV R18, 0x1 ;  /* 0x0000000100127802 */ /* 0x000fe40000000f00 */
        /* <DEDUP_REMOVED lines=8> */
[----:B------:R-:W-:Y:S02]  /*2c70*/  MOV R12, R10 ;  /* 0x0000000a000c7202 */ /* 0x000fe40000000f00 */
[----:B------:R-:W-:Y:S02]  /*2c80*/  @!P2 LOP3.LUT R15, R15, 0x80000000, R11, 0xf8, !PT ;  /* 0x800000000f0fa812 */ /* 0x000fe400078ef80b */
[----:B------:R-:W-:Y:S02]  /*2c90*/  MOV R0, R3 ;  /* 0x0000000300007202 */ /* 0x000fe40000000f00 */
[----:B------:R-:W-:Y:S01]  /*2ca0*/  @!P2 LOP3.LUT R15, R15, 0x100000, RZ, 0xfc, !PT ;  /* 0x001000000f0fa812 */ /* 0x000fe200078efcff */
[----:B0-----:R-:W0:Y:S01]  /*2cb0*/  DFMA R16, R18, -R6, 1 ;  /* 0x3ff000001210742b */ /* 0x001e220000000806 */
[----:B------:R-:W-:-:S04]  /*2cc0*/  @!P0 LOP3.LUT R5, R7, 0x7ff00000, RZ, 0xc0, !PT ;  /* 0x7ff0000007058812 */ /* 0x000fc800078ec0ff */
[----:B------:R-:W-:Y:S01]  /*2cd0*/  @!P2 DFMA R12, R12, 2, -R14 ;  /* 0x400000000c0ca82b */ /* 0x000fe2000000080e */
[----:B------:R-:W-:-:S03]  /*2ce0*/  IADD3 R24, R5, -0x1, RZ ;  /* 0xffffffff05187810 */ /* 0x000fc60007ffe0ff */
[----:B0-----:R-:W0:-:S06]  /*2cf0*/  DFMA R16, R16, R16, R16 ;  /* 0x000000101010722b */ /* 0x001e0c0000000010 */
[----:B0-----:R0:W1:Y:S01]  /*2d00*/  DFMA R16, R18, R16, R18 ;  /* 0x000000101210722b */ /* 0x0010620000000012 */
[----:B------:R-:W-:-:S04]  /*2d10*/  @!P2 LOP3.LUT R0, R13, 0x7ff00000, RZ, 0xc0, !PT ;  /* 0x7ff000000d00a812 */ /* 0x000fc800078ec0ff */
[----:B0-----:R-:W-:Y:S01]  /*2d20*/  IADD3 R18, R0, -0x1, RZ ;  /* 0xffffffff00127810 */ /* 0x001fe20007ffe0ff */
[----:B-1----:R-:W0:-:S03]  /*2d30*/  DFMA R14, R16, -R6, 1 ;  /* 0x3ff00000100e742b */ /* 0x002e060000000806 */
[----:B------:R-:W-:-:S03]  /*2d40*/  ISETP.GT.U32.AND P0, PT, R18, 0x7feffffe, PT ;  /* 0x7feffffe1200780c */ /* 0x000fc60003f04070 */
[----:B0-----:R-:W0:Y:S01]  /*2d50*/  DFMA R14, R16, R14, R16 ;  /* 0x0000000e100e722b */ /* 0x001e220000000010 */
[----:B------:R-:W-:-:S05]  /*2d60*/  ISETP.GT.U32.OR P0, PT, R24, 0x7feffffe, P0 ;  /* 0x7feffffe1800780c */ /* 0x000fca0000704470 */
[----:B0-----:R-:W0:-:S06]  /*2d70*/  DMUL R16, R14, R12 ;  /* 0x0000000c0e107228 */ /* 0x001e0c0000000000 */
[----:B0-----:R-:W0:-:S06]  /*2d80*/  DFMA R18, R16, -R6, R12 ;  /* 0x800000061012722b */ /* 0x001e0c000000000c */
[----:B0-----:R0:W1:Y:S01]  /*2d90*/  DFMA R18, R14, R18, R16 ;  /* 0x000000120e12722b */ /* 0x0010620000000010 */
[----:B------:R-:W-:Y:S05]  /*2da0*/  @P0 BRA `(.L_x_7148) ;  /* 0x000001c000000947 */ /* 0x000fea0003800000 */
[----:B------:R-:W-:-:S04]  /*2db0*/  LOP3.LUT R10, R9, 0x7ff00000, RZ, 0xc0, !PT ;  /* 0x7ff00000090a7812 */ /* 0x000fc800078ec0ff */
[CC--:B------:R-:W-:Y:S02]  /*2dc0*/  IADD3 R0, R3.reuse, -R10.reuse, RZ ;  /* 0x8000000a03007210 */ /* 0x0c0fe40007ffe0ff */
[----:B------:R-:W-:Y:S02]  /*2dd0*/  ISETP.GE.U32.AND P0, PT, R3, R10, PT ;  /* 0x0000000a0300720c */ /* 0x000fe40003f06070 */
[----:B------:R-:W-:Y:S02]  /*2de0*/  IMNMX R0, R0, -0x46a00000, !PT ;  /* 0xb960000000007817 */ /* 0x000fe40007800200 */
[----:B------:R-:W-:Y:S02]  /*2df0*/  SEL R3, R4, 0x63400000, !P0 ;  /* 0x6340000004037807 */ /* 0x000fe40004000000 */
[----:B------:R-:W-:Y:S02]  /*2e00*/  IMNMX R0, R0, 0x46a00000, PT ;  /* 0x46a0000000007817 */ /* 0x000fe40003800200 */
[----:B------:R-:W-:-:S03]  /*2e10*/  MOV R4, RZ ;  /* 0x000000ff00047202 */ /* 0x000fc60000000f00 */
[----:B------:R-:W-:-:S05]  /*2e20*/  IMAD.IADD R0, R0, 0x1, -R3 ;  /* 0x0000000100007824 */ /* 0x000fca00078e0a03 */
[----:B------:R-:W-:-:S06]  /*2e30*/  IADD3 R5, R0, 0x7fe00000, RZ ;  /* 0x7fe0000000057810 */ /* 0x000fcc0007ffe0ff */
[----:B01----:R-:W0:-:S10]  /*2e40*/  DMUL R14, R18, R4 ;  /* 0x00000004120e7228 */ /* 0x003e140000000000 */
[----:B0-----:R-:W-:-:S13]  /*2e50*/  FSETP.GTU.AND P0, PT, |R15|, 1.469367938527859385e-39, PT ;  /* 0x001000000f00780b */ /* 0x001fda0003f0c200 */
[----:B------:R-:W-:Y:S05]  /*2e60*/  @P0 BRA `(.L_x_7149) ;  /* 0x0000025000000947 */ /* 0x000fea0003800000 */
[----:B------:R-:W0:-:S06]  /*2e70*/  DFMA R6, R18, -R6, R12 ;  /* 0x800000061206722b */ /* 0x000e0c000000000c */
[----:B0-----:R-:W-:-:S04]  /*2e80*/  MOV R6, RZ ;  /* 0x000000ff00067202 */ /* 0x001fc80000000f00 */
[C---:B------:R-:W-:Y:S02]  /*2e90*/  FSETP.NEU.AND P0, PT, R7.reuse, RZ, PT ;  /* 0x000000ff0700720b */ /* 0x040fe40003f0d000 */
[----:B------:R-:W-:-:S04]  /*2ea0*/  LOP3.LUT R9, R7, 0x80000000, R9, 0x48, !PT ;  /* 0x8000000007097812 */ /* 0x000fc800078e4809 */
[----:B------:R-:W-:-:S07]  /*2eb0*/  LOP3.LUT R7, R9, R5, RZ, 0xfc, !PT ;  /* 0x0000000509077212 */ /* 0x000fce00078efcff */
[----:B------:R-:W-:Y:S05]  /*2ec0*/  @!P0 BRA `(.L_x_7149) ;  /* 0x000001f000008947 */ /* 0x000fea0003800000 */
[----:B------:R-:W-:Y:S01]  /*2ed0*/  IMAD.MOV R5, RZ, RZ, -R0 ;  /* 0x000000ffff057224 */ /* 0x000fe200078e0a00 */
[----:B------:R-:W-:Y:S01]  /*2ee0*/  MOV R4, RZ ;  /* 0x000000ff00047202 */ /* 0x000fe20000000f00 */
[----:B------:R-:W0:Y:S01]  /*2ef0*/  DMUL.RP R6, R18, R6 ;  /* 0x0000000612067228 */ /* 0x000e220000008000 */
[----:B------:R-:W-:-:S04]  /*2f00*/  IADD3 R3, -R0, -0x43300000, RZ ;  /* 0xbcd0000000037810 */ /* 0x000fc80007ffe1ff */
[----:B------:R-:W1:-:S05]  /*2f10*/  DFMA R4, R14, -R4, R18 ;  /* 0x800000040e04722b */ /* 0x000e4a0000000012 */
[----:B0-----:R-:W-:-:S05]  /*2f20*/  LOP3.LUT R9, R7, R9, RZ, 0x3c, !PT ;  /* 0x0000000907097212 */ /* 0x001fca00078e3cff */
[----:B-1----:R-:W-:-:S04]  /*2f30*/  FSETP.NEU.AND P0, PT, |R5|, R3, PT ;  /* 0x000000030500720b */ /* 0x002fc80003f0d200 */
[----:B------:R-:W-:Y:S02]  /*2f40*/  FSEL R14, R6, R14, !P0 ;  /* 0x0000000e060e7208 */ /* 0x000fe40004000000 */
[----:B------:R-:W-:Y:S01]  /*2f50*/  FSEL R15, R9, R15, !P0 ;  /* 0x0000000f090f7208 */ /* 0x000fe20004000000 */
[----:B------:R-:W-:Y:S05]  /*2f60*/  BRA `(.L_x_7149) ;  /* 0x0000015000007947 */ /* 0x000fea0003800000 */
.L_x_7148:
[----:B------:R-:W2:-:S14]  /*2f70*/  DSETP.NAN.AND P0, PT, R10, R10, PT ;  /* 0x0000000a0a00722a */ /* 0x000e9c0003f08000 */
[----:B--2---:R-:W-:Y:S05]  /*2f80*/  @P0 BRA `(.L_x_7150) ;  /* 0x0000011000000947 */ /* 0x004fea0003800000 */
[----:B------:R-:W2:-:S14]  /*2f90*/  DSETP.NAN.AND P0, PT, R8, R8, PT ;  /* 0x000000080800722a */ /* 0x000e9c0003f08000 */
[----:B--2---:R-:W-:Y:S05]  /*2fa0*/  @P0 BRA `(.L_x_7151) ;  /* 0x000000c000000947 */ /* 0x004fea0003800000 */
[----:B------:R-:W-:Y:S01]  /*2fb0*/  ISETP.NE.AND P0, PT, R0, R5, PT ;  /* 0x000000050000720c */ /* 0x000fe20003f05270 */
[----:B0-----:R-:W-:Y:S01]  /*2fc0*/  IMAD.MOV.U32 R15, RZ, RZ, -0x80000 ;  /* 0xfff80000ff0f7424 */ /* 0x001fe200078e00ff */
[----:B------:R-:W-:-:S11]  /*2fd0*/  MOV R14, 0x0 ;  /* 0x00000000000e7802 */ /* 0x000fd60000000f00 */
[----:B------:R-:W-:Y:S05]  /*2fe0*/  @!P0 BRA `(.L_x_7149) ;  /* 0x000000d000008947 */ /* 0x000fea0003800000 */
[----:B------:R-:W-:Y:S02]  /*2ff0*/  ISETP.NE.AND P0, PT, R0, 0x7ff00000, PT ;  /* 0x7ff000000000780c */ /* 0x000fe40003f05270 */
[----:B------:R-:W-:Y:S02]  /*3000*/  LOP3.LUT R15, R11, 0x80000000, R9, 0x48, !PT ;  /* 0x800000000b0f7812 */ /* 0x000fe400078e4809 */
[----:B------:R-:W-:-:S13]  /*3010*/  ISETP.EQ.OR P0, PT, R5, RZ, !P0 ;  /* 0x000000ff0500720c */ /* 0x000fda0004702670 */
[----:B------:R-:W-:Y:S02]  /*3020*/  @P0 LOP3.LUT R0, R15, 0x7ff00000, RZ, 0xfc, !PT ;  /* 0x7ff000000f000812 */ /* 0x000fe400078efcff */
[----:B------:R-:W-:Y:S02]  /*3030*/  @!P0 MOV R14, RZ ;  /* 0x000000ff000e8202 */ /* 0x000fe40000000f00 */
[----:B------:R-:W-:Y:S01]  /*3040*/  @P0 MOV R14, RZ ;  /* 0x000000ff000e0202 */ /* 0x000fe20000000f00 */
[----:B------:R-:W-:Y:S01]  /*3050*/  @P0 IMAD.MOV.U32 R15, RZ, RZ, R0 ;  /* 0x000000ffff0f0224 */ /* 0x000fe200078e0000 */
[----:B------:R-:W-:Y:S05]  /*3060*/  BRA `(.L_x_7149) ;  /* 0x0000005000007947 */ /* 0x000fea0003800000 */
.L_x_7151:
[----:B0-----:R-:W-:Y:S02]  /*3070*/  LOP3.LUT R15, R9, 0x80000, RZ, 0xfc, !PT ;  /* 0x00080000090f7812 */ /* 0x001fe400078efcff */
[----:B------:R-:W-:Y:S01]  /*3080*/  MOV R14, R8 ;  /* 0x00000008000e7202 */ /* 0x000fe20000000f00 */
[----:B------:R-:W-:Y:S05]  /*3090*/  BRA `(.L_x_7149) ;  /* 0x0000002000007947 */ /* 0x000fea0003800000 */
.L_x_7150:
[----:B0-----:R-:W-:Y:S02]  /*30a0*/  LOP3.LUT R15, R11, 0x80000, RZ, 0xfc, !PT ;  /* 0x000800000b0f7812 */ /* 0x001fe400078efcff */
[----:B------:R-:W-:-:S02]  /*30b0*/  MOV R14, R10 ;  /* 0x0000000a000e7202 */ /* 0x000fc40000000f00 */
.L_x_7149:
[----:B------:R-:W-:Y:S05]  /*30c0*/  BSYNC B3 ;  /* 0x0000000000037941 */ /* 0x000fea0003800000 */
.L_x_7147:
[----:B------:R-:W-:Y:S01]  /*30d0*/  HFMA2.MMA R3, -RZ, RZ, 0, 0 ;  /* 0x00000000ff037435 */ /* 0x000fe200000001ff */
[----:B------:R-:W-:Y:S01]  /*30e0*/  IMAD.MOV.U32 R4, RZ, RZ, R14 ;  /* 0x000000ffff047224 */ /* 0x000fe200078e000e */
[----:B------:R-:W-:-:S04]  /*30f0*/  MOV R5, R15 ;  /* 0x0000000f00057202 */ /* 0x000fc80000000f00 */
[----:B------:R-:W-:Y:S05]  /*3100*/  RET.REL.NODEC R2 `(_ZN2at6native18elementwise_kernelILi128ELi2EZNS0_22gpu_kernel_impl_nocastIZZZNS0_17log1p_kernel_cudaERNS_18TensorIteratorBaseEENKUlvE_clEvENKUlvE_clEvEUldE_EEvS4_RKT_EUliE_EEviT1_) ;  /* 0xffffcef002007950 */ /* 0x000fea0003c3ffff */
.L_x_7152:
        /* <DEDUP_REMOVED lines=15> */
.L_x_12086:


//--------------------- .text._ZN2at6native27unrolled_elementwise_kernelIZZZNS0_17log1p_kernel_cudaERNS_18TensorIteratorBaseEENKUlvE_clEvENKUlvE_clEvEUldE_St5arrayIPcLm2EELi4E23TrivialOffsetCalculatorILi1EjESB_NS0_6memory15LoadWithoutCastENSC_16StoreWithoutCastEEEviT_T0_T2_T3_T4_T5_ --------------------------
	.section	.text._ZN2at6native27unrolled_elementwise_kernelIZZZNS0_17log1p_kernel_cudaERNS_18TensorIteratorBaseEENKUlvE_clEvENKUlvE_clEvEUldE_St5arrayIPcLm2EELi4E23TrivialOffsetCalculatorILi1EjESB_NS0_6memory15LoadWithoutCastENSC_16StoreWithoutCastEEEviT_T0_T2_T3_T4_T5_,"ax",@progbits
	.sectioninfo	@"SHI_REGISTERS=33"
	.align	128
        .global         _ZN2at6native27unrolled_elementwise_kernelIZZZNS0_17log1p_kernel_cudaERNS_18TensorIteratorBaseEENKUlvE_clEvENKUlvE_clEvEUldE_St5arrayIPcLm2EELi4E23TrivialOffsetCalculatorILi1EjESB_NS0_6memory15LoadWithoutCastENSC_16StoreWithoutCastEEEviT_T0_T2_T3_T4_T5_
        .type           _ZN2at6native27unrolled_elementwise_kernelIZZZNS0_17log1p_kernel_cudaERNS_18TensorIteratorBaseEENKUlvE_clEvENKUlvE_clEvEUldE_St5arrayIPcLm2EELi4E23TrivialOffsetCalculatorILi1EjESB_NS0_6memory15LoadWithoutCastENSC_16StoreWithoutCastEEEviT_T0_T2_T3_T4_T5_,@function
        .size           _ZN2at6native27unrolled_elementwise_kernelIZZZNS0_17log1p_kernel_cudaERNS_18TensorIteratorBaseEENKUlvE_clEvENKUlvE_clEvEUldE_St5arrayIPcLm2EELi4E23TrivialOffsetCalculatorILi1EjESB_NS0_6memory15LoadWithoutCastENSC_16StoreWithoutCastEEEviT_T0_T2_T3_T4_T5_,(.L_x_12087 - _ZN2at6native27unrolled_elementwise_kernelIZZZNS0_17log1p_kernel_cudaERNS_18TensorIteratorBaseEENKUlvE_clEvENKUlvE_clEvEUldE_St5arrayIPcLm2EELi4E23TrivialOffsetCalculatorILi1EjESB_NS0_6memory15LoadWithoutCastENSC_16StoreWithoutCastEEEviT_T0_T2_T3_T4_T5_)
        .other          _ZN2at6native27unrolled_elementwise_kernelIZZZNS0_17log1p_kernel_cudaERNS_18TensorIteratorBaseEENKUlvE_clEvENKUlvE_clEvEUldE_St5arrayIPcLm2EELi4E23TrivialOffsetCalculatorILi1EjESB_NS0_6memory15LoadWithoutCastENSC_16StoreWithoutCastEEEviT_T0_T2_T3_T4_T5_,@"STO_CUDA_ENTRY STV_DEFAULT"
_ZN2at6native27unrolled_elementwise_kernelIZZZNS0_17log1p_kernel_cudaERNS_18TensorIteratorBaseEENKUlvE_clEvENKUlvE_clEvEUldE_St5arrayIPcLm2EELi4E23TrivialOffsetCalculatorILi1EjESB_NS0_6memory15LoadWithoutCastENSC_16StoreWithoutCastEEEviT_T0_T2_T3_T4_T5_:
.text._ZN2at6native27unrolled_elementwise_kernelIZZZNS0_17log1p_kernel_cudaERNS_18TensorIteratorBaseEENKUlvE_clEvENKUlvE_clEvEUldE_St5arrayIPcLm2EELi4E23TrivialOffsetCalculatorILi1EjESB_NS0_6memory15LoadWithoutCastENSC_16StoreWithoutCastEEEviT_T0_T2_T3_T4_T5_:
        /* <DEDUP_REMOVED lines=8> */
[----:B------:R-:W-:Y:S01]  /*0080*/  ULDC.64 UR4, c[0x0][0x118] ;  /* 0x0000460000047ab9 */ /* 0x000fe20000000a00 */
[----:B0-----:R-:W-:Y:S02]  /*0090*/  IMAD R4, R2, R5, c[0x0][0x160] ;  /* 0x0000580002047624 */ /* 0x001fe400078e0205 */
[----:B-1----:R-:W-:-:S03]  /*00a0*/  IMAD.MOV.U32 R5, RZ, RZ, R3 ;  /* 0x000000ffff057224 */ /* 0x002fc600078e0003 */
        /* <DEDUP_REMOVED lines=20> */
[----:B------:R-:W-:-:S04]  /*01f0*/  @!P2 IMAD.MOV.U32 R13, RZ, RZ, 0x8 ;  /* 0x00000008ff0da424 */ /* 0x000fc800078e00ff */
[----:B------:R-:W-:-:S05]  /*0200*/  @!P2 IMAD.WIDE.U32 R12, R12, R13, c[0x0][0x170] ;  /* 0x00005c000c0ca625 */ /* 0x000fca00078e000d */
[----:B------:R0:W5:Y:S01]  /*0210*/  @!P2 LDG.E.64 R10, [R12.64] ;  /* 0x000000040c0aa981 */ /* 0x000162000c1e1b00 */
[----:B------:R-:W-:Y:S01]  /*0220*/  BSSY B0, `(.L_x_7153) ;  /* 0x0000068000007945 */ /* 0x000fe20003800000 */
[----:B------:R-:W-:Y:S05]  /*0230*/  @P1 BRA `(.L_x_7154) ;  /* 0x0000066000001947 */ /* 0x000fea0003800000 */
[C---:B-----5:R-:W-:Y:S02]  /*0240*/  FSETP.GEU.FTZ.AND P2, PT, R9.reuse, 1.7916666269302368164, PT ;  /* 0x3fe555550900780b */ /* 0x060fe40003f5e000 */
[----:B------:R-:W-:-:S13]  /*0250*/  FSETP.GT.FTZ.AND P0, PT, R9, -1.6999999284744262695, PT ;  /* 0xbfd999990900780b */ /* 0x000fda0003f14000 */
[----:B------:R-:W-:Y:S05]  /*0260*/  @P0 BRA !P2, `(.L_x_7155) ;  /* 0x000003f000000947 */ /* 0x000fea0005000000 */
[----:B------:R-:W1:-:S10]  /*0270*/  DADD R8, R8, 1 ;  /* 0x3ff0000008087429 */ /* 0x000e540000000000 */
[----:B-1----:R-:W-:Y:S01]  /*0280*/  ISETP.GT.AND P0, PT, R9, 0xfffff, PT ;  /* 0x000fffff0900780c */ /* 0x002fe20003f04270 */
        /* <DEDUP_REMOVED lines=61> */
.L_x_7155:
        /* <DEDUP_REMOVED lines=19> */
[----:B------:R-:W-:Y:S05]  /*0790*/  CALL.REL.NOINC `($__internal_15_$__cuda_sm20_div_rn_f64_full) ;  /* 0x000016d000007944 */ /* 0x000fea0003c00000 */
.L_x_7157:
[----:B------:R-:W-:Y:S05]  /*07a0*/  BSYNC B1 ;  /* 0x0000000000017941 */ /* 0x000fea0003800000 */
.L_x_7156:
        /* <DEDUP_REMOVED lines=15> */
.L_x_7154:
[----:B------:R-:W-:Y:S05]  /*08a0*/  BSYNC B0 ;  /* 0x0000000000007941 */ /* 0x000fea0003800000 */
.L_x_7153:
[----:B------:R-:W-:Y:S01]  /*08b0*/  IADD3 R5, R3, 0x80, RZ ;  /* 0x0000008003057810 */ /* 0x000fe20007ffe0ff */
[----:B------:R-:W-:Y:S03]  /*08c0*/  BSSY B0, `(.L_x_7158) ;  /* 0x0000069000007945 */ /* 0x000fe60003800000 */
[----:B------:R-:W-:-:S13]  /*08d0*/  ISETP.GE.AND P0, PT, R5, R4, PT ;  /* 0x000000040500720c */ /* 0x000fda0003f06270 */
[----:B------:R-:W-:Y:S05]  /*08e0*/  @P0 BRA `(.L_x_7159) ;  /* 0x0000066000000947 */ /* 0x000fea0003800000 */
[C---:B-----5:R-:W-:Y:S02]  /*08f0*/  FSETP.GEU.FTZ.AND P2, PT, R29.reuse, 1.7916666269302368164, PT ;  /* 0x3fe555551d00780b */ /* 0x060fe40003f5e000 */
        /* <DEDUP_REMOVED lines=65> */
.L_x_7160:
        /* <DEDUP_REMOVED lines=19> */
[----:B-1----:R-:W-:Y:S05]  /*0e40*/  CALL.REL.NOINC `($__internal_15_$__cuda_sm20_div_rn_f64_full) ;  /* 0x0000102000007944 */ /* 0x002fea0003c00000 */
.L_x_7162:
[----:B------:R-:W-:Y:S05]  /*0e50*/  BSYNC B1 ;  /* 0x0000000000017941 */ /* 0x000fea0003800000 */
.L_x_7161:
        /* <DEDUP_REMOVED lines=15> */
.L_x_7159:
[----:B------:R-:W-:Y:S05]  /*0f50*/  BSYNC B0 ;  /* 0x0000000000007941 */ /* 0x000fea0003800000 */
.L_x_7158:
[----:B------:R-:W-:Y:S01]  /*0f60*/  IADD3 R5, R3, 0x100, RZ ;  /* 0x0000010003057810 */ /* 0x000fe20007ffe0ff */
[----:B------:R-:W-:Y:S03]  /*0f70*/  BSSY B0, `(.L_x_7163) ;  /* 0x0000069000007945 */ /* 0x000fe60003800000 */
[----:B------:R-:W-:-:S13]  /*0f80*/  ISETP.GE.AND P0, PT, R5, R4, PT ;  /* 0x000000040500720c */ /* 0x000fda0003f06270 */
[----:B------:R-:W-:Y:S05]  /*0f90*/  @P0 BRA `(.L_x_7164) ;  /* 0x0000066000000947 */ /* 0x000fea0003800000 */
[C---:B-----5:R-:W-:Y:S02]  /*0fa0*/  FSETP.GEU.FTZ.AND P2, PT, R27.reuse, 1.7916666269302368164, PT ;  /* 0x3fe555551b00780b */ /* 0x060fe40003f5e000 */
        /* <DEDUP_REMOVED lines=65> */
.L_x_7165:
        /* <DEDUP_REMOVED lines=19> */
[----:B-12---:R-:W-:Y:S05]  /*14f0*/  CALL.REL.NOINC `($__internal_15_$__cuda_sm20_div_rn_f64_full) ;  /* 0x0000097000007944 */ /* 0x006fea0003c00000 */
.L_x_7167:
[----:B------:R-:W-:Y:S05]  /*1500*/  BSYNC B1 ;  /* 0x0000000000017941 */ /* 0x000fea0003800000 */
.L_x_7166:
        /* <DEDUP_REMOVED lines=15> */
.L_x_7164:
[----:B------:R-:W-:Y:S05]  /*1600*/  BSYNC B0 ;  /* 0x0000000000007941 */ /* 0x000fea0003800000 */
.L_x_7163:
[----:B------:R-:W-:Y:S01]  /*1610*/  IADD3 R5, R3, 0x180, RZ ;  /* 0x0000018003057810 */ /* 0x000fe20007ffe0ff */
[----:B------:R-:W-:Y:S03]  /*1620*/  BSSY B0, `(.L_x_7168) ;  /* 0x0000069000007945 */ /* 0x000fe60003800000 */
[----:B------:R-:W-:-:S13]  /*1630*/  ISETP.GE.AND P0, PT, R5, R4, PT ;  /* 0x000000040500720c */ /* 0x000fda0003f06270 */
[----:B------:R-:W-:Y:S05]  /*1640*/  @P0 BRA `(.L_x_7169) ;  /* 0x0000066000000947 */ /* 0x000fea0003800000 */
[C---:B-----5:R-:W-:Y:S02]  /*1650*/  FSETP.GEU.FTZ.AND P2, PT, R11.reuse, 1.7916666269302368164, PT ;  /* 0x3fe555550b00780b */ /* 0x060fe40003f5e000 */
[----:B------:R-:W-:-:S13]  /*1660*/  FSETP.GT.FTZ.AND P0, PT, R11, -1.6999999284744262695, PT ;  /* 0xbfd999990b00780b */ /* 0x000fda0003f14000 */
[----:B------:R-:W-:Y:S05]  /*1670*/  @P0 BRA !P2, `(.L_x_7170) ;  /* 0x000003f000000947 */ /* 0x000fea0005000000 */
[----:B------:R-:W4:-:S10]  /*1680*/  DADD R10, R10, 1 ;  /* 0x3ff000000a0a7429 */ /* 0x000f140000000000 */
[----:B----4-:R-:W-:Y:S01]  /*1690*/  ISETP.GT.AND P0, PT, R11, 0xfffff, PT ;  /* 0x000fffff0b00780c */ /* 0x010fe20003f04270 */
        /* <DEDUP_REMOVED lines=61> */
.L_x_7170:
        /* <DEDUP_REMOVED lines=19> */
[----:B-123--:R-:W-:Y:S05]  /*1ba0*/  CALL.REL.NOINC `($__internal_15_$__cuda_sm20_div_rn_f64_full) ;  /* 0x000002c000007944 */ /* 0x00efea0003c00000 */
.L_x_7172:
[----:B------:R-:W-:Y:S05]  /*1bb0*/  BSYNC B1 ;  /* 0x0000000000017941 */ /* 0x000fea0003800000 */
.L_x_7171:
        /* <DEDUP_REMOVED lines=15> */
.L_x_7169:
[----:B------:R-:W-:Y:S05]  /*1cb0*/  BSYNC B0 ;  /* 0x0000000000007941 */ /* 0x000fea0003800000 */
.L_x_7168:
[----:B------:R-:W0:Y:S02]  /*1cc0*/  @!P1 S2R R5, SR_TID.X ;  /* 0x0000000000059919 */ /* 0x000e240000002100 */
[----:B0-----:R-:W-:Y:S01]  /*1cd0*/  @!P1 IMAD.MOV.U32 R7, RZ, RZ, 0x8 ;  /* 0x00000008ff079424 */ /* 0x001fe200078e00ff */
[----:B------:R-:W-:Y:S01]  /*1ce0*/  BSSY B0, `(.L_x_7173) ;  /* 0x0000011000007945 */ /* 0x000fe20003800000 */
[----:B------:R-:W-:Y:S01]  /*1cf0*/  @!P1 IMAD R6, R2, 0x200, R5 ;  /* 0x0000020002069824 */ /* 0x000fe200078e0205 */
[----:B------:R-:W-:-:S03]  /*1d00*/  @!P1 IADD3 R3, R5, 0x80, RZ ;  /* 0x0000008005039810 */ /* 0x000fc60007ffe0ff */
[----:B------:R-:W-:Y:S01]  /*1d10*/  @!P1 IMAD.WIDE.U32 R6, R6, R7, c[0x0][0x168] ;  /* 0x00005a0006069625 */ /* 0x000fe200078e0007 */
[----:B------:R-:W-:-:S04]  /*1d20*/  ISETP.GE.AND P0, PT, R3, R4, PT ;  /* 0x000000040300720c */ /* 0x000fc80003f06270 */
[----:B-1---5:R0:W-:Y:S09]  /*1d30*/  @!P1 STG.E.64 [R6.64], R8 ;  /* 0x0000000806009986 */ /* 0x0221f2000c101b04 */
[----:B------:R-:W-:Y:S05]  /*1d40*/  @P0 BRA `(.L_x_7174) ;  /* 0x000000a000000947 */ /* 0x000fea0003800000 */
[----:B0-----:R-:W-:Y:S01]  /*1d50*/  IMAD R6, R2, 0x200, R3 ;  /* 0x0000020002067824 */ /* 0x001fe200078e0203 */
[----:B------:R-:W-:Y:S01]  /*1d60*/  IADD3 R3, R3, 0x80, RZ ;  /* 0x0000008003037810 */ /* 0x000fe20007ffe0ff */
[----:B------:R-:W-:-:S03]  /*1d70*/  IMAD.MOV.U32 R9, RZ, RZ, 0x8 ;  /* 0x00000008ff097424 */ /* 0x000fc600078e00ff */
[----:B------:R-:W-:Y:S01]  /*1d80*/  ISETP.GE.AND P0, PT, R3, R4, PT ;  /* 0x000000040300720c */ /* 0x000fe20003f06270 */
[----:B------:R-:W-:-:S05]  /*1d90*/  IMAD.WIDE.U32 R6, R6, R9, c[0x0][0x168] ;  /* 0x00005a0006067625 */ /* 0x000fca00078e0009 */
[----:B--2---:R0:W-:Y:S07]  /*1da0*/  STG.E.64 [R6.64], R28 ;  /* 0x0000001c06007986 */ /* 0x0041ee000c101b04 */
[----:B------:R-:W-:Y:S01]  /*1db0*/  @!P0 IMAD R8, R2, 0x200, R3 ;  /* 0x0000020002088824 */ /* 0x000fe200078e0203 */
[----:B------:R-:W-:-:S03]  /*1dc0*/  @!P0 IADD3 R3, R3, 0x80, RZ ;  /* 0x0000008003038810 */ /* 0x000fc60007ffe0ff */
[----:B------:R-:W-:-:S05]  /*1dd0*/  @!P0 IMAD.WIDE.U32 R8, R8, R9, c[0x0][0x168] ;  /* 0x00005a0008088625 */ /* 0x000fca00078e0009 */
[----:B---3--:R0:W-:Y:S02]  /*1de0*/  @!P0 STG.E.64 [R8.64], R26 ;  /* 0x0000001a08008986 */ /* 0x0081e4000c101b04 */
.L_x_7174:
[----:B------:R-:W-:Y:S05]  /*1df0*/  BSYNC B0 ;  /* 0x0000000000007941 */ /* 0x000fea0003800000 */
.L_x_7173:
[----:B------:R-:W-:-:S13]  /*1e00*/  ISETP.GE.AND P0, PT, R3, R4, PT ;  /* 0x000000040300720c */ /* 0x000fda0003f06270 */
[----:B------:R-:W-:Y:S05]  /*1e10*/  @P0 EXIT ;  /* 0x000000000000094d */ /* 0x000fea0003800000 */
[----:B------:R-:W-:Y:S02]  /*1e20*/  IMAD R2, R2, 0x200, R3 ;  /* 0x0000020002027824 */ /* 0x000fe400078e0203 */
[----:B------:R-:W-:-:S04]  /*1e30*/  IMAD.MOV.U32 R3, RZ, RZ, 0x8 ;  /* 0x00000008ff037424 */ /* 0x000fc800078e00ff */
[----:B------:R-:W-:-:S05]  /*1e40*/  IMAD.WIDE.U32 R2, R2, R3, c[0x0][0x168] ;  /* 0x00005a0002027625 */ /* 0x000fca00078e0003 */
[----:B----4-:R-:W-:Y:S01]  /*1e50*/  STG.E.64 [R2.64], R10 ;  /* 0x0000000a02007986 */ /* 0x010fe2000c101b04 */
[----:B------:R-:W-:Y:S05]  /*1e60*/  EXIT ;  /* 0x000000000000794d */ /* 0x000fea0003800000 */
        .weak           $__internal_15_$__cuda_sm20_div_rn_f64_full
        .type           $__internal_15_$__cuda_sm20_div_rn_f64_full,@function
        .size           $__internal_15_$__cuda_sm20_div_rn_f64_full,(.L_x_12087 - $__internal_15_$__cuda_sm20_div_rn_f64_full)
$__internal_15_$__cuda_sm20_div_rn_f64_full:
[C---:B------:R-:W-:Y:S01]  /*1e70*/  FSETP.GEU.AND P0, PT, |R7|.reuse, 1.469367938527859385e-39, PT ;  /* 0x001000000700780b */ /* 0x040fe20003f0e200 */
[--C-:B------:R-:W-:Y:S01]  /*1e80*/  IMAD.MOV.U32 R14, RZ, RZ, R6.reuse ;  /* 0x000000ffff0e7224 */ /* 0x100fe200078e0006 */
[----:B------:R-:W-:Y:S01]  /*1e90*/  LOP3.LUT R12, R7, 0x800fffff, RZ, 0xc0, !PT ;  /* 0x800fffff070c7812 */ /* 0x000fe200078ec0ff */
[----:B------:R-:W-:Y:S01]  /*1ea0*/  IMAD.MOV.U32 R15, RZ, RZ, R7 ;  /* 0x000000ffff0f7224 */ /* 0x000fe200078e0007 */
[C---:B------:R-:W-:Y:S01]  /*1eb0*/  FSETP.GEU.AND P3, PT, |R17|.reuse, 1.469367938527859385e-39, PT ;  /* 0x001000001100780b */ /* 0x040fe20003f6e200 */
[----:B------:R-:W-:Y:S01]  /*1ec0*/  IMAD.MOV.U32 R18, RZ, RZ, 0x1 ;  /* 0x00000001ff127424 */ /* 0x000fe200078e00ff */
[----:B------:R-:W-:Y:S01]  /*1ed0*/  LOP3.LUT R13, R12, 0x3ff00000, RZ, 0xfc, !PT ;  /* 0x3ff000000c0d7812 */ /* 0x000fe200078efcff */
[----:B------:R-:W-:Y:S01]  /*1ee0*/  IMAD.MOV.U32 R12, RZ, RZ, R6 ;  /* 0x000000ffff0c7224 */ /* 0x000fe200078e0006 */
[----:B------:R-:W-:Y:S01]  /*1ef0*/  LOP3.LUT R5, R17, 0x7ff00000, RZ, 0xc0, !PT ;  /* 0x7ff0000011057812 */ /* 0x000fe200078ec0ff */
[----:B------:R-:W-:Y:S01]  /*1f00*/  BSSY B2, `(.L_x_7175) ;  /* 0x0000051000027945 */ /* 0x000fe20003800000 */
[----:B------:R-:W-:-:S03]  /*1f10*/  LOP3.LUT R30, R7, 0x7ff00000, RZ, 0xc0, !PT ;  /* 0x7ff00000071e7812 */ /* 0x000fc600078ec0ff */
[----:B------:R-:W0:Y:S01]  /*1f20*/  @!P0 DMUL R12, R14, 8.98846567431157953865e+307 ;  /* 0x7fe000000e0c8828 */ /* 0x000e220000000000 */
[----:B------:R-:W-:-:S03]  /*1f30*/  ISETP.GE.U32.AND P2, PT, R5, R30, PT ;  /* 0x0000001e0500720c */ /* 0x000fc60003f46070 */
[----:B------:R-:W-:Y:S02]  /*1f40*/  @!P3 LOP3.LUT R6, R15, 0x7ff00000, RZ, 0xc0, !PT ;  /* 0x7ff000000f06b812 */ /* 0x000fe400078ec0ff */
[----:B0-----:R-:W0:Y:S01]  /*1f50*/  MUFU.RCP64H R19, R13 ;  /* 0x0000000d00137308 */ /* 0x001e220000001800 */
[----:B------:R-:W-:Y:S02]  /*1f60*/  @!P3 MOV R24, RZ ;  /* 0x000000ff0018b202 */ /* 0x000fe40000000f00 */
[----:B------:R-:W-:Y:S01]  /*1f70*/  @!P3 ISETP.GE.U32.AND P4, PT, R5, R6, PT ;  /* 0x000000060500b20c */ /* 0x000fe20003f86070 */
[----:B------:R-:W-:Y:S01]  /*1f80*/  IMAD.MOV.U32 R6, RZ, RZ, 0x1ca00000 ;  /* 0x1ca00000ff067424 */ /* 0x000fe200078e00ff */
[----:B------:R-:W-:-:S04]  /*1f90*/  @!P0 LOP3.LUT R30, R13, 0x7ff00000, RZ, 0xc0, !PT ;  /* 0x7ff000000d1e8812 */ /* 0x000fc800078ec0ff */
[C---:B------:R-:W-:Y:S02]  /*1fa0*/  @!P3 SEL R23, R6.reuse, 0x63400000, !P4 ;  /* 0x634000000617b807 */ /* 0x040fe40006000000 */
[----:B------:R-:W-:Y:S02]  /*1fb0*/  SEL R7, R6, 0x63400000, !P2 ;  /* 0x6340000006077807 */ /* 0x000fe40005000000 */
[----:B------:R-:W-:Y:S01]  /*1fc0*/  @!P3 LOP3.LUT R23, R23, 0x80000000, R17, 0xf8, !PT ;  /* 0x800000001717b812 */ /* 0x000fe200078ef811 */
[----:B0-----:R-:W0:-:S03]  /*1fd0*/  DFMA R20, R18, -R12, 1 ;  /* 0x3ff000001214742b */ /* 0x001e06000000080c */
[----:B------:R-:W-:-:S03]  /*1fe0*/  @!P3 LOP3.LUT R25, R23, 0x100000, RZ, 0xfc, !PT ;  /* 0x001000001719b812 */ /* 0x000fc600078efcff */
        /* <DEDUP_REMOVED lines=45> */
.L_x_7176:
        /* <DEDUP_REMOVED lines=16> */
.L_x_7179:
[----:B------:R-:W-:Y:S01]  /*23c0*/  LOP3.LUT R7, R15, 0x80000, RZ, 0xfc, !PT ;  /* 0x000800000f077812 */ /* 0x000fe200078efcff */
[----:B------:R-:W-:Y:S01]  /*23d0*/  IMAD.MOV.U32 R6, RZ, RZ, R14 ;  /* 0x000000ffff067224 */ /* 0x000fe200078e000e */
[----:B------:R-:W-:Y:S05]  /*23e0*/  BRA `(.L_x_7177) ;  /* 0x0000002000007947 */ /* 0x000fea0003800000 */
.L_x_7178:
[----:B------:R-:W-:Y:S01]  /*23f0*/  LOP3.LUT R7, R17, 0x80000, RZ, 0xfc, !PT ;  /* 0x0008000011077812 */ /* 0x000fe200078efcff */
[----:B------:R-:W-:Y:S02]  /*2400*/  IMAD.MOV.U32 R6, RZ, RZ, R16 ;  /* 0x000000ffff067224 */ /* 0x000fe400078e0010 */
.L_x_7177:
[----:B------:R-:W-:Y:S05]  /*2410*/  BSYNC B2 ;  /* 0x0000000000027941 */ /* 0x000fea0003800000 */
.L_x_7175:
[----:B------:R-:W-:Y:S02]  /*2420*/  IMAD.MOV.U32 R12, RZ, RZ, R6 ;  /* 0x000000ffff0c7224 */ /* 0x000fe400078e0006 */
[----:B------:R-:W-:-:S02]  /*2430*/  IMAD.MOV.U32 R13, RZ, RZ, R7 ;  /* 0x000000ffff0d7224 */ /* 0x000fc400078e0007 */
[----:B------:R-:W-:Y:S02]  /*2440*/  IMAD.MOV.U32 R6, RZ, RZ, R0 ;  /* 0x000000ffff067224 */ /* 0x000fe400078e0000 */
[----:B------:R-:W-:-:S04]  /*2450*/  IMAD.MOV.U32 R7, RZ, RZ, 0x0 ;  /* 0x00000000ff077424 */ /* 0x000fc800078e00ff */
[----:B------:R-:W-:Y:S05]  /*2460*/  RET.REL.NODEC R6 `(_ZN2at6native27unrolled_elementwise_kernelIZZZNS0_17log1p_kernel_cudaERNS_18TensorIteratorBaseEENKUlvE_clEvENKUlvE_clEvEUldE_St5arrayIPcLm2EELi4E23TrivialOffsetCalculatorILi1EjESB_NS0_6memory15LoadWithoutCastENSC_16StoreWithoutCastEEEviT_T0_T2_T3_T4_T5_) ;  /* 0xffffdb9006007950 */ /* 0x000fea0003c3ffff */
.L_x_7180:
        /* <DEDUP_REMOVED lines=9> */
.L_x_12087:


//--------------------- .text._ZN2at6native29vectorized_elementwise_kernelILi2EZZZNS0_17log1p_kernel_cudaERNS_18TensorIteratorBaseEENKUlvE_clEvENKUlvE_clEvEUldE_St5arrayIPcLm2EEEEviT0_T1_ --------------------------
	.section	.text._ZN2at6native29vectorized_elementwise_kernelILi2EZZZNS0_17log1p_kernel_cudaERNS_18TensorIteratorBaseEENKUlvE_clEvENKUlvE_clEvEUldE_St5arrayIPcLm2EEEEviT0_T1_,"ax",@progbits
	.sectioninfo	@"SHI_REGISTERS=40"
	.align	128
        .global         _ZN2at6native29vectorized_elementwise_kernelILi2EZZZNS0_17log1p_kernel_cudaERNS_18TensorIteratorBaseEENKUlvE_clEvENKUlvE_clEvEUldE_St5arrayIPcLm2EEEEviT0_T1_
        .type           _ZN2at6native29vectorized_elementwise_kernelILi2EZZZNS0_17log1p_kernel_cudaERNS_18TensorIteratorBaseEENKUlvE_clEvENKUlvE_clEvEUldE_St5arrayIPcLm2EEEEviT0_T1_,@function
        .size           _ZN2at6native29vectorized_elementwise_kernelILi2EZZZNS0_17log1p_kernel_cudaERNS_18TensorIteratorBaseEENKUlvE_clEvENKUlvE_clEvEUldE_St5arrayIPcLm2EEEEviT0_T1_,(.L_x_12088 - _ZN2at6native29vectorized_elementwise_kernelILi2EZZZNS0_17log1p_kernel_cudaERNS_18TensorIteratorBaseEENKUlvE_clEvENKUlvE_clEvEUldE_St5arrayIPcLm2EEEEviT0_T1_)
        .other          _ZN2at6native29vectorized_elementwise_kernelILi2EZZZNS0_17log1p_kernel_cudaERNS_18TensorIteratorBaseEENKUlvE_clEvENKUlvE_clEvEUldE_St5arrayIPcLm2EEEEviT0_T1_,@"STO_CUDA_ENTRY STV_DEFAULT"
_ZN2at6native29vectorized_elementwise_kernelILi2EZZZNS0_17log1p_kernel_cudaERNS_18TensorIteratorBaseEENKUlvE_clEvENKUlvE_clEvEUldE_St5arrayIPcLm2EEEEviT0_T1_:
.text._ZN2at6native29vectorized_elementwise_kernelILi2EZZZNS0_17log1p_kernel_cudaERNS_18TensorIteratorBaseEENKUlvE_clEvENKUlvE_clEvEUldE_St5arrayIPcLm2EEEEviT0_T1_:
        /* <DEDUP_REMOVED lines=12> */
[----:B------:R0:W5:Y:S04]  /*00c0*/  LDG.E.128 R24, [R4.64+0x800] ;  /* 0x0008000404187981 */ /* 0x000168000c1e1d00 */
[----:B------:R0:W5:Y:S04]  /*00d0*/  LDG.E.128 R12, [R4.64+0x1000] ;  /* 0x00100004040c7981 */ /* 0x000168000c1e1d00 */
[----:B------:R0:W5:Y:S01]  /*00e0*/  LDG.E.128 R16, [R4.64+0x1800] ;  /* 0x0018000404107981 */ /* 0x000162000c1e1d00 */
[----:B------:R-:W-:Y:S01]  /*00f0*/  BSSY B1, `(.L_x_7182) ;  /* 0x0000068000017945 */ /* 0x000fe20003800000 */
[----:B--2---:R-:W-:-:S02]  /*0100*/  FSETP.GEU.FTZ.AND P1, PT, R21, 1.7916666269302368164, PT ;  /* 0x3fe555551500780b */ /* 0x004fc40003f3e000 */
[----:B------:R-:W-:-:S13]  /*0110*/  FSETP.GT.FTZ.AND P0, PT, R21, -1.6999999284744262695, PT ;  /* 0xbfd999991500780b */ /* 0x000fda0003f14000 */
[----:B------:R-:W-:Y:S05]  /*0120*/  @P0 BRA !P1, `(.L_x_7183) ;  /* 0x000003f000000947 */ /* 0x000fea0004800000 */
[----:B0-----:R-:W0:Y:S01]  /*0130*/  DADD R20, R20, 1 ;  /* 0x3ff0000014147429 */ /* 0x001e220000000000 */
[----:B------:R-:W-:-:S09]  /*0140*/  MOV R28, 0xfffffc01 ;  /* 0xfffffc01001c7802 */ /* 0x000fd20000000f00 */
[----:B0-----:R-:W-:Y:S01]  /*0150*/  ISETP.GT.AND P0, PT, R21, 0xfffff, PT ;  /* 0x000fffff1500780c */ /* 0x001fe20003f04270 */
[--C-:B------:R-:W-:Y:S02]  /*0160*/  IMAD.MOV.U32 R4, RZ, RZ, R20.reuse ;  /* 0x000000ffff047224 */ /* 0x100fe400078e0014 */
[--C-:B------:R-:W-:Y:S02]  /*0170*/  IMAD.MOV.U32 R5, RZ, RZ, R21.reuse ;  /* 0x000000ffff057224 */ /* 0x100fe400078e0015 */
[----:B------:R-:W-:Y:S02]  /*0180*/  IMAD.MOV.U32 R3, RZ, RZ, R21 ;  /* 0x000000ffff037224 */ /* 0x000fe400078e0015 */
[----:B------:R-:W-:-:S06]  /*0190*/  IMAD.MOV.U32 R8, RZ, RZ, R20 ;  /* 0x000000ffff087224 */ /* 0x000fcc00078e0014 */
        /* <DEDUP_REMOVED lines=56> */
.L_x_7183:
        /* <DEDUP_REMOVED lines=19> */
[----:B-----5:R-:W-:Y:S05]  /*0650*/  CALL.REL.NOINC `($__internal_16_$__cuda_sm20_div_rn_f64_full) ;  /* 0x00006d3000007944 */ /* 0x020fea0003c00000 */
[----:B------:R-:W-:Y:S02]  /*0660*/  IMAD.MOV.U32 R7, RZ, RZ, R3 ;  /* 0x000000ffff077224 */ /* 0x000fe400078e0003 */
.L_x_7186:
[----:B------:R-:W-:Y:S05]  /*0670*/  BSYNC B2 ;  /* 0x0000000000027941 */ /* 0x000fea0003800000 */
.L_x_7185:
        /* <DEDUP_REMOVED lines=15> */
.L_x_7184:
[----:B------:R-:W-:Y:S05]  /*0770*/  BSYNC B1 ;  /* 0x0000000000017941 */ /* 0x000fea0003800000 */
.L_x_7182:
[C---:B------:R-:W-:Y:S01]  /*0780*/  FSETP.GEU.FTZ.AND P1, PT, R23.reuse, 1.7916666269302368164, PT ;  /* 0x3fe555551700780b */ /* 0x040fe20003f3e000 */
[----:B------:R-:W-:Y:S01]  /*0790*/  BSSY B1, `(.L_x_7187) ;  /* 0x0000067000017945 */ /* 0x000fe20003800000 */
[----:B------:R-:W-:-:S13]  /*07a0*/  FSETP.GT.FTZ.AND P0, PT, R23, -1.6999999284744262695, PT ;  /* 0xbfd999991700780b */ /* 0x000fda0003f14000 */
[----:B------:R-:W-:Y:S05]  /*07b0*/  @P0 BRA !P1, `(.L_x_7188) ;  /* 0x000003f000000947 */ /* 0x000fea0004800000 */
[----:B------:R-:W2:Y:S01]  /*07c0*/  DADD R22, R22, 1 ;  /* 0x3ff0000016167429 */ /* 0x000ea20000000000 */
[----:B------:R-:W-:-:S09]  /*07d0*/  MOV R28, 0xfffffc01 ;  /* 0xfffffc01001c7802 */ /* 0x000fd20000000f00 */
[----:B--2---:R-:W-:Y:S01]  /*07e0*/  ISETP.GT.AND P0, PT, R23, 0xfffff, PT ;  /* 0x000fffff1700780c */ /* 0x004fe20003f04270 */
[--C-:B0-----:R-:W-:Y:S02]  /*07f0*/  IMAD.MOV.U32 R4, RZ, RZ, R22.reuse ;  /* 0x000000ffff047224 */ /* 0x101fe400078e0016 */
        /* <DEDUP_REMOVED lines=59> */
.L_x_7188:
[----:B------:R-:W2:Y:S01]  /*0bb0*/  DADD R28, R22, 2 ;  /* 0x40000000161c7429 */ /* 0x000ea20000000000 */
[----:B0-----:R-:W-:Y:S01]  /*0bc0*/  IMAD.MOV.U32 R4, RZ, RZ, 0x1 ;  /* 0x00000001ff047424 */ /* 0x001fe200078e00ff */
[----:B------:R-:W-:Y:S01]  /*0bd0*/  FSETP.GEU.AND P1, PT, |R23|, 6.5827683646048100446e-37, PT ;  /* 0x036000001700780b */ /* 0x000fe20003f2e200 */
[----:B------:R-:W-:Y:S03]  /*0be0*/  BSSY B2, `(.L_x_7190) ;  /* 0x0000012000027945 */ /* 0x000fe60003800000 */
[----:B--2---:R-:W0:Y:S02]  /*0bf0*/  MUFU.RCP64H R5, R29 ;  /* 0x0000001d00057308 */ /* 0x004e240000001800 */
        /* <DEDUP_REMOVED lines=14> */
[----:B-1---5:R-:W-:Y:S05]  /*0ce0*/  CALL.REL.NOINC `($__internal_16_$__cuda_sm20_div_rn_f64_full) ;  /* 0x000066a000007944 */ /* 0x022fea0003c00000 */
[----:B------:R-:W-:Y:S02]  /*0cf0*/  IMAD.MOV.U32 R7, RZ, RZ, R3 ;  /* 0x000000ffff077224 */ /* 0x000fe400078e0003 */
.L_x_7191:
[----:B------:R-:W-:Y:S05]  /*0d00*/  BSYNC B2 ;  /* 0x0000000000027941 */ /* 0x000fea0003800000 */
.L_x_7190:
        /* <DEDUP_REMOVED lines=15> */
.L_x_7189:
[----:B------:R-:W-:Y:S05]  /*0e00*/  BSYNC B1 ;  /* 0x0000000000017941 */ /* 0x000fea0003800000 */
.L_x_7187:
[C---:B-----5:R-:W-:Y:S01]  /*0e10*/  FSETP.GEU.FTZ.AND P1, PT, R25.reuse, 1.7916666269302368164, PT ;  /* 0x3fe555551900780b */ /* 0x060fe20003f3e000 */
[----:B------:R-:W-:Y:S01]  /*0e20*/  BSSY B1, `(.L_x_7192) ;  /* 0x0000067000017945 */ /* 0x000fe20003800000 */
[----:B------:R-:W-:-:S13]  /*0e30*/  FSETP.GT.FTZ.AND P0, PT, R25, -1.6999999284744262695, PT ;  /* 0xbfd999991900780b */ /* 0x000fda0003f14000 */
[----:B------:R-:W-:Y:S05]  /*0e40*/  @P0 BRA !P1, `(.L_x_7193) ;  /* 0x000003f000000947 */ /* 0x000fea0004800000 */
[----:B------:R-:W3:Y:S01]  /*0e50*/  DADD R24, R24, 1 ;  /* 0x3ff0000018187429 */ /* 0x000ee20000000000 */
[----:B------:R-:W-:-:S09]  /*0e60*/  MOV R28, 0xfffffc01 ;  /* 0xfffffc01001c7802 */ /* 0x000fd20000000f00 */
[----:B---3--:R-:W-:Y:S01]  /*0e70*/  ISETP.GT.AND P0, PT, R25, 0xfffff, PT ;  /* 0x000fffff1900780c */ /* 0x008fe20003f04270 */
        /* <DEDUP_REMOVED lines=60> */
.L_x_7193:
[----:B------:R-:W3:Y:S01]  /*1240*/  DADD R28, R24, 2 ;  /* 0x40000000181c7429 */ /* 0x000ee20000000000 */
[----:B0-----:R-:W-:Y:S01]  /*1250*/  IMAD.MOV.U32 R4, RZ, RZ, 0x1 ;  /* 0x00000001ff047424 */ /* 0x001fe200078e00ff */
[----:B------:R-:W-:Y:S01]  /*1260*/  FSETP.GEU.AND P1, PT, |R25|, 6.5827683646048100446e-37, PT ;  /* 0x036000001900780b */ /* 0x000fe20003f2e200 */
[----:B------:R-:W-:Y:S03]  /*1270*/  BSSY B2, `(.L_x_7195) ;  /* 0x0000012000027945 */ /* 0x000fe60003800000 */
[----:B---3--:R-:W0:Y:S02]  /*1280*/  MUFU.RCP64H R5, R29 ;  /* 0x0000001d00057308 */ /* 0x008e240000001800 */
        /* <DEDUP_REMOVED lines=14> */
[----:B-12---:R-:W-:Y:S05]  /*1370*/  CALL.REL.NOINC `($__internal_16_$__cuda_sm20_div_rn_f64_full) ;  /* 0x0000601000007944 */ /* 0x006fea0003c00000 */
[----:B------:R-:W-:Y:S02]  /*1380*/  IMAD.MOV.U32 R7, RZ, RZ, R3 ;  /* 0x000000ffff077224 */ /* 0x000fe400078e0003 */
.L_x_7196:
[----:B------:R-:W-:Y:S05]  /*1390*/  BSYNC B2 ;  /* 0x0000000000027941 */ /* 0x000fea0003800000 */
.L_x_7195:
        /* <DEDUP_REMOVED lines=15> */
.L_x_7194:
[----:B------:R-:W-:Y:S05]  /*1490*/  BSYNC B1 ;  /* 0x0000000000017941 */ /* 0x000fea0003800000 */
.L_x_7192:
[C---:B------:R-:W-:Y:S01]  /*14a0*/  FSETP.GEU.FTZ.AND P1, PT, R27.reuse, 1.7916666269302368164, PT ;  /* 0x3fe555551b00780b */ /* 0x040fe20003f3e000 */
[----:B------:R-:W-:Y:S01]  /*14b0*/  BSSY B1, `(.L_x_7197) ;  /* 0x0000067000017945 */ /* 0x000fe20003800000 */
[----:B------:R-:W-:-:S13]  /*14c0*/  FSETP.GT.FTZ.AND P0, PT, R27, -1.6999999284744262695, PT ;  /* 0xbfd999991b00780b */ /* 0x000fda0003f14000 */
[----:B------:R-:W-:Y:S05]  /*14d0*/  @P0 BRA !P1, `(.L_x_7198) ;  /* 0x000003f000000947 */ /* 0x000fea0004800000 */
[----:B------:R-:W4:Y:S01]  /*14e0*/  DADD R26, R26, 1 ;  /* 0x3ff000001a1a7429 */ /* 0x000f220000000000 */
[----:B------:R-:W-:-:S09]  /*14f0*/  MOV R28, 0xfffffc01 ;  /* 0xfffffc01001c7802 */ /* 0x000fd20000000f00 */
[----:B----4-:R-:W-:Y:S01]  /*1500*/  ISETP.GT.AND P0, PT, R27, 0xfffff, PT ;  /* 0x000fffff1b00780c */ /* 0x010fe20003f04270 */
        /* <DEDUP_REMOVED lines=60> */
.L_x_7198:
[----:B------:R-:W4:Y:S01]  /*18d0*/  DADD R28, R26, 2 ;  /* 0x400000001a1c7429 */ /* 0x000f220000000000 */
[----:B0-----:R-:W-:Y:S01]  /*18e0*/  IMAD.MOV.U32 R4, RZ, RZ, 0x1 ;  /* 0x00000001ff047424 */ /* 0x001fe200078e00ff */
[----:B------:R-:W-:Y:S01]  /*18f0*/  FSETP.GEU.AND P1, PT, |R27|, 6.5827683646048100446e-37, PT ;  /* 0x036000001b00780b */ /* 0x000fe20003f2e200 */
[----:B------:R-:W-:Y:S03]  /*1900*/  BSSY B2, `(.L_x_7200) ;  /* 0x0000012000027945 */ /* 0x000fe60003800000 */
[----:B----4-:R-:W0:Y:S02]  /*1910*/  MUFU.RCP64H R5, R29 ;  /* 0x0000001d00057308 */ /* 0x010e240000001800 */
        /* <DEDUP_REMOVED lines=14> */
[----:B-123--:R-:W-:Y:S05]  /*1a00*/  CALL.REL.NOINC `($__internal_16_$__cuda_sm20_div_rn_f64_full) ;  /* 0x0000598000007944 */ /* 0x00efea0003c00000 */
[----:B------:R-:W-:Y:S02]  /*1a10*/  IMAD.MOV.U32 R7, RZ, RZ, R3 ;  /* 0x000000ffff077224 */ /* 0x000fe400078e0003 */
.L_x_7201:
[----:B------:R-:W-:Y:S05]  /*1a20*/  BSYNC B2 ;  /* 0x0000000000027941 */ /* 0x000fea0003800000 */
.L_x_7200:
        /* <DEDUP_REMOVED lines=15> */
.L_x_7199:
[----:B------:R-:W-:Y:S05]  /*1b20*/  BSYNC B1 ;  /* 0x0000000000017941 */ /* 0x000fea0003800000 */
.L_x_7197:
[C---:B------:R-:W-:Y:S01]  /*1b30*/  FSETP.GEU.FTZ.AND P1, PT, R13.reuse, 1.7916666269302368164, PT ;  /* 0x3fe555550d00780b */ /* 0x040fe20003f3e000 */
[----:B------:R-:W-:Y:S01]  /*1b40*/  BSSY B1, `(.L_x_7202) ;  /* 0x0000067000017945 */ /* 0x000fe20003800000 */
[----:B------:R-:W-:-:S13]  /*1b50*/  FSETP.GT.FTZ.AND P0, PT, R13, -1.6999999284744262695, PT ;  /* 0xbfd999990d00780b */ /* 0x000fda0003f14000 */
[----:B------:R-:W-:Y:S05]  /*1b60*/  @P0 BRA !P1, `(.L_x_7203) ;  /* 0x000003f000000947 */ /* 0x000fea0004800000 */
[----:B------:R-:W5:Y:S01]  /*1b70*/  DADD R12, R12, 1 ;  /* 0x3ff000000c0c7429 */ /* 0x000f620000000000 */
[----:B------:R-:W-:-:S09]  /*1b80*/  MOV R28, 0xfffffc01 ;  /* 0xfffffc01001c7802 */ /* 0x000fd20000000f00 */
[----:B-----5:R-:W-:Y:S01]  /*1b90*/  ISETP.GT.AND P0, PT, R13, 0xfffff, PT ;  /* 0x000fffff0d00780c */ /* 0x020fe20003f04270 */
        /* <DEDUP_REMOVED lines=31> */
[----:B0-----:R0:W5:Y:S02]  /*1d90*/  DFMA R8, -R12, R6, 1 ;  /* 0x3ff000000c08742b */ /* 0x0011640000000106 */
[----:B0-----:R-:W-:Y:S01]  /*1da0*/  LOP3.LUT R12, R3, 0x80000000, RZ, 0x3c, !PT ;  /* 0x80000000030c7812 */ /* 0x001fe200078e3cff */
[----:B------:R-:W-:-:S03]  /*1db0*/  IMAD.MOV.U32 R13, RZ, RZ, 0x43300000 ;  /* 0x43300000ff0d7424 */ /* 0x000fc600078e00ff */
[----:B-----5:R-:W0:-:S04]  /*1dc0*/  DFMA R8, R8, R8, R8 ;  /* 0x000000080808722b */ /* 0x020e080000000008 */
[----:B------:R-:W-:-:S04]  /*1dd0*/  DADD R12, R12, c[0x2][0x38] ;  /* 0x00800e000c0c7629 */ /* 0x000fc80000000000 */
        /* <DEDUP_REMOVED lines=24> */
.L_x_7203:
[----:B------:R-:W5:Y:S01]  /*1f60*/  DADD R28, R12, 2 ;  /* 0x400000000c1c7429 */ /* 0x000f620000000000 */
[----:B0-----:R-:W-:Y:S01]  /*1f70*/  IMAD.MOV.U32 R4, RZ, RZ, 0x1 ;  /* 0x00000001ff047424 */ /* 0x001fe200078e00ff */
[----:B------:R-:W-:Y:S01]  /*1f80*/  FSETP.GEU.AND P1, PT, |R13|, 6.5827683646048100446e-37, PT ;  /* 0x036000000d00780b */ /* 0x000fe20003f2e200 */
[----:B------:R-:W-:Y:S03]  /*1f90*/  BSSY B2, `(.L_x_7205) ;  /* 0x0000012000027945 */ /* 0x000fe60003800000 */
[----:B-----5:R-:W0:Y:S02]  /*1fa0*/  MUFU.RCP64H R5, R29 ;  /* 0x0000001d00057308 */ /* 0x020e240000001800 */
        /* <DEDUP_REMOVED lines=14> */
[----:B-1234-:R-:W-:Y:S05]  /*2090*/  CALL.REL.NOINC `($__internal_16_$__cuda_sm20_div_rn_f64_full) ;  /* 0x000052f000007944 */ /* 0x01efea0003c00000 */
[----:B------:R-:W-:Y:S02]  /*20a0*/  IMAD.MOV.U32 R7, RZ, RZ, R3 ;  /* 0x000000ffff077224 */ /* 0x000fe400078e0003 */
.L_x_7206:
[----:B------:R-:W-:Y:S05]  /*20b0*/  BSYNC B2 ;  /* 0x0000000000027941 */ /* 0x000fea0003800000 */
.L_x_7205:
        /* <DEDUP_REMOVED lines=15> */
.L_x_7204:
[----:B------:R-:W-:Y:S05]  /*21b0*/  BSYNC B1 ;  /* 0x0000000000017941 */ /* 0x000fea0003800000 */
.L_x_7202:
[C---:B------:R-:W-:Y:S01]  /*21c0*/  FSETP.GEU.FTZ.AND P1, PT, R15.reuse, 1.7916666269302368164, PT ;  /* 0x3fe555550f00780b */ /* 0x040fe20003f3e000 */
[----:B------:R-:W-:Y:S01]  /*21d0*/  BSSY B1, `(.L_x_7207) ;  /* 0x0000067000017945 */ /* 0x000fe20003800000 */
[----:B------:R-:W-:-:S13]  /*21e0*/  FSETP.GT.FTZ.AND P0, PT, R15, -1.6999999284744262695, PT ;  /* 0xbfd999990f00780b */ /* 0x000fda0003f14000 */
[----:B------:R-:W-:Y:S05]  /*21f0*/  @P0 BRA !P1, `(.L_x_7208) ;  /* 0x000003f000000947 */ /* 0x000fea0004800000 */
[----:B------:R-:W5:Y:S01]  /*2200*/  DADD R14, R14, 1 ;  /* 0x3ff000000e0e7429 */ /* 0x000f620000000000 */
[----:B------:R-:W-:-:S09]  /*2210*/  IMAD.MOV.U32 R28, RZ, RZ, -0x3ff ;  /* 0xfffffc01ff1c7424 */ /* 0x000fd200078e00ff */
        /* <DEDUP_REMOVED lines=33> */
[----:B0-----:R-:W-:Y:S02]  /*2430*/  LOP3.LUT R14, R3, 0x80000000, RZ, 0x3c, !PT ;  /* 0x80000000030e7812 */ /* 0x001fe400078e3cff */
[----:B------:R-:W-:Y:S02]  /*2440*/  MOV R15, 0x43300000 ;  /* 0x43300000000f7802 */ /* 0x000fe40000000f00 */
        /* <DEDUP_REMOVED lines=26> */
.L_x_7208:
        /* <DEDUP_REMOVED lines=19> */
[----:B-1234-:R-:W-:Y:S05]  /*2720*/  CALL.REL.NOINC `($__internal_16_$__cuda_sm20_div_rn_f64_full) ;  /* 0x00004c6000007944 */ /* 0x01efea0003c00000 */
[----:B------:R-:W-:Y:S02]  /*2730*/  IMAD.MOV.U32 R7, RZ, RZ, R3 ;  /* 0x000000ffff077224 */ /* 0x000fe400078e0003 */
.L_x_7211:
[----:B------:R-:W-:Y:S05]  /*2740*/  BSYNC B2 ;  /* 0x0000000000027941 */ /* 0x000fea0003800000 */
.L_x_7210:
        /* <DEDUP_REMOVED lines=15> */
.L_x_7209:
[----:B------:R-:W-:Y:S05]  /*2840*/  BSYNC B1 ;  /* 0x0000000000017941 */ /* 0x000fea0003800000 */
.L_x_7207:
        /* <DEDUP_REMOVED lines=13> */
[----:B0-----:R-:W-:Y:S01]  /*2920*/  @!P0 MOV R3, R5 ;  /* 0x0000000500038202 */ /* 0x001fe20000000f00 */
        /* <DEDUP_REMOVED lines=53> */
.L_x_7213:
        /* <DEDUP_REMOVED lines=21> */
.L_x_7216:
[----:B------:R-:W-:Y:S05]  /*2dd0*/  BSYNC B2 ;  /* 0x0000000000027941 */ /* 0x000fea0003800000 */
.L_x_7215:
        /* <DEDUP_REMOVED lines=15> */
.L_x_7214:
[----:B------:R-:W-:Y:S05]  /*2ed0*/  BSYNC B1 ;  /* 0x0000000000017941 */ /* 0x000fea0003800000 */
.L_x_7212:
[C---:B------:R-:W-:Y:S01]  /*2ee0*/  FSETP.GEU.FTZ.AND P1, PT, R19.reuse, 1.7916666269302368164, PT ;  /* 0x3fe555551300780b */ /* 0x040fe20003f3e000 */
[----:B------:R-:W-:Y:S01]  /*2ef0*/  BSSY B1, `(.L_x_7217) ;  /* 0x0000067000017945 */ /* 0x000fe20003800000 */
[----:B------:R-:W-:-:S13]  /*2f00*/  FSETP.GT.FTZ.AND P0, PT, R19, -1.6999999284744262695, PT ;  /* 0xbfd999991300780b */ /* 0x000fda0003f14000 */
[----:B------:R-:W-:Y:S05]  /*2f10*/  @P0 BRA !P1, `(.L_x_7218) ;  /* 0x000003f000000947 */ /* 0x000fea0004800000 */
[----:B------:R-:W5:Y:S01]  /*2f20*/  DADD R18, R18, 1 ;  /* 0x3ff0000012127429 */ /* 0x000f620000000000 */
[----:B------:R-:W-:-:S09]  /*2f30*/  IMAD.MOV.U32 R28, RZ, RZ, -0x3ff ;  /* 0xfffffc01ff1c7424 */ /* 0x000fd200078e00ff */
[----:B-----5:R-:W-:Y:S01]  /*2f40*/  ISETP.GT.AND P0, PT, R19, 0xfffff, PT ;  /* 0x000fffff1300780c */ /* 0x020fe20003f04270 */
[--C-:B0-----:R-:W-:Y:S01]  /*2f50*/  IMAD.MOV.U32 R4, RZ, RZ, R18.reuse ;  /* 0x000000ffff047224 */ /* 0x101fe200078e0012 */
[----:B------:R-:W-:Y:S01]  /*2f60*/  MOV R5, R19 ;  /* 0x0000001300057202 */ /* 0x000fe20000000f00 */
[----:B------:R-:W-:Y:S02]  /*2f70*/  IMAD.MOV.U32 R3, RZ, RZ, R19 ;  /* 0x000000ffff037224 */ /* 0x000fe400078e0013 */
[----:B------:R-:W-:-:S08]  /*2f80*/  IMAD.MOV.U32 R8, RZ, RZ, R18 ;  /* 0x000000ffff087224 */ /* 0x000fd000078e0012 */
        /* <DEDUP_REMOVED lines=22> */
[----:B------:R-:W-:Y:S02]  /*30f0*/  @P0 IADD3 R3, R3, 0x1, RZ ;  /* 0x0000000103030810 */ /* 0x000fe40007ffe0ff */
[----:B------:R-:W-:-:S06]  /*3100*/  @P0 MOV R5, R7 ;  /* 0x0000000700050202 */ /* 0x000fcc0000000f00 */
        /* <DEDUP_REMOVED lines=32> */
.L_x_7218:
        /* <DEDUP_REMOVED lines=21> */
.L_x_7221:
[----:B------:R-:W-:Y:S05]  /*3460*/  BSYNC B2 ;  /* 0x0000000000027941 */ /* 0x000fea0003800000 */
.L_x_7220:
        /* <DEDUP_REMOVED lines=15> */
.L_x_7219:
[----:B------:R-:W-:Y:S05]  /*3560*/  BSYNC B1 ;  /* 0x0000000000017941 */ /* 0x000fea0003800000 */
.L_x_7217:
[----:B0-----:R-:W-:-:S04]  /*3570*/  IMAD.MOV.U32 R5, RZ, RZ, 0x8 ;  /* 0x00000008ff057424 */ /* 0x001fc800078e00ff */
[----:B------:R-:W-:-:S06]  /*3580*/  IMAD.WIDE.U32 R4, R0, R5, c[0x0][0x168] ;  /* 0x00005a0000047625 */ /* 0x000fcc00078e0005 */
[----:B------:R-:W-:-:S05]  /*3590*/  IMAD.WIDE R4, R2, 0x10, R4 ;  /* 0x0000001002047825 */ /* 0x000fca00078e0204 */
[----:B-12---:R-:W-:Y:S04]  /*35a0*/  STG.E.128 [R4.64], R20 ;  /* 0x0000001404007986 */ /* 0x006fe8000c101d04 */
[----:B---34-:R-:W-:Y:S04]  /*35b0*/  STG.E.128 [R4.64+0x800], R24 ;  /* 0x0008001804007986 */ /* 0x018fe8000c101d04 */
[----:B------:R-:W-:Y:S04]  /*35c0*/  STG.E.128 [R4.64+0x1000], R12 ;  /* 0x0010000c04007986 */ /* 0x000fe8000c101d04 */
[----:B------:R-:W-:Y:S01]  /*35d0*/  STG.E.128 [R4.64+0x1800], R16 ;  /* 0x0018001004007986 */ /* 0x000fe2000c101d04 */
[----:B------:R-:W-:Y:S05]  /*35e0*/  EXIT ;  /* 0x000000000000794d */ /* 0x000fea0003800000 */
.L_x_7181:
[----:B------:R-:W0:Y:S01]  /*35f0*/  S2R R3, SR_TID.X ;  /* 0x0000000000037919 */ /* 0x000e220000002100 */
[----:B------:R-:W-:Y:S01]  /*3600*/  CS2R R12, SRZ ;  /* 0x00000000000c7805 */ /* 0x000fe2000001ff00 */
[----:B------:R-:W-:Y:S01]  /*3610*/  CS2R R24, SRZ ;  /* 0x0000000000187805 */ /* 0x000fe2000001ff00 */
[----:B------:R-:W-:Y:S01]  /*3620*/  CS2R R14, SRZ ;  /* 0x00000000000e7805 */ /* 0x000fe2000001ff00 */
[----:B0-----:R-:W-:-:S13]  /*3630*/  ISETP.GE.AND P0, PT, R3, R2, PT ;  /* 0x000000020300720c */ /* 0x001fda0003f06270 */
[----:B------:R-:W-:Y:S01]  /*3640*/  @!P0 IMAD.IADD R4, R0, 0x1, R3 ;  /* 0x0000000100048824 */ /* 0x000fe200078e0203 */
[----:B------:R-:W-:Y:S01]  /*3650*/  @!P0 IADD3 R3, R3, 0x80, RZ ;  /* 0x0000008003038810 */ /* 0x000fe20007ffe0ff */
[----:B------:R-:W-:-:S03]  /*3660*/  @!P0 IMAD.MOV.U32 R5, RZ, RZ, 0x8 ;  /* 0x00000008ff058424 */ /* 0x000fc600078e00ff */
[----:B------:R-:W-:Y:S01]  /*3670*/  ISETP.GE.AND P6, PT, R3, R2, PT ;  /* 0x000000020300720c */ /* 0x000fe20003fc6270 */
[----:B------:R-:W-:Y:S01]  /*3680*/  @!P0 IMAD.WIDE.U32 R4, R4, R5, c[0x0][0x170] ;  /* 0x00005c0004048625 */ /* 0x000fe200078e0005 */
[----:B------:R-:W-:-:S04]  /*3690*/  CS2R R16, SRZ ;  /* 0x0000000000107805 */ /* 0x000fc8000001ff00 */
[----:B------:R0:W5:Y:S07]  /*36a0*/  @!P0 LDG.E.64 R24, [R4.64] ;  /* 0x0000000404188981 */ /* 0x00016e000c1e1b00 */
[----:B------:R-:W-:Y:S01]  /*36b0*/  @!P6 IMAD.IADD R6, R0, 0x1, R3 ;  /* 0x000000010006e824 */ /* 0x000fe200078e0203 */
[----:B------:R-:W-:Y:S01]  /*36c0*/  @!P6 IADD3 R3, R3, 0x80, RZ ;  /* 0x000000800303e810 */ /* 0x000fe20007ffe0ff */
[----:B------:R-:W-:-:S03]  /*36d0*/  @!P6 IMAD.MOV.U32 R7, RZ, RZ, 0x8 ;  /* 0x00000008ff07e424 */ /* 0x000fc600078e00ff */
[----:B------:R-:W-:Y:S01]  /*36e0*/  ISETP.GE.AND P5, PT, R3, R2, PT ;  /* 0x000000020300720c */ /* 0x000fe20003fa6270 */
[----:B------:R-:W-:-:S05]  /*36f0*/  @!P6 IMAD.WIDE.U32 R6, R6, R7, c[0x0][0x170] ;  /* 0x00005c000606e625 */ /* 0x000fca00078e0007 */
[----:B------:R1:W5:Y:S07]  /*3700*/  @!P6 LDG.E.64 R12, [R6.64] ;  /* 0x00000004060ce981 */ /* 0x00036e000c1e1b00 */
[----:B------:R-:W-:Y:S01]  /*3710*/  @!P5 IMAD.IADD R8, R0, 0x1, R3 ;  /* 0x000000010008d824 */ /* 0x000fe200078e0203 */
[----:B------:R-:W-:Y:S02]  /*3720*/  @!P5 IADD3 R3, R3, 0x80, RZ ;  /* 0x000000800303d810 */ /* 0x000fe40007ffe0ff */
[----:B------:R-:W-:-:S02]  /*3730*/  @!P5 MOV R9, 0x8 ;  /* 0x000000080009d802 */ /* 0x000fc40000000f00 */
[----:B------:R-:W-:-:S03]  /*3740*/  ISETP.GE.AND P4, PT, R3, R2, PT ;  /* 0x000000020300720c */ /* 0x000fc60003f86270 */
[----:B------:R-:W-:Y:S01]  /*3750*/  @!P5 IMAD.WIDE.U32 R8, R8, R9, c[0x0][0x170] ;  /* 0x00005c000808d625 */ /* 0x000fe200078e0009 */
[----:B------:R-:W-:Y:S01]  /*3760*/  CS2R R18, SRZ ;  /* 0x0000000000127805 */ /* 0x000fe2000001ff00 */
[----:B------:R-:W-:Y:S01]  /*3770*/  CS2R R20, SRZ ;  /* 0x0000000000147805 */ /* 0x000fe2000001ff00 */
[----:B------:R-:W-:Y:S01]  /*3780*/  CS2R R22, SRZ ;  /* 0x0000000000167805 */ /* 0x000fe2000001ff00 */
[----:B------:R-:W-:Y:S01]  /*3790*/  CS2R R26, SRZ ;  /* 0x00000000001a7805 */ /* 0x000fe2000001ff00 */
[----:B------:R2:W5:Y:S05]  /*37a0*/  @!P5 LDG.E.64 R14, [R8.64] ;  /* 0x00000004080ed981 */ /* 0x00056a000c1e1b00 */
        /* <DEDUP_REMOVED lines=13> */
[----:B------:R-:W-:Y:S02]  /*3880*/  @!P3 IMAD.MOV.U32 R29, RZ, RZ, 0x8 ;  /* 0x00000008ff1db424 */ /* 0x000fe400078e00ff */
[----:B------:R-:W-:Y:S02]  /*3890*/  @!P2 IMAD.MOV.U32 R31, RZ, RZ, 0x8 ;  /* 0x00000008ff1fa424 */ /* 0x000fe400078e00ff */
[----:B------:R-:W-:Y:S02]  /*38a0*/  @!P1 IMAD.MOV.U32 R33, RZ, RZ, 0x8 ;  /* 0x00000008ff219424 */ /* 0x000fe400078e00ff */
[----:B-1----:R-:W-:-:S04]  /*38b0*/  @!P4 IMAD.WIDE.U32 R6, R10, R11, c[0x0][0x170] ;  /* 0x00005c000a06c625 */ /* 0x002fc800078e000b */
[----:B0-----:R-:W-:Y:S01]  /*38c0*/  @!P6 IMAD.IADD R4, R0, 0x1, R3 ;  /* 0x000000010004e824 */ /* 0x001fe200078e0203 */
[----:B------:R0:W5:Y:S01]  /*38d0*/  @!P4 LDG.E.64 R16, [R6.64] ;  /* 0x000000040610c981 */ /* 0x000162000c1e1b00 */
[----:B------:R-:W-:Y:S02]  /*38e0*/  @!P6 IMAD.MOV.U32 R5, RZ, RZ, 0x8 ;  /* 0x00000008ff05e424 */ /* 0x000fe400078e00ff */
[----:B--2---:R-:W-:-:S04]  /*38f0*/  @!P3 IMAD.WIDE.U32 R8, R28, R29, c[0x0][0x170] ;  /* 0x00005c001c08b625 */ /* 0x004fc800078e001d */
[----:B------:R-:W-:Y:S01]  /*3900*/  @!P2 IMAD.WIDE.U32 R10, R30, R31, c[0x0][0x170] ;  /* 0x00005c001e0aa625 */ /* 0x000fe200078e001f */
[----:B------:R0:W5:Y:S03]  /*3910*/  @!P3 LDG.E.64 R18, [R8.64] ;  /* 0x000000040812b981 */ /* 0x000166000c1e1b00 */
[----:B------:R-:W-:Y:S01]  /*3920*/  @!P1 IMAD.WIDE.U32 R28, R32, R33, c[0x0][0x170] ;  /* 0x00005c00201c9625 */ /* 0x000fe200078e0021 */
[----:B------:R0:W5:Y:S03]  /*3930*/  @!P2 LDG.E.64 R20, [R10.64] ;  /* 0x000000040a14a981 */ /* 0x000166000c1e1b00 */
[----:B------:R-:W-:Y:S01]  /*3940*/  @!P6 IMAD.WIDE.U32 R4, R4, R5, c[0x0][0x170] ;  /* 0x00005c000404e625 */ /* 0x000fe200078e0005 */
[----:B------:R0:W5:Y:S04]  /*3950*/  @!P1 LDG.E.64 R22, [R28.64] ;  /* 0x000000041c169981 */ /* 0x000168000c1e1b00 */
[----:B------:R0:W5:Y:S01]  /*3960*/  @!P6 LDG.E.64 R26, [R4.64] ;  /* 0x00000004041ae981 */ /* 0x000162000c1e1b00 */
[----:B------:R-:W-:Y:S01]  /*3970*/  BSSY B1, `(.L_x_7222) ;  /* 0x0000069000017945 */ /* 0x000fe20003800000 */
[----:B------:R-:W-:Y:S05]  /*3980*/  @P0 BRA `(.L_x_7223) ;  /* 0x0000067000000947 */ /* 0x000fea0003800000 */
[C---:B-----5:R-:W-:Y:S02]  /*3990*/  FSETP.GEU.FTZ.AND P1, PT, R25.reuse, 1.7916666269302368164, PT ;  /* 0x3fe555551900780b */ /* 0x060fe40003f3e000 */
[----:B------:R-:W-:-:S13]  /*39a0*/  FSETP.GT.FTZ.AND P0, PT, R25, -1.6999999284744262695, PT ;  /* 0xbfd999991900780b */ /* 0x000fda0003f14000 */
[----:B------:R-:W-:Y:S05]  /*39b0*/  @P0 BRA !P1, `(.L_x_7224) ;  /* 0x000003f000000947 */ /* 0x000fea0004800000 */
[----:B------:R-:W1:Y:S01]  /*39c0*/  DADD R24, R24, 1 ;  /* 0x3ff0000018187429 */ /* 0x000e620000000000 */
[----:B0-----:R-:W-:-:S09]  /*39d0*/  IMAD.MOV.U32 R28, RZ, RZ, -0x3ff ;  /* 0xfffffc01ff1c7424 */ /* 0x001fd200078e00ff */
[----:B-1----:R-:W-:Y:S01]  /*39e0*/  ISETP.GT.AND P0, PT, R25, 0xfffff, PT ;  /* 0x000fffff1900780c */ /* 0x002fe20003f04270 */
[--C-:B------:R-:W-:Y:S01]  /*39f0*/  IMAD.MOV.U32 R4, RZ, RZ, R24.reuse ;  /* 0x000000ffff047224 */ /* 0x100fe200078e0018 */
        /* <DEDUP_REMOVED lines=59> */
.L_x_7224:
        /* <DEDUP_REMOVED lines=19> */
[----:B------:R-:W-:Y:S05]  /*3ee0*/  CALL.REL.NOINC `($__internal_16_$__cuda_sm20_div_rn_f64_full) ;  /* 0x000034a000007944 */ /* 0x000fea0003c00000 */
[----:B------:R-:W-:Y:S02]  /*3ef0*/  IMAD.MOV.U32 R7, RZ, RZ, R3 ;  /* 0x000000ffff077224 */ /* 0x000fe400078e0003 */
.L_x_7226:
[----:B------:R-:W-:Y:S05]  /*3f00*/  BSYNC B2 ;  /* 0x0000000000027941 */ /* 0x000fea0003800000 */
.L_x_7225:
        /* <DEDUP_REMOVED lines=15> */
.L_x_7223:
[----:B------:R-:W-:Y:S05]  /*4000*/  BSYNC B1 ;  /* 0x0000000000017941 */ /* 0x000fea0003800000 */
.L_x_7222:
[----:B------:R-:W2:Y:S01]  /*4010*/  S2R R3, SR_TID.X ;  /* 0x0000000000037919 */ /* 0x000ea20000002100 */
[----:B------:R-:W-:Y:S01]  /*4020*/  BSSY B1, `(.L_x_7227) ;  /* 0x000006b000017945 */ /* 0x000fe20003800000 */
[----:B--2---:R-:W-:-:S04]  /*4030*/  IADD3 R3, R3, 0x80, RZ ;  /* 0x0000008003037810 */ /* 0x004fc80007ffe0ff */
[----:B------:R-:W-:-:S13]  /*4040*/  ISETP.GE.AND P0, PT, R3, R2, PT ;  /* 0x000000020300720c */ /* 0x000fda0003f06270 */
[----:B------:R-:W-:Y:S05]  /*4050*/  @P0 BRA `(.L_x_7228) ;  /* 0x0000067000000947 */ /* 0x000fea0003800000 */
[C---:B-----5:R-:W-:Y:S02]  /*4060*/  FSETP.GEU.FTZ.AND P1, PT, R13.reuse, 1.7916666269302368164, PT ;  /* 0x3fe555550d00780b */ /* 0x060fe40003f3e000 */
[----:B------:R-:W-:-:S13]  /*4070*/  FSETP.GT.FTZ.AND P0, PT, R13, -1.6999999284744262695, PT ;  /* 0xbfd999990d00780b */ /* 0x000fda0003f14000 */
[----:B------:R-:W-:Y:S05]  /*4080*/  @P0 BRA !P1, `(.L_x_7229) ;  /* 0x000003f000000947 */ /* 0x000fea0004800000 */
[----:B------:R-:W2:Y:S01]  /*4090*/  DADD R12, R12, 1 ;  /* 0x3ff000000c0c7429 */ /* 0x000ea20000000000 */
[----:B0-----:R-:W-:-:S09]  /*40a0*/  IMAD.MOV.U32 R28, RZ, RZ, -0x3ff ;  /* 0xfffffc01ff1c7424 */ /* 0x001fd200078e00ff */
[----:B--2---:R-:W-:Y:S01]  /*40b0*/  ISETP.GT.AND P0, PT, R13, 0xfffff, PT ;  /* 0x000fffff0d00780c */ /* 0x004fe20003f04270 */
        /* <DEDUP_REMOVED lines=22> */
[----:B------:R-:W-:Y:S01]  /*4220*/  IMAD.MOV.U32 R31, RZ, RZ, 0x3eb1380b ;  /* 0x3eb1380bff1f7424 */ /* 0x000fe200078e00ff */
[----:B------:R-:W-:Y:S02]  /*4230*/  MOV R4, R8 ;  /* 0x0000000800047202 */ /* 0x000fe40000000f00 */
        /* <DEDUP_REMOVED lines=36> */
.L_x_7229:
        /* <DEDUP_REMOVED lines=19> */
[----:B-1----:R-:W-:Y:S05]  /*45b0*/  CALL.REL.NOINC `($__internal_16_$__cuda_sm20_div_rn_f64_full) ;  /* 0x00002dd000007944 */ /* 0x002fea0003c00000 */
[----:B------:R-:W-:Y:S02]  /*45c0*/  IMAD.MOV.U32 R7, RZ, RZ, R3 ;  /* 0x000000ffff077224 */ /* 0x000fe400078e0003 */
.L_x_7231:
[----:B------:R-:W-:Y:S05]  /*45d0*/  BSYNC B2 ;  /* 0x0000000000027941 */ /* 0x000fea0003800000 */
.L_x_7230:
[----:B------:R-:W0:Y:S01]  /*45e0*/  DMUL R6, R6, R12 ;  /* 0x0000000c06067228 */ /* 0x000e220000000000 */
[----:B------:R-:W-:Y:S01]  /*45f0*/  MOV R10, 0x2fbe14b5 ;  /* 0x2fbe14b5000a7802 */ /* 0x000fe20000000f00 */
[----:B------:R-:W-:-:S04]  /*4600*/  IMAD.MOV.U32 R11, RZ, RZ, 0x3eb372fb ;  /* 0x3eb372fbff0b7424 */ /* 0x000fc800078e00ff */
        /* <DEDUP_REMOVED lines=12> */
.L_x_7228:
[----:B------:R-:W-:Y:S05]  /*46d0*/  BSYNC B1 ;  /* 0x0000000000017941 */ /* 0x000fea0003800000 */
.L_x_7227:
[----:B------:R-:W3:Y:S01]  /*46e0*/  S2R R3, SR_TID.X ;  /* 0x0000000000037919 */ /* 0x000ee20000002100 */
[----:B------:R-:W-:Y:S01]  /*46f0*/  BSSY B1, `(.L_x_7232) ;  /* 0x000006b000017945 */ /* 0x000fe20003800000 */
[----:B---3--:R-:W-:-:S04]  /*4700*/  IADD3 R3, R3, 0x100, RZ ;  /* 0x0000010003037810 */ /* 0x008fc80007ffe0ff */
[----:B------:R-:W-:-:S13]  /*4710*/  ISETP.GE.AND P0, PT, R3, R2, PT ;  /* 0x000000020300720c */ /* 0x000fda0003f06270 */
[----:B------:R-:W-:Y:S05]  /*4720*/  @P0 BRA `(.L_x_7233) ;  /* 0x0000067000000947 */ /* 0x000fea0003800000 */
[C---:B-----5:R-:W-:Y:S02]  /*4730*/  FSETP.GEU.FTZ.AND P1, PT, R15.reuse, 1.7916666269302368164, PT ;  /* 0x3fe555550f00780b */ /* 0x060fe40003f3e000 */
[----:B------:R-:W-:-:S13]  /*4740*/  FSETP.GT.FTZ.AND P0, PT, R15, -1.6999999284744262695, PT ;  /* 0xbfd999990f00780b */ /* 0x000fda0003f14000 */
[----:B------:R-:W-:Y:S05]  /*4750*/  @P0 BRA !P1, `(.L_x_7234) ;  /* 0x000003f000000947 */ /* 0x000fea0004800000 */
[----:B------:R-:W3:Y:S01]  /*4760*/  DADD R14, R14, 1 ;  /* 0x3ff000000e0e7429 */ /* 0x000ee20000000000 */
[----:B0-----:R-:W-:-:S09]  /*4770*/  IMAD.MOV.U32 R28, RZ, RZ, -0x3ff ;  /* 0xfffffc01ff1c7424 */ /* 0x001fd200078e00ff */
[----:B---3--:R-:W-:Y:S01]  /*4780*/  ISETP.GT.AND P0, PT, R15, 0xfffff, PT ;  /* 0x000fffff0f00780c */ /* 0x008fe20003f04270 */
[--C-:B------:R-:W-:Y:S02]  /*4790*/  IMAD.MOV.U32 R4, RZ, RZ, R14.reuse ;  /* 0x000000ffff047224 */ /* 0x100fe400078e000e */
[--C-:B------:R-:W-:Y:S02]  /*47a0*/  IMAD.MOV.U32 R5, RZ, RZ, R15.reuse ;  /* 0x000000ffff057224 */ /* 0x100fe400078e000f */
[----:B------:R-:W-:Y:S02]  /*47b0*/  IMAD.MOV.U32 R3, RZ, RZ, R15 ;  /* 0x000000ffff037224 */ /* 0x000fe400078e000f */
[----:B------:R-:W-:-:S06]  /*47c0*/  IMAD.MOV.U32 R8, RZ, RZ, R14 ;  /* 0x000000ffff087224 */ /* 0x000fcc00078e000e */
[----:B------:R-:W0:Y:S01]  /*47d0*/  @!P0 DMUL R4, R4, 1.80143985094819840000e+16 ;  /* 0x4350000004048828 */ /* 0x000e220000000000 */
[----:B------:R-:W-:-:S09]  /*47e0*/  @!P0 IMAD.MOV.U32 R28, RZ, RZ, -0x435 ;  /* 0xfffffbcbff1c8424 */ /* 0x000fd200078e00ff */
[----:B0-----:R-:W-:Y:S01]  /*47f0*/  @!P0 IMAD.MOV.U32 R3, RZ, RZ, R5 ;  /* 0x000000ffff038224 */ /* 0x001fe200078e0005 */
[----:B------:R-:W-:-:S04]  /*4800*/  @!P0 MOV R8, R4 ;  /* 0x0000000400088202 */ /* 0x000fc80000000f00 */
        /* <DEDUP_REMOVED lines=52> */
.L_x_7234:
        /* <DEDUP_REMOVED lines=21> */
.L_x_7236:
[----:B------:R-:W-:Y:S05]  /*4ca0*/  BSYNC B2 ;  /* 0x0000000000027941 */ /* 0x000fea0003800000 */
.L_x_7235:
        /* <DEDUP_REMOVED lines=15> */
.L_x_7233:
[----:B------:R-:W-:Y:S05]  /*4da0*/  BSYNC B1 ;  /* 0x0000000000017941 */ /* 0x000fea0003800000 */
.L_x_7232:
[----:B------:R-:W4:Y:S01]  /*4db0*/  S2R R3, SR_TID.X ;  /* 0x0000000000037919 */ /* 0x000f220000002100 */
[----:B------:R-:W-:Y:S01]  /*4dc0*/  BSSY B1, `(.L_x_7237) ;  /* 0x000006b000017945 */ /* 0x000fe20003800000 */
[----:B----4-:R-:W-:-:S04]  /*4dd0*/  IADD3 R3, R3, 0x180, RZ ;  /* 0x0000018003037810 */ /* 0x010fc80007ffe0ff */
[----:B------:R-:W-:-:S13]  /*4de0*/  ISETP.GE.AND P0, PT, R3, R2, PT ;  /* 0x000000020300720c */ /* 0x000fda0003f06270 */
[----:B------:R-:W-:Y:S05]  /*4df0*/  @P0 BRA `(.L_x_7238) ;  /* 0x0000067000000947 */ /* 0x000fea0003800000 */
[C---:B-----5:R-:W-:Y:S02]  /*4e00*/  FSETP.GEU.FTZ.AND P1, PT, R17.reuse, 1.7916666269302368164, PT ;  /* 0x3fe555551100780b */ /* 0x060fe40003f3e000 */
[----:B------:R-:W-:-:S13]  /*4e10*/  FSETP.GT.FTZ.AND P0, PT, R17, -1.6999999284744262695, PT ;  /* 0xbfd999991100780b */ /* 0x000fda0003f14000 */
[----:B------:R-:W-:Y:S05]  /*4e20*/  @P0 BRA !P1, `(.L_x_7239) ;  /* 0x000003f000000947 */ /* 0x000fea0004800000 */
[----:B------:R-:W4:Y:S01]  /*4e30*/  DADD R16, R16, 1 ;  /* 0x3ff0000010107429 */ /* 0x000f220000000000 */
[----:B0-----:R-:W-:-:S09]  /*4e40*/  IMAD.MOV.U32 R28, RZ, RZ, -0x3ff ;  /* 0xfffffc01ff1c7424 */ /* 0x001fd200078e00ff */
[----:B----4-:R-:W-:Y:S01]  /*4e50*/  ISETP.GT.AND P0, PT, R17, 0xfffff, PT ;  /* 0x000fffff1100780c */ /* 0x010fe20003f04270 */
[----:B------:R-:W-:Y:S01]  /*4e60*/  IMAD.MOV.U32 R4, RZ, RZ, R16 ;  /* 0x000000ffff047224 */ /* 0x000fe200078e0010 */
[----:B------:R-:W-:Y:S01]  /*4e70*/  MOV R8, R16 ;  /* 0x0000001000087202 */ /* 0x000fe20000000f00 */
        /* <DEDUP_REMOVED lines=58> */
.L_x_7239:
[----:B0-----:R-:W0:Y:S01]  /*5220*/  DADD R28, R16, 2 ;  /* 0x40000000101c7429 */ /* 0x001e220000000000 */
        /* <DEDUP_REMOVED lines=18> */
[----:B-123--:R-:W-:Y:S05]  /*5350*/  CALL.REL.NOINC `($__internal_16_$__cuda_sm20_div_rn_f64_full) ;  /* 0x0000203000007944 */ /* 0x00efea0003c00000 */
[----:B------:R-:W-:Y:S02]  /*5360*/  IMAD.MOV.U32 R7, RZ, RZ, R3 ;  /* 0x000000ffff077224 */ /* 0x000fe400078e0003 */
.L_x_7241:
[----:B------:R-:W-:Y:S05]  /*5370*/  BSYNC B2 ;  /* 0x0000000000027941 */ /* 0x000fea0003800000 */
.L_x_7240:
        /* <DEDUP_REMOVED lines=15> */
.L_x_7238:
[----:B------:R-:W-:Y:S05]  /*5470*/  BSYNC B1 ;  /* 0x0000000000017941 */ /* 0x000fea0003800000 */
.L_x_7237:
[----:B------:R-:W0:Y:S01]  /*5480*/  S2R R3, SR_TID.X ;  /* 0x0000000000037919 */ /* 0x000e220000002100 */
[----:B------:R-:W-:Y:S01]  /*5490*/  BSSY B1, `(.L_x_7242) ;  /* 0x000006b000017945 */ /* 0x000fe20003800000 */
[----:B0-----:R-:W-:-:S04]  /*54a0*/  IADD3 R3, R3, 0x200, RZ ;  /* 0x0000020003037810 */ /* 0x001fc80007ffe0ff */
[----:B------:R-:W-:-:S13]  /*54b0*/  ISETP.GE.AND P0, PT, R3, R2, PT ;  /* 0x000000020300720c */ /* 0x000fda0003f06270 */
[----:B------:R-:W-:Y:S05]  /*54c0*/  @P0 BRA `(.L_x_7243) ;  /* 0x0000067000000947 */ /* 0x000fea0003800000 */
[C---:B-----5:R-:W-:Y:S02]  /*54d0*/  FSETP.GEU.FTZ.AND P1, PT, R19.reuse, 1.7916666269302368164, PT ;  /* 0x3fe555551300780b */ /* 0x060fe40003f3e000 */
[----:B------:R-:W-:-:S13]  /*54e0*/  FSETP.GT.FTZ.AND P0, PT, R19, -1.6999999284744262695, PT ;  /* 0xbfd999991300780b */ /* 0x000fda0003f14000 */
[----:B------:R-:W-:Y:S05]  /*54f0*/  @P0 BRA !P1, `(.L_x_7244) ;  /* 0x000003f000000947 */ /* 0x000fea0004800000 */
[----:B------:R-:W0:Y:S01]  /*5500*/  DADD R18, R18, 1 ;  /* 0x3ff0000012127429 */ /* 0x000e220000000000 */
[----:B------:R-:W-:-:S09]  /*5510*/  IMAD.MOV.U32 R28, RZ, RZ, -0x3ff ;  /* 0xfffffc01ff1c7424 */ /* 0x000fd200078e00ff */
        /* <DEDUP_REMOVED lines=61> */
.L_x_7244:
        /* <DEDUP_REMOVED lines=21> */
.L_x_7246:
[----:B------:R-:W-:Y:S05]  /*5a40*/  BSYNC B2 ;  /* 0x0000000000027941 */ /* 0x000fea0003800000 */
.L_x_7245:
        /* <DEDUP_REMOVED lines=15> */
.L_x_7243:
[----:B------:R-:W-:Y:S05]  /*5b40*/  BSYNC B1 ;  /* 0x0000000000017941 */ /* 0x000fea0003800000 */
.L_x_7242:
        /* <DEDUP_REMOVED lines=71> */
.L_x_7249:
        /* <DEDUP_REMOVED lines=21> */
.L_x_7251:
[----:B------:R-:W-:Y:S05]  /*6110*/  BSYNC B2 ;  /* 0x0000000000027941 */ /* 0x000fea0003800000 */
.L_x_7250:
        /* <DEDUP_REMOVED lines=15> */
.L_x_7248:
[----:B------:R-:W-:Y:S05]  /*6210*/  BSYNC B1 ;  /* 0x0000000000017941 */ /* 0x000fea0003800000 */
.L_x_7247:
        /* <DEDUP_REMOVED lines=71> */
.L_x_7254:
        /* <DEDUP_REMOVED lines=21> */
.L_x_7256:
[----:B------:R-:W-:Y:S05]  /*67e0*/  BSYNC B2 ;  /* 0x0000000000027941 */ /* 0x000fea0003800000 */
.L_x_7255:
        /* <DEDUP_REMOVED lines=15> */
.L_x_7253:
[----:B------:R-:W-:Y:S05]  /*68e0*/  BSYNC B1 ;  /* 0x0000000000017941 */ /* 0x000fea0003800000 */
.L_x_7252:
        /* <DEDUP_REMOVED lines=14> */
[----:B0-----:R-:W-:-:S05]  /*69d0*/  @!P0 IMAD.MOV.U32 R3, RZ, RZ, R7 ;  /* 0x000000ffff038224 */ /* 0x001fca00078e0007 */
[----:B------:R-:W-:-:S04]  /*69e0*/  IADD3 R4, R3, -0x1, RZ ;  /* 0xffffffff03047810 */ /* 0x000fc80007ffe0ff */
[----:B------:R-:W-:-:S13]  /*69f0*/  ISETP.GE.U32.AND P1, PT, R4, 0x7fefffff, PT ;  /* 0x7fefffff0400780c */ /* 0x000fda0003f26070 */
[----:B------:R-:W-:Y:S01]  /*6a00*/  @P1 IMAD.MOV.U32 R4, RZ, RZ, 0x0 ;  /* 0x00000000ff041424 */ /* 0x000fe200078e00ff */
[----:B------:R-:W-:Y:S01]  /*6a10*/  @P1 FSETP.NEU.FTZ.AND P2, PT, R7, RZ, PT ;  /* 0x000000ff0700120b */ /* 0x000fe20003f5d000 */
[----:B------:R-:W-:-:S06]  /*6a20*/  @P1 IMAD.MOV.U32 R5, RZ, RZ, 0x7ff00000 ;  /* 0x7ff00000ff051424 */ /* 0x000fcc00078e00ff */
[----:B------:R0:W5:Y:S02]  /*6a30*/  @P1 DFMA R4, R6, R4, +INF ;  /* 0x7ff000000604142b */ /* 0x0001640000000004 */
[----:B0-----:R-:W-:Y:S01]  /*6a40*/  IMAD.MOV.U32 R7, RZ, RZ, R26 ;  /* 0x000000ffff077224 */ /* 0x001fe200078e001a */
[----:B------:R-:W-:Y:S01]  /*6a50*/  @!P0 MOV R7, R6 ;  /* 0x0000000600078202 */ /* 0x000fe20000000f00 */
[----:B------:R-:W-:Y:S02]  /*6a60*/  IMAD.MOV.U32 R26, RZ, RZ, -0x3ff ;  /* 0xfffffc01ff1a7424 */ /* 0x000fe400078e00ff */
[----:B------:R-:W-:-:S04]  /*6a70*/  @!P0 IMAD.MOV.U32 R26, RZ, RZ, -0x435 ;  /* 0xfffffbcbff1a8424 */ /* 0x000fc800078e00ff */
[----:B-----5:R-:W-:Y:S02]  /*6a80*/  @P1 FSEL R4, R4, RZ, P2 ;  /* 0x000000ff04041208 */ /* 0x020fe40001000000 */
        /* <DEDUP_REMOVED lines=45> */
.L_x_7259:
        /* <DEDUP_REMOVED lines=19> */
[----:B-1234-:R-:W-:Y:S05]  /*6e90*/  CALL.REL.NOINC `($__internal_16_$__cuda_sm20_div_rn_f64_full) ;  /* 0x000004f000007944 */ /* 0x01efea0003c00000 */
[----:B------:R-:W-:Y:S02]  /*6ea0*/  IMAD.MOV.U32 R7, RZ, RZ, R3 ;  /* 0x000000ffff077224 */ /* 0x000fe400078e0003 */
.L_x_7261:
[----:B------:R-:W-:Y:S05]  /*6eb0*/  BSYNC B2 ;  /* 0x0000000000027941 */ /* 0x000fea0003800000 */
.L_x_7260:
        /* <DEDUP_REMOVED lines=15> */
.L_x_7258:
[----:B------:R-:W-:Y:S05]  /*6fb0*/  BSYNC B1 ;  /* 0x0000000000017941 */ /* 0x000fea0003800000 */
.L_x_7257:
[----:B------:R-:W0:Y:S01]  /*6fc0*/  S2R R3, SR_TID.X ;  /* 0x0000000000037919 */ /* 0x000e220000002100 */
[----:B------:R-:W-:Y:S01]  /*6fd0*/  BSSY B0, `(.L_x_7262) ;  /* 0x0000033000007945 */ /* 0x000fe20003800000 */
[----:B------:R-:W-:Y:S01]  /*6fe0*/  BSSY B1, `(.L_x_7263) ;  /* 0x000002b000017945 */ /* 0x000fe20003800000 */
[----:B0-----:R-:W-:-:S13]  /*6ff0*/  ISETP.GE.AND P0, PT, R3, R2, PT ;  /* 0x000000020300720c */ /* 0x001fda0003f06270 */
[----:B------:R-:W-:Y:S01]  /*7000*/  @!P0 IMAD.IADD R6, R0, 0x1, R3 ;  /* 0x0000000100068824 */ /* 0x000fe200078e0203 */
[----:B------:R-:W-:Y:S01]  /*7010*/  @!P0 IADD3 R3, R3, 0x80, RZ ;  /* 0x0000008003038810 */ /* 0x000fe20007ffe0ff */
[----:B------:R-:W-:-:S04]  /*7020*/  @!P0 IMAD.MOV.U32 R7, RZ, RZ, 0x8 ;  /* 0x00000008ff078424 */ /* 0x000fc800078e00ff */
[----:B------:R-:W-:-:S05]  /*7030*/  @!P0 IMAD.WIDE.U32 R6, R6, R7, c[0x0][0x168] ;  /* 0x00005a0006068625 */ /* 0x000fca00078e0007 */
[----:B-1---5:R0:W-:Y:S01]  /*7040*/  @!P0 STG.E.64 [R6.64], R24 ;  /* 0x0000001806008986 */ /* 0x0221e2000c101b04 */
[----:B------:R-:W-:-:S13]  /*7050*/  ISETP.GE.AND P0, PT, R3, R2, PT ;  /* 0x000000020300720c */ /* 0x000fda0003f06270 */
[----:B------:R-:W-:Y:S05]  /*7060*/  @P0 BRA `(.L_x_7264) ;  /* 0x000000c000000947 */ /* 0x000fea0003800000 */
[----:B0-----:R-:W-:Y:S01]  /*7070*/  IMAD.IADD R6, R0, 0x1, R3 ;  /* 0x0000000100067824 */ /* 0x001fe200078e0203 */
[----:B------:R-:W-:Y:S01]  /*7080*/  IADD3 R3, R3, 0x80, RZ ;  /* 0x0000008003037810 */ /* 0x000fe20007ffe0ff */
[----:B------:R-:W-:-:S03]  /*7090*/  IMAD.MOV.U32 R7, RZ, RZ, 0x8 ;  /* 0x00000008ff077424 */ /* 0x000fc600078e00ff */
[----:B------:R-:W-:Y:S01]  /*70a0*/  ISETP.GE.AND P0, PT, R3, R2, PT ;  /* 0x000000020300720c */ /* 0x000fe20003f06270 */
[----:B------:R-:W-:-:S05]  /*70b0*/  IMAD.WIDE.U32 R6, R6, R7, c[0x0][0x168] ;  /* 0x00005a0006067625 */ /* 0x000fca00078e0007 */
[----:B--2---:R0:W-:Y:S07]  /*70c0*/  STG.E.64 [R6.64], R12 ;  /* 0x0000000c06007986 */ /* 0x0041ee000c101b04 */
[----:B------:R-:W-:Y:S05]  /*70d0*/  @P0 BRA `(.L_x_7265) ;  /* 0x000000c000000947 */ /* 0x000fea0003800000 */
[----:B0-----:R-:W-:Y:S01]  /*70e0*/  IMAD.IADD R6, R0, 0x1, R3 ;  /* 0x0000000100067824 */ /* 0x001fe200078e0203 */
[----:B------:R-:W-:Y:S01]  /*70f0*/  IADD3 R3, R3, 0x80, RZ ;  /* 0x0000008003037810 */ /* 0x000fe20007ffe0ff */
[----:B------:R-:W-:-:S04]  /*7100*/  IMAD.MOV.U32 R7, RZ, RZ, 0x8 ;  /* 0x00000008ff077424 */ /* 0x000fc800078e00ff */
[----:B------:R-:W-:-:S05]  /*7110*/  IMAD.WIDE.U32 R6, R6, R7, c[0x0][0x168] ;  /* 0x00005a0006067625 */ /* 0x000fca00078e0007 */
[----:B---3--:R0:W-:Y:S02]  /*7120*/  STG.E.64 [R6.64], R14 ;  /* 0x0000000e06007986 */ /* 0x0081e4000c101b04 */
.L_x_7264:
[----:B0-----:R-:W-:-:S13]  /*7130*/  ISETP.GE.AND P0, PT, R3, R2, PT ;  /* 0x000000020300720c */ /* 0x001fda0003f06270 */
[----:B------:R-:W-:Y:S05]  /*7140*/  @P0 BRA `(.L_x_7266) ;  /* 0x000000c000000947 */ /* 0x000fea0003800000 */
[----:B------:R-:W-:Y:S01]  /*7150*/  IADD3 R6, R0, R3, RZ ;  /* 0x0000000300067210 */ /* 0x000fe20007ffe0ff */
[----:B------:R-:W-:Y:S01]  /*7160*/  IMAD.MOV.U32 R7, RZ, RZ, 0x8 ;  /* 0x00000008ff077424 */ /* 0x000fe200078e00ff */
[----:B------:R-:W-:-:S03]  /*7170*/  IADD3 R3, R3, 0x80, RZ ;  /* 0x0000008003037810 */ /* 0x000fc60007ffe0ff */
[----:B------:R-:W-:-:S05]  /*7180*/  IMAD.WIDE.U32 R6, R6, R7, c[0x0][0x168] ;  /* 0x00005a0006067625 */ /* 0x000fca00078e0007 */
[----:B----4-:R0:W-:Y:S02]  /*7190*/  STG.E.64 [R6.64], R16 ;  /* 0x0000001006007986 */ /* 0x0101e4000c101b04 */
.L_x_7265:
[----:B------:R-:W-:-:S13]  /*71a0*/  ISETP.GE.AND P0, PT, R3, R2, PT ;  /* 0x000000020300720c */ /* 0x000fda0003f06270 */
[----:B------:R-:W-:Y:S05]  /*71b0*/  @P0 BRA `(.L_x_7267) ;  /* 0x000000d000000947 */ /* 0x000fea0003800000 */
[----:B0-----:R-:W-:Y:S01]  /*71c0*/  IMAD.IADD R6, R0, 0x1, R3 ;  /* 0x0000000100067824 */ /* 0x001fe200078e0203 */
[----:B------:R-:W-:Y:S01]  /*71d0*/  IADD3 R3, R3, 0x80, RZ ;  /* 0x0000008003037810 */ /* 0x000fe20007ffe0ff */
[----:B------:R-:W-:-:S04]  /*71e0*/  IMAD.MOV.U32 R7, RZ, RZ, 0x8 ;  /* 0x00000008ff077424 */ /* 0x000fc800078e00ff */
[----:B------:R-:W-:-:S05]  /*71f0*/  IMAD.WIDE.U32 R6, R6, R7, c[0x0][0x168] ;  /* 0x00005a0006067625 */ /* 0x000fca00078e0007 */
[----:B----4-:R0:W-:Y:S02]  /*7200*/  STG.E.64 [R6.64], R18 ;  /* 0x0000001206007986 */ /* 0x0101e4000c101b04 */
.L_x_7266:
[----:B------:R-:W-:-:S13]  /*7210*/  ISETP.GE.AND P0, PT, R3, R2, PT ;  /* 0x000000020300720c */ /* 0x000fda0003f06270 */
[----:B------:R-:W-:Y:S01]  /*7220*/  @P0 BREAK B1 ;  /* 0x0000000000010942 */ /* 0x000fe20003800000 */
[----:B------:R-:W-:Y:S05]  /*7230*/  @P0 BRA `(.L_x_7268) ;  /* 0x000000c000000947 */ /* 0x000fea0003800000 */
[----:B0-----:R-:W-:Y:S01]  /*7240*/  IMAD.IADD R6, R0, 0x1, R3 ;  /* 0x0000000100067824 */ /* 0x001fe200078e0203 */
[----:B------:R-:W-:Y:S01]  /*7250*/  IADD3 R3, R3, 0x80, RZ ;  /* 0x0000008003037810 */ /* 0x000fe20007ffe0ff */
[----:B------:R-:W-:-:S04]  /*7260*/  IMAD.MOV.U32 R7, RZ, RZ, 0x8 ;  /* 0x00000008ff077424 */ /* 0x000fc800078e00ff */
[----:B------:R-:W-:-:S05]  /*7270*/  IMAD.WIDE.U32 R6, R6, R7, c[0x0][0x168] ;  /* 0x00005a0006067625 */ /* 0x000fca00078e0007 */
[----:B----4-:R0:W-:Y:S02]  /*7280*/  STG.E.64 [R6.64], R20 ;  /* 0x0000001406007986 */ /* 0x0101e4000c101b04 */
.L_x_7267:
[----:B------:R-:W-:Y:S05]  /*7290*/  BSYNC B1 ;  /* 0x0000000000017941 */ /* 0x000fea0003800000 */
.L_x_7263:
[----:B------:R-:W-:-:S13]  /*72a0*/  ISETP.GE.AND P0, PT, R3, R2, PT ;  /* 0x000000020300720c */ /* 0x000fda0003f06270 */
[----:B0-----:R-:W-:Y:S01]  /*72b0*/  @!P0 IMAD.IADD R6, R0, 0x1, R3 ;  /* 0x0000000100068824 */ /* 0x001fe200078e0203 */
[----:B------:R-:W-:Y:S01]  /*72c0*/  @!P0 IADD3 R3, R3, 0x80, RZ ;  /* 0x0000008003038810 */ /* 0x000fe20007ffe0ff */
[----:B------:R-:W-:-:S04]  /*72d0*/  @!P0 IMAD.MOV.U32 R7, RZ, RZ, 0x8 ;  /* 0x00000008ff078424 */ /* 0x000fc800078e00ff */
[----:B------:R-:W-:-:S05]  /*72e0*/  @!P0 IMAD.WIDE.U32 R6, R6, R7, c[0x0][0x168] ;  /* 0x00005a0006068625 */ /* 0x000fca00078e0007 */
[----:B----4-:R0:W-:Y:S02]  /*72f0*/  @!P0 STG.E.64 [R6.64], R22 ;  /* 0x0000001606008986 */ /* 0x0101e4000c101b04 */
.L_x_7268:
[----:B------:R-:W-:Y:S05]  /*7300*/  BSYNC B0 ;  /* 0x0000000000007941 */ /* 0x000fea0003800000 */
.L_x_7262:
[----:B------:R-:W-:Y:S01]  /*7310*/  WARPSYNC 0xffffffff ;  /* 0xffffffff00007948 */ /* 0x000fe20003800000 */
[----:B------:R-:W-:-:S13]  /*7320*/  ISETP.GE.AND P0, PT, R3, R2, PT ;  /* 0x000000020300720c */ /* 0x000fda0003f06270 */
[----:B------:R-:W-:Y:S05]  /*7330*/  @P0 EXIT ;  /* 0x000000000000094d */ /* 0x000fea0003800000 */
[----:B------:R-:W-:Y:S02]  /*7340*/  IMAD.IADD R3, R0, 0x1, R3 ;  /* 0x0000000100037824 */ /* 0x000fe400078e0203 */
[----:B------:R-:W-:-:S04]  /*7350*/  IMAD.MOV.U32 R2, RZ, RZ, 0x8 ;  /* 0x00000008ff027424 */ /* 0x000fc800078e00ff */
[----:B------:R-:W-:-:S05]  /*7360*/  IMAD.WIDE.U32 R2, R3, R2, c[0x0][0x168] ;  /* 0x00005a0003027625 */ /* 0x000fca00078e0002 */
[----:B----4-:R-:W-:Y:S01]  /*7370*/  STG.E.64 [R2.64], R4 ;  /* 0x0000000402007986 */ /* 0x010fe2000c101b04 */
[----:B------:R-:W-:Y:S05]  /*7380*/  EXIT ;  /* 0x000000000000794d */ /* 0x000fea0003800000 */
        .weak           $__internal_16_$__cuda_sm20_div_rn_f64_full
        .type           $__internal_16_$__cuda_sm20_div_rn_f64_full,@function
        .size           $__internal_16_$__cuda_sm20_div_rn_f64_full,(.L_x_12088 - $__internal_16_$__cuda_sm20_div_rn_f64_full)
$__internal_16_$__cuda_sm20_div_rn_f64_full:
[C---:B------:R-:W-:Y:S01]  /*7390*/  FSETP.GEU.AND P0, PT, |R29|.reuse, 1.469367938527859385e-39, PT ;  /* 0x001000001d00780b */ /* 0x040fe20003f0e200 */
[----:B------:R-:W-:Y:S01]  /*73a0*/  IMAD.MOV.U32 R35, RZ, RZ, R3 ;  /* 0x000000ffff237224 */ /* 0x000fe200078e0003 */
[C---:B------:R-:W-:Y:S01]  /*73b0*/  LOP3.LUT R10, R29.reuse, 0x800fffff, RZ, 0xc0, !PT ;  /* 0x800fffff1d0a7812 */ /* 0x040fe200078ec0ff */
[----:B------:R-:W-:Y:S01]  /*73c0*/  IMAD.MOV.U32 R30, RZ, RZ, 0x1 ;  /* 0x00000001ff1e7424 */ /* 0x000fe200078e00ff */
[----:B------:R-:W-:Y:S01]  /*73d0*/  LOP3.LUT R7, R29, 0x7ff00000, RZ, 0xc0, !PT ;  /* 0x7ff000001d077812 */ /* 0x000fe200078ec0ff */
[----:B------:R-:W-:Y:S01]  /*73e0*/  IMAD.MOV.U32 R34, RZ, RZ, R6 ;  /* 0x000000ffff227224 */ /* 0x000fe200078e0006 */
[----:B------:R-:W-:Y:S01]  /*73f0*/  LOP3.LUT R11, R10, 0x3ff00000, RZ, 0xfc, !PT ;  /* 0x3ff000000a0b7812 */ /* 0x000fe200078efcff */
[----:B------:R-:W-:Y:S01]  /*7400*/  IMAD.MOV.U32 R5, RZ, RZ, 0x1ca00000 ;  /* 0x1ca00000ff057424 */ /* 0x000fe200078e00ff */
[----:B------:R-:W-:Y:S01]  /*7410*/  MOV R10, R28 ;  /* 0x0000001c000a7202 */ /* 0x000fe20000000f00 */
[----:B------:R-:W-:Y:S01]  /*7420*/  BSSY B0, `(.L_x_7269) ;  /* 0x0000056000007945 */ /* 0x000fe20003800000 */
[----:B------:R-:W-:-:S02]  /*7430*/  FSETP.GEU.AND P2, PT, |R35|, 1.469367938527859385e-39, PT ;  /* 0x001000002300780b */ /* 0x000fc40003f4e200 */
[----:B------:R-:W-:Y:S01]  /*7440*/  LOP3.LUT R3, R35, 0x7ff00000, RZ, 0xc0, !PT ;  /* 0x7ff0000023037812 */ /* 0x000fe200078ec0ff */
[----:B------:R-:W0:-:S03]  /*7450*/  @!P0 DMUL R10, R28, 8.98846567431157953865e+307 ;  /* 0x7fe000001c0a8828 */ /* 0x000e060000000000 */
[----:B------:R-:W-:-:S03]  /*7460*/  ISETP.GE.U32.AND P1, PT, R3, R7, PT ;  /* 0x000000070300720c */ /* 0x000fc60003f26070 */
[----:B0-----:R-:W0:Y:S01]  /*7470*/  MUFU.RCP64H R31, R11 ;  /* 0x0000000b001f7308 */ /* 0x001e220000001800 */
[----:B------:R-:W-:-:S03]  /*7480*/  SEL R8, R5, 0x63400000, !P1 ;  /* 0x6340000005087807 */ /* 0x000fc60004800000 */
[----:B------:R-:W-:Y:S02]  /*7490*/  @!P2 LOP3.LUT R6, R29, 0x7ff00000, RZ, 0xc0, !PT ;  /* 0x7ff000001d06a812 */ /* 0x000fe400078ec0ff */
[----:B------:R-:W-:Y:S02]  /*74a0*/  @!P0 LOP3.LUT R7, R11, 0x7ff00000, RZ, 0xc0, !PT ;  /* 0x7ff000000b078812 */ /* 0x000fe400078ec0ff */
[----:B------:R-:W-:-:S04]  /*74b0*/  @!P2 ISETP.GE.U32.AND P3, PT, R3, R6, PT ;  /* 0x000000060300a20c */ /* 0x000fc80003f66070 */
[----:B------:R-:W-:Y:S01]  /*74c0*/  @!P2 SEL R6, R5, 0x63400000, !P3 ;  /* 0x634000000506a807 */ /* 0x000fe20005800000 */
[----:B0-----:R-:W0:-:S03]  /*74d0*/  DFMA R32, R30, -R10, 1 ;  /* 0x3ff000001e20742b */ /* 0x001e06000000080a */
[----:B------:R-:W-:-:S04]  /*74e0*/  @!P2 LOP3.LUT R6, R6, 0x80000000, R35, 0xf8, !PT ;  /* 0x800000000606a812 */ /* 0x000fc800078ef823 */
[----:B------:R-:W-:Y:S01]  /*74f0*/  @!P2 LOP3.LUT R9, R6, 0x100000, RZ, 0xfc, !PT ;  /* 0x001000000609a812 */ /* 0x000fe200078efcff */
[----:B0-----:R-:W0:Y:S01]  /*7500*/  DFMA R32, R32, R32, R32 ;  /* 0x000000202020722b */ /* 0x001e220000000020 */
[----:B------:R-:W-:-:S05]  /*7510*/  IMAD.MOV.U32 R6, RZ, RZ, R3 ;  /* 0x000000ffff067224 */ /* 0x000fca00078e0003 */
[----:B0-----:R0:W1:Y:S02]  /*7520*/  DFMA R30, R30, R32, R30 ;  /* 0x000000201e1e722b */ /* 0x001064000000001e */
[----:B0-----:R-:W-:Y:S01]  /*7530*/  LOP3.LUT R33, R8, 0x800fffff, R35, 0xf8, !PT ;  /* 0x800fffff08217812 */ /* 0x001fe200078ef823 */
[----:B------:R-:W-:Y:S02]  /*7540*/  IMAD.MOV.U32 R32, RZ, RZ, R34 ;  /* 0x000000ffff207224 */ /* 0x000fe400078e0022 */
[----:B------:R-:W-:Y:S01]  /*7550*/  @!P2 IMAD.MOV.U32 R8, RZ, RZ, RZ ;  /* 0x000000ffff08a224 */ /* 0x000fe200078e00ff */
[----:B-1----:R-:W0:-:S05]  /*7560*/  DFMA R36, R30, -R10, 1 ;  /* 0x3ff000001e24742b */ /* 0x002e0a000000080a */
[----:B------:R-:W-:-:S04]  /*7570*/  @!P2 DFMA R32, R32, 2, -R8 ;  /* 0x400000002020a82b */ /* 0x000fc80000000808 */
[----:B0-----:R-:W0:-:S06]  /*7580*/  DFMA R36, R30, R36, R30 ;  /* 0x000000241e24722b */ /* 0x001e0c000000001e */
[----:B0-----:R-:W0:Y:S01]  /*7590*/  DMUL R8, R36, R32 ;  /* 0x0000002024087228 */ /* 0x001e220000000000 */
[----:B------:R-:W-:-:S05]  /*75a0*/  @!P2 LOP3.LUT R6, R33, 0x7ff00000, RZ, 0xc0, !PT ;  /* 0x7ff000002106a812 */ /* 0x000fca00078ec0ff */
[----:B0-----:R-:W0:-:S06]  /*75b0*/  DFMA R30, R8, -R10, R32 ;  /* 0x8000000a081e722b */ /* 0x001e0c0000000020 */
[----:B0-----:R0:W1:Y:S02]  /*75c0*/  DFMA R30, R36, R30, R8 ;  /* 0x0000001e241e722b */ /* 0x0010640000000008 */
[----:B0-----:R-:W-:Y:S02]  /*75d0*/  IADD3 R8, R6, -0x1, RZ ;  /* 0xffffffff06087810 */ /* 0x001fe40007ffe0ff */
[----:B------:R-:W-:Y:S02]  /*75e0*/  IADD3 R9, R7, -0x1, RZ ;  /* 0xffffffff07097810 */ /* 0x000fe40007ffe0ff */
        /* <DEDUP_REMOVED lines=9> */
[----:B------:R-:W-:Y:S01]  /*7680*/  IMAD.IADD R5, R6, 0x1, -R5 ;  /* 0x0000000106057824 */ /* 0x000fe200078e0a05 */
[----:B------:R-:W-:-:S04]  /*7690*/  MOV R6, RZ ;  /* 0x000000ff00067202 */ /* 0x000fc80000000f00 */
        /* <DEDUP_REMOVED lines=22> */
.L_x_7270:
        /* <DEDUP_REMOVED lines=12> */
[----:B------:R-:W-:Y:S01]  /*78c0*/  @!P0 IMAD.MOV.U32 R8, RZ, RZ, RZ ;  /* 0x000000ffff088224 */ /* 0x000fe200078e00ff */
[----:B------:R-:W-:Y:S01]  /*78d0*/  @P0 MOV R8, RZ ;  /* 0x000000ff00080202 */ /* 0x000fe20000000f00 */
[----:B------:R-:W-:Y:S02]  /*78e0*/  @!P0 IMAD.MOV.U32 R9, RZ, RZ, R29 ;  /* 0x000000ffff098224 */ /* 0x000fe400078e001d */
[----:B------:R-:W-:Y:S01]  /*78f0*/  @P0 IMAD.MOV.U32 R9, RZ, RZ, R3 ;  /* 0x000000ffff090224 */ /* 0x000fe200078e0003 */
[----:B------:R-:W-:Y:S05]  /*7900*/  BRA `(.L_x_7271) ;  /* 0x0000007000007947 */ /* 0x000fea0003800000 */
.L_x_7273:
[----:B------:R-:W-:Y:S01]  /*7910*/  LOP3.LUT R3, R29, 0x80000, RZ, 0xfc, !PT ;  /* 0x000800001d037812 */ /* 0x000fe200078efcff */
[----:B------:R-:W-:-:S04]  /*7920*/  IMAD.MOV.U32 R8, RZ, RZ, R28 ;  /* 0x000000ffff087224 */ /* 0x000fc800078e001c */
[----:B------:R-:W-:Y:S01]  /*7930*/  IMAD.MOV.U32 R9, RZ, RZ, R3 ;  /* 0x000000ffff097224 */ /* 0x000fe200078e0003 */
[----:B------:R-:W-:Y:S05]  /*7940*/  BRA `(.L_x_7271) ;  /* 0x0000003000007947 */ /* 0x000fea0003800000 */
.L_x_7272:
[----:B------:R-:W-:Y:S01]  /*7950*/  LOP3.LUT R3, R35, 0x80000, RZ, 0xfc, !PT ;  /* 0x0008000023037812 */ /* 0x000fe200078efcff */
[----:B------:R-:W-:-:S04]  /*7960*/  IMAD.MOV.U32 R8, RZ, RZ, R34 ;  /* 0x000000ffff087224 */ /* 0x000fc800078e0022 */
[----:B------:R-:W-:Y:S02]  /*7970*/  IMAD.MOV.U32 R9, RZ, RZ, R3 ;  /* 0x000000ffff097224 */ /* 0x000fe400078e0003 */
.L_x_7271:
[----:B------:R-:W-:Y:S05]  /*7980*/  BSYNC B0 ;  /* 0x0000000000007941 */ /* 0x000fea0003800000 */
.L_x_7269:
[----:B------:R-:W-:Y:S02]  /*7990*/  IMAD.MOV.U32 R5, RZ, RZ, 0x0 ;  /* 0x00000000ff057424 */ /* 0x000fe400078e00ff */
[----:B------:R-:W-:Y:S02]  /*79a0*/  IMAD.MOV.U32 R6, RZ, RZ, R8 ;  /* 0x000000ffff067224 */ /* 0x000fe400078e0008 */
[----:B------:R-:W-:Y:S01]  /*79b0*/  IMAD.MOV.U32 R3, RZ, RZ, R9 ;  /* 0x000000ffff037224 */ /* 0x000fe200078e0009 */
[----:B------:R-:W-:Y:S06]  /*79c0*/  RET.REL.NODEC R4 `(_ZN2at6native29vectorized_elementwise_kernelILi2EZZZNS0_17log1p_kernel_cudaERNS_18TensorIteratorBaseEENKUlvE_clEvENKUlvE_clEvEUldE_St5arrayIPcLm2EEEEviT0_T1_) ;  /* 0xffff863004007950 */ /* 0x000fec0003c3ffff */
.L_x_7274:
        /* <DEDUP_REMOVED lines=11> */
.L_x_12088:


//--------------------- .text._ZN2at6native29vectorized_elementwise_kernelILi4EZZZNS0_17log1p_kernel_cudaERNS_18TensorIteratorBaseEENKUlvE_clEvENKUlvE_clEvEUldE_St5arrayIPcLm2EEEEviT0_T1_ --------------------------
	.section	.text._ZN2at6native29vectorized_elementwise_kernelILi4EZZZNS0_17log1p_kernel_cudaERNS_18TensorIteratorBaseEENKUlvE_clEvENKUlvE_clEvEUldE_St5arrayIPcLm2EEEEviT0_T1_,"ax",@progbits
	.sectioninfo	@"SHI_REGISTERS=40"
	.align	128
        .global         _ZN2at6native29vectorized_elementwise_kernelILi4EZZZNS0_17log1p_kernel_cudaERNS_18TensorIteratorBaseEENKUlvE_clEvENKUlvE_clEvEUldE_St5arrayIPcLm2EEEEviT0_T1_
        .type           _ZN2at6native29vectorized_elementwise_kernelILi4EZZZNS0_17log1p_kernel_cudaERNS_18TensorIteratorBaseEENKUlvE_clEvENKUlvE_clEvEUldE_St5arrayIPcLm2EEEEviT0_T1_,@function
        .size           _ZN2at6native29vectorized_elementwise_kernelILi4EZZZNS0_17log1p_kernel_cudaERNS_18TensorIteratorBaseEENKUlvE_clEvENKUlvE_clEvEUldE_St5arrayIPcLm2EEEEviT0_T1_,(.L_x_12089 - _ZN2at6native29vectorized_elementwise_kernelILi4EZZZNS0_17log1p_kernel_cudaERNS_18TensorIteratorBaseEENKUlvE_clEvENKUlvE_clEvEUldE_St5arrayIPcLm2EEEEviT0_T1_)
        .other          _ZN2at6native29vectorized_elementwise_kernelILi4EZZZNS0_17log1p_kernel_cudaERNS_18TensorIteratorBaseEENKUlvE_clEvENKUlvE_clEvEUldE_St5arrayIPcLm2EEEEviT0_T1_,@"STO_CUDA_ENTRY STV_DEFAULT"
_ZN2at6native29vectorized_elementwise_kernelILi4EZZZNS0_17log1p_kernel_cudaERNS_18TensorIteratorBaseEENKUlvE_clEvENKUlvE_clEvEUldE_St5arrayIPcLm2EEEEviT0_T1_:
.text._ZN2at6native29vectorized_elementwise_kernelILi4EZZZNS0_17log1p_kernel_cudaERNS_18TensorIteratorBaseEENKUlvE_clEvENKUlvE_clEvEUldE_St5arrayIPcLm2EEEEviT0_T1_:
        /* <DEDUP_REMOVED lines=82> */
.L_x_7277:
        /* <DEDUP_REMOVED lines=19> */
[----:B-----5:R-:W-:Y:S05]  /*0650*/  CALL.REL.NOINC `($__internal_17_$__cuda_sm20_div_rn_f64_full) ;  /* 0x00006d3000007944 */ /* 0x020fea0003c00000 */
[----:B------:R-:W-:Y:S02]  /*0660*/  IMAD.MOV.U32 R7, RZ, RZ, R3 ;  /* 0x000000ffff077224 */ /* 0x000fe400078e0003 */
.L_x_7280:
[----:B------:R-:W-:Y:S05]  /*0670*/  BSYNC B2 ;  /* 0x0000000000027941 */ /* 0x000fea0003800000 */
.L_x_7279:
        /* <DEDUP_REMOVED lines=15> */
.L_x_7278:
[----:B------:R-:W-:Y:S05]  /*0770*/  BSYNC B1 ;  /* 0x0000000000017941 */ /* 0x000fea0003800000 */
.L_x_7276:
        /* <DEDUP_REMOVED lines=67> */
.L_x_7282:
        /* <DEDUP_REMOVED lines=19> */
[----:B-1---5:R-:W-:Y:S05]  /*0ce0*/  CALL.REL.NOINC `($__internal_17_$__cuda_sm20_div_rn_f64_full) ;  /* 0x000066a000007944 */ /* 0x022fea0003c00000 */
[----:B------:R-:W-:Y:S02]  /*0cf0*/  IMAD.MOV.U32 R7, RZ, RZ, R3 ;  /* 0x000000ffff077224 */ /* 0x000fe400078e0003 */
.L_x_7285:
[----:B------:R-:W-:Y:S05]  /*0d00*/  BSYNC B2 ;  /* 0x0000000000027941 */ /* 0x000fea0003800000 */
.L_x_7284:
        /* <DEDUP_REMOVED lines=15> */
.L_x_7283:
[----:B------:R-:W-:Y:S05]  /*0e00*/  BSYNC B1 ;  /* 0x0000000000017941 */ /* 0x000fea0003800000 */
.L_x_7281:
        /* <DEDUP_REMOVED lines=67> */
.L_x_7287:
        /* <DEDUP_REMOVED lines=19> */
[----:B-12---:R-:W-:Y:S05]  /*1370*/  CALL.REL.NOINC `($__internal_17_$__cuda_sm20_div_rn_f64_full) ;  /* 0x0000601000007944 */ /* 0x006fea0003c00000 */
[----:B------:R-:W-:Y:S02]  /*1380*/  IMAD.MOV.U32 R7, RZ, RZ, R3 ;  /* 0x000000ffff077224 */ /* 0x000fe400078e0003 */
.L_x_7290:
[----:B------:R-:W-:Y:S05]  /*1390*/  BSYNC B2 ;  /* 0x0000000000027941 */ /* 0x000fea0003800000 */
.L_x_7289:
        /* <DEDUP_REMOVED lines=15> */
.L_x_7288:
[----:B------:R-:W-:Y:S05]  /*1490*/  BSYNC B1 ;  /* 0x0000000000017941 */ /* 0x000fea0003800000 */
.L_x_7286:
        /* <DEDUP_REMOVED lines=67> */
.L_x_7292:
        /* <DEDUP_REMOVED lines=19> */
[----:B-123--:R-:W-:Y:S05]  /*1a00*/  CALL.REL.NOINC `($__internal_17_$__cuda_sm20_div_rn_f64_full) ;  /* 0x0000598000007944 */ /* 0x00efea0003c00000 */
[----:B------:R-:W-:Y:S02]  /*1a10*/  IMAD.MOV.U32 R7, RZ, RZ, R3 ;  /* 0x000000ffff077224 */ /* 0x000fe400078e0003 */
.L_x_7295:
[----:B------:R-:W-:Y:S05]  /*1a20*/  BSYNC B2 ;  /* 0x0000000000027941 */ /* 0x000fea0003800000 */
.L_x_7294:
        /* <DEDUP_REMOVED lines=15> */
.L_x_7293:
[----:B------:R-:W-:Y:S05]  /*1b20*/  BSYNC B1 ;  /* 0x0000000000017941 */ /* 0x000fea0003800000 */
.L_x_7291:
        /* <DEDUP_REMOVED lines=67> */
.L_x_7297:
        /* <DEDUP_REMOVED lines=19> */
[----:B-1234-:R-:W-:Y:S05]  /*2090*/  CALL.REL.NOINC `($__internal_17_$__cuda_sm20_div_rn_f64_full) ;  /* 0x000052f000007944 */ /* 0x01efea0003c00000 */
[----:B------:R-:W-:Y:S02]  /*20a0*/  IMAD.MOV.U32 R7, RZ, RZ, R3 ;  /* 0x000000ffff077224 */ /* 0x000fe400078e0003 */
.L_x_7300:
[----:B------:R-:W-:Y:S05]  /*20b0*/  BSYNC B2 ;  /* 0x0000000000027941 */ /* 0x000fea0003800000 */
.L_x_7299:
        /* <DEDUP_REMOVED lines=15> */
.L_x_7298:
[----:B------:R-:W-:Y:S05]  /*21b0*/  BSYNC B1 ;  /* 0x0000000000017941 */ /* 0x000fea0003800000 */
.L_x_7296:
        /* <DEDUP_REMOVED lines=67> */
.L_x_7302:
        /* <DEDUP_REMOVED lines=19> */
[----:B-1234-:R-:W-:Y:S05]  /*2720*/  CALL.REL.NOINC `($__internal_17_$__cuda_sm20_div_rn_f64_full) ;  /* 0x00004c6000007944 */ /* 0x01efea0003c00000 */
[----:B------:R-:W-:Y:S02]  /*2730*/  IMAD.MOV.U32 R7, RZ, RZ, R3 ;  /* 0x000000ffff077224 */ /* 0x000fe400078e0003 */
.L_x_7305:
[----:B------:R-:W-:Y:S05]  /*2740*/  BSYNC B2 ;  /* 0x0000000000027941 */ /* 0x000fea0003800000 */
.L_x_7304:
        /* <DEDUP_REMOVED lines=15> */
.L_x_7303:
[----:B------:R-:W-:Y:S05]  /*2840*/  BSYNC B1 ;  /* 0x0000000000017941 */ /* 0x000fea0003800000 */
.L_x_7301:
        /* <DEDUP_REMOVED lines=67> */
.L_x_7307:
        /* <DEDUP_REMOVED lines=21> */
.L_x_7310:
[----:B------:R-:W-:Y:S05]  /*2dd0*/  BSYNC B2 ;  /* 0x0000000000027941 */ /* 0x000fea0003800000 */
.L_x_7309:
        /* <DEDUP_REMOVED lines=15> */
.L_x_7308:
[----:B------:R-:W-:Y:S05]  /*2ed0*/  BSYNC B1 ;  /* 0x0000000000017941 */ /* 0x000fea0003800000 */
.L_x_7306:
        /* <DEDUP_REMOVED lines=67> */
.L_x_7312:
        /* <DEDUP_REMOVED lines=21> */
.L_x_7315:
[----:B------:R-:W-:Y:S05]  /*3460*/  BSYNC B2 ;  /* 0x0000000000027941 */ /* 0x000fea0003800000 */
.L_x_7314:
        /* <DEDUP_REMOVED lines=15> */
.L_x_7313:
[----:B------:R-:W-:Y:S05]  /*3560*/  BSYNC B1 ;  /* 0x0000000000017941 */ /* 0x000fea0003800000 */
.L_x_7311:
        /* <DEDUP_REMOVED lines=8> */
.L_x_7275:
        /* <DEDUP_REMOVED lines=124> */
.L_x_7318:
        /* <DEDUP_REMOVED lines=19> */
[----:B------:R-:W-:Y:S05]  /*3ee0*/  CALL.REL.NOINC `($__internal_17_$__cuda_sm20_div_rn_f64_full) ;  /* 0x000034a000007944 */ /* 0x000fea0003c00000 */
[----:B------:R-:W-:Y:S02]  /*3ef0*/  IMAD.MOV.U32 R7, RZ, RZ, R3 ;  /* 0x000000ffff077224 */ /* 0x000fe400078e0003 */
.L_x_7320:
[----:B------:R-:W-:Y:S05]  /*3f00*/  BSYNC B2 ;  /* 0x0000000000027941 */ /* 0x000fea0003800000 */
.L_x_7319:
        /* <DEDUP_REMOVED lines=15> */
.L_x_7317:
[----:B------:R-:W-:Y:S05]  /*4000*/  BSYNC B1 ;  /* 0x0000000000017941 */ /* 0x000fea0003800000 */
.L_x_7316:
        /* <DEDUP_REMOVED lines=71> */
.L_x_7323:
        /* <DEDUP_REMOVED lines=19> */
[----:B-1----:R-:W-:Y:S05]  /*45b0*/  CALL.REL.NOINC `($__internal_17_$__cuda_sm20_div_rn_f64_full) ;  /* 0x00002dd000007944 */ /* 0x002fea0003c00000 */
[----:B------:R-:W-:Y:S02]  /*45c0*/  IMAD.MOV.U32 R7, RZ, RZ, R3 ;  /* 0x000000ffff077224 */ /* 0x000fe400078e0003 */
.L_x_7325:
[----:B------:R-:W-:Y:S05]  /*45d0*/  BSYNC B2 ;  /* 0x0000000000027941 */ /* 0x000fea0003800000 */
.L_x_7324:
        /* <DEDUP_REMOVED lines=15> */
.L_x_7322:
[----:B------:R-:W-:Y:S05]  /*46d0*/  BSYNC B1 ;  /* 0x0000000000017941 */ /* 0x000fea0003800000 */
.L_x_7321:
        /* <DEDUP_REMOVED lines=71> */
.L_x_7328:
        /* <DEDUP_REMOVED lines=21> */
.L_x_7330:
[----:B------:R-:W-:Y:S05]  /*4ca0*/  BSYNC B2 ;  /* 0x0000000000027941 */ /* 0x000fea0003800000 */
.L_x_7329:
        /* <DEDUP_REMOVED lines=15> */
.L_x_7327:
[----:B------:R-:W-:Y:S05]  /*4da0*/  BSYNC B1 ;  /* 0x0000000000017941 */ /* 0x000fea0003800000 */
.L_x_7326:
        /* <DEDUP_REMOVED lines=71> */
.L_x_7333:
        /* <DEDUP_REMOVED lines=19> */
[----:B-123--:R-:W-:Y:S05]  /*5350*/  CALL.REL.NOINC `($__internal_17_$__cuda_sm20_div_rn_f64_full) ;  /* 0x0000203000007944 */ /* 0x00efea0003c00000 */
[----:B------:R-:W-:Y:S02]  /*5360*/  IMAD.MOV.U32 R7, RZ, RZ, R3 ;  /* 0x000000ffff077224 */ /* 0x000fe400078e0003 */
.L_x_7335:
[----:B------:R-:W-:Y:S05]  /*5370*/  BSYNC B2 ;  /* 0x0000000000027941 */ /* 0x000fea0003800000 */
.L_x_7334:
        /* <DEDUP_REMOVED lines=15> */
.L_x_7332:
[----:B------:R-:W-:Y:S05]  /*5470*/  BSYNC B1 ;  /* 0x0000000000017941 */ /* 0x000fea0003800000 */
.L_x_7331:
        /* <DEDUP_REMOVED lines=71> */
.L_x_7338:
        /* <DEDUP_REMOVED lines=21> */
.L_x_7340:
[----:B------:R-:W-:Y:S05]  /*5a40*/  BSYNC B2 ;  /* 0x0000000000027941 */ /* 0x000fea0003800000 */
.L_x_7339:
        /* <DEDUP_REMOVED lines=15> */
.L_x_7337:
[----:B------:R-:W-:Y:S05]  /*5b40*/  BSYNC B1 ;  /* 0x0000000000017941 */ /* 0x000fea0003800000 */
.L_x_7336:
        /* <DEDUP_REMOVED lines=71> */
.L_x_7343:
        /* <DEDUP_REMOVED lines=21> */
.L_x_7345:
[----:B------:R-:W-:Y:S05]  /*6110*/  BSYNC B2 ;  /* 0x0000000000027941 */ /* 0x000fea0003800000 */
.L_x_7344:
        /* <DEDUP_REMOVED lines=15> */
.L_x_7342:
[----:B------:R-:W-:Y:S05]  /*6210*/  BSYNC B1 ;  /* 0x0000000000017941 */ /* 0x000fea0003800000 */
.L_x_7341:
        /* <DEDUP_REMOVED lines=71> */
.L_x_7348:
        /* <DEDUP_REMOVED lines=21> */
.L_x_7350:
[----:B------:R-:W-:Y:S05]  /*67e0*/  BSYNC B2 ;  /* 0x0000000000027941 */ /* 0x000fea0003800000 */
.L_x_7349:
        /* <DEDUP_REMOVED lines=15> */
.L_x_7347:
[----:B------:R-:W-:Y:S05]  /*68e0*/  BSYNC B1 ;  /* 0x0000000000017941 */ /* 0x000fea0003800000 */
.L_x_7346:
        /* <DEDUP_REMOVED lines=71> */
.L_x_7353:
        /* <DEDUP_REMOVED lines=19> */
[----:B-1234-:R-:W-:Y:S05]  /*6e90*/  CALL.REL.NOINC `($__internal_17_$__cuda_sm20_div_rn_f64_full) ;  /* 0x000004f000007944 */ /* 0x01efea0003c00000 */
[----:B------:R-:W-:Y:S02]  /*6ea0*/  IMAD.MOV.U32 R7, RZ, RZ, R3 ;  /* 0x000000ffff077224 */ /* 0x000fe400078e0003 */
.L_x_7355:
[----:B------:R-:W-:Y:S05]  /*6eb0*/  BSYNC B2 ;  /* 0x0000000000027941 */ /* 0x000fea0003800000 */
.L_x_7354:
        /* <DEDUP_REMOVED lines=15> */
.L_x_7352:
[----:B------:R-:W-:Y:S05]  /*6fb0*/  BSYNC B1 ;  /* 0x0000000000017941 */ /* 0x000fea0003800000 */
.L_x_7351:
        /* <DEDUP_REMOVED lines=23> */
.L_x_7358:
[----:B0-----:R-:W-:-:S13]  /*7130*/  ISETP.GE.AND P0, PT, R3, R2, PT ;  /* 0x000000020300720c */ /* 0x001fda0003f06270 */
[----:B------:R-:W-:Y:S05]  /*7140*/  @P0 BRA `(.L_x_7360) ;  /* 0x000000c000000947 */ /* 0x000fea0003800000 */
[----:B------:R-:W-:Y:S01]  /*7150*/  IADD3 R6, R0, R3, RZ ;  /* 0x0000000300067210 */ /* 0x000fe20007ffe0ff */
[----:B------:R-:W-:Y:S01]  /*7160*/  IMAD.MOV.U32 R7, RZ, RZ, 0x8 ;  /* 0x00000008ff077424 */ /* 0x000fe200078e00ff */
[----:B------:R-:W-:-:S03]  /*7170*/  IADD3 R3, R3, 0x80, RZ ;  /* 0x0000008003037810 */ /* 0x000fc60007ffe0ff */
[----:B------:R-:W-:-:S05]  /*7180*/  IMAD.WIDE.U32 R6, R6, R7, c[0x0][0x168] ;  /* 0x00005a0006067625 */ /* 0x000fca00078e0007 */
[----:B----4-:R0:W-:Y:S02]  /*7190*/  STG.E.64 [R6.64], R16 ;  /* 0x0000001006007986 */ /* 0x0101e4000c101b04 */
.L_x_7359:
[----:B------:R-:W-:-:S13]  /*71a0*/  ISETP.GE.AND P0, PT, R3, R2, PT ;  /* 0x000000020300720c */ /* 0x000fda0003f06270 */
[----:B------:R-:W-:Y:S05]  /*71b0*/  @P0 BRA `(.L_x_7361) ;  /* 0x000000d000000947 */ /* 0x000fea0003800000 */
[----:B0-----:R-:W-:Y:S01]  /*71c0*/  IMAD.IADD R6, R0, 0x1, R3 ;  /* 0x0000000100067824 */ /* 0x001fe200078e0203 */
[----:B------:R-:W-:Y:S01]  /*71d0*/  IADD3 R3, R3, 0x80, RZ ;  /* 0x0000008003037810 */ /* 0x000fe20007ffe0ff */
[----:B------:R-:W-:-:S04]  /*71e0*/  IMAD.MOV.U32 R7, RZ, RZ, 0x8 ;  /* 0x00000008ff077424 */ /* 0x000fc800078e00ff */
[----:B------:R-:W-:-:S05]  /*71f0*/  IMAD.WIDE.U32 R6, R6, R7, c[0x0][0x168] ;  /* 0x00005a0006067625 */ /* 0x000fca00078e0007 */
[----:B----4-:R0:W-:Y:S02]  /*7200*/  STG.E.64 [R6.64], R18 ;  /* 0x0000001206007986 */ /* 0x0101e4000c101b04 */
.L_x_7360:
        /* <DEDUP_REMOVED lines=8> */
.L_x_7361:
[----:B------:R-:W-:Y:S05]  /*7290*/  BSYNC B1 ;  /* 0x0000000000017941 */ /* 0x000fea0003800000 */
.L_x_7357:
[----:B------:R-:W-:-:S13]  /*72a0*/  ISETP.GE.AND P0, PT, R3, R2, PT ;  /* 0x000000020300720c */ /* 0x000fda0003f06270 */
[----:B0-----:R-:W-:Y:S01]  /*72b0*/  @!P0 IMAD.IADD R6, R0, 0x1, R3 ;  /* 0x0000000100068824 */ /* 0x001fe200078e0203 */
[----:B------:R-:W-:Y:S01]  /*72c0*/  @!P0 IADD3 R3, R3, 0x80, RZ ;  /* 0x0000008003038810 */ /* 0x000fe20007ffe0ff */
[----:B------:R-:W-:-:S04]  /*72d0*/  @!P0 IMAD.MOV.U32 R7, RZ, RZ, 0x8 ;  /* 0x00000008ff078424 */ /* 0x000fc800078e00ff */
[----:B------:R-:W-:-:S05]  /*72e0*/  @!P0 IMAD.WIDE.U32 R6, R6, R7, c[0x0][0x168] ;  /* 0x00005a0006068625 */ /* 0x000fca00078e0007 */
[----:B----4-:R0:W-:Y:S02]  /*72f0*/  @!P0 STG.E.64 [R6.64], R22 ;  /* 0x0000001606008986 */ /* 0x0101e4000c101b04 */
.L_x_7362:
[----:B------:R-:W-:Y:S05]  /*7300*/  BSYNC B0 ;  /* 0x0000000000007941 */ /* 0x000fea0003800000 */
.L_x_7356:
        /* <DEDUP_REMOVED lines=8> */
        .weak           $__internal_17_$__cuda_sm20_div_rn_f64_full
        .type           $__internal_17_$__cuda_sm20_div_rn_f64_full,@function
        .size           $__internal_17_$__cuda_sm20_div_rn_f64_full,(.L_x_12089 - $__internal_17_$__cuda_sm20_div_rn_f64_full)
$__internal_17_$__cuda_sm20_div_rn_f64_full:
        /* <DEDUP_REMOVED lines=71> */
.L_x_7364:
        /* <DEDUP_REMOVED lines=17> */
.L_x_7367:
[----:B------:R-:W-:Y:S01]  /*7910*/  LOP3.LUT R3, R29, 0x80000, RZ, 0xfc, !PT ;  /* 0x000800001d037812 */ /* 0x000fe200078efcff */
[----:B------:R-:W-:-:S04]  /*7920*/  IMAD.MOV.U32 R8, RZ, RZ, R28 ;  /* 0x000000ffff087224 */ /* 0x000fc800078e001c */
[----:B------:R-:W-:Y:S01]  /*7930*/  IMAD.MOV.U32 R9, RZ, RZ, R3 ;  /* 0x000000ffff097224 */ /* 0x000fe200078e0003 */
[----:B------:R-:W-:Y:S05]  /*7940*/  BRA `(.L_x_7365) ;  /* 0x0000003000007947 */ /* 0x000fea0003800000 */
.L_x_7366:
[----:B------:R-:W-:Y:S01]  /*7950*/  LOP3.LUT R3, R35, 0x80000, RZ, 0xfc, !PT ;  /* 0x0008000023037812 */ /* 0x000fe200078efcff */
[----:B------:R-:W-:-:S04]  /*7960*/  IMAD.MOV.U32 R8, RZ, RZ, R34 ;  /* 0x000000ffff087224 */ /* 0x000fc800078e0022 */
[----:B------:R-:W-:Y:S02]  /*7970*/  IMAD.MOV.U32 R9, RZ, RZ, R3 ;  /* 0x000000ffff097224 */ /* 0x000fe400078e0003 */
.L_x_7365:
[----:B------:R-:W-:Y:S05]  /*7980*/  BSYNC B0 ;  /* 0x0000000000007941 */ /* 0x000fea0003800000 */
.L_x_7363:
[----:B------:R-:W-:Y:S02]  /*7990*/  IMAD.MOV.U32 R5, RZ, RZ, 0x0 ;  /* 0x00000000ff057424 */ /* 0x000fe400078e00ff */
[----:B------:R-:W-:Y:S02]  /*79a0*/  IMAD.MOV.U32 R6, RZ, RZ, R8 ;  /* 0x000000ffff067224 */ /* 0x000fe400078e0008 */
[----:B------:R-:W-:Y:S01]  /*79b0*/  IMAD.MOV.U32 R3, RZ, RZ, R9 ;  /* 0x000000ffff037224 */ /* 0x000fe200078e0009 */
[----:B------:R-:W-:Y:S06]  /*79c0*/  RET.REL.NODEC R4 `(_ZN2at6native29vectorized_elementwise_kernelILi4EZZZNS0_17log1p_kernel_cudaERNS_18TensorIteratorBaseEENKUlvE_clEvENKUlvE_clEvEUldE_St5arrayIPcLm2EEEEviT0_T1_) ;  /* 0xffff863004007950 */ /* 0x000fec0003c3ffff */
.L_x_7368:
        /* <DEDUP_REMOVED lines=11> */
.L_x_12089:


//--------------------- .text._ZN2at6native29vectorized_elementwise_kernelILi8EZZZNS0_17log1p_kernel_cudaERNS_18TensorIteratorBaseEENKUlvE_clEvENKUlvE_clEvEUldE_St5arrayIPcLm2EEEEviT0_T1_ --------------------------
	.section	.text._ZN2at6native29vectorized_elementwise_kernelILi8EZZZNS0_17log1p_kernel_cudaERNS_18TensorIteratorBaseEENKUlvE_clEvENKUlvE_clEvEUldE_St5arrayIPcLm2EEEEviT0_T1_,"ax",@progbits
	.sectioninfo	@"SHI_REGISTERS=4"
	.align	128
        .global         _ZN2at6native29vectorized_elementwise_kernelILi8EZZZNS0_17log1p_kernel_cudaERNS_18TensorIteratorBaseEENKUlvE_clEvENKUlvE_clEvEUldE_St5arrayIPcLm2EEEEviT0_T1_
        .type           _ZN2at6native29vectorized_elementwise_kernelILi8EZZZNS0_17log1p_kernel_cudaERNS_18TensorIteratorBaseEENKUlvE_clEvENKUlvE_clEvEUldE_St5arrayIPcLm2EEEEviT0_T1_,@function
        .size           _ZN2at6native29vectorized_elementwise_kernelILi8EZZZNS0_17log1p_kernel_cudaERNS_18TensorIteratorBaseEENKUlvE_clEvENKUlvE_clEvEUldE_St5arrayIPcLm2EEEEviT0_T1_,(.L_x_12159 - _ZN2at6native29vectorized_elementwise_kernelILi8EZZZNS0_17log1p_kernel_cudaERNS_18TensorIteratorBaseEENKUlvE_clEvENKUlvE_clEvEUldE_St5arrayIPcLm2EEEEviT0_T1_)
        .other          _ZN2at6native29vectorized_elementwise_kernelILi8EZZZNS0_17log1p_kernel_cudaERNS_18TensorIteratorBaseEENKUlvE_clEvENKUlvE_clEvEUldE_St5arrayIPcLm2EEEEviT0_T1_,@"STO_CUDA_ENTRY STV_DEFAULT"
_ZN2at6native29vectorized_elementwise_kernelILi8EZZZNS0_17log1p_kernel_cudaERNS_18TensorIteratorBaseEENKUlvE_clEvENKUlvE_clEvEUldE_St5arrayIPcLm2EEEEviT0_T1_:
.text._ZN2at6native29vectorized_elementwise_kernelILi8EZZZNS0_17log1p_kernel_cudaERNS_18TensorIteratorBaseEENKUlvE_clEvENKUlvE_clEvEUldE_St5arrayIPcLm2EEEEviT0_T1_:
[----:B------:R-:W-:Y:S02]  /*0000*/  MOV R1, c[0x0][0x28] ;  /* 0x00000a0000017a02 */ /* 0x000fe40000000f00 */
[----:B------:R-:W-:Y:S05]  /*0010*/  EXIT ;  /* 0x000000000000794d */ /* 0x000fea0003800000 */
.L_x_7369:
        /* <DEDUP_REMOVED lines=14> */
.L_x_12159:


//--------------------- .text._ZN2at6native18elementwise_kernelILi128ELi4EZNS0_15gpu_kernel_implIZZZNS0_17log10_kernel_cudaERNS_18TensorIteratorBaseEENKUlvE0_clEvENKUlvE2_clEvEUlN3c108BFloat16EE_EEvS4_RKT_EUliE_EEviT1_ --------------------------
	.section	.text._ZN2at6native18elementwise_kernelILi128ELi4EZNS0_15gpu_kernel_implIZZZNS0_17log10_kernel_cudaERNS_18TensorIteratorBaseEENKUlvE0_clEvENKUlvE2_clEvEUlN3c108BFloat16EE_EEvS4_RKT_EUliE_EEviT1_,"ax",@progbits
	.sectioninfo	@"SHI_REGISTERS=26"
	.align	128
        .global         _ZN2at6native18elementwise_kernelILi128ELi4EZNS0_15gpu_kernel_implIZZZNS0_17log10_kernel_cudaERNS_18TensorIteratorBaseEENKUlvE0_clEvENKUlvE2_clEvEUlN3c108BFloat16EE_EEvS4_RKT_EUliE_EEviT1_
        .type           _ZN2at6native18elementwise_kernelILi128ELi4EZNS0_15gpu_kernel_implIZZZNS0_17log10_kernel_cudaERNS_18TensorIteratorBaseEENKUlvE0_clEvENKUlvE2_clEvEUlN3c108BFloat16EE_EEvS4_RKT_EUliE_EEviT1_,@function
        .size           _ZN2at6native18elementwise_kernelILi128ELi4EZNS0_15gpu_kernel_implIZZZNS0_17log10_kernel_cudaERNS_18TensorIteratorBaseEENKUlvE0_clEvENKUlvE2_clEvEUlN3c108BFloat16EE_EEvS4_RKT_EUliE_EEviT1_,(.L_x_12160 - _ZN2at6native18elementwise_kernelILi128ELi4EZNS0_15gpu_kernel_implIZZZNS0_17log10_kernel_cudaERNS_18TensorIteratorBaseEENKUlvE0_clEvENKUlvE2_clEvEUlN3c108BFloat16EE_EEvS4_RKT_EUliE_EEviT1_)
        .other          _ZN2at6native18elementwise_kernelILi128ELi4EZNS0_15gpu_kernel_implIZZZNS0_17log10_kernel_cudaERNS_18TensorIteratorBaseEENKUlvE0_clEvENKUlvE2_clEvEUlN3c108BFloat16EE_EEvS4_RKT_EUliE_EEviT1_,@"STO_CUDA_ENTRY STV_DEFAULT"
_ZN2at6native18elementwise_kernelILi128ELi4EZNS0_15gpu_kernel_implIZZZNS0_17log10_kernel_cudaERNS_18TensorIteratorBaseEENKUlvE0_clEvENKUlvE2_clEvEUlN3c108BFloat16EE_EEvS4_RKT_EUliE_EEviT1_:
.text._ZN2at6native18elementwise_kernelILi128ELi4EZNS0_15gpu_kernel_implIZZZNS0_17log10_kernel_cudaERNS_18TensorIteratorBaseEENKUlvE0_clEvENKUlvE2_clEvEUlN3c108BFloat16EE_EEvS4_RKT_EUliE_EEviT1_:
        /* <DEDUP_REMOVED lines=236> */
.L_x_7372:
        /* <DEDUP_REMOVED lines=20> */
.L_x_7376:
[----:B------:R-:W2:Y:S02]  /*1000*/  LDG.E.U8 R2, [R2.64] ;  /* 0x0000002402027981 */ /* 0x000ea4000c1e1100 */
[----:B--2---:R-:W0:Y:S02]  /*1010*/  I2F.U16 R0, R2 ;  /* 0x0000000200007306 */ /* 0x004e240000101000 */
[----:B0-----:R-:W-:Y:S01]  /*1020*/  F2FP.BF16.PACK_AB R0, RZ, R0 ;  /* 0x00000000ff00723e */ /* 0x001fe200000010ff */
[----:B------:R-:W-:Y:S05]  /*1030*/  BRA `(.L_x_7378) ;  /* 0x00000e3000007947 */ /* 0x000fea0003800000 */
.L_x_7375:
        /* <DEDUP_REMOVED lines=10> */
.L_x_7380:
[----:B------:R-:W2:Y:S02]  /*10e0*/  LDG.E R2, [R2.64] ;  /* 0x0000002402027981 */ /* 0x000ea4000c1e1900 */
[----:B--2---:R-:W0:Y:S02]  /*10f0*/  I2F R0, R2 ;  /* 0x0000000200007306 */ /* 0x004e240000201400 */
[----:B0-----:R-:W-:Y:S01]  /*1100*/  F2FP.BF16.PACK_AB R0, RZ, R0 ;  /* 0x00000000ff00723e */ /* 0x001fe200000010ff */
[----:B------:R-:W-:Y:S05]  /*1110*/  BRA `(.L_x_7378) ;  /* 0x00000d5000007947 */ /* 0x000fea0003800000 */
.L_x_7379:
[----:B------:R-:W2:Y:S02]  /*1120*/  LDG.E.U16 R2, [R2.64] ;  /* 0x0000002402027981 */ /* 0x000ea4000c1e1500 */
[----:B--2---:R-:W0:Y:S02]  /*1130*/  I2F.S16 R0, R2 ;  /* 0x0000000200007306 */ /* 0x004e240000101400 */
[----:B0-----:R-:W-:Y:S01]  /*1140*/  F2FP.BF16.PACK_AB R0, RZ, R0 ;  /* 0x00000000ff00723e */ /* 0x001fe200000010ff */
[----:B------:R-:W-:Y:S05]  /*1150*/  BRA `(.L_x_7378) ;  /* 0x00000d1000007947 */ /* 0x000fea0003800000 */
.L_x_7374:
        /* <DEDUP_REMOVED lines=9> */
.L_x_7382:
[----:B------:R-:W2:Y:S02]  /*11f0*/  LDG.E.U16 R0, [R2.64] ;  /* 0x0000002402007981 */ /* 0x000ea4000c1e1500 */
[----:B--2---:R-:W-:-:S05]  /*1200*/  HADD2.F32 R0, -RZ, R0.H0_H0 ;  /* 0x20000000ff007230 */ /* 0x004fca0000004100 */
[----:B------:R-:W-:Y:S01]  /*1210*/  F2FP.BF16.PACK_AB R0, RZ, R0 ;  /* 0x00000000ff00723e */ /* 0x000fe200000010ff */
[----:B------:R-:W-:Y:S05]  /*1220*/  BRA `(.L_x_7378) ;  /* 0x00000c4000007947 */ /* 0x000fea0003800000 */
.L_x_7381:
        /* <DEDUP_REMOVED lines=9> */
.L_x_7384:
[----:B------:R-:W2:Y:S02]  /*12c0*/  LDG.E.U16 R2, [R2.64] ;  /* 0x0000002402027981 */ /* 0x000ea4000c1e1500 */
[----:B--2---:R-:W-:-:S05]  /*12d0*/  HADD2.F32 R0, -RZ, R2.H0_H0 ;  /* 0x20000002ff007230 */ /* 0x004fca0000004100 */
[----:B------:R-:W-:Y:S01]  /*12e0*/  F2FP.BF16.PACK_AB R0, RZ, R0 ;  /* 0x00000000ff00723e */ /* 0x000fe200000010ff */
[----:B------:R-:W-:Y:S05]  /*12f0*/  BRA `(.L_x_7378) ;  /* 0x00000b7000007947 */ /* 0x000fea0003800000 */
.L_x_7383:
[----:B------:R-:W2:Y:S02]  /*1300*/  LDG.E.64 R2, [R2.64] ;  /* 0x0000002402027981 */ /* 0x000ea4000c1e1b00 */
[----:B--2---:R-:W0:Y:S01]  /*1310*/  F2F.F32.F64 R0, R2 ;  /* 0x0000000200007310 */ /* 0x004e220000301000 */
[----:B------:R-:W0:-:S14]  /*1320*/  DSETP.GEU.AND P0, PT, |R2|, c[0x2][0x0], PT ;  /* 0x008000000200762a */ /* 0x000e1c0003f0e200 */
[----:B0-----:R-:W-:-:S05]  /*1330*/  @!P0 FMUL R0, R0, 1.175494350822287508e-38 ;  /* 0x0080000000008820 */ /* 0x001fca0000400000 */
[----:B------:R-:W-:Y:S01]  /*1340*/  F2FP.BF16.PACK_AB R0, RZ, R0 ;  /* 0x00000000ff00723e */ /* 0x000fe200000010ff */
[----:B------:R-:W-:Y:S05]  /*1350*/  BRA `(.L_x_7378) ;  /* 0x00000b1000007947 */ /* 0x000fea0003800000 */
.L_x_7373:
        /* <DEDUP_REMOVED lines=13> */
.L_x_7387:
[----:B------:R-:W2:Y:S02]  /*1430*/  LDG.E.64 R2, [R2.64] ;  /* 0x0000002402027981 */ /* 0x000ea4000c1e1b00 */
[----:B--2---:R-:W0:Y:S01]  /*1440*/  F2F.F32.F64 R0, R2 ;  /* 0x0000000200007310 */ /* 0x004e220000301000 */
[----:B------:R-:W0:-:S14]  /*1450*/  DSETP.GEU.AND P0, PT, |R2|, c[0x2][0x0], PT ;  /* 0x008000000200762a */ /* 0x000e1c0003f0e200 */
[----:B0-----:R-:W-:-:S05]  /*1460*/  @!P0 FMUL R0, R0, 1.175494350822287508e-38 ;  /* 0x0080000000008820 */ /* 0x001fca0000400000 */
[----:B------:R-:W-:Y:S01]  /*1470*/  F2FP.BF16.PACK_AB R0, RZ, R0 ;  /* 0x00000000ff00723e */ /* 0x000fe200000010ff */
[----:B------:R-:W-:Y:S05]  /*1480*/  BRA `(.L_x_7378) ;  /* 0x000009e000007947 */ /* 0x000fea0003800000 */
.L_x_7386:
        /* <DEDUP_REMOVED lines=28> */
.L_x_7389:
        /* <DEDUP_REMOVED lines=15> */
.L_x_7388:
[----:B------:R0:W5:Y:S01]  /*1740*/  LDG.E.U16 R0, [R2.64] ;  /* 0x0000002402007981 */ /* 0x000162000c1e1500 */
[----:B------:R-:W-:Y:S05]  /*1750*/  BRA `(.L_x_7378) ;  /* 0x0000071000007947 */ /* 0x000fea0003800000 */
.L_x_7385:
        /* <DEDUP_REMOVED lines=12> */
.L_x_7392:
        /* <DEDUP_REMOVED lines=21> */
.L_x_7396:
[----:B------:R-:W-:Y:S05]  /*1970*/  BSYNC B1 ;  /* 0x0000000000017941 */ /* 0x000fea0003800000 */
.L_x_7395:
[----:B------:R-:W-:Y:S01]  /*1980*/  LEA R3, R0, 0x3b800000, 0x17 ;  /* 0x3b80000000037811 */ /* 0x000fe200078eb8ff */
[----:B------:R-:W-:-:S05]  /*1990*/  IMAD.SHL.U32 R0, R2, 0x100000, RZ ;  /* 0x0010000002007824 */ /* 0x000fca00078e00ff */
[----:B------:R-:W-:Y:S02]  /*19a0*/  LOP3.LUT R0, R3, R0, R4, 0xfe, !PT ;  /* 0x0000000003007212 */ /* 0x000fe400078efe04 */
.L_x_7394:
[----:B------:R-:W-:Y:S05]  /*19b0*/  BSYNC B0 ;  /* 0x0000000000007941 */ /* 0x000fea0003800000 */
.L_x_7393:
[----:B------:R-:W-:Y:S01]  /*19c0*/  F2FP.BF16.PACK_AB R0, RZ, R0 ;  /* 0x00000000ff00723e */ /* 0x000fe200000010ff */
[----:B------:R-:W-:Y:S05]  /*19d0*/  BRA `(.L_x_7378) ;  /* 0x0000049000007947 */ /* 0x000fea0003800000 */
.L_x_7391:
        /* <DEDUP_REMOVED lines=21> */
.L_x_7400:
[----:B------:R-:W-:Y:S05]  /*1b30*/  BSYNC B1 ;  /* 0x0000000000017941 */ /* 0x000fea0003800000 */
.L_x_7399:
[----:B------:R-:W-:Y:S01]  /*1b40*/  LEA R3, R0, 0x37800000, 0x17 ;  /* 0x3780000000037811 */ /* 0x000fe200078eb8ff */
[----:B------:R-:W-:-:S05]  /*1b50*/  IMAD.SHL.U32 R0, R2, 0x200000, RZ ;  /* 0x0020000002007824 */ /* 0x000fca00078e00ff */
[----:B------:R-:W-:Y:S02]  /*1b60*/  LOP3.LUT R0, R3, R0, R4, 0xfe, !PT ;  /* 0x0000000003007212 */ /* 0x000fe400078efe04 */
.L_x_7398:
[----:B------:R-:W-:Y:S05]  /*1b70*/  BSYNC B0 ;  /* 0x0000000000007941 */ /* 0x000fea0003800000 */
.L_x_7397:
[----:B------:R-:W-:Y:S01]  /*1b80*/  F2FP.BF16.PACK_AB R0, RZ, R0 ;  /* 0x00000000ff00723e */ /* 0x000fe200000010ff */
[----:B------:R-:W-:Y:S05]  /*1b90*/  BRA `(.L_x_7378) ;  /* 0x000002d000007947 */ /* 0x000fea0003800000 */
.L_x_7390:
        /* <DEDUP_REMOVED lines=14> */
.L_x_7404:
[----:B------:R-:W-:Y:S05]  /*1c80*/  BSYNC B0 ;  /* 0x0000000000007941 */ /* 0x000fea0003800000 */
.L_x_7403:
[----:B------:R-:W-:Y:S01]  /*1c90*/  F2FP.BF16.PACK_AB R0, RZ, R0 ;  /* 0x00000000ff00723e */ /* 0x000fe200000010ff */
[----:B------:R-:W-:Y:S05]  /*1ca0*/  BRA `(.L_x_7378) ;  /* 0x000001c000007947 */ /* 0x000fea0003800000 */
.L_x_7377:
        /* <DEDUP_REMOVED lines=21> */
.L_x_7402:
[----:B------:R-:W2:Y:S02]  /*1e00*/  LDG.E.64 R2, [R2.64] ;  /* 0x0000002402027981 */ /* 0x000ea4000c1e1b00 */
[----:B--2---:R-:W0:Y:S02]  /*1e10*/  I2F.U64 R0, R2 ;  /* 0x0000000200007312 */ /* 0x004e240000301000 */
[----:B0-----:R-:W-:Y:S01]  /*1e20*/  F2FP.BF16.PACK_AB R0, RZ, R0 ;  /* 0x00000000ff00723e */ /* 0x001fe200000010ff */
[----:B------:R-:W-:Y:S05]  /*1e30*/  BRA `(.L_x_7378) ;  /* 0x0000003000007947 */ /* 0x000fea0003800000 */
.L_x_7401:
[----:B------:R-:W2:Y:S02]  /*1e40*/  LDG.E R2, [R2.64] ;  /* 0x0000002402027981 */ /* 0x000ea4000c1e1900 */
[----:B--2---:R-:W0:Y:S02]  /*1e50*/  I2F.U32 R0, R2 ;  /* 0x0000000200007306 */ /* 0x004e240000201000 */
[----:B0-----:R-:W-:-:S06]  /*1e60*/  F2FP.BF16.PACK_AB R0, RZ, R0 ;  /* 0x00000000ff00723e */ /* 0x001fcc00000010ff */
.L_x_7378:
[----:B------:R-:W1:Y:S01]  /*1e70*/  LDC.U8 R4, c[0x0][0x371] ;  /* 0x0000dc40ff047b82 */ /* 0x000e620000000000 */
[----:B-----5:R-:W-:-:S06]  /*1e80*/  PRMT R0, RZ, 0x5410, R0 ;  /* 0x00005410ff007816 */ /* 0x020fcc0000000000 */
[----:B------:R-:W2:Y:S02]  /*1e90*/  MUFU.LG2 R0, R0 ;  /* 0x0000000000007308 */ /* 0x000ea40000000c00 */
[----:B0-2---:R-:W-:Y:S01]  /*1ea0*/  FMUL.FTZ R2, R0, 0.30103000998497009277 ;  /* 0x3e9a209b00027820 */ /* 0x005fe20000410000 */
[----:B-1----:R-:W-:-:S04]  /*1eb0*/  PRMT R3, R4, 0x9910, RZ ;  /* 0x0000991004037816 */ /* 0x002fc800000000ff */
[----:B------:R-:W-:Y:S02]  /*1ec0*/  ISETP.GT.AND P0, PT, R3, 0x9, PT ;  /* 0x000000090300780c */ /* 0x000fe40003f04270 */
[----:B------:R-:W-:-:S11]  /*1ed0*/  F2FP.BF16.PACK_AB R2, RZ, R2 ;  /* 0x00000002ff02723e */ /* 0x000fd600000010ff */
        /* <DEDUP_REMOVED lines=13> */
.L_x_7408:
[----:B------:R-:W-:-:S06]  /*1fb0*/  PRMT R3, RZ, 0x5410, R2 ;  /* 0x00005410ff037816 */ /* 0x000fcc0000000002 */
[----:B------:R-:W0:Y:S02]  /*1fc0*/  F2I.S64.TRUNC R2, R3 ;  /* 0x0000000300027311 */ /* 0x000e24000020d900 */
[----:B0-----:R0:W-:Y:S01]  /*1fd0*/  STG.E.U8 [R16.64], R2 ;  /* 0x0000000210007986 */ /* 0x0011e2000c101124 */
[----:B------:R-:W-:Y:S05]  /*1fe0*/  BRA `(.L_x_7410) ;  /* 0x00000e4000007947 */ /* 0x000fea0003800000 */
.L_x_7407:
        /* <DEDUP_REMOVED lines=10> */
.L_x_7412:
[----:B------:R-:W-:-:S04]  /*2090*/  PRMT R2, RZ, 0x5410, R2 ;  /* 0x00005410ff027816 */ /* 0x000fc80000000002 */
[----:B------:R-:W0:Y:S02]  /*20a0*/  F2I.FTZ.TRUNC.NTZ R3, R2 ;  /* 0x0000000200037305 */ /* 0x000e24000021f100 */
[----:B0-----:R0:W-:Y:S01]  /*20b0*/  STG.E [R16.64], R3 ;  /* 0x0000000310007986 */ /* 0x0011e2000c101924 */
[----:B------:R-:W-:Y:S05]  /*20c0*/  BRA `(.L_x_7410) ;  /* 0x00000d6000007947 */ /* 0x000fea0003800000 */
.L_x_7411:
[----:B------:R-:W-:-:S04]  /*20d0*/  PRMT R2, RZ, 0x5410, R2 ;  /* 0x00005410ff027816 */ /* 0x000fc80000000002 */
[----:B------:R-:W0:Y:S02]  /*20e0*/  F2I.FTZ.TRUNC.NTZ R3, R2 ;  /* 0x0000000200037305 */ /* 0x000e24000021f100 */
[----:B0-----:R0:W-:Y:S01]  /*20f0*/  STG.E.U16 [R16.64], R3 ;  /* 0x0000000310007986 */ /* 0x0011e2000c101524 */
[----:B------:R-:W-:Y:S05]  /*2100*/  BRA `(.L_x_7410) ;  /* 0x00000d2000007947 */ /* 0x000fea0003800000 */
.L_x_7406:
        /* <DEDUP_REMOVED lines=9> */
.L_x_7414:
[----:B------:R-:W-:-:S04]  /*21a0*/  PRMT R0, RZ, 0x5410, R2 ;  /* 0x00005410ff007816 */ /* 0x000fc80000000002 */
[----:B------:R-:W-:-:S05]  /*21b0*/  F2FP.PACK_AB R0, RZ, R0 ;  /* 0x00000000ff00723e */ /* 0x000fca00000000ff */
[----:B------:R0:W-:Y:S01]  /*21c0*/  STG.E.U16 [R16.64], R0 ;  /* 0x0000000010007986 */ /* 0x0001e2000c101524 */
[----:B------:R-:W-:Y:S05]  /*21d0*/  BRA `(.L_x_7410) ;  /* 0x00000c5000007947 */ /* 0x000fea0003800000 */
.L_x_7413:
        /* <DEDUP_REMOVED lines=10> */
.L_x_7416:
[----:B------:R-:W-:-:S04]  /*2280*/  PRMT R2, RZ, 0x5410, R2 ;  /* 0x00005410ff027816 */ /* 0x000fc80000000002 */
[----:B------:R-:W-:-:S04]  /*2290*/  F2FP.PACK_AB R3, RZ, R2 ;  /* 0x00000002ff03723e */ /* 0x000fc800000000ff */
[----:B------:R-:W-:-:S05]  /*22a0*/  PRMT R3, R3, 0x5410, RZ ;  /* 0x0000541003037816 */ /* 0x000fca00000000ff */
[----:B------:R0:W-:Y:S01]  /*22b0*/  STG.E [R16.64], R3 ;  /* 0x0000000310007986 */ /* 0x0001e2000c101924 */
[----:B------:R-:W-:Y:S05]  /*22c0*/  BRA `(.L_x_7410) ;  /* 0x00000b6000007947 */ /* 0x000fea0003800000 */
.L_x_7415:
[----:B------:R-:W-:-:S05]  /*22d0*/  PRMT R2, RZ, 0x5410, R2 ;  /* 0x00005410ff027816 */ /* 0x000fca0000000002 */
[----:B------:R-:W-:-:S06]  /*22e0*/  FMUL.FTZ R2, R2, 1 ;  /* 0x3f80000002027820 */ /* 0x000fcc0000410000 */
[----:B------:R-:W0:Y:S02]  /*22f0*/  F2F.F64.F32 R2, R2 ;  /* 0x0000000200027310 */ /* 0x000e240000201800 */
[----:B0-----:R0:W-:Y:S01]  /*2300*/  STG.E.64 [R16.64], R2 ;  /* 0x0000000210007986 */ /* 0x0011e2000c101b24 */
[----:B------:R-:W-:Y:S05]  /*2310*/  BRA `(.L_x_7410) ;  /* 0x00000b1000007947 */ /* 0x000fea0003800000 */
.L_x_7405:
        /* <DEDUP_REMOVED lines=13> */
.L_x_7419:
[----:B------:R-:W-:Y:S01]  /*23f0*/  PRMT R2, RZ, 0x5410, R2 ;  /* 0x00005410ff027816 */ /* 0x000fe20000000002 */
[----:B------:R-:W-:-:S04]  /*2400*/  CS2R R6, SRZ ;  /* 0x0000000000067805 */ /* 0x000fc8000001ff00 */
[----:B------:R-:W-:-:S04]  /*2410*/  FMUL.FTZ R2, R2, 1 ;  /* 0x3f80000002027820 */ /* 0x000fc80000410000 */
[----:B------:R-:W0:Y:S02]  /*2420*/  F2F.F64.F32 R4, R2 ;  /* 0x0000000200047310 */ /* 0x000e240000201800 */
[----:B0-----:R0:W-:Y:S01]  /*2430*/  STG.E.128 [R16.64], R4 ;  /* 0x0000000410007986 */ /* 0x0011e2000c101d24 */
[----:B------:R-:W-:Y:S05]  /*2440*/  BRA `(.L_x_7410) ;  /* 0x000009e000007947 */ /* 0x000fea0003800000 */
.L_x_7418:
        /* <DEDUP_REMOVED lines=21> */
.L_x_7423:
[----:B------:R-:W-:Y:S05]  /*25a0*/  BSYNC B0 ;  /* 0x0000000000007941 */ /* 0x000fea0003800000 */
.L_x_7422:
[----:B------:R-:W-:-:S05]  /*25b0*/  LOP3.LUT R3, R0, R3, RZ, 0xfc, !PT ;  /* 0x0000000300037212 */ /* 0x000fca00078efcff */
[----:B------:R0:W-:Y:S01]  /*25c0*/  STG.E.U8 [R16.64], R3 ;  /* 0x0000000310007986 */ /* 0x0001e2000c101124 */
[----:B------:R-:W-:Y:S05]  /*25d0*/  BRA `(.L_x_7410) ;  /* 0x0000085000007947 */ /* 0x000fea0003800000 */
.L_x_7421:
        /* <DEDUP_REMOVED lines=13> */
.L_x_7425:
[----:B------:R-:W-:Y:S01]  /*26b0*/  IMAD.MOV.U32 R0, RZ, RZ, 0x7f ;  /* 0x0000007fff007424 */ /* 0x000fe200078e00ff */
[----:B------:R-:W-:-:S04]  /*26c0*/  ISETP.GT.U32.AND P0, PT, R2, 0x7f800000, PT ;  /* 0x7f8000000200780c */ /* 0x000fc80003f04070 */
[----:B------:R-:W-:-:S04]  /*26d0*/  SEL R0, R0, 0x7c, P0 ;  /* 0x0000007c00007807 */ /* 0x000fc80000000000 */
.L_x_7426:
[----:B------:R-:W-:Y:S05]  /*26e0*/  BSYNC B0 ;  /* 0x0000000000007941 */ /* 0x000fea0003800000 */
.L_x_7424:
[----:B------:R-:W-:-:S04]  /*26f0*/  LOP3.LUT R2, R3, 0x80000000, RZ, 0xc0, !PT ;  /* 0x8000000003027812 */ /* 0x000fc800078ec0ff */
[----:B------:R-:W-:-:S04]  /*2700*/  SHF.R.U32.HI R3, RZ, 0x18, R2 ;  /* 0x00000018ff037819 */ /* 0x000fc80000011602 */
[----:B------:R-:W-:-:S05]  /*2710*/  LOP3.LUT R3, R0, R3, RZ, 0xfc, !PT ;  /* 0x0000000300037212 */ /* 0x000fca00078efcff */
[----:B------:R0:W-:Y:S01]  /*2720*/  STG.E.U8 [R16.64], R3 ;  /* 0x0000000310007986 */ /* 0x0001e2000c101124 */
[----:B------:R-:W-:Y:S05]  /*2730*/  BRA `(.L_x_7410) ;  /* 0x000006f000007947 */ /* 0x000fea0003800000 */
.L_x_7420:
[----:B------:R0:W-:Y:S01]  /*2740*/  STG.E.U16 [R16.64], R2 ;  /* 0x0000000210007986 */ /* 0x0001e2000c101524 */
[----:B------:R-:W-:Y:S05]  /*2750*/  BRA `(.L_x_7410) ;  /* 0x000006d000007947 */ /* 0x000fea0003800000 */
.L_x_7417:
        /* <DEDUP_REMOVED lines=12> */
.L_x_7429:
        /* <DEDUP_REMOVED lines=17> */
.L_x_7432:
[----:B------:R-:W-:-:S04]  /*2930*/  LOP3.LUT R2, R3, 0x80000000, RZ, 0xc0, !PT ;  /* 0x8000000003027812 */ /* 0x000fc800078ec0ff */
[----:B------:R-:W-:-:S04]  /*2940*/  SHF.R.U32.HI R3, RZ, 0x18, R2 ;  /* 0x00000018ff037819 */ /* 0x000fc80000011602 */
[----:B------:R-:W-:-:S04]  /*2950*/  LOP3.LUT R0, R0, R3, RZ, 0xfc, !PT ;  /* 0x0000000300007212 */ /* 0x000fc800078efcff */
[----:B------:R-:W-:Y:S02]  /*2960*/  PRMT R8, R0, 0x7610, R8 ;  /* 0x0000761000087816 */ /* 0x000fe40000000008 */
.L_x_7431:
[----:B------:R-:W-:Y:S05]  /*2970*/  BSYNC B0 ;  /* 0x0000000000007941 */ /* 0x000fea0003800000 */
.L_x_7430:
[----:B------:R0:W-:Y:S01]  /*2980*/  STG.E.U8 [R16.64], R8 ;  /* 0x0000000810007986 */ /* 0x0001e2000c101124 */
[----:B------:R-:W-:Y:S05]  /*2990*/  BRA `(.L_x_7410) ;  /* 0x0000049000007947 */ /* 0x000fea0003800000 */
.L_x_7428:
        /* <DEDUP_REMOVED lines=17> */
.L_x_7435:
[----:B------:R-:W-:-:S04]  /*2ab0*/  LOP3.LUT R2, R3, 0x80000000, RZ, 0xc0, !PT ;  /* 0x8000000003027812 */ /* 0x000fc800078ec0ff */
[----:B------:R-:W-:-:S04]  /*2ac0*/  SHF.R.U32.HI R3, RZ, 0x18, R2 ;  /* 0x00000018ff037819 */ /* 0x000fc80000011602 */
[----:B------:R-:W-:-:S04]  /*2ad0*/  LOP3.LUT R0, R0, R3, RZ, 0xfc, !PT ;  /* 0x0000000300007212 */ /* 0x000fc800078efcff */
[----:B------:R-:W-:Y:S02]  /*2ae0*/  PRMT R8, R0, 0x7610, R8 ;  /* 0x0000761000087816 */ /* 0x000fe40000000008 */
.L_x_7434:
[----:B------:R-:W-:Y:S05]  /*2af0*/  BSYNC B0 ;  /* 0x0000000000007941 */ /* 0x000fea0003800000 */
.L_x_7433:
[----:B------:R0:W-:Y:S01]  /*2b00*/  STG.E.U8 [R16.64], R8 ;  /* 0x0000000810007986 */ /* 0x0001e2000c101124 */
[----:B------:R-:W-:Y:S05]  /*2b10*/  BRA `(.L_x_7410) ;  /* 0x0000031000007947 */ /* 0x000fea0003800000 */
.L_x_7427:
        /* <DEDUP_REMOVED lines=22> */
.L_x_7409:
        /* <DEDUP_REMOVED lines=20> */
.L_x_7437:
[----:B------:R-:W-:-:S06]  /*2dc0*/  PRMT R2, RZ, 0x5410, R2 ;  /* 0x00005410ff027816 */ /* 0x000fcc0000000002 */
[----:B------:R-:W0:Y:S02]  /*2dd0*/  F2I.U64.TRUNC R2, R2 ;  /* 0x0000000200027311 */ /* 0x000e24000020d800 */
[----:B0-----:R0:W-:Y:S01]  /*2de0*/  STG.E.64 [R16.64], R2 ;  /* 0x0000000210007986 */ /* 0x0011e2000c101b24 */
[----:B------:R-:W-:Y:S05]  /*2df0*/  BRA `(.L_x_7410) ;  /* 0x0000003000007947 */ /* 0x000fea0003800000 */
.L_x_7436:
[----:B------:R-:W-:-:S04]  /*2e00*/  PRMT R2, RZ, 0x5410, R2 ;  /* 0x00005410ff027816 */ /* 0x000fc80000000002 */
[----:B------:R-:W0:Y:S02]  /*2e10*/  F2I.FTZ.U32.TRUNC.NTZ R3, R2 ;  /* 0x0000000200037305 */ /* 0x000e24000021f000 */
[----:B0-----:R0:W-:Y:S02]  /*2e20*/  STG.E [R16.64], R3 ;  /* 0x0000000310007986 */ /* 0x0011e4000c101924 */
.L_x_7410:
[----:B------:R-:W-:-:S05]  /*2e30*/  IMAD R18, R18, 0x200, R23 ;  /* 0x0000020012127824 */ /* 0x000fca00078e0217 */
[----:B------:R-:W-:Y:S02]  /*2e40*/  IADD3 R19, R18, 0x80, RZ ;  /* 0x0000008012137810 */ /* 0x000fe40007ffe0ff */
.L_x_7371:
[----:B------:R-:W-:Y:S05]  /*2e50*/  BSYNC B6 ;  /* 0x0000000000067941 */ /* 0x000fea0003800000 */
.L_x_7370:
        /* <DEDUP_REMOVED lines=231> */
.L_x_7440:
        /* <DEDUP_REMOVED lines=20> */
.L_x_7444:
[----:B------:R-:W2:Y:S02]  /*3e10*/  LDG.E.U8 R2, [R2.64] ;  /* 0x0000002402027981 */ /* 0x000ea4000c1e1100 */
[----:B--2---:R-:W0:Y:S02]  /*3e20*/  I2F.U16 R0, R2 ;  /* 0x0000000200007306 */ /* 0x004e240000101000 */
[----:B0-----:R-:W-:Y:S01]  /*3e30*/  F2FP.BF16.PACK_AB R0, RZ, R0 ;  /* 0x00000000ff00723e */ /* 0x001fe200000010ff */
[----:B------:R-:W-:Y:S05]  /*3e40*/  BRA `(.L_x_7446) ;  /* 0x00000e3000007947 */ /* 0x000fea0003800000 */
.L_x_7443:
        /* <DEDUP_REMOVED lines=10> */
.L_x_7448:
[----:B------:R-:W2:Y:S02]  /*3ef0*/  LDG.E R2, [R2.64] ;  /* 0x0000002402027981 */ /* 0x000ea4000c1e1900 */
[----:B--2---:R-:W0:Y:S02]  /*3f00*/  I2F R0, R2 ;  /* 0x0000000200007306 */ /* 0x004e240000201400 */
[----:B0-----:R-:W-:Y:S01]  /*3f10*/  F2FP.BF16.PACK_AB R0, RZ, R0 ;  /* 0x00000000ff00723e */ /* 0x001fe200000010ff */
[----:B------:R-:W-:Y:S05]  /*3f20*/  BRA `(.L_x_7446) ;  /* 0x00000d5000007947 */ /* 0x000fea0003800000 */
.L_x_7447:
[----:B------:R-:W2:Y:S02]  /*3f30*/  LDG.E.U16 R2, [R2.64] ;  /* 0x0000002402027981 */ /* 0x000ea4000c1e1500 */
[----:B--2---:R-:W0:Y:S02]  /*3f40*/  I2F.S16 R0, R2 ;  /* 0x0000000200007306 */ /* 0x004e240000101400 */
[----:B0-----:R-:W-:Y:S01]  /*3f50*/  F2FP.BF16.PACK_AB R0, RZ, R0 ;  /* 0x00000000ff00723e */ /* 0x001fe200000010ff */
[----:B------:R-:W-:Y:S05]  /*3f60*/  BRA `(.L_x_7446) ;  /* 0x00000d1000007947 */ /* 0x000fea0003800000 */
.L_x_7442:
        /* <DEDUP_REMOVED lines=9> */
.L_x_7450:
[----:B------:R-:W2:Y:S02]  /*4000*/  LDG.E.U16 R0, [R2.64] ;  /* 0x0000002402007981 */ /* 0x000ea4000c1e1500 */
[----:B--2---:R-:W-:-:S05]  /*4010*/  HADD2.F32 R0, -RZ, R0.H0_H0 ;  /* 0x20000000ff007230 */ /* 0x004fca0000004100 */
[----:B------:R-:W-:Y:S01]  /*4020*/  F2FP.BF16.PACK_AB R0, RZ, R0 ;  /* 0x00000000ff00723e */ /* 0x000fe200000010ff */
[----:B------:R-:W-:Y:S05]  /*4030*/  BRA `(.L_x_7446) ;  /* 0x00000c4000007947 */ /* 0x000fea0003800000 */
.L_x_7449:
        /* <DEDUP_REMOVED lines=9> */
.L_x_7452:
[----:B------:R-:W2:Y:S02]  /*40d0*/  LDG.E.U16 R2, [R2.64] ;  /* 0x0000002402027981 */ /* 0x000ea4000c1e1500 */
[----:B--2---:R-:W-:-:S05]  /*40e0*/  HADD2.F32 R0, -RZ, R2.H0_H0 ;  /* 0x20000002ff007230 */ /* 0x004fca0000004100 */
[----:B------:R-:W-:Y:S01]  /*40f0*/  F2FP.BF16.PACK_AB R0, RZ, R0 ;  /* 0x00000000ff00723e */ /* 0x000fe200000010ff */
[----:B------:R-:W-:Y:S05]  /*4100*/  BRA `(.L_x_7446) ;  /* 0x00000b7000007947 */ /* 0x000fea0003800000 */
.L_x_7451:
[----:B------:R-:W2:Y:S02]  /*4110*/  LDG.E.64 R2, [R2.64] ;  /* 0x0000002402027981 */ /* 0x000ea4000c1e1b00 */
[----:B--2---:R-:W0:Y:S01]  /*4120*/  F2F.F32.F64 R0, R2 ;  /* 0x0000000200007310 */ /* 0x004e220000301000 */
[----:B------:R-:W0:-:S14]  /*4130*/  DSETP.GEU.AND P0, PT, |R2|, c[0x2][0x0], PT ;  /* 0x008000000200762a */ /* 0x000e1c0003f0e200 */
[----:B0-----:R-:W-:-:S05]  /*4140*/  @!P0 FMUL R0, R0, 1.175494350822287508e-38 ;  /* 0x0080000000008820 */ /* 0x001fca0000400000 */
[----:B------:R-:W-:Y:S01]  /*4150*/  F2FP.BF16.PACK_AB R0, RZ, R0 ;  /* 0x00000000ff00723e */ /* 0x000fe200000010ff */
[----:B------:R-:W-:Y:S05]  /*4160*/  BRA `(.L_x_7446) ;  /* 0x00000b1000007947 */ /* 0x000fea0003800000 */
.L_x_7441:
        /* <DEDUP_REMOVED lines=13> */
.L_x_7455:
[----:B------:R-:W2:Y:S02]  /*4240*/  LDG.E.64 R2, [R2.64] ;  /* 0x0000002402027981 */ /* 0x000ea4000c1e1b00 */
[----:B--2---:R-:W0:Y:S01]  /*4250*/  F2F.F32.F64 R0, R2 ;  /* 0x0000000200007310 */ /* 0x004e220000301000 */
[----:B------:R-:W0:-:S14]  /*4260*/  DSETP.GEU.AND P0, PT, |R2|, c[0x2][0x0], PT ;  /* 0x008000000200762a */ /* 0x000e1c0003f0e200 */
[----:B0-----:R-:W-:-:S05]  /*4270*/  @!P0 FMUL R0, R0, 1.175494350822287508e-38 ;  /* 0x0080000000008820 */ /* 0x001fca0000400000 */
[----:B------:R-:W-:Y:S01]  /*4280*/  F2FP.BF16.PACK_AB R0, RZ, R0 ;  /* 0x00000000ff00723e */ /* 0x000fe200000010ff */
[----:B------:R-:W-:Y:S05]  /*4290*/  BRA `(.L_x_7446) ;  /* 0x000009e000007947 */ /* 0x000fea0003800000 */
.L_x_7454:
        /* <DEDUP_REMOVED lines=28> */
.L_x_7457:
        /* <DEDUP_REMOVED lines=15> */
.L_x_7456:
[----:B------:R0:W5:Y:S01]  /*4550*/  LDG.E.U16 R0, [R2.64] ;  /* 0x0000002402007981 */ /* 0x000162000c1e1500 */
[----:B------:R-:W-:Y:S05]  /*4560*/  BRA `(.L_x_7446) ;  /* 0x0000071000007947 */ /* 0x000fea0003800000 */
.L_x_7453:
        /* <DEDUP_REMOVED lines=12> */
.L_x_7460:
        /* <DEDUP_REMOVED lines=21> */
.L_x_7464:
[----:B------:R-:W-:Y:S05]  /*4780*/  BSYNC B1 ;  /* 0x0000000000017941 */ /* 0x000fea0003800000 */
.L_x_7463:
[----:B------:R-:W-:Y:S01]  /*4790*/  LEA R3, R0, 0x3b800000, 0x17 ;  /* 0x3b80000000037811 */ /* 0x000fe200078eb8ff */
[----:B------:R-:W-:-:S05]  /*47a0*/  IMAD.SHL.U32 R0, R2, 0x100000, RZ ;  /* 0x0010000002007824 */ /* 0x000fca00078e00ff */
[----:B------:R-:W-:Y:S02]  /*47b0*/  LOP3.LUT R0, R3, R0, R4, 0xfe, !PT ;  /* 0x0000000003007212 */ /* 0x000fe400078efe04 */
.L_x_7462:
[----:B------:R-:W-:Y:S05]  /*47c0*/  BSYNC B0 ;  /* 0x0000000000007941 */ /* 0x000fea0003800000 */
.L_x_7461:
[----:B------:R-:W-:Y:S01]  /*47d0*/  F2FP.BF16.PACK_AB R0, RZ, R0 ;  /* 0x00000000ff00723e */ /* 0x000fe200000010ff */
[----:B------:R-:W-:Y:S05]  /*47e0*/  BRA `(.L_x_7446) ;  /* 0x0000049000007947 */ /* 0x000fea0003800000 */
.L_x_7459:
        /* <DEDUP_REMOVED lines=21> */
.L_x_7468:
[----:B------:R-:W-:Y:S05]  /*4940*/  BSYNC B1 ;  /* 0x0000000000017941 */ /* 0x000fea0003800000 */
.L_x_7467:
[----:B------:R-:W-:Y:S01]  /*4950*/  LEA R3, R0, 0x37800000, 0x17 ;  /* 0x3780000000037811 */ /* 0x000fe200078eb8ff */
[----:B------:R-:W-:-:S05]  /*4960*/  IMAD.SHL.U32 R0, R2, 0x200000, RZ ;  /* 0x0020000002007824 */ /* 0x000fca00078e00ff */
[----:B------:R-:W-:Y:S02]  /*4970*/  LOP3.LUT R0, R3, R0, R4, 0xfe, !PT ;  /* 0x0000000003007212 */ /* 0x000fe400078efe04 */
.L_x_7466:
[----:B------:R-:W-:Y:S05]  /*4980*/  BSYNC B0 ;  /* 0x0000000000007941 */ /* 0x000fea0003800000 */
.L_x_7465:
[----:B------:R-:W-:Y:S01]  /*4990*/  F2FP.BF16.PACK_AB R0, RZ, R0 ;  /* 0x00000000ff00723e */ /* 0x000fe200000010ff */
[----:B------:R-:W-:Y:S05]  /*49a0*/  BRA `(.L_x_7446) ;  /* 0x000002d000007947 */ /* 0x000fea0003800000 */
.L_x_7458:
        /* <DEDUP_REMOVED lines=14> */
.L_x_7472:
[----:B------:R-:W-:Y:S05]  /*4a90*/  BSYNC B0 ;  /* 0x0000000000007941 */ /* 0x000fea0003800000 */
.L_x_7471:
[----:B------:R-:W-:Y:S01]  /*4aa0*/  F2FP.BF16.PACK_AB R0, RZ, R0 ;  /* 0x00000000ff00723e */ /* 0x000fe200000010ff */
[----:B------:R-:W-:Y:S05]  /*4ab0*/  BRA `(.L_x_7446) ;  /* 0x000001c000007947 */ /* 0x000fea0003800000 */
.L_x_7445:
        /* <DEDUP_REMOVED lines=21> */
.L_x_7470:
[----:B------:R-:W2:Y:S02]  /*4c10*/  LDG.E.64 R2, [R2.64] ;  /* 0x0000002402027981 */ /* 0x000ea4000c1e1b00 */
[----:B--2---:R-:W0:Y:S02]  /*4c20*/  I2F.U64 R0, R2 ;  /* 0x0000000200007312 */ /* 0x004e240000301000 */
[----:B0-----:R-:W-:Y:S01]  /*4c30*/  F2FP.BF16.PACK_AB R0, RZ, R0 ;  /* 0x00000000ff00723e */ /* 0x001fe200000010ff */
[----:B------:R-:W-:Y:S05]  /*4c40*/  BRA `(.L_x_7446) ;  /* 0x0000003000007947 */ /* 0x000fea0003800000 */
.L_x_7469:
[----:B------:R-:W2:Y:S02]  /*4c50*/  LDG.E R2, [R2.64] ;  /* 0x0000002402027981 */ /* 0x000ea4000c1e1900 */
[----:B--2---:R-:W0:Y:S02]  /*4c60*/  I2F.U32 R0, R2 ;  /* 0x0000000200007306 */ /* 0x004e240000201000 */
[----:B0-----:R-:W-:-:S06]  /*4c70*/  F2FP.BF16.PACK_AB R0, RZ, R0 ;  /* 0x00000000ff00723e */ /* 0x001fcc00000010ff */
.L_x_7446:
        /* <DEDUP_REMOVED lines=20> */
.L_x_7476:
[----:B------:R-:W-:-:S06]  /*4dc0*/  PRMT R3, RZ, 0x5410, R2 ;  /* 0x00005410ff037816 */ /* 0x000fcc0000000002 */
[----:B------:R-:W0:Y:S02]  /*4dd0*/  F2I.S64.TRUNC R2, R3 ;  /* 0x0000000300027311 */ /* 0x000e24000020d900 */
[----:B0-----:R0:W-:Y:S01]  /*4de0*/  STG.E.U8 [R16.64], R2 ;  /* 0x0000000210007986 */ /* 0x0011e2000c101124 */
[----:B------:R-:W-:Y:S05]  /*4df0*/  BRA `(.L_x_7478) ;  /* 0x00000e4000007947 */ /* 0x000fea0003800000 */
.L_x_7475:
        /* <DEDUP_REMOVED lines=10> */
.L_x_7480:
[----:B------:R-:W-:-:S04]  /*4ea0*/  PRMT R2, RZ, 0x5410, R2 ;  /* 0x00005410ff027816 */ /* 0x000fc80000000002 */
[----:B------:R-:W0:Y:S02]  /*4eb0*/  F2I.FTZ.TRUNC.NTZ R3, R2 ;  /* 0x0000000200037305 */ /* 0x000e24000021f100 */
[----:B0-----:R0:W-:Y:S01]  /*4ec0*/  STG.E [R16.64], R3 ;  /* 0x0000000310007986 */ /* 0x0011e2000c101924 */
[----:B------:R-:W-:Y:S05]  /*4ed0*/  BRA `(.L_x_7478) ;  /* 0x00000d6000007947 */ /* 0x000fea0003800000 */
.L_x_7479:
[----:B------:R-:W-:-:S04]  /*4ee0*/  PRMT R2, RZ, 0x5410, R2 ;  /* 0x00005410ff027816 */ /* 0x000fc80000000002 */
[----:B------:R-:W0:Y:S02]  /*4ef0*/  F2I.FTZ.TRUNC.NTZ R3, R2 ;  /* 0x0000000200037305 */ /* 0x000e24000021f100 */
[----:B0-----:R0:W-:Y:S01]  /*4f00*/  STG.E.U16 [R16.64], R3 ;  /* 0x0000000310007986 */ /* 0x0011e2000c101524 */
[----:B------:R-:W-:Y:S05]  /*4f10*/  BRA `(.L_x_7478) ;  /* 0x00000d2000007947 */ /* 0x000fea0003800000 */
.L_x_7474:
        /* <DEDUP_REMOVED lines=9> */
.L_x_7482:
[----:B------:R-:W-:-:S04]  /*4fb0*/  PRMT R0, RZ, 0x5410, R2 ;  /* 0x00005410ff007816 */ /* 0x000fc80000000002 */
[----:B------:R-:W-:-:S05]  /*4fc0*/  F2FP.PACK_AB R0, RZ, R0 ;  /* 0x00000000ff00723e */ /* 0x000fca00000000ff */
[----:B------:R0:W-:Y:S01]  /*4fd0*/  STG.E.U16 [R16.64], R0 ;  /* 0x0000000010007986 */ /* 0x0001e2000c101524 */
[----:B------:R-:W-:Y:S05]  /*4fe0*/  BRA `(.L_x_7478) ;  /* 0x00000c5000007947 */ /* 0x000fea0003800000 */
.L_x_7481:
        /* <DEDUP_REMOVED lines=10> */
.L_x_7484:
[----:B------:R-:W-:-:S04]  /*5090*/  PRMT R2, RZ, 0x5410, R2 ;  /* 0x00005410ff027816 */ /* 0x000fc80000000002 */
[----:B------:R-:W-:-:S04]  /*50a0*/  F2FP.PACK_AB R3, RZ, R2 ;  /* 0x00000002ff03723e */ /* 0x000fc800000000ff */
[----:B------:R-:W-:-:S05]  /*50b0*/  PRMT R3, R3, 0x5410, RZ ;  /* 0x0000541003037816 */ /* 0x000fca00000000ff */
[----:B------:R0:W-:Y:S01]  /*50c0*/  STG.E [R16.64], R3 ;  /* 0x0000000310007986 */ /* 0x0001e2000c101924 */
[----:B------:R-:W-:Y:S05]  /*50d0*/  BRA `(.L_x_7478) ;  /* 0x00000b6000007947 */ /* 0x000fea0003800000 */
.L_x_7483:
[----:B------:R-:W-:-:S05]  /*50e0*/  PRMT R2, RZ, 0x5410, R2 ;  /* 0x00005410ff027816 */ /* 0x000fca0000000002 */
[----:B------:R-:W-:-:S06]  /*50f0*/  FMUL.FTZ R2, R2, 1 ;  /* 0x3f80000002027820 */ /* 0x000fcc0000410000 */
[----:B------:R-:W0:Y:S02]  /*5100*/  F2F.F64.F32 R2, R2 ;  /* 0x0000000200027310 */ /* 0x000e240000201800 */
[----:B0-----:R0:W-:Y:S01]  /*5110*/  STG.E.64 [R16.64], R2 ;  /* 0x0000000210007986 */ /* 0x0011e2000c101b24 */
[----:B------:R-:W-:Y:S05]  /*5120*/  BRA `(.L_x_7478) ;  /* 0x00000b1000007947 */ /* 0x000fea0003800000 */
.L_x_7473:
        /* <DEDUP_REMOVED lines=13> */
.L_x_7487:
[----:B------:R-:W-:Y:S01]  /*5200*/  PRMT R2, RZ, 0x5410, R2 ;  /* 0x00005410ff027816 */ /* 0x000fe20000000002 */
[----:B------:R-:W-:-:S04]  /*5210*/  CS2R R6, SRZ ;  /* 0x0000000000067805 */ /* 0x000fc8000001ff00 */
[----:B------:R-:W-:-:S04]  /*5220*/  FMUL.FTZ R2, R2, 1 ;  /* 0x3f80000002027820 */ /* 0x000fc80000410000 */
[----:B------:R-:W0:Y:S02]  /*5230*/  F2F.F64.F32 R4, R2 ;  /* 0x0000000200047310 */ /* 0x000e240000201800 */
[----:B0-----:R0:W-:Y:S01]  /*5240*/  STG.E.128 [R16.64], R4 ;  /* 0x0000000410007986 */ /* 0x0011e2000c101d24 */
[----:B------:R-:W-:Y:S05]  /*5250*/  BRA `(.L_x_7478) ;  /* 0x000009e000007947 */ /* 0x000fea0003800000 */
.L_x_7486:
        /* <DEDUP_REMOVED lines=21> */
.L_x_7491:
[----:B------:R-:W-:Y:S05]  /*53b0*/  BSYNC B0 ;  /* 0x0000000000007941 */ /* 0x000fea0003800000 */
.L_x_7490:
[----:B------:R-:W-:-:S05]  /*53c0*/  LOP3.LUT R3, R0, R3, RZ, 0xfc, !PT ;  /* 0x0000000300037212 */ /* 0x000fca00078efcff */
[----:B------:R0:W-:Y:S01]  /*53d0*/  STG.E.U8 [R16.64], R3 ;  /* 0x0000000310007986 */ /* 0x0001e2000c101124 */
[----:B------:R-:W-:Y:S05]  /*53e0*/  BRA `(.L_x_7478) ;  /* 0x0000085000007947 */ /* 0x000fea0003800000 */
.L_x_7489:
        /* <DEDUP_REMOVED lines=13> */
.L_x_7493:
[----:B------:R-:W-:Y:S01]  /*54c0*/  IMAD.MOV.U32 R0, RZ, RZ, 0x7f ;  /* 0x0000007fff007424 */ /* 0x000fe200078e00ff */
[----:B------:R-:W-:-:S04]  /*54d0*/  ISETP.GT.U32.AND P0, PT, R2, 0x7f800000, PT ;  /* 0x7f8000000200780c */ /* 0x000fc80003f04070 */
[----:B------:R-:W-:-:S04]  /*54e0*/  SEL R0, R0, 0x7c, P0 ;  /* 0x0000007c00007807 */ /* 0x000fc80000000000 */
.L_x_7494:
[----:B------:R-:W-:Y:S05]  /*54f0*/  BSYNC B0 ;  /* 0x0000000000007941 */ /* 0x000fea0003800000 */
.L_x_7492:
[----:B------:R-:W-:-:S04]  /*5500*/  LOP3.LUT R2, R3, 0x80000000, RZ, 0xc0, !PT ;  /* 0x8000000003027812 */ /* 0x000fc800078ec0ff */
[----:B------:R-:W-:-:S04]  /*5510*/  SHF.R.U32.HI R3, RZ, 0x18, R2 ;  /* 0x00000018ff037819 */ /* 0x000fc80000011602 */
[----:B------:R-:W-:-:S05]  /*5520*/  LOP3.LUT R3, R0, R3, RZ, 0xfc, !PT ;  /* 0x0000000300037212 */ /* 0x000fca00078efcff */
[----:B------:R0:W-:Y:S01]  /*5530*/  STG.E.U8 [R16.64], R3 ;  /* 0x0000000310007986 */ /* 0x0001e2000c101124 */
[----:B------:R-:W-:Y:S05]  /*5540*/  BRA `(.L_x_7478) ;  /* 0x000006f000007947 */ /* 0x000fea0003800000 */
.L_x_7488:
[----:B------:R0:W-:Y:S01]  /*5550*/  STG.E.U16 [R16.64], R2 ;  /* 0x0000000210007986 */ /* 0x0001e2000c101524 */
[----:B------:R-:W-:Y:S05]  /*5560*/  BRA `(.L_x_7478) ;  /* 0x000006d000007947 */ /* 0x000fea0003800000 */
.L_x_7485:
        /* <DEDUP_REMOVED lines=12> */
.L_x_7497:
        /* <DEDUP_REMOVED lines=17> */
.L_x_7500:
[----:B------:R-:W-:-:S04]  /*5740*/  LOP3.LUT R2, R3, 0x80000000, RZ, 0xc0, !PT ;  /* 0x8000000003027812 */ /* 0x000fc800078ec0ff */
[----:B------:R-:W-:-:S04]  /*5750*/  SHF.R.U32.HI R3, RZ, 0x18, R2 ;  /* 0x00000018ff037819 */ /* 0x000fc80000011602 */
[----:B------:R-:W-:-:S04]  /*5760*/  LOP3.LUT R0, R0, R3, RZ, 0xfc, !PT ;  /* 0x0000000300007212 */ /* 0x000fc800078efcff */
[----:B------:R-:W-:Y:S02]  /*5770*/  PRMT R8, R0, 0x7610, R8 ;  /* 0x0000761000087816 */ /* 0x000fe40000000008 */
.L_x_7499:
[----:B------:R-:W-:Y:S05]  /*5780*/  BSYNC B0 ;  /* 0x0000000000007941 */ /* 0x000fea0003800000 */
.L_x_7498:
[----:B------:R0:W-:Y:S01]  /*5790*/  STG.E.U8 [R16.64], R8 ;  /* 0x0000000810007986 */ /* 0x0001e2000c101124 */
[----:B------:R-:W-:Y:S05]  /*57a0*/  BRA `(.L_x_7478) ;  /* 0x0000049000007947 */ /* 0x000fea0003800000 */
.L_x_7496:
        /* <DEDUP_REMOVED lines=17> */
.L_x_7503:
[----:B------:R-:W-:-:S04]  /*58c0*/  LOP3.LUT R2, R3, 0x80000000, RZ, 0xc0, !PT ;  /* 0x8000000003027812 */ /* 0x000fc800078ec0ff */
[----:B------:R-:W-:-:S04]  /*58d0*/  SHF.R.U32.HI R3, RZ, 0x18, R2 ;  /* 0x00000018ff037819 */ /* 0x000fc80000011602 */
[----:B------:R-:W-:-:S04]  /*58e0*/  LOP3.LUT R0, R0, R3, RZ, 0xfc, !PT ;  /* 0x0000000300007212 */ /* 0x000fc800078efcff */
[----:B------:R-:W-:Y:S02]  /*58f0*/  PRMT R8, R0, 0x7610, R8 ;  /* 0x0000761000087816 */ /* 0x000fe40000000008 */
.L_x_7502:
[----:B------:R-:W-:Y:S05]  /*5900*/  BSYNC B0 ;  /* 0x0000000000007941 */ /* 0x000fea0003800000 */
.L_x_7501:
[----:B------:R0:W-:Y:S01]  /*5910*/  STG.E.U8 [R16.64], R8 ;  /* 0x0000000810007986 */ /* 0x0001e2000c101124 */
[----:B------:R-:W-:Y:S05]  /*5920*/  BRA `(.L_x_7478) ;  /* 0x0000031000007947 */ /* 0x000fea0003800000 */
.L_x_7495:
        /* <DEDUP_REMOVED lines=22> */
.L_x_7477:
        /* <DEDUP_REMOVED lines=20> */
.L_x_7505:
[----:B------:R-:W-:-:S06]  /*5bd0*/  PRMT R2, RZ, 0x5410, R2 ;  /* 0x00005410ff027816 */ /* 0x000fcc0000000002 */
[----:B------:R-:W0:Y:S02]  /*5be0*/  F2I.U64.TRUNC R2, R2 ;  /* 0x0000000200027311 */ /* 0x000e24000020d800 */
[----:B0-----:R0:W-:Y:S01]  /*5bf0*/  STG.E.64 [R16.64], R2 ;  /* 0x0000000210007986 */ /* 0x0011e2000c101b24 */
[----:B------:R-:W-:Y:S05]  /*5c00*/  BRA `(.L_x_7478) ;  /* 0x0000003000007947 */ /* 0x000fea0003800000 */
.L_x_7504:
[----:B------:R-:W-:-:S04]  /*5c10*/  PRMT R2, RZ, 0x5410, R2 ;  /* 0x00005410ff027816 */ /* 0x000fc80000000002 */
[----:B------:R-:W0:Y:S02]  /*5c20*/  F2I.FTZ.U32.TRUNC.NTZ R3, R2 ;  /* 0x0000000200037305 */ /* 0x000e24000021f000 */
[----:B0-----:R0:W-:Y:S02]  /*5c30*/  STG.E [R16.64], R3 ;  /* 0x0000000310007986 */ /* 0x0011e4000c101924 */
.L_x_7478:
        /* <DEDUP_REMOVED lines=231> */
.L_x_7506:
        /* <DEDUP_REMOVED lines=20> */
.L_x_7510:
[----:B------:R-:W2:Y:S02]  /*6bf0*/  LDG.E.U8 R2, [R2.64] ;  /* 0x0000002402027981 */ /* 0x000ea4000c1e1100 */
[----:B--2---:R-:W0:Y:S02]  /*6c00*/  I2F.U16 R0, R2 ;  /* 0x0000000200007306 */ /* 0x004e240000101000 */
[----:B0-----:R-:W-:Y:S01]  /*6c10*/  F2FP.BF16.PACK_AB R0, RZ, R0 ;  /* 0x00000000ff00723e */ /* 0x001fe200000010ff */
[----:B------:R-:W-:Y:S05]  /*6c20*/  BRA `(.L_x_7512) ;  /* 0x00000e3000007947 */ /* 0x000fea0003800000 */
.L_x_7509:
        /* <DEDUP_REMOVED lines=10> */
.L_x_7514:
[----:B------:R-:W2:Y:S02]  /*6cd0*/  LDG.E R2, [R2.64] ;  /* 0x0000002402027981 */ /* 0x000ea4000c1e1900 */
[----:B--2---:R-:W0:Y:S02]  /*6ce0*/  I2F R0, R2 ;  /* 0x0000000200007306 */ /* 0x004e240000201400 */
[----:B0-----:R-:W-:Y:S01]  /*6cf0*/  F2FP.BF16.PACK_AB R0, RZ, R0 ;  /* 0x00000000ff00723e */ /* 0x001fe200000010ff */
[----:B------:R-:W-:Y:S05]  /*6d00*/  BRA `(.L_x_7512) ;  /* 0x00000d5000007947 */ /* 0x000fea0003800000 */
.L_x_7513:
[----:B------:R-:W2:Y:S02]  /*6d10*/  LDG.E.U16 R2, [R2.64] ;  /* 0x0000002402027981 */ /* 0x000ea4000c1e1500 */
[----:B--2---:R-:W0:Y:S02]  /*6d20*/  I2F.S16 R0, R2 ;  /* 0x0000000200007306 */ /* 0x004e240000101400 */
[----:B0-----:R-:W-:Y:S01]  /*6d30*/  F2FP.BF16.PACK_AB R0, RZ, R0 ;  /* 0x00000000ff00723e */ /* 0x001fe200000010ff */
[----:B------:R-:W-:Y:S05]  /*6d40*/  BRA `(.L_x_7512) ;  /* 0x00000d1000007947 */ /* 0x000fea0003800000 */
.L_x_7508:
        /* <DEDUP_REMOVED lines=9> */
.L_x_7516:
[----:B------:R-:W2:Y:S02]  /*6de0*/  LDG.E.U16 R0, [R2.64] ;  /* 0x0000002402007981 */ /* 0x000ea4000c1e1500 */
[----:B--2---:R-:W-:-:S05]  /*6df0*/  HADD2.F32 R0, -RZ, R0.H0_H0 ;  /* 0x20000000ff007230 */ /* 0x004fca0000004100 */
[----:B------:R-:W-:Y:S01]  /*6e00*/  F2FP.BF16.PACK_AB R0, RZ, R0 ;  /* 0x00000000ff00723e */ /* 0x000fe200000010ff */
[----:B------:R-:W-:Y:S05]  /*6e10*/  BRA `(.L_x_7512) ;  /* 0x00000c4000007947 */ /* 0x000fea0003800000 */
.L_x_7515:
        /* <DEDUP_REMOVED lines=9> */
.L_x_7518:
[----:B------:R-:W2:Y:S02]  /*6eb0*/  LDG.E.U16 R2, [R2.64] ;  /* 0x0000002402027981 */ /* 0x000ea4000c1e1500 */
[----:B--2---:R-:W-:-:S05]  /*6ec0*/  HADD2.F32 R0, -RZ, R2.H0_H0 ;  /* 0x20000002ff007230 */ /* 0x004fca0000004100 */
[----:B------:R-:W-:Y:S01]  /*6ed0*/  F2FP.BF16.PACK_AB R0, RZ, R0 ;  /* 0x00000000ff00723e */ /* 0x000fe200000010ff */
[----:B------:R-:W-:Y:S05]  /*6ee0*/  BRA `(.L_x_7512) ;  /* 0x00000b7000007947 */ /* 0x000fea0003800000 */
.L_x_7517:
[----:B------:R-:W2:Y:S02]  /*6ef0*/  LDG.E.64 R2, [R2.64] ;  /* 0x0000002402027981 */ /* 0x000ea4000c1e1b00 */
[----:B--2---:R-:W0:Y:S01]  /*6f00*/  F2F.F32.F64 R0, R2 ;  /* 0x0000000200007310 */ /* 0x004e220000301000 */
[----:B------:R-:W0:-:S14]  /*6f10*/  DSETP.GEU.AND P0, PT, |R2|, c[0x2][0x0], PT ;  /* 0x008000000200762a */ /* 0x000e1c0003f0e200 */
[----:B0-----:R-:W-:-:S05]  /*6f20*/  @!P0 FMUL R0, R0, 1.175494350822287508e-38 ;  /* 0x0080000000008820 */ /* 0x001fca0000400000 */
[----:B------:R-:W-:Y:S01]  /*6f30*/  F2FP.BF16.PACK_AB R0, RZ, R0 ;  /* 0x00000000ff00723e */ /* 0x000fe200000010ff */
[----:B------:R-:W-:Y:S05]  /*6f40*/  BRA `(.L_x_7512) ;  /* 0x00000b1000007947 */ /* 0x000fea0003800000 */
.L_x_7507:
        /* <DEDUP_REMOVED lines=13> */
.L_x_7521:
[----:B------:R-:W2:Y:S02]  /*7020*/  LDG.E.64 R2, [R2.64] ;  /* 0x0000002402027981 */ /* 0x000ea4000c1e1b00 */
[----:B--2---:R-:W0:Y:S01]  /*7030*/  F2F.F32.F64 R0, R2 ;  /* 0x0000000200007310 */ /* 0x004e220000301000 */
[----:B------:R-:W0:-:S14]  /*7040*/  DSETP.GEU.AND P0, PT, |R2|, c[0x2][0x0], PT ;  /* 0x008000000200762a */ /* 0x000e1c0003f0e200 */
[----:B0-----:R-:W-:-:S05]  /*7050*/  @!P0 FMUL R0, R0, 1.175494350822287508e-38 ;  /* 0x0080000000008820 */ /* 0x001fca0000400000 */
[----:B------:R-:W-:Y:S01]  /*7060*/  F2FP.BF16.PACK_AB R0, RZ, R0 ;  /* 0x00000000ff00723e */ /* 0x000fe200000010ff */
[----:B------:R-:W-:Y:S05]  /*7070*/  BRA `(.L_x_7512) ;  /* 0x000009e000007947 */ /* 0x000fea0003800000 */
.L_x_7520:
        /* <DEDUP_REMOVED lines=28> */
.L_x_7523:
        /* <DEDUP_REMOVED lines=15> */
.L_x_7522:
[----:B------:R0:W5:Y:S01]  /*7330*/  LDG.E.U16 R0, [R2.64] ;  /* 0x0000002402007981 */ /* 0x000162000c1e1500 */
[----:B------:R-:W-:Y:S05]  /*7340*/  BRA `(.L_x_7512) ;  /* 0x0000071000007947 */ /* 0x000fea0003800000 */
.L_x_7519:
        /* <DEDUP_REMOVED lines=12> */
.L_x_7526:
        /* <DEDUP_REMOVED lines=21> */
.L_x_7530:
[----:B------:R-:W-:Y:S05]  /*7560*/  BSYNC B1 ;  /* 0x0000000000017941 */ /* 0x000fea0003800000 */
.L_x_7529:
[----:B------:R-:W-:Y:S01]  /*7570*/  LEA R3, R0, 0x3b800000, 0x17 ;  /* 0x3b80000000037811 */ /* 0x000fe200078eb8ff */
[----:B------:R-:W-:-:S05]  /*7580*/  IMAD.SHL.U32 R0, R2, 0x100000, RZ ;  /* 0x0010000002007824 */ /* 0x000fca00078e00ff */
[----:B------:R-:W-:Y:S02]  /*7590*/  LOP3.LUT R0, R3, R0, R4, 0xfe, !PT ;  /* 0x0000000003007212 */ /* 0x000fe400078efe04 */
.L_x_7528:
[----:B------:R-:W-:Y:S05]  /*75a0*/  BSYNC B0 ;  /* 0x0000000000007941 */ /* 0x000fea0003800000 */
.L_x_7527:
[----:B------:R-:W-:Y:S01]  /*75b0*/  F2FP.BF16.PACK_AB R0, RZ, R0 ;  /* 0x00000000ff00723e */ /* 0x000fe200000010ff */
[----:B------:R-:W-:Y:S05]  /*75c0*/  BRA `(.L_x_7512) ;  /* 0x0000049000007947 */ /* 0x000fea0003800000 */
.L_x_7525:
        /* <DEDUP_REMOVED lines=21> */
.L_x_7534:
[----:B------:R-:W-:Y:S05]  /*7720*/  BSYNC B1 ;  /* 0x0000000000017941 */ /* 0x000fea0003800000 */
.L_x_7533:
[----:B------:R-:W-:Y:S01]  /*7730*/  LEA R3, R0, 0x37800000, 0x17 ;  /* 0x3780000000037811 */ /* 0x000fe200078eb8ff */
[----:B------:R-:W-:-:S05]  /*7740*/  IMAD.SHL.U32 R0, R2, 0x200000, RZ ;  /* 0x0020000002007824 */ /* 0x000fca00078e00ff */
[----:B------:R-:W-:Y:S02]  /*7750*/  LOP3.LUT R0, R3, R0, R4, 0xfe, !PT ;  /* 0x0000000003007212 */ /* 0x000fe400078efe04 */
.L_x_7532:
[----:B------:R-:W-:Y:S05]  /*7760*/  BSYNC B0 ;  /* 0x0000000000007941 */ /* 0x000fea0003800000 */
.L_x_7531:
[----:B------:R-:W-:Y:S01]  /*7770*/  F2FP.BF16.PACK_AB R0, RZ, R0 ;  /* 0x00000000ff00723e */ /* 0x000fe200000010ff */
[----:B------:R-:W-:Y:S05]  /*7780*/  BRA `(.L_x_7512) ;  /* 0x000002d000007947 */ /* 0x000fea0003800000 */
.L_x_7524:
        /* <DEDUP_REMOVED lines=14> */
.L_x_7538:
[----:B------:R-:W-:Y:S05]  /*7870*/  BSYNC B0 ;  /* 0x0000000000007941 */ /* 0x000fea0003800000 */
.L_x_7537:
[----:B------:R-:W-:Y:S01]  /*7880*/  F2FP.BF16.PACK_AB R0, RZ, R0 ;  /* 0x00000000ff00723e */ /* 0x000fe200000010ff */
[----:B------:R-:W-:Y:S05]  /*7890*/  BRA `(.L_x_7512) ;  /* 0x000001c000007947 */ /* 0x000fea0003800000 */
.L_x_7511:
        /* <DEDUP_REMOVED lines=21> */
.L_x_7536:
[----:B------:R-:W2:Y:S02]  /*79f0*/  LDG.E.64 R2, [R2.64] ;  /* 0x0000002402027981 */ /* 0x000ea4000c1e1b00 */
[----:B--2---:R-:W0:Y:S02]  /*7a00*/  I2F.U64 R0, R2 ;  /* 0x0000000200007312 */ /* 0x004e240000301000 */
[----:B0-----:R-:W-:Y:S01]  /*7a10*/  F2FP.BF16.PACK_AB R0, RZ, R0 ;  /* 0x00000000ff00723e */ /* 0x001fe200000010ff */
[----:B------:R-:W-:Y:S05]  /*7a20*/  BRA `(.L_x_7512) ;  /* 0x0000003000007947 */ /* 0x000fea0003800000 */
.L_x_7535:
[----:B------:R-:W2:Y:S02]  /*7a30*/  LDG.E R2, [R2.64] ;  /* 0x0000002402027981 */ /* 0x000ea4000c1e1900 */
[----:B--2---:R-:W0:Y:S02]  /*7a40*/  I2F.U32 R0, R2 ;  /* 0x0000000200007306 */ /* 0x004e240000201000 */
[----:B0-----:R-:W-:-:S06]  /*7a50*/  F2FP.BF16.PACK_AB R0, RZ, R0 ;  /* 0x00000000ff00723e */ /* 0x001fcc00000010ff */
.L_x_7512:
        /* <DEDUP_REMOVED lines=20> */
.L_x_7542:
[----:B------:R-:W-:-:S06]  /*7ba0*/  PRMT R3, RZ, 0x5410, R2 ;  /* 0x00005410ff037816 */ /* 0x000fcc0000000002 */
[----:B------:R-:W0:Y:S02]  /*7bb0*/  F2I.S64.TRUNC R2, R3 ;  /* 0x0000000300027311 */ /* 0x000e24000020d900 */
[----:B0-----:R0:W-:Y:S01]  /*7bc0*/  STG.E.U8 [R16.64], R2 ;  /* 0x0000000210007986 */ /* 0x0011e2000c101124 */
[----:B------:R-:W-:Y:S05]  /*7bd0*/  BRA `(.L_x_7544) ;  /* 0x00000e4000007947 */ /* 0x000fea0003800000 */
.L_x_7541:
        /* <DEDUP_REMOVED lines=10> */
.L_x_7546:
[----:B------:R-:W-:-:S04]  /*7c80*/  PRMT R2, RZ, 0x5410, R2 ;  /* 0x00005410ff027816 */ /* 0x000fc80000000002 */
[----:B------:R-:W0:Y:S02]  /*7c90*/  F2I.FTZ.TRUNC.NTZ R3, R2 ;  /* 0x0000000200037305 */ /* 0x000e24000021f100 */
[----:B0-----:R0:W-:Y:S01]  /*7ca0*/  STG.E [R16.64], R3 ;  /* 0x0000000310007986 */ /* 0x0011e2000c101924 */
[----:B------:R-:W-:Y:S05]  /*7cb0*/  BRA `(.L_x_7544) ;  /* 0x00000d6000007947 */ /* 0x000fea0003800000 */
.L_x_7545:
[----:B------:R-:W-:-:S04]  /*7cc0*/  PRMT R2, RZ, 0x5410, R2 ;  /* 0x00005410ff027816 */ /* 0x000fc80000000002 */
[----:B------:R-:W0:Y:S02]  /*7cd0*/  F2I.FTZ.TRUNC.NTZ R3, R2 ;  /* 0x0000000200037305 */ /* 0x000e24000021f100 */
[----:B0-----:R0:W-:Y:S01]  /*7ce0*/  STG.E.U16 [R16.64], R3 ;  /* 0x0000000310007986 */ /* 0x0011e2000c101524 */
[----:B------:R-:W-:Y:S05]  /*7cf0*/  BRA `(.L_x_7544) ;  /* 0x00000d2000007947 */ /* 0x000fea0003800000 */
.L_x_7540:
        /* <DEDUP_REMOVED lines=9> */
.L_x_7548:
[----:B------:R-:W-:-:S04]  /*7d90*/  PRMT R0, RZ, 0x5410, R2 ;  /* 0x00005410ff007816 */ /* 0x000fc80000000002 */
[----:B------:R-:W-:-:S05]  /*7da0*/  F2FP.PACK_AB R0, RZ, R0 ;  /* 0x00000000ff00723e */ /* 0x000fca00000000ff */
[----:B------:R0:W-:Y:S01]  /*7db0*/  STG.E.U16 [R16.64], R0 ;  /* 0x0000000010007986 */ /* 0x0001e2000c101524 */
[----:B------:R-:W-:Y:S05]  /*7dc0*/  BRA `(.L_x_7544) ;  /* 0x00000c5000007947 */ /* 0x000fea0003800000 */
.L_x_7547:
        /* <DEDUP_REMOVED lines=10> */
.L_x_7550:
[----:B------:R-:W-:-:S04]  /*7e70*/  PRMT R2, RZ, 0x5410, R2 ;  /* 0x00005410ff027816 */ /* 0x000fc80000000002 */
[----:B------:R-:W-:-:S04]  /*7e80*/  F2FP.PACK_AB R3, RZ, R2 ;  /* 0x00000002ff03723e */ /* 0x000fc800000000ff */
[----:B------:R-:W-:-:S05]  /*7e90*/  PRMT R3, R3, 0x5410, RZ ;  /* 0x0000541003037816 */ /* 0x000fca00000000ff */
[----:B------:R0:W-:Y:S01]  /*7ea0*/  STG.E [R16.64], R3 ;  /* 0x0000000310007986 */ /* 0x0001e2000c101924 */
[----:B------:R-:W-:Y:S05]  /*7eb0*/  BRA `(.L_x_7544) ;  /* 0x00000b6000007947 */ /* 0x000fea0003800000 */
.L_x_7549:
[----:B------:R-:W-:-:S05]  /*7ec0*/  PRMT R2, RZ, 0x5410, R2 ;  /* 0x00005410ff027816 */ /* 0x000fca0000000002 */
[----:B------:R-:W-:-:S06]  /*7ed0*/  FMUL.FTZ R2, R2, 1 ;  /* 0x3f80000002027820 */ /* 0x000fcc0000410000 */
[----:B------:R-:W0:Y:S02]  /*7ee0*/  F2F.F64.F32 R2, R2 ;  /* 0x0000000200027310 */ /* 0x000e240000201800 */
[----:B0-----:R0:W-:Y:S01]  /*7ef0*/  STG.E.64 [R16.64], R2 ;  /* 0x0000000210007986 */ /* 0x0011e2000c101b24 */
[----:B------:R-:W-:Y:S05]  /*7f00*/  BRA `(.L_x_7544) ;  /* 0x00000b1000007947 */ /* 0x000fea0003800000 */
.L_x_7539:
        /* <DEDUP_REMOVED lines=13> */
.L_x_7553:
[----:B------:R-:W-:Y:S01]  /*7fe0*/  PRMT R2, RZ, 0x5410, R2 ;  /* 0x00005410ff027816 */ /* 0x000fe20000000002 */
[----:B------:R-:W-:-:S04]  /*7ff0*/  CS2R R6, SRZ ;  /* 0x0000000000067805 */ /* 0x000fc8000001ff00 */
[----:B------:R-:W-:-:S04]  /*8000*/  FMUL.FTZ R2, R2, 1 ;  /* 0x3f80000002027820 */ /* 0x000fc80000410000 */
[----:B------:R-:W0:Y:S02]  /*8010*/  F2F.F64.F32 R4, R2 ;  /* 0x0000000200047310 */ /* 0x000e240000201800 */
[----:B0-----:R0:W-:Y:S01]  /*8020*/  STG.E.128 [R16.64], R4 ;  /* 0x0000000410007986 */ /* 0x0011e2000c101d24 */
[----:B------:R-:W-:Y:S05]  /*8030*/  BRA `(.L_x_7544) ;  /* 0x000009e000007947 */ /* 0x000fea0003800000 */
.L_x_7552:
        /* <DEDUP_REMOVED lines=21> */
.L_x_7557:
[----:B------:R-:W-:Y:S05]  /*8190*/  BSYNC B0 ;  /* 0x0000000000007941 */ /* 0x000fea0003800000 */
.L_x_7556:
[----:B------:R-:W-:-:S05]  /*81a0*/  LOP3.LUT R3, R0, R3, RZ, 0xfc, !PT ;  /* 0x0000000300037212 */ /* 0x000fca00078efcff */
[----:B------:R0:W-:Y:S01]  /*81b0*/  STG.E.U8 [R16.64], R3 ;  /* 0x0000000310007986 */ /* 0x0001e2000c101124 */
[----:B------:R-:W-:Y:S05]  /*81c0*/  BRA `(.L_x_7544) ;  /* 0x0000085000007947 */ /* 0x000fea0003800000 */
.L_x_7555:
        /* <DEDUP_REMOVED lines=13> */
.L_x_7559:
[----:B------:R-:W-:Y:S01]  /*82a0*/  IMAD.MOV.U32 R0, RZ, RZ, 0x7f ;  /* 0x0000007fff007424 */ /* 0x000fe200078e00ff */
[----:B------:R-:W-:-:S04]  /*82b0*/  ISETP.GT.U32.AND P0, PT, R2, 0x7f800000, PT ;  /* 0x7f8000000200780c */ /* 0x000fc80003f04070 */
[----:B------:R-:W-:-:S04]  /*82c0*/  SEL R0, R0, 0x7c, P0 ;  /* 0x0000007c00007807 */ /* 0x000fc80000000000 */
.L_x_7560:
[----:B------:R-:W-:Y:S05]  /*82d0*/  BSYNC B0 ;  /* 0x0000000000007941 */ /* 0x000fea0003800000 */
.L_x_7558:
[----:B------:R-:W-:-:S04]  /*82e0*/  LOP3.LUT R2, R3, 0x80000000, RZ, 0xc0, !PT ;  /* 0x8000000003027812 */ /* 0x000fc800078ec0ff */
[----:B------:R-:W-:-:S04]  /*82f0*/  SHF.R.U32.HI R3, RZ, 0x18, R2 ;  /* 0x00000018ff037819 */ /* 0x000fc80000011602 */
[----:B------:R-:W-:-:S05]  /*8300*/  LOP3.LUT R3, R0, R3, RZ, 0xfc, !PT ;  /* 0x0000000300037212 */ /* 0x000fca00078efcff */
[----:B------:R0:W-:Y:S01]  /*8310*/  STG.E.U8 [R16.64], R3 ;  /* 0x0000000310007986 */ /* 0x0001e2000c101124 */
[----:B------:R-:W-:Y:S05]  /*8320*/  BRA `(.L_x_7544) ;  /* 0x000006f000007947 */ /* 0x000fea0003800000 */
.L_x_7554:
[----:B------:R0:W-:Y:S01]  /*8330*/  STG.E.U16 [R16.64], R2 ;  /* 0x0000000210007986 */ /* 0x0001e2000c101524 */
[----:B------:R-:W-:Y:S05]  /*8340*/  BRA `(.L_x_7544) ;  /* 0x000006d000007947 */ /* 0x000fea0003800000 */
.L_x_7551:
        /* <DEDUP_REMOVED lines=12> */
.L_x_7563:
        /* <DEDUP_REMOVED lines=17> */
.L_x_7566:
[----:B------:R-:W-:-:S04]  /*8520*/  LOP3.LUT R2, R3, 0x80000000, RZ, 0xc0, !PT ;  /* 0x8000000003027812 */ /* 0x000fc800078ec0ff */
[----:B------:R-:W-:-:S04]  /*8530*/  SHF.R.U32.HI R3, RZ, 0x18, R2 ;  /* 0x00000018ff037819 */ /* 0x000fc80000011602 */
[----:B------:R-:W-:-:S04]  /*8540*/  LOP3.LUT R0, R0, R3, RZ, 0xfc, !PT ;  /* 0x0000000300007212 */ /* 0x000fc800078efcff */
[----:B------:R-:W-:Y:S02]  /*8550*/  PRMT R8, R0, 0x7610, R8 ;  /* 0x0000761000087816 */ /* 0x000fe40000000008 */
.L_x_7565:
[----:B------:R-:W-:Y:S05]  /*8560*/  BSYNC B0 ;  /* 0x0000000000007941 */ /* 0x000fea0003800000 */
.L_x_7564:
[----:B------:R0:W-:Y:S01]  /*8570*/  STG.E.U8 [R16.64], R8 ;  /* 0x0000000810007986 */ /* 0x0001e2000c101124 */
[----:B------:R-:W-:Y:S05]  /*8580*/  BRA `(.L_x_7544) ;  /* 0x0000049000007947 */ /* 0x000fea0003800000 */
.L_x_7562:
        /* <DEDUP_REMOVED lines=17> */
.L_x_7569:
[----:B------:R-:W-:-:S04]  /*86a0*/  LOP3.LUT R2, R3, 0x80000000, RZ, 0xc0, !PT ;  /* 0x8000000003027812 */ /* 0x000fc800078ec0ff */
[----:B------:R-:W-:-:S04]  /*86b0*/  SHF.R.U32.HI R3, RZ, 0x18, R2 ;  /* 0x00000018ff037819 */ /* 0x000fc80000011602 */
[----:B------:R-:W-:-:S04]  /*86c0*/  LOP3.LUT R0, R0, R3, RZ, 0xfc, !PT ;  /* 0x0000000300007212 */ /* 0x000fc800078efcff */
[----:B------:R-:W-:Y:S02]  /*86d0*/  PRMT R8, R0, 0x7610, R8 ;  /* 0x0000761000087816 */ /* 0x000fe40000000008 */
.L_x_7568:
[----:B------:R-:W-:Y:S05]  /*86e0*/  BSYNC B0 ;  /* 0x0000000000007941 */ /* 0x000fea0003800000 */
.L_x_7567:
[----:B------:R0:W-:Y:S01]  /*86f0*/  STG.E.U8 [R16.64], R8 ;  /* 0x0000000810007986 */ /* 0x0001e2000c101124 */
[----:B------:R-:W-:Y:S05]  /*8700*/  BRA `(.L_x_7544) ;  /* 0x0000031000007947 */ /* 0x000fea0003800000 */
.L_x_7561:
        /* <DEDUP_REMOVED lines=22> */
.L_x_7543:
        /* <DEDUP_REMOVED lines=20> */
.L_x_7571:
[----:B------:R-:W-:-:S06]  /*89b0*/  PRMT R2, RZ, 0x5410, R2 ;  /* 0x00005410ff027816 */ /* 0x000fcc0000000002 */
[----:B------:R-:W0:Y:S02]  /*89c0*/  F2I.U64.TRUNC R2, R2 ;  /* 0x0000000200027311 */ /* 0x000e24000020d800 */
[----:B0-----:R0:W-:Y:S01]  /*89d0*/  STG.E.64 [R16.64], R2 ;  /* 0x0000000210007986 */ /* 0x0011e2000c101b24 */
[----:B------:R-:W-:Y:S05]  /*89e0*/  BRA `(.L_x_7544) ;  /* 0x0000003000007947 */ /* 0x000fea0003800000 */
.L_x_7570:
[----:B------:R-:W-:-:S04]  /*89f0*/  PRMT R2, RZ, 0x5410, R2 ;  /* 0x00005410ff027816 */ /* 0x000fc80000000002 */
[----:B------:R-:W0:Y:S02]  /*8a00*/  F2I.FTZ.U32.TRUNC.NTZ R3, R2 ;  /* 0x0000000200037305 */ /* 0x000e24000021f000 */
[----:B0-----:R0:W-:Y:S02]  /*8a10*/  STG.E [R16.64], R3 ;  /* 0x0000000310007986 */ /* 0x0011e4000c101924 */
.L_x_7544:
[----:B------:R-:W-:Y:S02]  /*8a20*/  IADD3 R19, R19, 0x80, RZ ;  /* 0x0000008013137810 */ /* 0x000fe40007ffe0ff */
.L_x_7439:
[----:B------:R-:W-:Y:S05]  /*8a30*/  BSYNC B6 ;  /* 0x0000000000067941 */ /* 0x000fea0003800000 */
.L_x_7438:
        /* <DEDUP_REMOVED lines=230> */
.L_x_7572:
        /* <DEDUP_REMOVED lines=20> */
.L_x_7576:
[----:B------:R-:W2:Y:S02]  /*99e0*/  LDG.E.U8 R2, [R2.64] ;  /* 0x0000002402027981 */ /* 0x000ea4000c1e1100 */
[----:B--2---:R-:W0:Y:S02]  /*99f0*/  I2F.U16 R0, R2 ;  /* 0x0000000200007306 */ /* 0x004e240000101000 */
[----:B0-----:R-:W-:Y:S01]  /*9a00*/  F2FP.BF16.PACK_AB R0, RZ, R0 ;  /* 0x00000000ff00723e */ /* 0x001fe200000010ff */
[----:B------:R-:W-:Y:S05]  /*9a10*/  BRA `(.L_x_7578) ;  /* 0x00000e3000007947 */ /* 0x000fea0003800000 */
.L_x_7575:
        /* <DEDUP_REMOVED lines=10> */
.L_x_7580:
[----:B------:R-:W2:Y:S02]  /*9ac0*/  LDG.E R2, [R2.64] ;  /* 0x0000002402027981 */ /* 0x000ea4000c1e1900 */
[----:B--2---:R-:W0:Y:S02]  /*9ad0*/  I2F R0, R2 ;  /* 0x0000000200007306 */ /* 0x004e240000201400 */
[----:B0-----:R-:W-:Y:S01]  /*9ae0*/  F2FP.BF16.PACK_AB R0, RZ, R0 ;  /* 0x00000000ff00723e */ /* 0x001fe200000010ff */
[----:B------:R-:W-:Y:S05]  /*9af0*/  BRA `(.L_x_7578) ;  /* 0x00000d5000007947 */ /* 0x000fea0003800000 */
.L_x_7579:
[----:B------:R-:W2:Y:S02]  /*9b00*/  LDG.E.U16 R2, [R2.64] ;  /* 0x0000002402027981 */ /* 0x000ea4000c1e1500 */
[----:B--2---:R-:W0:Y:S02]  /*9b10*/  I2F.S16 R0, R2 ;  /* 0x0000000200007306 */ /* 0x004e240000101400 */
[----:B0-----:R-:W-:Y:S01]  /*9b20*/  F2FP.BF16.PACK_AB R0, RZ, R0 ;  /* 0x00000000ff00723e */ /* 0x001fe200000010ff */
[----:B------:R-:W-:Y:S05]  /*9b30*/  BRA `(.L_x_7578) ;  /* 0x00000d1000007947 */ /* 0x000fea0003800000 */
.L_x_7574:
        /* <DEDUP_REMOVED lines=9> */
.L_x_7582:
[----:B------:R-:W2:Y:S02]  /*9bd0*/  LDG.E.U16 R0, [R2.64] ;  /* 0x0000002402007981 */ /* 0x000ea4000c1e1500 */
[----:B--2---:R-:W-:-:S05]  /*9be0*/  HADD2.F32 R0, -RZ, R0.H0_H0 ;  /* 0x20000000ff007230 */ /* 0x004fca0000004100 */
[----:B------:R-:W-:Y:S01]  /*9bf0*/  F2FP.BF16.PACK_AB R0, RZ, R0 ;  /* 0x00000000ff00723e */ /* 0x000fe200000010ff */
[----:B------:R-:W-:Y:S05]  /*9c00*/  BRA `(.L_x_7578) ;  /* 0x00000c4000007947 */ /* 0x000fea0003800000 */
.L_x_7581:
        /* <DEDUP_REMOVED lines=9> */
.L_x_7584:
[----:B------:R-:W2:Y:S02]  /*9ca0*/  LDG.E.U16 R2, [R2.64] ;  /* 0x0000002402027981 */ /* 0x000ea4000c1e1500 */
[----:B--2---:R-:W-:-:S05]  /*9cb0*/  HADD2.F32 R0, -RZ, R2.H0_H0 ;  /* 0x20000002ff007230 */ /* 0x004fca0000004100 */
[----:B------:R-:W-:Y:S01]  /*9cc0*/  F2FP.BF16.PACK_AB R0, RZ, R0 ;  /* 0x00000000ff00723e */ /* 0x000fe200000010ff */
[----:B------:R-:W-:Y:S05]  /*9cd0*/  BRA `(.L_x_7578) ;  /* 0x00000b7000007947 */ /* 0x000fea0003800000 */
.L_x_7583:
[----:B------:R-:W2:Y:S02]  /*9ce0*/  LDG.E.64 R2, [R2.64] ;  /* 0x0000002402027981 */ /* 0x000ea4000c1e1b00 */
[----:B--2---:R-:W0:Y:S01]  /*9cf0*/  F2F.F32.F64 R0, R2 ;  /* 0x0000000200007310 */ /* 0x004e220000301000 */
[----:B------:R-:W0:-:S14]  /*9d00*/  DSETP.GEU.AND P0, PT, |R2|, c[0x2][0x0], PT ;  /* 0x008000000200762a */ /* 0x000e1c0003f0e200 */
[----:B0-----:R-:W-:-:S05]  /*9d10*/  @!P0 FMUL R0, R0, 1.175494350822287508e-38 ;  /* 0x0080000000008820 */ /* 0x001fca0000400000 */
[----:B------:R-:W-:Y:S01]  /*9d20*/  F2FP.BF16.PACK_AB R0, RZ, R0 ;  /* 0x00000000ff00723e */ /* 0x000fe200000010ff */
[----:B------:R-:W-:Y:S05]  /*9d30*/  BRA `(.L_x_7578) ;  /* 0x00000b1000007947 */ /* 0x000fea0003800000 */
.L_x_7573:
        /* <DEDUP_REMOVED lines=13> */
.L_x_7587:
[----:B------:R-:W2:Y:S02]  /*9e10*/  LDG.E.64 R2, [R2.64] ;  /* 0x0000002402027981 */ /* 0x000ea4000c1e1b00 */
[----:B--2---:R-:W0:Y:S01]  /*9e20*/  F2F.F32.F64 R0, R2 ;  /* 0x0000000200007310 */ /* 0x004e220000301000 */
[----:B------:R-:W0:-:S14]  /*9e30*/  DSETP.GEU.AND P0, PT, |R2|, c[0x2][0x0], PT ;  /* 0x008000000200762a */ /* 0x000e1c0003f0e200 */
[----:B0-----:R-:W-:-:S05]  /*9e40*/  @!P0 FMUL R0, R0, 1.175494350822287508e-38 ;  /* 0x0080000000008820 */ /* 0x001fca0000400000 */
[----:B------:R-:W-:Y:S01]  /*9e50*/  F2FP.BF16.PACK_AB R0, RZ, R0 ;  /* 0x00000000ff00723e */ /* 0x000fe200000010ff */
[----:B------:R-:W-:Y:S05]  /*9e60*/  BRA `(.L_x_7578) ;  /* 0x000009e000007947 */ /* 0x000fea0003800000 */
.L_x_7586:
        /* <DEDUP_REMOVED lines=28> */
.L_x_7589:
        /* <DEDUP_REMOVED lines=15> */
.L_x_7588:
[----:B------:R0:W5:Y:S01]  /*a120*/  LDG.E.U16 R0, [R2.64] ;  /* 0x0000002402007981 */ /* 0x000162000c1e1500 */
[----:B------:R-:W-:Y:S05]  /*a130*/  BRA `(.L_x_7578) ;  /* 0x0000071000007947 */ /* 0x000fea0003800000 */
.L_x_7585:
        /* <DEDUP_REMOVED lines=12> */
.L_x_7592:
        /* <DEDUP_REMOVED lines=21> */
.L_x_7596:
[----:B------:R-:W-:Y:S05]  /*a350*/  BSYNC B1 ;  /* 0x0000000000017941 */ /* 0x000fea0003800000 */
.L_x_7595:
[----:B------:R-:W-:Y:S01]  /*a360*/  LEA R3, R0, 0x3b800000, 0x17 ;  /* 0x3b80000000037811 */ /* 0x000fe200078eb8ff */
[----:B------:R-:W-:-:S05]  /*a370*/  IMAD.SHL.U32 R0, R2, 0x100000, RZ ;  /* 0x0010000002007824 */ /* 0x000fca00078e00ff */
[----:B------:R-:W-:Y:S02]  /*a380*/  LOP3.LUT R0, R3, R0, R4, 0xfe, !PT ;  /* 0x0000000003007212 */ /* 0x000fe400078efe04 */
.L_x_7594:
[----:B------:R-:W-:Y:S05]  /*a390*/  BSYNC B0 ;  /* 0x0000000000007941 */ /* 0x000fea0003800000 */
.L_x_7593:
[----:B------:R-:W-:Y:S01]  /*a3a0*/  F2FP.BF16.PACK_AB R0, RZ, R0 ;  /* 0x00000000ff00723e */ /* 0x000fe200000010ff */
[----:B------:R-:W-:Y:S05]  /*a3b0*/  BRA `(.L_x_7578) ;  /* 0x0000049000007947 */ /* 0x000fea0003800000 */
.L_x_7591:
        /* <DEDUP_REMOVED lines=21> */
.L_x_7600:
[----:B------:R-:W-:Y:S05]  /*a510*/  BSYNC B1 ;  /* 0x0000000000017941 */ /* 0x000fea0003800000 */
.L_x_7599:
[----:B------:R-:W-:Y:S01]  /*a520*/  LEA R3, R0, 0x37800000, 0x17 ;  /* 0x3780000000037811 */ /* 0x000fe200078eb8ff */
[----:B------:R-:W-:-:S05]  /*a530*/  IMAD.SHL.U32 R0, R2, 0x200000, RZ ;  /* 0x0020000002007824 */ /* 0x000fca00078e00ff */
[----:B------:R-:W-:Y:S02]  /*a540*/  LOP3.LUT R0, R3, R0, R4, 0xfe, !PT ;  /* 0x0000000003007212 */ /* 0x000fe400078efe04 */
.L_x_7598:
[----:B------:R-:W-:Y:S05]  /*a550*/  BSYNC B0 ;  /* 0x0000000000007941 */ /* 0x000fea0003800000 */
.L_x_7597:
[----:B------:R-:W-:Y:S01]  /*a560*/  F2FP.BF16.PACK_AB R0, RZ, R0 ;  /* 0x00000000ff00723e */ /* 0x000fe200000010ff */
[----:B------:R-:W-:Y:S05]  /*a570*/  BRA `(.L_x_7578) ;  /* 0x000002d000007947 */ /* 0x000fea0003800000 */
.L_x_7590:
        /* <DEDUP_REMOVED lines=14> */
.L_x_7604:
[----:B------:R-:W-:Y:S05]  /*a660*/  BSYNC B0 ;  /* 0x0000000000007941 */ /* 0x000fea0003800000 */
.L_x_7603:
[----:B------:R-:W-:Y:S01]  /*a670*/  F2FP.BF16.PACK_AB R0, RZ, R0 ;  /* 0x00000000ff00723e */ /* 0x000fe200000010ff */
[----:B------:R-:W-:Y:S05]  /*a680*/  BRA `(.L_x_7578) ;  /* 0x000001c000007947 */ /* 0x000fea0003800000 */
.L_x_7577:
        /* <DEDUP_REMOVED lines=21> */
.L_x_7602:
[----:B------:R-:W2:Y:S02]  /*a7e0*/  LDG.E.64 R2, [R2.64] ;  /* 0x0000002402027981 */ /* 0x000ea4000c1e1b00 */
[----:B--2---:R-:W0:Y:S02]  /*a7f0*/  I2F.U64 R0, R2 ;  /* 0x0000000200007312 */ /* 0x004e240000301000 */
[----:B0-----:R-:W-:Y:S01]  /*a800*/  F2FP.BF16.PACK_AB R0, RZ, R0 ;  /* 0x00000000ff00723e */ /* 0x001fe200000010ff */
[----:B------:R-:W-:Y:S05]  /*a810*/  BRA `(.L_x_7578) ;  /* 0x0000003000007947 */ /* 0x000fea0003800000 */
.L_x_7601:
[----:B------:R-:W2:Y:S02]  /*a820*/  LDG.E R2, [R2.64] ;  /* 0x0000002402027981 */ /* 0x000ea4000c1e1900 */
[----:B--2---:R-:W0:Y:S02]  /*a830*/  I2F.U32 R0, R2 ;  /* 0x0000000200007306 */ /* 0x004e240000201000 */
[----:B0-----:R-:W-:-:S06]  /*a840*/  F2FP.BF16.PACK_AB R0, RZ, R0 ;  /* 0x00000000ff00723e */ /* 0x001fcc00000010ff */
.L_x_7578:
        /* <DEDUP_REMOVED lines=20> */
.L_x_7608:
[----:B------:R-:W-:-:S06]  /*a990*/  PRMT R3, RZ, 0x5410, R2 ;  /* 0x00005410ff037816 */ /* 0x000fcc0000000002 */
[----:B------:R-:W0:Y:S02]  /*a9a0*/  F2I.S64.TRUNC R2, R3 ;  /* 0x0000000300027311 */ /* 0x000e24000020d900 */
[----:B0-----:R-:W-:Y:S01]  /*a9b0*/  STG.E.U8 [R16.64], R2 ;  /* 0x0000000210007986 */ /* 0x001fe2000c101124 */
[----:B------:R-:W-:Y:S05]  /*a9c0*/  EXIT ;  /* 0x000000000000794d */ /* 0x000fea0003800000 */
.L_x_7607:
        /* <DEDUP_REMOVED lines=10> */
.L_x_7611:
[----:B------:R-:W-:-:S04]  /*aa70*/  PRMT R2, RZ, 0x5410, R2 ;  /* 0x00005410ff027816 */ /* 0x000fc80000000002 */
[----:B------:R-:W0:Y:S02]  /*aa80*/  F2I.FTZ.TRUNC.NTZ R3, R2 ;  /* 0x0000000200037305 */ /* 0x000e24000021f100 */
[----:B0-----:R-:W-:Y:S01]  /*aa90*/  STG.E [R16.64], R3 ;  /* 0x0000000310007986 */ /* 0x001fe2000c101924 */
[----:B------:R-:W-:Y:S05]  /*aaa0*/  EXIT ;  /* 0x000000000000794d */ /* 0x000fea0003800000 */
.L_x_7610:
[----:B------:R-:W-:-:S04]  /*aab0*/  PRMT R2, RZ, 0x5410, R2 ;  /* 0x00005410ff027816 */ /* 0x000fc80000000002 */
[----:B------:R-:W0:Y:S02]  /*aac0*/  F2I.FTZ.TRUNC.NTZ R3, R2 ;  /* 0x0000000200037305 */ /* 0x000e24000021f100 */
[----:B0-----:R-:W-:Y:S01]  /*aad0*/  STG.E.U16 [R16.64], R3 ;  /* 0x0000000310007986 */ /* 0x001fe2000c101524 */
[----:B------:R-:W-:Y:S05]  /*aae0*/  EXIT ;  /* 0x000000000000794d */ /* 0x000fea0003800000 */
.L_x_7606:
        /* <DEDUP_REMOVED lines=9> */
.L_x_7613:
[----:B------:R-:W-:-:S04]  /*ab80*/  PRMT R0, RZ, 0x5410, R2 ;  /* 0x00005410ff007816 */ /* 0x000fc80000000002 */
[----:B------:R-:W-:-:S05]  /*ab90*/  F2FP.PACK_AB R0, RZ, R0 ;  /* 0x00000000ff00723e */ /* 0x000fca00000000ff */
[----:B------:R-:W-:Y:S01]  /*aba0*/  STG.E.U16 [R16.64], R0 ;  /* 0x0000000010007986 */ /* 0x000fe2000c101524 */
[----:B------:R-:W-:Y:S05]  /*abb0*/  EXIT ;  /* 0x000000000000794d */ /* 0x000fea0003800000 */
.L_x_7612:
        /* <DEDUP_REMOVED lines=10> */
.L_x_7615:
[----:B------:R-:W-:-:S04]  /*ac60*/  PRMT R2, RZ, 0x5410, R2 ;  /* 0x00005410ff027816 */ /* 0x000fc80000000002 */
[----:B------:R-:W-:-:S04]  /*ac70*/  F2FP.PACK_AB R3, RZ, R2 ;  /* 0x00000002ff03723e */ /* 0x000fc800000000ff */
[----:B------:R-:W-:-:S05]  /*ac80*/  PRMT R3, R3, 0x5410, RZ ;  /* 0x0000541003037816 */ /* 0x000fca00000000ff */
[----:B------:R-:W-:Y:S01]  /*ac90*/  STG.E [R16.64], R3 ;  /* 0x0000000310007986 */ /* 0x000fe2000c101924 */
[----:B------:R-:W-:Y:S05]  /*aca0*/  EXIT ;  /* 0x000000000000794d */ /* 0x000fea0003800000 */
.L_x_7614:
[----:B------:R-:W-:-:S05]  /*acb0*/  PRMT R2, RZ, 0x5410, R2 ;  /* 0x00005410ff027816 */ /* 0x000fca0000000002 */
[----:B------:R-:W-:-:S06]  /*acc0*/  FMUL.FTZ R2, R2, 1 ;  /* 0x3f80000002027820 */ /* 0x000fcc0000410000 */
[----:B------:R-:W0:Y:S02]  /*acd0*/  F2F.F64.F32 R2, R2 ;  /* 0x0000000200027310 */ /* 0x000e240000201800 */
[----:B0-----:R-:W-:Y:S01]  /*ace0*/  STG.E.64 [R16.64], R2 ;  /* 0x0000000210007986 */ /* 0x001fe2000c101b24 */
[----:B------:R-:W-:Y:S05]  /*acf0*/  EXIT ;  /* 0x000000000000794d */ /* 0x000fea0003800000 */
.L_x_7605:
        /* <DEDUP_REMOVED lines=13> */
.L_x_7618:
[----:B------:R-:W-:Y:S01]  /*add0*/  PRMT R2, RZ, 0x5410, R2 ;  /* 0x00005410ff027816 */ /* 0x000fe20000000002 */
[----:B------:R-:W-:-:S04]  /*ade0*/  CS2R R6, SRZ ;  /* 0x0000000000067805 */ /* 0x000fc8000001ff00 */
[----:B------:R-:W-:-:S04]  /*adf0*/  FMUL.FTZ R2, R2, 1 ;  /* 0x3f80000002027820 */ /* 0x000fc80000410000 */
[----:B------:R-:W0:Y:S02]  /*ae00*/  F2F.F64.F32 R4, R2 ;  /* 0x0000000200047310 */ /* 0x000e240000201800 */
[----:B0-----:R-:W-:Y:S01]  /*ae10*/  STG.E.128 [R16.64], R4 ;  /* 0x0000000410007986 */ /* 0x001fe2000c101d24 */
[----:B------:R-:W-:Y:S05]  /*ae20*/  EXIT ;  /* 0x000000000000794d */ /* 0x000fea0003800000 */
.L_x_7617:
        /* <DEDUP_REMOVED lines=21> */
.L_x_7622:
[----:B------:R-:W-:Y:S05]  /*af80*/  BSYNC B0 ;  /* 0x0000000000007941 */ /* 0x000fea0003800000 */
.L_x_7621:
[----:B------:R-:W-:-:S05]  /*af90*/  LOP3.LUT R3, R0, R3, RZ, 0xfc, !PT ;  /* 0x0000000300037212 */ /* 0x000fca00078efcff */
[----:B------:R-:W-:Y:S01]  /*afa0*/  STG.E.U8 [R16.64], R3 ;  /* 0x0000000310007986 */ /* 0x000fe2000c101124 */
[----:B------:R-:W-:Y:S05]  /*afb0*/  EXIT ;  /* 0x000000000000794d */ /* 0x000fea0003800000 */
.L_x_7620:
        /* <DEDUP_REMOVED lines=13> */
.L_x_7624:
[----:B------:R-:W-:Y:S01]  /*b090*/  IMAD.MOV.U32 R0, RZ, RZ, 0x7f ;  /* 0x0000007fff007424 */ /* 0x000fe200078e00ff */
[----:B------:R-:W-:-:S04]  /*b0a0*/  ISETP.GT.U32.AND P0, PT, R2, 0x7f800000, PT ;  /* 0x7f8000000200780c */ /* 0x000fc80003f04070 */
[----:B------:R-:W-:-:S04]  /*b0b0*/  SEL R0, R0, 0x7c, P0 ;  /* 0x0000007c00007807 */ /* 0x000fc80000000000 */
.L_x_7625:
[----:B------:R-:W-:Y:S05]  /*b0c0*/  BSYNC B0 ;  /* 0x0000000000007941 */ /* 0x000fea0003800000 */
.L_x_7623:
[----:B------:R-:W-:-:S04]  /*b0d0*/  LOP3.LUT R2, R3, 0x80000000, RZ, 0xc0, !PT ;  /* 0x8000000003027812 */ /* 0x000fc800078ec0ff */
[----:B------:R-:W-:-:S04]  /*b0e0*/  SHF.R.U32.HI R3, RZ, 0x18, R2 ;  /* 0x00000018ff037819 */ /* 0x000fc80000011602 */
[----:B------:R-:W-:-:S05]  /*b0f0*/  LOP3.LUT R3, R0, R3, RZ, 0xfc, !PT ;  /* 0x0000000300037212 */ /* 0x000fca00078efcff */
[----:B------:R-:W-:Y:S01]  /*b100*/  STG.E.U8 [R16.64], R3 ;  /* 0x0000000310007986 */ /* 0x000fe2000c101124 */
[----:B------:R-:W-:Y:S05]  /*b110*/  EXIT ;  /* 0x000000000000794d */ /* 0x000fea0003800000 */
.L_x_7619:
[----:B------:R-:W-:Y:S01]  /*b120*/  STG.E.U16 [R16.64], R2 ;  /* 0x0000000210007986 */ /* 0x000fe2000c101524 */
[----:B------:R-:W-:Y:S05]  /*b130*/  EXIT ;  /* 0x000000000000794d */ /* 0x000fea0003800000 */
.L_x_7616:
        /* <DEDUP_REMOVED lines=12> */
.L_x_7628:
        /* <DEDUP_REMOVED lines=17> */
.L_x_7631:
[----:B------:R-:W-:-:S04]  /*b310*/  LOP3.LUT R2, R3, 0x80000000, RZ, 0xc0, !PT ;  /* 0x8000000003027812 */ /* 0x000fc800078ec0ff */
[----:B------:R-:W-:-:S04]  /*b320*/  SHF.R.U32.HI R3, RZ, 0x18, R2 ;  /* 0x00000018ff037819 */ /* 0x000fc80000011602 */
[----:B------:R-:W-:-:S04]  /*b330*/  LOP3.LUT R0, R0, R3, RZ, 0xfc, !PT ;  /* 0x0000000300007212 */ /* 0x000fc800078efcff */
[----:B------:R-:W-:Y:S02]  /*b340*/  PRMT R8, R0, 0x7610, R8 ;  /* 0x0000761000087816 */ /* 0x000fe40000000008 */
.L_x_7630:
[----:B------:R-:W-:Y:S05]  /*b350*/  BSYNC B0 ;  /* 0x0000000000007941 */ /* 0x000fea0003800000 */
.L_x_7629:
[----:B------:R-:W-:Y:S01]  /*b360*/  STG.E.U8 [R16.64], R8 ;  /* 0x0000000810007986 */ /* 0x000fe2000c101124 */
[----:B------:R-:W-:Y:S05]  /*b370*/  EXIT ;  /* 0x000000000000794d */ /* 0x000fea0003800000 */
.L_x_7627:
        /* <DEDUP_REMOVED lines=17> */
.L_x_7634:
[----:B------:R-:W-:-:S04]  /*b490*/  LOP3.LUT R2, R3, 0x80000000, RZ, 0xc0, !PT ;  /* 0x8000000003027812 */ /* 0x000fc800078ec0ff */
[----:B------:R-:W-:-:S04]  /*b4a0*/  SHF.R.U32.HI R3, RZ, 0x18, R2 ;  /* 0x00000018ff037819 */ /* 0x000fc80000011602 */
[----:B------:R-:W-:-:S04]  /*b4b0*/  LOP3.LUT R0, R0, R3, RZ, 0xfc, !PT ;  /* 0x0000000300007212 */ /* 0x000fc800078efcff */
[----:B------:R-:W-:Y:S02]  /*b4c0*/  PRMT R8, R0, 0x7610, R8 ;  /* 0x0000761000087816 */ /* 0x000fe40000000008 */
.L_x_7633:
[----:B------:R-:W-:Y:S05]  /*b4d0*/  BSYNC B0 ;  /* 0x0000000000007941 */ /* 0x000fea0003800000 */
.L_x_7632:
[----:B------:R-:W-:Y:S01]  /*b4e0*/  STG.E.U8 [R16.64], R8 ;  /* 0x0000000810007986 */ /* 0x000fe2000c101124 */
[----:B------:R-:W-:Y:S05]  /*b4f0*/  EXIT ;  /* 0x000000000000794d */ /* 0x000fea0003800000 */
.L_x_7626:
        /* <DEDUP_REMOVED lines=22> */
.L_x_7609:
        /* <DEDUP_REMOVED lines=20> */
.L_x_7636:
[----:B------:R-:W-:-:S06]  /*b7a0*/  PRMT R2, RZ, 0x5410, R2 ;  /* 0x00005410ff027816 */ /* 0x000fcc0000000002 */
[----:B------:R-:W0:Y:S02]  /*b7b0*/  F2I.U64.TRUNC R2, R2 ;  /* 0x0000000200027311 */ /* 0x000e24000020d800 */
[----:B0-----:R-:W-:Y:S01]  /*b7c0*/  STG.E.64 [R16.64], R2 ;  /* 0x0000000210007986 */ /* 0x001fe2000c101b24 */
[----:B------:R-:W-:Y:S05]  /*b7d0*/  EXIT ;  /* 0x000000000000794d */ /* 0x000fea0003800000 */
.L_x_7635:
[----:B------:R-:W-:-:S04]  /*b7e0*/  PRMT R2, RZ, 0x5410, R2 ;  /* 0x00005410ff027816 */ /* 0x000fc80000000002 */
[----:B------:R-:W0:Y:S02]  /*b7f0*/  F2I.FTZ.U32.TRUNC.NTZ R3, R2 ;  /* 0x0000000200037305 */ /* 0x000e24000021f000 */
[----:B0-----:R-:W-:Y:S01]  /*b800*/  STG.E [R16.64], R3 ;  /* 0x0000000310007986 */ /* 0x001fe2000c101924 */
[----:B------:R-:W-:Y:S05]  /*b810*/  EXIT ;  /* 0x000000000000794d */ /* 0x000fea0003800000 */
.L_x_7637:
        /* <DEDUP_REMOVED lines=14> */
.L_x_12160:


//--------------------- .text._ZN2at6native27unrolled_elementwise_kernelIZZZNS0_17log10_kernel_cudaERNS_18TensorIteratorBaseEENKUlvE0_clEvENKUlvE2_clEvEUlN3c108BFloat16EE_St5arrayIPcLm2EELi4E23TrivialOffsetCalculatorILi1EjESD_NS0_6memory12LoadWithCastILi1EEENSE_13StoreWithCastILi1EEEEEviT_T0_T2_T3_T4_T5_ --------------------------
	.section	.text._ZN2at6native27unrolled_elementwise_kernelIZZZNS0_17log10_kernel_cudaERNS_18TensorIteratorBaseEENKUlvE0_clEvENKUlvE2_clEvEUlN3c108BFloat16EE_St5arrayIPcLm2EELi4E23TrivialOffsetCalculatorILi1EjESD_NS0_6memory12LoadWithCastILi1EEENSE_13StoreWithCastILi1EEEEEviT_T0_T2_T3_T4_T5_,"ax",@progbits
	.sectioninfo	@"SHI_REGISTERS=28"
	.align	128
        .global         _ZN2at6native27unrolled_elementwise_kernelIZZZNS0_17log10_kernel_cudaERNS_18TensorIteratorBaseEENKUlvE0_clEvENKUlvE2_clEvEUlN3c108BFloat16EE_St5arrayIPcLm2EELi4E23TrivialOffsetCalculatorILi1EjESD_NS0_6memory12LoadWithCastILi1EEENSE_13StoreWithCastILi1EEEEEviT_T0_T2_T3_T4_T5_
        .type           _ZN2at6native27unrolled_elementwise_kernelIZZZNS0_17log10_kernel_cudaERNS_18TensorIteratorBaseEENKUlvE0_clEvENKUlvE2_clEvEUlN3c108BFloat16EE_St5arrayIPcLm2EELi4E23TrivialOffsetCalculatorILi1EjESD_NS0_6memory12LoadWithCastILi1EEENSE_13StoreWithCastILi1EEEEEviT_T0_T2_T3_T4_T5_,@function
        .size           _ZN2at6native27unrolled_elementwise_kernelIZZZNS0_17log10_kernel_cudaERNS_18TensorIteratorBaseEENKUlvE0_clEvENKUlvE2_clEvEUlN3c108BFloat16EE_St5arrayIPcLm2EELi4E23TrivialOffsetCalculatorILi1EjESD_NS0_6memory12LoadWithCastILi1EEENSE_13StoreWithCastILi1EEEEEviT_T0_T2_T3_T4_T5_,(.L_x_12161 - _ZN2at6native27unrolled_elementwise_kernelIZZZNS0_17log10_kernel_cudaERNS_18TensorIteratorBaseEENKUlvE0_clEvENKUlvE2_clEvEUlN3c108BFloat16EE_St5arrayIPcLm2EELi4E23TrivialOffsetCalculatorILi1EjESD_NS0_6memory12LoadWithCastILi1EEENSE_13StoreWithCastILi1EEEEEviT_T0_T2_T3_T4_T5_)
        .other          _ZN2at6native27unrolled_elementwise_kernelIZZZNS0_17log10_kernel_cudaERNS_18TensorIteratorBaseEENKUlvE0_clEvENKUlvE2_clEvEUlN3c108BFloat16EE_St5arrayIPcLm2EELi4E23TrivialOffsetCalculatorILi1EjESD_NS0_6memory12LoadWithCastILi1EEENSE_13StoreWithCastILi1EEEEEviT_T0_T2_T3_T4_T5_,@"STO_CUDA_ENTRY STV_DEFAULT"
_ZN2at6native27unrolled_elementwise_kernelIZZZNS0_17log10_kernel_cudaERNS_18TensorIteratorBaseEENKUlvE0_clEvENKUlvE2_clEvEUlN3c108BFloat16EE_St5arrayIPcLm2EELi4E23TrivialOffsetCalculatorILi1EjESD_NS0_6memory12LoadWithCastILi1EEENSE_13StoreWithCastILi1EEEEEviT_T0_T2_T3_T4_T5_:
.text._ZN2at6native27unrolled_elementwise_kernelIZZZNS0_17log10_kernel_cudaERNS_18TensorIteratorBaseEENKUlvE0_clEvENKUlvE2_clEvEUlN3c108BFloat16EE_St5arrayIPcLm2EELi4E23TrivialOffsetCalculatorILi1EjESD_NS0_6memory12LoadWithCastILi1EEENSE_13StoreWithCastILi1EEEEEviT_T0_T2_T3_T4_T5_:
        /* <DEDUP_REMOVED lines=32> */
.L_x_7643:
[----:B------:R-:W2:Y:S02]  /*0200*/  LDG.E.U8 R2, [R2.64] ;  /* 0x0000002402027981 */ /* 0x000ea4000c1e1100 */
[----:B--2---:R-:W0:Y:S02]  /*0210*/  I2F.U16 R0, R2 ;  /* 0x0000000200007306 */ /* 0x004e240000101000 */
[----:B0-----:R-:W-:-:S04]  /*0220*/  F2FP.BF16.PACK_AB R0, RZ, R0 ;  /* 0x00000000ff00723e */ /* 0x001fc800000010ff */
[----:B------:R-:W-:Y:S01]  /*0230*/  PRMT R22, R0, 0x7610, R22 ;  /* 0x0000761000167816 */ /* 0x000fe20000000016 */
[----:B------:R-:W-:Y:S05]  /*0240*/  BRA `(.L_x_7645) ;  /* 0x00000f1000007947 */ /* 0x000fea0003800000 */
.L_x_7642:
        /* <DEDUP_REMOVED lines=11> */
.L_x_7647:
[----:B------:R-:W2:Y:S02]  /*0300*/  LDG.E R2, [R2.64] ;  /* 0x0000002402027981 */ /* 0x000ea4000c1e1900 */
[----:B--2---:R-:W0:Y:S02]  /*0310*/  I2F R0, R2 ;  /* 0x0000000200007306 */ /* 0x004e240000201400 */
[----:B0-----:R-:W-:-:S04]  /*0320*/  F2FP.BF16.PACK_AB R0, RZ, R0 ;  /* 0x00000000ff00723e */ /* 0x001fc800000010ff */
[----:B------:R-:W-:Y:S01]  /*0330*/  PRMT R22, R0, 0x7610, R22 ;  /* 0x0000761000167816 */ /* 0x000fe20000000016 */
[----:B------:R-:W-:Y:S05]  /*0340*/  BRA `(.L_x_7645) ;  /* 0x00000e1000007947 */ /* 0x000fea0003800000 */
.L_x_7646:
[----:B------:R-:W2:Y:S02]  /*0350*/  LDG.E.U16 R2, [R2.64] ;  /* 0x0000002402027981 */ /* 0x000ea4000c1e1500 */
[----:B--2---:R-:W0:Y:S02]  /*0360*/  I2F.S16 R0, R2 ;  /* 0x0000000200007306 */ /* 0x004e240000101400 */
[----:B0-----:R-:W-:-:S04]  /*0370*/  F2FP.BF16.PACK_AB R0, RZ, R0 ;  /* 0x00000000ff00723e */ /* 0x001fc800000010ff */
[----:B------:R-:W-:Y:S01]  /*0380*/  PRMT R22, R0, 0x7610, R22 ;  /* 0x0000761000167816 */ /* 0x000fe20000000016 */
[----:B------:R-:W-:Y:S05]  /*0390*/  BRA `(.L_x_7645) ;  /* 0x00000dc000007947 */ /* 0x000fea0003800000 */
.L_x_7641:
        /* <DEDUP_REMOVED lines=9> */
.L_x_7649:
[----:B------:R-:W2:Y:S02]  /*0430*/  LDG.E.U16 R0, [R2.64] ;  /* 0x0000002402007981 */ /* 0x000ea4000c1e1500 */
[----:B--2---:R-:W-:-:S05]  /*0440*/  HADD2.F32 R0, -RZ, R0.H0_H0 ;  /* 0x20000000ff007230 */ /* 0x004fca0000004100 */
[----:B------:R-:W-:-:S04]  /*0450*/  F2FP.BF16.PACK_AB R0, RZ, R0 ;  /* 0x00000000ff00723e */ /* 0x000fc800000010ff */
[----:B------:R-:W-:Y:S01]  /*0460*/  PRMT R22, R0, 0x7610, R22 ;  /* 0x0000761000167816 */ /* 0x000fe20000000016 */
[----:B------:R-:W-:Y:S05]  /*0470*/  BRA `(.L_x_7645) ;  /* 0x00000ce000007947 */ /* 0x000fea0003800000 */
.L_x_7648:
        /* <DEDUP_REMOVED lines=9> */
.L_x_7651:
[----:B------:R-:W2:Y:S02]  /*0510*/  LDG.E.U16 R2, [R2.64] ;  /* 0x0000002402027981 */ /* 0x000ea4000c1e1500 */
[----:B--2---:R-:W-:-:S05]  /*0520*/  HADD2.F32 R0, -RZ, R2.H0_H0 ;  /* 0x20000002ff007230 */ /* 0x004fca0000004100 */
[----:B------:R-:W-:-:S04]  /*0530*/  F2FP.BF16.PACK_AB R0, RZ, R0 ;  /* 0x00000000ff00723e */ /* 0x000fc800000010ff */
[----:B------:R-:W-:Y:S01]  /*0540*/  PRMT R22, R0, 0x7610, R22 ;  /* 0x0000761000167816 */ /* 0x000fe20000000016 */
[----:B------:R-:W-:Y:S05]  /*0550*/  BRA `(.L_x_7645) ;  /* 0x00000c0000007947 */ /* 0x000fea0003800000 */
.L_x_7650:
[----:B------:R-:W2:Y:S02]  /*0560*/  LDG.E.64 R2, [R2.64] ;  /* 0x0000002402027981 */ /* 0x000ea4000c1e1b00 */
[----:B--2---:R-:W0:Y:S01]  /*0570*/  F2F.F32.F64 R0, R2 ;  /* 0x0000000200007310 */ /* 0x004e220000301000 */
[----:B------:R-:W0:-:S14]  /*0580*/  DSETP.GEU.AND P0, PT, |R2|, c[0x2][0x0], PT ;  /* 0x008000000200762a */ /* 0x000e1c0003f0e200 */
[----:B0-----:R-:W-:-:S05]  /*0590*/  @!P0 FMUL R0, R0, 1.175494350822287508e-38 ;  /* 0x0080000000008820 */ /* 0x001fca0000400000 */
[----:B------:R-:W-:-:S04]  /*05a0*/  F2FP.BF16.PACK_AB R0, RZ, R0 ;  /* 0x00000000ff00723e */ /* 0x000fc800000010ff */
[----:B------:R-:W-:Y:S01]  /*05b0*/  PRMT R22, R0, 0x7610, R22 ;  /* 0x0000761000167816 */ /* 0x000fe20000000016 */
[----:B------:R-:W-:Y:S05]  /*05c0*/  BRA `(.L_x_7645) ;  /* 0x00000b9000007947 */ /* 0x000fea0003800000 */
.L_x_7640:
        /* <DEDUP_REMOVED lines=14> */
.L_x_7654:
[----:B------:R-:W2:Y:S02]  /*06b0*/  LDG.E.64 R2, [R2.64] ;  /* 0x0000002402027981 */ /* 0x000ea4000c1e1b00 */
[----:B--2---:R-:W0:Y:S01]  /*06c0*/  F2F.F32.F64 R0, R2 ;  /* 0x0000000200007310 */ /* 0x004e220000301000 */
[----:B------:R-:W0:-:S14]  /*06d0*/  DSETP.GEU.AND P0, PT, |R2|, c[0x2][0x0], PT ;  /* 0x008000000200762a */ /* 0x000e1c0003f0e200 */
[----:B0-----:R-:W-:-:S05]  /*06e0*/  @!P0 FMUL R0, R0, 1.175494350822287508e-38 ;  /* 0x0080000000008820 */ /* 0x001fca0000400000 */
[----:B------:R-:W-:-:S04]  /*06f0*/  F2FP.BF16.PACK_AB R0, RZ, R0 ;  /* 0x00000000ff00723e */ /* 0x000fc800000010ff */
[----:B------:R-:W-:Y:S01]  /*0700*/  PRMT R22, R0, 0x7610, R22 ;  /* 0x0000761000167816 */ /* 0x000fe20000000016 */
[----:B------:R-:W-:Y:S05]  /*0710*/  BRA `(.L_x_7645) ;  /* 0x00000a4000007947 */ /* 0x000fea0003800000 */
.L_x_7653:
        /* <DEDUP_REMOVED lines=28> */
.L_x_7656:
        /* <DEDUP_REMOVED lines=16> */
.L_x_7655:
[----:B------:R0:W5:Y:S01]  /*09e0*/  LDG.E.U16 R22, [R2.64] ;  /* 0x0000002402167981 */ /* 0x000162000c1e1500 */
[----:B------:R-:W-:Y:S05]  /*09f0*/  BRA `(.L_x_7645) ;  /* 0x0000076000007947 */ /* 0x000fea0003800000 */
.L_x_7652:
        /* <DEDUP_REMOVED lines=12> */
.L_x_7659:
        /* <DEDUP_REMOVED lines=21> */
.L_x_7663:
[----:B------:R-:W-:Y:S05]  /*0c10*/  BSYNC B1 ;  /* 0x0000000000017941 */ /* 0x000fea0003800000 */
.L_x_7662:
[----:B------:R-:W-:Y:S01]  /*0c20*/  LEA R3, R0, 0x3b800000, 0x17 ;  /* 0x3b80000000037811 */ /* 0x000fe200078eb8ff */
[----:B------:R-:W-:-:S05]  /*0c30*/  IMAD.SHL.U32 R0, R2, 0x100000, RZ ;  /* 0x0010000002007824 */ /* 0x000fca00078e00ff */
[----:B------:R-:W-:Y:S02]  /*0c40*/  LOP3.LUT R0, R3, R0, R4, 0xfe, !PT ;  /* 0x0000000003007212 */ /* 0x000fe400078efe04 */
.L_x_7661:
[----:B------:R-:W-:Y:S05]  /*0c50*/  BSYNC B0 ;  /* 0x0000000000007941 */ /* 0x000fea0003800000 */
.L_x_7660:
[----:B------:R-:W-:-:S04]  /*0c60*/  F2FP.BF16.PACK_AB R0, RZ, R0 ;  /* 0x00000000ff00723e */ /* 0x000fc800000010ff */
[----:B------:R-:W-:Y:S01]  /*0c70*/  PRMT R22, R0, 0x7610, R22 ;  /* 0x0000761000167816 */ /* 0x000fe20000000016 */
[----:B------:R-:W-:Y:S05]  /*0c80*/  BRA `(.L_x_7645) ;  /* 0x000004d000007947 */ /* 0x000fea0003800000 */
.L_x_7658:
        /* <DEDUP_REMOVED lines=21> */
.L_x_7667:
[----:B------:R-:W-:Y:S05]  /*0de0*/  BSYNC B1 ;  /* 0x0000000000017941 */ /* 0x000fea0003800000 */
.L_x_7666:
[----:B------:R-:W-:Y:S01]  /*0df0*/  LEA R3, R0, 0x37800000, 0x17 ;  /* 0x3780000000037811 */ /* 0x000fe200078eb8ff */
[----:B------:R-:W-:-:S05]  /*0e00*/  IMAD.SHL.U32 R0, R2, 0x200000, RZ ;  /* 0x0020000002007824 */ /* 0x000fca00078e00ff */
[----:B------:R-:W-:Y:S02]  /*0e10*/  LOP3.LUT R0, R3, R0, R4, 0xfe, !PT ;  /* 0x0000000003007212 */ /* 0x000fe400078efe04 */
.L_x_7665:
[----:B------:R-:W-:Y:S05]  /*0e20*/  BSYNC B0 ;  /* 0x0000000000007941 */ /* 0x000fea0003800000 */
.L_x_7664:
[----:B------:R-:W-:-:S04]  /*0e30*/  F2FP.BF16.PACK_AB R0, RZ, R0 ;  /* 0x00000000ff00723e */ /* 0x000fc800000010ff */
[----:B------:R-:W-:Y:S01]  /*0e40*/  PRMT R22, R0, 0x7610, R22 ;  /* 0x0000761000167816 */ /* 0x000fe20000000016 */
[----:B------:R-:W-:Y:S05]  /*0e50*/  BRA `(.L_x_7645) ;  /* 0x0000030000007947 */ /* 0x000fea0003800000 */
.L_x_7657:
        /* <DEDUP_REMOVED lines=14> */
.L_x_7671:
[----:B------:R-:W-:Y:S05]  /*0f40*/  BSYNC B0 ;  /* 0x0000000000007941 */ /* 0x000fea0003800000 */
.L_x_7670:
[----:B------:R-:W-:-:S04]  /*0f50*/  F2FP.BF16.PACK_AB R0, RZ, R0 ;  /* 0x00000000ff00723e */ /* 0x000fc800000010ff */
[----:B------:R-:W-:Y:S01]  /*0f60*/  PRMT R22, R0, 0x7610, R22 ;  /* 0x0000761000167816 */ /* 0x000fe20000000016 */
[----:B------:R-:W-:Y:S05]  /*0f70*/  BRA `(.L_x_7645) ;  /* 0x000001e000007947 */ /* 0x000fea0003800000 */
.L_x_7644:
        /* <DEDUP_REMOVED lines=21> */
.L_x_7669:
[----:B------:R-:W2:Y:S02]  /*10d0*/  LDG.E.64 R2, [R2.64] ;  /* 0x0000002402027981 */ /* 0x000ea4000c1e1b00 */
[----:B--2---:R-:W0:Y:S02]  /*10e0*/  I2F.U64 R0, R2 ;  /* 0x0000000200007312 */ /* 0x004e240000301000 */
[----:B0-----:R-:W-:-:S04]  /*10f0*/  F2FP.BF16.PACK_AB R0, RZ, R0 ;  /* 0x00000000ff00723e */ /* 0x001fc800000010ff */
[----:B------:R-:W-:Y:S01]  /*1100*/  PRMT R22, R0, 0x7610, R22 ;  /* 0x0000761000167816 */ /* 0x000fe20000000016 */
[----:B------:R-:W-:Y:S05]  /*1110*/  BRA `(.L_x_7645) ;  /* 0x0000004000007947 */ /* 0x000fea0003800000 */
.L_x_7668:
[----:B------:R-:W2:Y:S02]  /*1120*/  LDG.E R2, [R2.64] ;  /* 0x0000002402027981 */ /* 0x000ea4000c1e1900 */
[----:B--2---:R-:W0:Y:S02]  /*1130*/  I2F.U32 R0, R2 ;  /* 0x0000000200007306 */ /* 0x004e240000201000 */
[----:B0-----:R-:W-:-:S04]  /*1140*/  F2FP.BF16.PACK_AB R0, RZ, R0 ;  /* 0x00000000ff00723e */ /* 0x001fc800000010ff */
[----:B------:R-:W-:Y:S02]  /*1150*/  PRMT R22, R0, 0x7610, R22 ;  /* 0x0000761000167816 */ /* 0x000fe40000000016 */
.L_x_7645:
[----:B------:R-:W1:Y:S02]  /*1160*/  S2R R24, SR_TID.X ;  /* 0x0000000000187919 */ /* 0x000e640000002100 */
[----:B-1----:R-:W-:-:S03]  /*1170*/  IADD3 R24, R24, 0x80, RZ ;  /* 0x0000008018187810 */ /* 0x002fc60007ffe0ff */
.L_x_7639:
[----:B-1----:R-:W-:Y:S05]  /*1180*/  BSYNC B6 ;  /* 0x0000000000067941 */ /* 0x002fea0003800000 */
.L_x_7638:
        /* <DEDUP_REMOVED lines=24> */
.L_x_7677:
[----:B------:R-:W2:Y:S02]  /*1310*/  LDG.E.U8 R2, [R2.64] ;  /* 0x0000002402027981 */ /* 0x000ea4000c1e1100 */
[----:B--2---:R-:W0:Y:S02]  /*1320*/  I2F.U16 R0, R2 ;  /* 0x0000000200007306 */ /* 0x004e240000101000 */
[----:B0-----:R-:W-:-:S04]  /*1330*/  F2FP.BF16.PACK_AB R0, RZ, R0 ;  /* 0x00000000ff00723e */ /* 0x001fc800000010ff */
[----:B------:R-:W-:Y:S01]  /*1340*/  PRMT R18, R0, 0x7610, R18 ;  /* 0x0000761000127816 */ /* 0x000fe20000000012 */
[----:B------:R-:W-:Y:S05]  /*1350*/  BRA `(.L_x_7679) ;  /* 0x00000f0000007947 */ /* 0x000fea0003800000 */
.L_x_7676:
        /* <DEDUP_REMOVED lines=11> */
.L_x_7681:
[----:B------:R-:W2:Y:S02]  /*1410*/  LDG.E R2, [R2.64] ;  /* 0x0000002402027981 */ /* 0x000ea4000c1e1900 */
[----:B--2---:R-:W0:Y:S02]  /*1420*/  I2F R0, R2 ;  /* 0x0000000200007306 */ /* 0x004e240000201400 */
[----:B0-----:R-:W-:-:S04]  /*1430*/  F2FP.BF16.PACK_AB R0, RZ, R0 ;  /* 0x00000000ff00723e */ /* 0x001fc800000010ff */
[----:B------:R-:W-:Y:S01]  /*1440*/  PRMT R18, R0, 0x7610, R18 ;  /* 0x0000761000127816 */ /* 0x000fe20000000012 */
[----:B------:R-:W-:Y:S05]  /*1450*/  BRA `(.L_x_7679) ;  /* 0x00000e0000007947 */ /* 0x000fea0003800000 */
.L_x_7680:
[----:B------:R-:W2:Y:S02]  /*1460*/  LDG.E.U16 R2, [R2.64] ;  /* 0x0000002402027981 */ /* 0x000ea4000c1e1500 */
[----:B--2---:R-:W0:Y:S02]  /*1470*/  I2F.S16 R0, R2 ;  /* 0x0000000200007306 */ /* 0x004e240000101400 */
[----:B0-----:R-:W-:-:S04]  /*1480*/  F2FP.BF16.PACK_AB R0, RZ, R0 ;  /* 0x00000000ff00723e */ /* 0x001fc800000010ff */
[----:B------:R-:W-:Y:S01]  /*1490*/  PRMT R18, R0, 0x7610, R18 ;  /* 0x0000761000127816 */ /* 0x000fe20000000012 */
[----:B------:R-:W-:Y:S05]  /*14a0*/  BRA `(.L_x_7679) ;  /* 0x00000db000007947 */ /* 0x000fea0003800000 */
.L_x_7675:
        /* <DEDUP_REMOVED lines=9> */
.L_x_7683:
[----:B------:R-:W2:Y:S02]  /*1540*/  LDG.E.U16 R0, [R2.64] ;  /* 0x0000002402007981 */ /* 0x000ea4000c1e1500 */
[----:B--2---:R-:W-:-:S05]  /*1550*/  HADD2.F32 R0, -RZ, R0.H0_H0 ;  /* 0x20000000ff007230 */ /* 0x004fca0000004100 */
[----:B------:R-:W-:-:S04]  /*1560*/  F2FP.BF16.PACK_AB R0, RZ, R0 ;  /* 0x00000000ff00723e */ /* 0x000fc800000010ff */
[----:B------:R-:W-:Y:S01]  /*1570*/  PRMT R18, R0, 0x7610, R18 ;  /* 0x0000761000127816 */ /* 0x000fe20000000012 */
[----:B------:R-:W-:Y:S05]  /*1580*/  BRA `(.L_x_7679) ;  /* 0x00000cd000007947 */ /* 0x000fea0003800000 */
.L_x_7682:
        /* <DEDUP_REMOVED lines=9> */
.L_x_7685:
[----:B------:R-:W2:Y:S02]  /*1620*/  LDG.E.U16 R2, [R2.64] ;  /* 0x0000002402027981 */ /* 0x000ea4000c1e1500 */
[----:B--2---:R-:W-:-:S05]  /*1630*/  HADD2.F32 R0, -RZ, R2.H0_H0 ;  /* 0x20000002ff007230 */ /* 0x004fca0000004100 */
[----:B------:R-:W-:-:S04]  /*1640*/  F2FP.BF16.PACK_AB R0, RZ, R0 ;  /* 0x00000000ff00723e */ /* 0x000fc800000010ff */
[----:B------:R-:W-:Y:S01]  /*1650*/  PRMT R18, R0, 0x7610, R18 ;  /* 0x0000761000127816 */ /* 0x000fe20000000012 */
[----:B------:R-:W-:Y:S05]  /*1660*/  BRA `(.L_x_7679) ;  /* 0x00000bf000007947 */ /* 0x000fea0003800000 */
.L_x_7684:
[----:B------:R-:W2:Y:S02]  /*1670*/  LDG.E.64 R2, [R2.64] ;  /* 0x0000002402027981 */ /* 0x000ea4000c1e1b00 */
[----:B--2---:R-:W0:Y:S01]  /*1680*/  F2F.F32.F64 R0, R2 ;  /* 0x0000000200007310 */ /* 0x004e220000301000 */
[----:B------:R-:W0:-:S14]  /*1690*/  DSETP.GEU.AND P0, PT, |R2|, c[0x2][0x0], PT ;  /* 0x008000000200762a */ /* 0x000e1c0003f0e200 */
[----:B0-----:R-:W-:-:S05]  /*16a0*/  @!P0 FMUL R0, R0, 1.175494350822287508e-38 ;  /* 0x0080000000008820 */ /* 0x001fca0000400000 */
[----:B------:R-:W-:-:S04]  /*16b0*/  F2FP.BF16.PACK_AB R0, RZ, R0 ;  /* 0x00000000ff00723e */ /* 0x000fc800000010ff */
[----:B------:R-:W-:Y:S01]  /*16c0*/  PRMT R18, R0, 0x7610, R18 ;  /* 0x0000761000127816 */ /* 0x000fe20000000012 */
[----:B------:R-:W-:Y:S05]  /*16d0*/  BRA `(.L_x_7679) ;  /* 0x00000b8000007947 */ /* 0x000fea0003800000 */
.L_x_7674:
        /* <DEDUP_REMOVED lines=14> */
.L_x_7688:
[----:B------:R-:W2:Y:S02]  /*17c0*/  LDG.E.64 R2, [R2.64] ;  /* 0x0000002402027981 */ /* 0x000ea4000c1e1b00 */
[----:B--2---:R-:W0:Y:S01]  /*17d0*/  F2F.F32.F64 R0, R2 ;  /* 0x0000000200007310 */ /* 0x004e220000301000 */
[----:B------:R-:W0:-:S14]  /*17e0*/  DSETP.GEU.AND P0, PT, |R2|, c[0x2][0x0], PT ;  /* 0x008000000200762a */ /* 0x000e1c0003f0e200 */
[----:B0-----:R-:W-:-:S05]  /*17f0*/  @!P0 FMUL R0, R0, 1.175494350822287508e-38 ;  /* 0x0080000000008820 */ /* 0x001fca0000400000 */
[----:B------:R-:W-:-:S04]  /*1800*/  F2FP.BF16.PACK_AB R0, RZ, R0 ;  /* 0x00000000ff00723e */ /* 0x000fc800000010ff */
[----:B------:R-:W-:Y:S01]  /*1810*/  PRMT R18, R0, 0x7610, R18 ;  /* 0x0000761000127816 */ /* 0x000fe20000000012 */
[----:B------:R-:W-:Y:S05]  /*1820*/  BRA `(.L_x_7679) ;  /* 0x00000a3000007947 */ /* 0x000fea0003800000 */
.L_x_7687:
        /* <DEDUP_REMOVED lines=28> */
.L_x_7690:
        /* <DEDUP_REMOVED lines=15> */
.L_x_7689:
[----:B------:R0:W5:Y:S01]  /*1ae0*/  LDG.E.U16 R18, [R2.64] ;  /* 0x0000002402127981 */ /* 0x000162000c1e1500 */
[----:B------:R-:W-:Y:S05]  /*1af0*/  BRA `(.L_x_7679) ;  /* 0x0000076000007947 */ /* 0x000fea0003800000 */
.L_x_7686:
        /* <DEDUP_REMOVED lines=12> */
.L_x_7693:
        /* <DEDUP_REMOVED lines=21> */
.L_x_7697:
[----:B------:R-:W-:Y:S05]  /*1d10*/  BSYNC B1 ;  /* 0x0000000000017941 */ /* 0x000fea0003800000 */
.L_x_7696:
[----:B------:R-:W-:Y:S01]  /*1d20*/  LEA R3, R0, 0x3b800000, 0x17 ;  /* 0x3b80000000037811 */ /* 0x000fe200078eb8ff */
[----:B------:R-:W-:-:S05]  /*1d30*/  IMAD.SHL.U32 R0, R2, 0x100000, RZ ;  /* 0x0010000002007824 */ /* 0x000fca00078e00ff */
[----:B------:R-:W-:Y:S02]  /*1d40*/  LOP3.LUT R0, R3, R0, R4, 0xfe, !PT ;  /* 0x0000000003007212 */ /* 0x000fe400078efe04 */
.L_x_7695:
[----:B------:R-:W-:Y:S05]  /*1d50*/  BSYNC B0 ;  /* 0x0000000000007941 */ /* 0x000fea0003800000 */
.L_x_7694:
[----:B------:R-:W-:-:S04]  /*1d60*/  F2FP.BF16.PACK_AB R0, RZ, R0 ;  /* 0x00000000ff00723e */ /* 0x000fc800000010ff */
[----:B------:R-:W-:Y:S01]  /*1d70*/  PRMT R18, R0, 0x7610, R18 ;  /* 0x0000761000127816 */ /* 0x000fe20000000012 */
[----:B------:R-:W-:Y:S05]  /*1d80*/  BRA `(.L_x_7679) ;  /* 0x000004d000007947 */ /* 0x000fea0003800000 */
.L_x_7692:
        /* <DEDUP_REMOVED lines=21> */
.L_x_7701:
[----:B------:R-:W-:Y:S05]  /*1ee0*/  BSYNC B1 ;  /* 0x0000000000017941 */ /* 0x000fea0003800000 */
.L_x_7700:
[----:B------:R-:W-:Y:S01]  /*1ef0*/  LEA R3, R0, 0x37800000, 0x17 ;  /* 0x3780000000037811 */ /* 0x000fe200078eb8ff */
[----:B------:R-:W-:-:S05]  /*1f00*/  IMAD.SHL.U32 R0, R2, 0x200000, RZ ;  /* 0x0020000002007824 */ /* 0x000fca00078e00ff */
[----:B------:R-:W-:Y:S02]  /*1f10*/  LOP3.LUT R0, R3, R0, R4, 0xfe, !PT ;  /* 0x0000000003007212 */ /* 0x000fe400078efe04 */
.L_x_7699:
[----:B------:R-:W-:Y:S05]  /*1f20*/  BSYNC B0 ;  /* 0x0000000000007941 */ /* 0x000fea0003800000 */
.L_x_7698:
[----:B------:R-:W-:-:S04]  /*1f30*/  F2FP.BF16.PACK_AB R0, RZ, R0 ;  /* 0x00000000ff00723e */ /* 0x000fc800000010ff */
[----:B------:R-:W-:Y:S01]  /*1f40*/  PRMT R18, R0, 0x7610, R18 ;  /* 0x0000761000127816 */ /* 0x000fe20000000012 */
[----:B------:R-:W-:Y:S05]  /*1f50*/  BRA `(.L_x_7679) ;  /* 0x0000030000007947 */ /* 0x000fea0003800000 */
.L_x_7691:
        /* <DEDUP_REMOVED lines=14> */
.L_x_7705:
[----:B------:R-:W-:Y:S05]  /*2040*/  BSYNC B0 ;  /* 0x0000000000007941 */ /* 0x000fea0003800000 */
.L_x_7704:
[----:B------:R-:W-:-:S04]  /*2050*/  F2FP.BF16.PACK_AB R0, RZ, R0 ;  /* 0x00000000ff00723e */ /* 0x000fc800000010ff */
[----:B------:R-:W-:Y:S01]  /*2060*/  PRMT R18, R0, 0x7610, R18 ;  /* 0x0000761000127816 */ /* 0x000fe20000000012 */
[----:B------:R-:W-:Y:S05]  /*2070*/  BRA `(.L_x_7679) ;  /* 0x000001e000007947 */ /* 0x000fea0003800000 */
.L_x_7678:
        /* <DEDUP_REMOVED lines=21> */
.L_x_7703:
[----:B------:R-:W2:Y:S02]  /*21d0*/  LDG.E.64 R2, [R2.64] ;  /* 0x0000002402027981 */ /* 0x000ea4000c1e1b00 */
[----:B--2---:R-:W0:Y:S02]  /*21e0*/  I2F.U64 R0, R2 ;  /* 0x0000000200007312 */ /* 0x004e240000301000 */
[----:B0-----:R-:W-:-:S04]  /*21f0*/  F2FP.BF16.PACK_AB R0, RZ, R0 ;  /* 0x00000000ff00723e */ /* 0x001fc800000010ff */
[----:B------:R-:W-:Y:S01]  /*2200*/  PRMT R18, R0, 0x7610, R18 ;  /* 0x0000761000127816 */ /* 0x000fe20000000012 */
[----:B------:R-:W-:Y:S05]  /*2210*/  BRA `(.L_x_7679) ;  /* 0x0000004000007947 */ /* 0x000fea0003800000 */
.L_x_7702:
[----:B------:R-:W2:Y:S02]  /*2220*/  LDG.E R2, [R2.64] ;  /* 0x0000002402027981 */ /* 0x000ea4000c1e1900 */
[----:B--2---:R-:W0:Y:S02]  /*2230*/  I2F.U32 R0, R2 ;  /* 0x0000000200007306 */ /* 0x004e240000201000 */
[----:B0-----:R-:W-:-:S04]  /*2240*/  F2FP.BF16.PACK_AB R0, RZ, R0 ;  /* 0x00000000ff00723e */ /* 0x001fc800000010ff */
[----:B------:R-:W-:Y:S02]  /*2250*/  PRMT R18, R0, 0x7610, R18 ;  /* 0x0000761000127816 */ /* 0x000fe40000000012 */
.L_x_7679:
[----:B------:R-:W-:-:S05]  /*2260*/  IADD3 R24, R24, 0x80, RZ ;  /* 0x0000008018187810 */ /* 0x000fca0007ffe0ff */
.L_x_7673:
[----:B------:R-:W-:Y:S05]  /*2270*/  BSYNC B6 ;  /* 0x0000000000067941 */ /* 0x000fea0003800000 */
.L_x_7672:
        /* <DEDUP_REMOVED lines=26> */
.L_x_7711:
[----:B------:R-:W2:Y:S02]  /*2420*/  LDG.E.U8 R2, [R2.64] ;  /* 0x0000002402027981 */ /* 0x000ea4000c1e1100 */
[----:B--2---:R-:W0:Y:S02]  /*2430*/  I2F.U16 R0, R2 ;  /* 0x0000000200007306 */ /* 0x004e240000101000 */
[----:B0-----:R-:W-:-:S04]  /*2440*/  F2FP.BF16.PACK_AB R0, RZ, R0 ;  /* 0x00000000ff00723e */ /* 0x001fc800000010ff */
[----:B------:R-:W-:Y:S01]  /*2450*/  PRMT R25, R0, 0x7610, R25 ;  /* 0x0000761000197816 */ /* 0x000fe20000000019 */
[----:B------:R-:W-:Y:S05]  /*2460*/  BRA `(.L_x_7713) ;  /* 0x00000f0000007947 */ /* 0x000fea0003800000 */
.L_x_7710:
        /* <DEDUP_REMOVED lines=11> */
.L_x_7715:
[----:B------:R-:W2:Y:S02]  /*2520*/  LDG.E R2, [R2.64] ;  /* 0x0000002402027981 */ /* 0x000ea4000c1e1900 */
[----:B--2---:R-:W0:Y:S02]  /*2530*/  I2F R0, R2 ;  /* 0x0000000200007306 */ /* 0x004e240000201400 */
[----:B0-----:R-:W-:-:S04]  /*2540*/  F2FP.BF16.PACK_AB R0, RZ, R0 ;  /* 0x00000000ff00723e */ /* 0x001fc800000010ff */
[----:B------:R-:W-:Y:S01]  /*2550*/  PRMT R25, R0, 0x7610, R25 ;  /* 0x0000761000197816 */ /* 0x000fe20000000019 */
[----:B------:R-:W-:Y:S05]  /*2560*/  BRA `(.L_x_7713) ;  /* 0x00000e0000007947 */ /* 0x000fea0003800000 */
.L_x_7714:
[----:B------:R-:W2:Y:S02]  /*2570*/  LDG.E.U16 R2, [R2.64] ;  /* 0x0000002402027981 */ /* 0x000ea4000c1e1500 */
[----:B--2---:R-:W0:Y:S02]  /*2580*/  I2F.S16 R0, R2 ;  /* 0x0000000200007306 */ /* 0x004e240000101400 */
[----:B0-----:R-:W-:-:S04]  /*2590*/  F2FP.BF16.PACK_AB R0, RZ, R0 ;  /* 0x00000000ff00723e */ /* 0x001fc800000010ff */
[----:B------:R-:W-:Y:S01]  /*25a0*/  PRMT R25, R0, 0x7610, R25 ;  /* 0x0000761000197816 */ /* 0x000fe20000000019 */
[----:B------:R-:W-:Y:S05]  /*25b0*/  BRA `(.L_x_7713) ;  /* 0x00000db000007947 */ /* 0x000fea0003800000 */
.L_x_7709:
        /* <DEDUP_REMOVED lines=9> */
.L_x_7717:
[----:B------:R-:W2:Y:S02]  /*2650*/  LDG.E.U16 R0, [R2.64] ;  /* 0x0000002402007981 */ /* 0x000ea4000c1e1500 */
[----:B--2---:R-:W-:-:S05]  /*2660*/  HADD2.F32 R0, -RZ, R0.H0_H0 ;  /* 0x20000000ff007230 */ /* 0x004fca0000004100 */
[----:B------:R-:W-:-:S04]  /*2670*/  F2FP.BF16.PACK_AB R0, RZ, R0 ;  /* 0x00000000ff00723e */ /* 0x000fc800000010ff */
[----:B------:R-:W-:Y:S01]  /*2680*/  PRMT R25, R0, 0x7610, R25 ;  /* 0x0000761000197816 */ /* 0x000fe20000000019 */
[----:B------:R-:W-:Y:S05]  /*2690*/  BRA `(.L_x_7713) ;  /* 0x00000cd000007947 */ /* 0x000fea0003800000 */
.L_x_7716:
        /* <DEDUP_REMOVED lines=9> */
.L_x_7719:
[----:B------:R-:W2:Y:S02]  /*2730*/  LDG.E.U16 R2, [R2.64] ;  /* 0x0000002402027981 */ /* 0x000ea4000c1e1500 */
[----:B--2---:R-:W-:-:S05]  /*2740*/  HADD2.F32 R0, -RZ, R2.H0_H0 ;  /* 0x20000002ff007230 */ /* 0x004fca0000004100 */
[----:B------:R-:W-:-:S04]  /*2750*/  F2FP.BF16.PACK_AB R0, RZ, R0 ;  /* 0x00000000ff00723e */ /* 0x000fc800000010ff */
[----:B------:R-:W-:Y:S01]  /*2760*/  PRMT R25, R0, 0x7610, R25 ;  /* 0x0000761000197816 */ /* 0x000fe20000000019 */
[----:B------:R-:W-:Y:S05]  /*2770*/  BRA `(.L_x_7713) ;  /* 0x00000bf000007947 */ /* 0x000fea0003800000 */
.L_x_7718:
[----:B------:R-:W2:Y:S02]  /*2780*/  LDG.E.64 R2, [R2.64] ;  /* 0x0000002402027981 */ /* 0x000ea4000c1e1b00 */
[----:B--2---:R-:W0:Y:S01]  /*2790*/  F2F.F32.F64 R0, R2 ;  /* 0x0000000200007310 */ /* 0x004e220000301000 */
[----:B------:R-:W0:-:S14]  /*27a0*/  DSETP.GEU.AND P0, PT, |R2|, c[0x2][0x0], PT ;  /* 0x008000000200762a */ /* 0x000e1c0003f0e200 */
[----:B0-----:R-:W-:-:S05]  /*27b0*/  @!P0 FMUL R0, R0, 1.175494350822287508e-38 ;  /* 0x0080000000008820 */ /* 0x001fca0000400000 */
[----:B------:R-:W-:-:S04]  /*27c0*/  F2FP.BF16.PACK_AB R0, RZ, R0 ;  /* 0x00000000ff00723e */ /* 0x000fc800000010ff */
[----:B------:R-:W-:Y:S01]  /*27d0*/  PRMT R25, R0, 0x7610, R25 ;  /* 0x0000761000197816 */ /* 0x000fe20000000019 */
[----:B------:R-:W-:Y:S05]  /*27e0*/  BRA `(.L_x_7713) ;  /* 0x00000b8000007947 */ /* 0x000fea0003800000 */
.L_x_7708:
        /* <DEDUP_REMOVED lines=14> */
.L_x_7722:
[----:B------:R-:W2:Y:S02]  /*28d0*/  LDG.E.64 R2, [R2.64] ;  /* 0x0000002402027981 */ /* 0x000ea4000c1e1b00 */
[----:B--2---:R-:W0:Y:S01]  /*28e0*/  F2F.F32.F64 R0, R2 ;  /* 0x0000000200007310 */ /* 0x004e220000301000 */
[----:B------:R-:W0:-:S14]  /*28f0*/  DSETP.GEU.AND P0, PT, |R2|, c[0x2][0x0], PT ;  /* 0x008000000200762a */ /* 0x000e1c0003f0e200 */
[----:B0-----:R-:W-:-:S05]  /*2900*/  @!P0 FMUL R0, R0, 1.175494350822287508e-38 ;  /* 0x0080000000008820 */ /* 0x001fca0000400000 */
[----:B------:R-:W-:-:S04]  /*2910*/  F2FP.BF16.PACK_AB R0, RZ, R0 ;  /* 0x00000000ff00723e */ /* 0x000fc800000010ff */
[----:B------:R-:W-:Y:S01]  /*2920*/  PRMT R25, R0, 0x7610, R25 ;  /* 0x0000761000197816 */ /* 0x000fe20000000019 */
[----:B------:R-:W-:Y:S05]  /*2930*/  BRA `(.L_x_7713) ;  /* 0x00000a3000007947 */ /* 0x000fea0003800000 */
.L_x_7721:
        /* <DEDUP_REMOVED lines=28> */
.L_x_7724:
        /* <DEDUP_REMOVED lines=15> */
.L_x_7723:
[----:B------:R0:W5:Y:S01]  /*2bf0*/  LDG.E.U16 R25, [R2.64] ;  /* 0x0000002402197981 */ /* 0x000162000c1e1500 */
[----:B------:R-:W-:Y:S05]  /*2c00*/  BRA `(.L_x_7713) ;  /* 0x0000076000007947 */ /* 0x000fea0003800000 */
.L_x_7720:
        /* <DEDUP_REMOVED lines=12> */
.L_x_7727:
        /* <DEDUP_REMOVED lines=21> */
.L_x_7731:
[----:B------:R-:W-:Y:S05]  /*2e20*/  BSYNC B1 ;  /* 0x0000000000017941 */ /* 0x000fea0003800000 */
.L_x_7730:
[----:B------:R-:W-:Y:S01]  /*2e30*/  LEA R3, R0, 0x3b800000, 0x17 ;  /* 0x3b80000000037811 */ /* 0x000fe200078eb8ff */
[----:B------:R-:W-:-:S05]  /*2e40*/  IMAD.SHL.U32 R0, R2, 0x100000, RZ ;  /* 0x0010000002007824 */ /* 0x000fca00078e00ff */
[----:B------:R-:W-:Y:S02]  /*2e50*/  LOP3.LUT R0, R3, R0, R4, 0xfe, !PT ;  /* 0x0000000003007212 */ /* 0x000fe400078efe04 */
.L_x_7729:
[----:B------:R-:W-:Y:S05]  /*2e60*/  BSYNC B0 ;  /* 0x0000000000007941 */ /* 0x000fea0003800000 */
.L_x_7728:
[----:B------:R-:W-:-:S04]  /*2e70*/  F2FP.BF16.PACK_AB R0, RZ, R0 ;  /* 0x00000000ff00723e */ /* 0x000fc800000010ff */
[----:B------:R-:W-:Y:S01]  /*2e80*/  PRMT R25, R0, 0x7610, R25 ;  /* 0x0000761000197816 */ /* 0x000fe20000000019 */
[----:B------:R-:W-:Y:S05]  /*2e90*/  BRA `(.L_x_7713) ;  /* 0x000004d000007947 */ /* 0x000fea0003800000 */
.L_x_7726:
        /* <DEDUP_REMOVED lines=21> */
.L_x_7735:
[----:B------:R-:W-:Y:S05]  /*2ff0*/  BSYNC B1 ;  /* 0x0000000000017941 */ /* 0x000fea0003800000 */
.L_x_7734:
[----:B------:R-:W-:Y:S01]  /*3000*/  LEA R3, R0, 0x37800000, 0x17 ;  /* 0x3780000000037811 */ /* 0x000fe200078eb8ff */
[----:B------:R-:W-:-:S05]  /*3010*/  IMAD.SHL.U32 R0, R2, 0x200000, RZ ;  /* 0x0020000002007824 */ /* 0x000fca00078e00ff */
[----:B------:R-:W-:Y:S02]  /*3020*/  LOP3.LUT R0, R3, R0, R4, 0xfe, !PT ;  /* 0x0000000003007212 */ /* 0x000fe400078efe04 */
.L_x_7733:
[----:B------:R-:W-:Y:S05]  /*3030*/  BSYNC B0 ;  /* 0x0000000000007941 */ /* 0x000fea0003800000 */
.L_x_7732:
[----:B------:R-:W-:-:S04]  /*3040*/  F2FP.BF16.PACK_AB R0, RZ, R0 ;  /* 0x00000000ff00723e */ /* 0x000fc800000010ff */
[----:B------:R-:W-:Y:S01]  /*3050*/  PRMT R25, R0, 0x7610, R25 ;  /* 0x0000761000197816 */ /* 0x000fe20000000019 */
[----:B------:R-:W-:Y:S05]  /*3060*/  BRA `(.L_x_7713) ;  /* 0x0000030000007947 */ /* 0x000fea0003800000 */
.L_x_7725:
        /* <DEDUP_REMOVED lines=14> */
.L_x_7739:
[----:B------:R-:W-:Y:S05]  /*3150*/  BSYNC B0 ;  /* 0x0000000000007941 */ /* 0x000fea0003800000 */
.L_x_7738:
[----:B------:R-:W-:-:S04]  /*3160*/  F2FP.BF16.PACK_AB R0, RZ, R0 ;  /* 0x00000000ff00723e */ /* 0x000fc800000010ff */
[----:B------:R-:W-:Y:S01]  /*3170*/  PRMT R25, R0, 0x7610, R25 ;  /* 0x0000761000197816 */ /* 0x000fe20000000019 */
[----:B------:R-:W-:Y:S05]  /*3180*/  BRA `(.L_x_7713) ;  /* 0x000001e000007947 */ /* 0x000fea0003800000 */
.L_x_7712:
        /* <DEDUP_REMOVED lines=21> */
.L_x_7737:
[----:B------:R-:W2:Y:S02]  /*32e0*/  LDG.E.64 R2, [R2.64] ;  /* 0x0000002402027981 */ /* 0x000ea4000c1e1b00 */
[----:B--2---:R-:W0:Y:S02]  /*32f0*/  I2F.U64 R0, R2 ;  /* 0x0000000200007312 */ /* 0x004e240000301000 */
[----:B0-----:R-:W-:-:S04]  /*3300*/  F2FP.BF16.PACK_AB R0, RZ, R0 ;  /* 0x00000000ff00723e */ /* 0x001fc800000010ff */
[----:B------:R-:W-:Y:S01]  /*3310*/  PRMT R25, R0, 0x7610, R25 ;  /* 0x0000761000197816 */ /* 0x000fe20000000019 */
[----:B------:R-:W-:Y:S05]  /*3320*/  BRA `(.L_x_7713) ;  /* 0x0000004000007947 */ /* 0x000fea0003800000 */
.L_x_7736:
[----:B------:R-:W2:Y:S02]  /*3330*/  LDG.E R2, [R2.64] ;  /* 0x0000002402027981 */ /* 0x000ea4000c1e1900 */
[----:B--2---:R-:W0:Y:S02]  /*3340*/  I2F.U32 R0, R2 ;  /* 0x0000000200007306 */ /* 0x004e240000201000 */
[----:B0-----:R-:W-:-:S04]  /*3350*/  F2FP.BF16.PACK_AB R0, RZ, R0 ;  /* 0x00000000ff00723e */ /* 0x001fc800000010ff */
[----:B------:R-:W-:Y:S02]  /*3360*/  PRMT R25, R0, 0x7610, R25 ;  /* 0x0000761000197816 */ /* 0x000fe40000000019 */
.L_x_7713:
[----:B------:R-:W-:-:S05]  /*3370*/  IADD3 R24, R24, 0x80, RZ ;  /* 0x0000008018187810 */ /* 0x000fca0007ffe0ff */
.L_x_7707:
[----:B------:R-:W-:Y:S05]  /*3380*/  BSYNC B6 ;  /* 0x0000000000067941 */ /* 0x000fea0003800000 */
.L_x_7706:
        /* <DEDUP_REMOVED lines=23> */
.L_x_7745:
[----:B------:R-:W2:Y:S02]  /*3500*/  LDG.E.U8 R2, [R2.64] ;  /* 0x0000002402027981 */ /* 0x000ea4000c1e1100 */
[----:B--2---:R-:W0:Y:S02]  /*3510*/  I2F.U16 R0, R2 ;  /* 0x0000000200007306 */ /* 0x004e240000101000 */
[----:B0-----:R-:W-:-:S04]  /*3520*/  F2FP.BF16.PACK_AB R0, RZ, R0 ;  /* 0x00000000ff00723e */ /* 0x001fc800000010ff */
[----:B------:R-:W-:Y:S01]  /*3530*/  PRMT R23, R0, 0x7610, R23 ;  /* 0x0000761000177816 */ /* 0x000fe20000000017 */
[----:B------:R-:W-:Y:S05]  /*3540*/  BRA `(.L_x_7741) ;  /* 0x00000f0000007947 */ /* 0x000fea0003800000 */
.L_x_7744:
        /* <DEDUP_REMOVED lines=11> */
.L_x_7748:
[----:B------:R-:W2:Y:S02]  /*3600*/  LDG.E R2, [R2.64] ;  /* 0x0000002402027981 */ /* 0x000ea4000c1e1900 */
[----:B--2---:R-:W0:Y:S02]  /*3610*/  I2F R0, R2 ;  /* 0x0000000200007306 */ /* 0x004e240000201400 */
[----:B0-----:R-:W-:-:S04]  /*3620*/  F2FP.BF16.PACK_AB R0, RZ, R0 ;  /* 0x00000000ff00723e */ /* 0x001fc800000010ff */
[----:B------:R-:W-:Y:S01]  /*3630*/  PRMT R23, R0, 0x7610, R23 ;  /* 0x0000761000177816 */ /* 0x000fe20000000017 */
[----:B------:R-:W-:Y:S05]  /*3640*/  BRA `(.L_x_7741) ;  /* 0x00000e0000007947 */ /* 0x000fea0003800000 */
.L_x_7747:
[----:B------:R-:W2:Y:S02]  /*3650*/  LDG.E.U16 R2, [R2.64] ;  /* 0x0000002402027981 */ /* 0x000ea4000c1e1500 */
[----:B--2---:R-:W0:Y:S02]  /*3660*/  I2F.S16 R0, R2 ;  /* 0x0000000200007306 */ /* 0x004e240000101400 */
[----:B0-----:R-:W-:-:S04]  /*3670*/  F2FP.BF16.PACK_AB R0, RZ, R0 ;  /* 0x00000000ff00723e */ /* 0x001fc800000010ff */
[----:B------:R-:W-:Y:S01]  /*3680*/  PRMT R23, R0, 0x7610, R23 ;  /* 0x0000761000177816 */ /* 0x000fe20000000017 */
[----:B------:R-:W-:Y:S05]  /*3690*/  BRA `(.L_x_7741) ;  /* 0x00000db000007947 */ /* 0x000fea0003800000 */
.L_x_7743:
        /* <DEDUP_REMOVED lines=9> */
.L_x_7750:
[----:B------:R-:W2:Y:S02]  /*3730*/  LDG.E.U16 R0, [R2.64] ;  /* 0x0000002402007981 */ /* 0x000ea4000c1e1500 */
[----:B--2---:R-:W-:-:S05]  /*3740*/  HADD2.F32 R0, -RZ, R0.H0_H0 ;  /* 0x20000000ff007230 */ /* 0x004fca0000004100 */
[----:B------:R-:W-:-:S04]  /*3750*/  F2FP.BF16.PACK_AB R0, RZ, R0 ;  /* 0x00000000ff00723e */ /* 0x000fc800000010ff */
[----:B------:R-:W-:Y:S01]  /*3760*/  PRMT R23, R0, 0x7610, R23 ;  /* 0x0000761000177816 */ /* 0x000fe20000000017 */
[----:B------:R-:W-:Y:S05]  /*3770*/  BRA `(.L_x_7741) ;  /* 0x00000cd000007947 */ /* 0x000fea0003800000 */
.L_x_7749:
        /* <DEDUP_REMOVED lines=9> */
.L_x_7752:
[----:B------:R-:W2:Y:S02]  /*3810*/  LDG.E.U16 R2, [R2.64] ;  /* 0x0000002402027981 */ /* 0x000ea4000c1e1500 */
[----:B--2---:R-:W-:-:S05]  /*3820*/  HADD2.F32 R0, -RZ, R2.H0_H0 ;  /* 0x20000002ff007230 */ /* 0x004fca0000004100 */
[----:B------:R-:W-:-:S04]  /*3830*/  F2FP.BF16.PACK_AB R0, RZ, R0 ;  /* 0x00000000ff00723e */ /* 0x000fc800000010ff */
[----:B------:R-:W-:Y:S01]  /*3840*/  PRMT R23, R0, 0x7610, R23 ;  /* 0x0000761000177816 */ /* 0x000fe20000000017 */
[----:B------:R-:W-:Y:S05]  /*3850*/  BRA `(.L_x_7741) ;  /* 0x00000bf000007947 */ /* 0x000fea0003800000 */
.L_x_7751:
[----:B------:R-:W2:Y:S02]  /*3860*/  LDG.E.64 R2, [R2.64] ;  /* 0x0000002402027981 */ /* 0x000ea4000c1e1b00 */
[----:B--2---:R-:W0:Y:S01]  /*3870*/  F2F.F32.F64 R0, R2 ;  /* 0x0000000200007310 */ /* 0x004e220000301000 */
[----:B------:R-:W0:-:S14]  /*3880*/  DSETP.GEU.AND P0, PT, |R2|, c[0x2][0x0], PT ;  /* 0x008000000200762a */ /* 0x000e1c0003f0e200 */
[----:B0-----:R-:W-:-:S05]  /*3890*/  @!P0 FMUL R0, R0, 1.175494350822287508e-38 ;  /* 0x0080000000008820 */ /* 0x001fca0000400000 */
[----:B------:R-:W-:-:S04]  /*38a0*/  F2FP.BF16.PACK_AB R0, RZ, R0 ;  /* 0x00000000ff00723e */ /* 0x000fc800000010ff */
[----:B------:R-:W-:Y:S01]  /*38b0*/  PRMT R23, R0, 0x7610, R23 ;  /* 0x0000761000177816 */ /* 0x000fe20000000017 */
[----:B------:R-:W-:Y:S05]  /*38c0*/  BRA `(.L_x_7741) ;  /* 0x00000b8000007947 */ /* 0x000fea0003800000 */
.L_x_7742:
        /* <DEDUP_REMOVED lines=14> */
.L_x_7755:
[----:B------:R-:W2:Y:S02]  /*39b0*/  LDG.E.64 R2, [R2.64] ;  /* 0x0000002402027981 */ /* 0x000ea4000c1e1b00 */
[----:B--2---:R-:W0:Y:S01]  /*39c0*/  F2F.F32.F64 R0, R2 ;  /* 0x0000000200007310 */ /* 0x004e220000301000 */
[----:B------:R-:W0:-:S14]  /*39d0*/  DSETP.GEU.AND P0, PT, |R2|, c[0x2][0x0], PT ;  /* 0x008000000200762a */ /* 0x000e1c0003f0e200 */
[----:B0-----:R-:W-:-:S05]  /*39e0*/  @!P0 FMUL R0, R0, 1.175494350822287508e-38 ;  /* 0x0080000000008820 */ /* 0x001fca0000400000 */
[----:B------:R-:W-:-:S04]  /*39f0*/  F2FP.BF16.PACK_AB R0, RZ, R0 ;  /* 0x00000000ff00723e */ /* 0x000fc800000010ff */
[----:B------:R-:W-:Y:S01]  /*3a00*/  PRMT R23, R0, 0x7610, R23 ;  /* 0x0000761000177816 */ /* 0x000fe20000000017 */
[----:B------:R-:W-:Y:S05]  /*3a10*/  BRA `(.L_x_7741) ;  /* 0x00000a3000007947 */ /* 0x000fea0003800000 */
.L_x_7754:
        /* <DEDUP_REMOVED lines=28> */
.L_x_7757:
        /* <DEDUP_REMOVED lines=15> */
.L_x_7756:
[----:B------:R0:W5:Y:S01]  /*3cd0*/  LDG.E.U16 R23, [R2.64] ;  /* 0x0000002402177981 */ /* 0x000162000c1e1500 */
[----:B------:R-:W-:Y:S05]  /*3ce0*/  BRA `(.L_x_7741) ;  /* 0x0000076000007947 */ /* 0x000fea0003800000 */
.L_x_7753:
        /* <DEDUP_REMOVED lines=12> */
.L_x_7760:
        /* <DEDUP_REMOVED lines=21> */
.L_x_7764:
[----:B------:R-:W-:Y:S05]  /*3f00*/  BSYNC B1 ;  /* 0x0000000000017941 */ /* 0x000fea0003800000 */
.L_x_7763:
[----:B------:R-:W-:Y:S01]  /*3f10*/  LEA R3, R0, 0x3b800000, 0x17 ;  /* 0x3b80000000037811 */ /* 0x000fe200078eb8ff */
[----:B------:R-:W-:-:S05]  /*3f20*/  IMAD.SHL.U32 R0, R2, 0x100000, RZ ;  /* 0x0010000002007824 */ /* 0x000fca00078e00ff */
[----:B------:R-:W-:Y:S02]  /*3f30*/  LOP3.LUT R0, R3, R0, R4, 0xfe, !PT ;  /* 0x0000000003007212 */ /* 0x000fe400078efe04 */
.L_x_7762:
[----:B------:R-:W-:Y:S05]  /*3f40*/  BSYNC B0 ;  /* 0x0000000000007941 */ /* 0x000fea0003800000 */
.L_x_7761:
[----:B------:R-:W-:-:S04]  /*3f50*/  F2FP.BF16.PACK_AB R0, RZ, R0 ;  /* 0x00000000ff00723e */ /* 0x000fc800000010ff */
[----:B------:R-:W-:Y:S01]  /*3f60*/  PRMT R23, R0, 0x7610, R23 ;  /* 0x0000761000177816 */ /* 0x000fe20000000017 */
[----:B------:R-:W-:Y:S05]  /*3f70*/  BRA `(.L_x_7741) ;  /* 0x000004d000007947 */ /* 0x000fea0003800000 */
.L_x_7759:
        /* <DEDUP_REMOVED lines=21> */
.L_x_7768:
[----:B------:R-:W-:Y:S05]  /*40d0*/  BSYNC B1 ;  /* 0x0000000000017941 */ /* 0x000fea0003800000 */
.L_x_7767:
[----:B------:R-:W-:Y:S01]  /*40e0*/  LEA R3, R0, 0x37800000, 0x17 ;  /* 0x3780000000037811 */ /* 0x000fe200078eb8ff */
[----:B------:R-:W-:-:S05]  /*40f0*/  IMAD.SHL.U32 R0, R2, 0x200000, RZ ;  /* 0x0020000002007824 */ /* 0x000fca00078e00ff */
[----:B------:R-:W-:Y:S02]  /*4100*/  LOP3.LUT R0, R3, R0, R4, 0xfe, !PT ;  /* 0x0000000003007212 */ /* 0x000fe400078efe04 */
.L_x_7766:
[----:B------:R-:W-:Y:S05]  /*4110*/  BSYNC B0 ;  /* 0x0000000000007941 */ /* 0x000fea0003800000 */
.L_x_7765:
[----:B------:R-:W-:-:S04]  /*4120*/  F2FP.BF16.PACK_AB R0, RZ, R0 ;  /* 0x00000000ff00723e */ /* 0x000fc800000010ff */
[----:B------:R-:W-:Y:S01]  /*4130*/  PRMT R23, R0, 0x7610, R23 ;  /* 0x0000761000177816 */ /* 0x000fe20000000017 */
[----:B------:R-:W-:Y:S05]  /*4140*/  BRA `(.L_x_7741) ;  /* 0x0000030000007947 */ /* 0x000fea0003800000 */
.L_x_7758:
        /* <DEDUP_REMOVED lines=14> */
.L_x_7772:
[----:B------:R-:W-:Y:S05]  /*4230*/  BSYNC B0 ;  /* 0x0000000000007941 */ /* 0x000fea0003800000 */
.L_x_7771:
[----:B------:R-:W-:-:S04]  /*4240*/  F2FP.BF16.PACK_AB R0, RZ, R0 ;  /* 0x00000000ff00723e */ /* 0x000fc800000010ff */
[----:B------:R-:W-:Y:S01]  /*4250*/  PRMT R23, R0, 0x7610, R23 ;  /* 0x0000761000177816 */ /* 0x000fe20000000017 */
[----:B------:R-:W-:Y:S05]  /*4260*/  BRA `(.L_x_7741) ;  /* 0x000001e000007947 */ /* 0x000fea0003800000 */
.L_x_7746:
        /* <DEDUP_REMOVED lines=21> */
.L_x_7770:
[----:B------:R-:W2:Y:S02]  /*43c0*/  LDG.E.64 R2, [R2.64] ;  /* 0x0000002402027981 */ /* 0x000ea4000c1e1b00 */
[----:B--2---:R-:W0:Y:S02]  /*43d0*/  I2F.U64 R0, R2 ;  /* 0x0000000200007312 */ /* 0x004e240000301000 */
[----:B0-----:R-:W-:-:S04]  /*43e0*/  F2FP.BF16.PACK_AB R0, RZ, R0 ;  /* 0x00000000ff00723e */ /* 0x001fc800000010ff */
[----:B------:R-:W-:Y:S01]  /*43f0*/  PRMT R23, R0, 0x7610, R23 ;  /* 0x0000761000177816 */ /* 0x000fe20000000017 */
[----:B------:R-:W-:Y:S05]  /*4400*/  BRA `(.L_x_7741) ;  /* 0x0000004000007947 */ /* 0x000fea0003800000 */
.L_x_7769:
[----:B------:R-:W2:Y:S02]  /*4410*/  LDG.E R2, [R2.64] ;  /* 0x0000002402027981 */ /* 0x000ea4000c1e1900 */
[----:B--2---:R-:W0:Y:S02]  /*4420*/  I2F.U32 R0, R2 ;  /* 0x0000000200007306 */ /* 0x004e240000201000 */
[----:B0-----:R-:W-:-:S04]  /*4430*/  F2FP.BF16.PACK_AB R0, RZ, R0 ;  /* 0x00000000ff00723e */ /* 0x001fc800000010ff */
[----:B------:R-:W-:Y:S02]  /*4440*/  PRMT R23, R0, 0x7610, R23 ;  /* 0x0000761000177816 */ /* 0x000fe40000000017 */
.L_x_7741:
[----:B------:R-:W-:Y:S05]  /*4450*/  BSYNC B6 ;  /* 0x0000000000067941 */ /* 0x000fea0003800000 */
.L_x_7740:
[----:B------:R-:W1:Y:S01]  /*4460*/  S2R R19, SR_TID.X ;  /* 0x0000000000137919 */ /* 0x000e620000002100 */
[----:B------:R-:W-:Y:S01]  /*4470*/  BSSY B6, `(.L_x_7773) ;  /* 0x000012c000067945 */ /* 0x000fe20003800000 */
[C---:B-1----:R-:W-:Y:S02]  /*4480*/  IADD3 R0, R19.reuse, 0x100, RZ ;  /* 0x0000010013007810 */ /* 0x042fe40007ffe0ff */
[C---:B0-----:R-:W-:Y:S02]  /*4490*/  IADD3 R2, R19.reuse, 0x180, RZ ;  /* 0x0000018013027810 */ /* 0x041fe40007ffe0ff */
[C---:B------:R-:W-:Y:S02]  /*44a0*/  IADD3 R24, R19.reuse, 0x80, RZ ;  /* 0x0000008013187810 */ /* 0x040fe40007ffe0ff */
[-C--:B------:R-:W-:Y:S02]  /*44b0*/  ISETP.GE.AND P3, PT, R19, R17.reuse, PT ;  /* 0x000000111300720c */ /* 0x080fe40003f66270 */
[----:B------:R-:W-:-:S02]  /*44c0*/  ISETP.GE.AND P1, PT, R0, R17, PT ;  /* 0x000000110000720c */ /* 0x000fc40003f26270 */
[-C--:B------:R-:W-:Y:S02]  /*44d0*/  ISETP.GE.AND P2, PT, R2, R17.reuse, PT ;  /* 0x000000110200720c */ /* 0x080fe40003f46270 */
[----:B------:R-:W-:-:S07]  /*44e0*/  ISETP.GE.AND P0, PT, R24, R17, PT ;  /* 0x000000111800720c */ /* 0x000fce0003f06270 */
[----:B-----5:R-:W-:Y:S02]  /*44f0*/  @!P3 PRMT R22, RZ, 0x5410, R22 ;  /* 0x00005410ff16b816 */ /* 0x020fe40000000016 */
[----:B------:R-:W-:Y:S02]  /*4500*/  @!P1 PRMT R3, RZ, 0x5410, R25 ;  /* 0x00005410ff039816 */ /* 0x000fe40000000019 */
[----:B------:R-:W-:Y:S02]  /*4510*/  @!P2 PRMT R5, RZ, 0x5410, R23 ;  /* 0x00005410ff05a816 */ /* 0x000fe40000000017 */
[----:B------:R-:W-:Y:S01]  /*4520*/  @!P0 PRMT R2, RZ, 0x5410, R18 ;  /* 0x00005410ff028816 */ /* 0x000fe20000000012 */
[----:B------:R-:W0:Y:S01]  /*4530*/  @!P3 MUFU.LG2 R22, R22 ;  /* 0x000000160016b308 */ /* 0x000e220000000c00 */
[----:B------:R-:W1:Y:S07]  /*4540*/  LDC.U8 R18, c[0x0][0x184] ;  /* 0x00006100ff127b82 */ /* 0x000e6e0000000000 */
[----:B------:R-:W2:Y:S08]  /*4550*/  @!P1 MUFU.LG2 R3, R3 ;  /* 0x0000000300039308 */ /* 0x000eb00000000c00 */
[----:B------:R-:W3:Y:S01]  /*4560*/  @!P2 MUFU.LG2 R5, R5 ;  /* 0x000000050005a308 */ /* 0x000ee20000000c00 */
[----:B0-----:R-:W-:-:S05]  /*4570*/  @!P3 FMUL.FTZ R0, R22, 0.30103000998497009277 ;  /* 0x3e9a209b1600b820 */ /* 0x001fca0000410000 */
[----:B------:R-:W-:Y:S02]  /*4580*/  @!P3 F2FP.BF16.PACK_AB R6, RZ, R0 ;  /* 0x00000000ff06b23e */ /* 0x000fe400000010ff */
[----:B------:R-:W0:Y:S01]  /*4590*/  @!P0 MUFU.LG2 R2, R2 ;  /* 0x0000000200028308 */ /* 0x000e220000000c00 */
[----:B--2---:R-:W-:-:S05]  /*45a0*/  @!P1 FMUL.FTZ R4, R3, 0.30103000998497009277 ;  /* 0x3e9a209b03049820 */ /* 0x004fca0000410000 */
[----:B------:R-:W-:Y:S01]  /*45b0*/  @!P1 F2FP.BF16.PACK_AB R22, RZ, R4 ;  /* 0x00000004ff16923e */ /* 0x000fe200000010ff */
[----:B---3--:R-:W-:-:S05]  /*45c0*/  @!P2 FMUL.FTZ R23, R5, 0.30103000998497009277 ;  /* 0x3e9a209b0517a820 */ /* 0x008fca0000410000 */
[----:B------:R-:W-:Y:S01]  /*45d0*/  @!P2 F2FP.BF16.PACK_AB R23, RZ, R23 ;  /* 0x00000017ff17a23e */ /* 0x000fe200000010ff */
[----:B0-----:R-:W-:-:S05]  /*45e0*/  @!P0 FMUL.FTZ R25, R2, 0.30103000998497009277 ;  /* 0x3e9a209b02198820 */ /* 0x001fca0000410000 */
[----:B------:R-:W-:Y:S01]  /*45f0*/  @!P0 F2FP.BF16.PACK_AB R25, RZ, R25 ;  /* 0x00000019ff19823e */ /* 0x000fe200000010ff */
        /* <DEDUP_REMOVED lines=22> */
.L_x_7778:
[----:B------:R-:W-:Y:S01]  /*4760*/  PRMT R5, RZ, 0x5410, R6 ;  /* 0x00005410ff057816 */ /* 0x000fe20000000006 */
[----:B------:R-:W-:-:S05]  /*4770*/  IMAD.MOV.U32 R19, RZ, RZ, R24 ;  /* 0x000000ffff137224 */ /* 0x000fca00078e0018 */
[----:B------:R-:W0:Y:S02]  /*4780*/  F2I.S64.TRUNC R4, R5 ;  /* 0x0000000500047311 */ /* 0x000e24000020d900 */
[----:B0-----:R0:W-:Y:S01]  /*4790*/  STG.E.U8 [R2.64], R4 ;  /* 0x0000000402007986 */ /* 0x0011e2000c101124 */
[----:B------:R-:W-:Y:S05]  /*47a0*/  BRA `(.L_x_7774) ;  /* 0x00000f8000007947 */ /* 0x000fea0003800000 */
.L_x_7777:
        /* <DEDUP_REMOVED lines=11> */
.L_x_7781:
[----:B------:R-:W-:Y:S01]  /*4860*/  PRMT R6, RZ, 0x5410, R6 ;  /* 0x00005410ff067816 */ /* 0x000fe20000000006 */
[----:B------:R-:W-:-:S03]  /*4870*/  IMAD.MOV.U32 R19, RZ, RZ, R24 ;  /* 0x000000ffff137224 */ /* 0x000fc600078e0018 */
[----:B------:R-:W0:Y:S02]  /*4880*/  F2I.FTZ.TRUNC.NTZ R5, R6 ;  /* 0x0000000600057305 */ /* 0x000e24000021f100 */
[----:B0-----:R0:W-:Y:S01]  /*4890*/  STG.E [R2.64], R5 ;  /* 0x0000000502007986 */ /* 0x0011e2000c101924 */
[----:B------:R-:W-:Y:S05]  /*48a0*/  BRA `(.L_x_7774) ;  /* 0x00000e8000007947 */ /* 0x000fea0003800000 */
.L_x_7780:
[----:B------:R-:W-:Y:S01]  /*48b0*/  PRMT R6, RZ, 0x5410, R6 ;  /* 0x00005410ff067816 */ /* 0x000fe20000000006 */
[----:B------:R-:W-:-:S03]  /*48c0*/  IMAD.MOV.U32 R19, RZ, RZ, R24 ;  /* 0x000000ffff137224 */ /* 0x000fc600078e0018 */
[----:B------:R-:W0:Y:S02]  /*48d0*/  F2I.FTZ.TRUNC.NTZ R5, R6 ;  /* 0x0000000600057305 */ /* 0x000e24000021f100 */
[----:B0-----:R0:W-:Y:S01]  /*48e0*/  STG.E.U16 [R2.64], R5 ;  /* 0x0000000502007986 */ /* 0x0011e2000c101524 */
[----:B------:R-:W-:Y:S05]  /*48f0*/  BRA `(.L_x_7774) ;  /* 0x00000e3000007947 */ /* 0x000fea0003800000 */
.L_x_7776:
        /* <DEDUP_REMOVED lines=10> */
.L_x_7783:
[----:B------:R-:W-:Y:S01]  /*49a0*/  PRMT R0, RZ, 0x5410, R6 ;  /* 0x00005410ff007816 */ /* 0x000fe20000000006 */
[----:B------:R-:W-:-:S03]  /*49b0*/  IMAD.MOV.U32 R19, RZ, RZ, R24 ;  /* 0x000000ffff137224 */ /* 0x000fc600078e0018 */
[----:B------:R-:W-:-:S05]  /*49c0*/  F2FP.PACK_AB R0, RZ, R0 ;  /* 0x00000000ff00723e */ /* 0x000fca00000000ff */
[----:B------:R0:W-:Y:S01]  /*49d0*/  STG.E.U16 [R2.64], R0 ;  /* 0x0000000002007986 */ /* 0x0001e2000c101524 */
[----:B------:R-:W-:Y:S05]  /*49e0*/  BRA `(.L_x_7774) ;  /* 0x00000d4000007947 */ /* 0x000fea0003800000 */
.L_x_7782:
        /* <DEDUP_REMOVED lines=11> */
.L_x_7785:
[----:B------:R-:W-:Y:S01]  /*4aa0*/  PRMT R6, RZ, 0x5410, R6 ;  /* 0x00005410ff067816 */ /* 0x000fe20000000006 */
[----:B------:R-:W-:-:S03]  /*4ab0*/  IMAD.MOV.U32 R19, RZ, RZ, R24 ;  /* 0x000000ffff137224 */ /* 0x000fc600078e0018 */
[----:B------:R-:W-:-:S04]  /*4ac0*/  F2FP.PACK_AB R5, RZ, R6 ;  /* 0x00000006ff05723e */ /* 0x000fc800000000ff */
[----:B------:R-:W-:-:S05]  /*4ad0*/  PRMT R5, R5, 0x5410, RZ ;  /* 0x0000541005057816 */ /* 0x000fca00000000ff */
[----:B------:R0:W-:Y:S01]  /*4ae0*/  STG.E [R2.64], R5 ;  /* 0x0000000502007986 */ /* 0x0001e2000c101924 */
[----:B------:R-:W-:Y:S05]  /*4af0*/  BRA `(.L_x_7774) ;  /* 0x00000c3000007947 */ /* 0x000fea0003800000 */
.L_x_7784:
[----:B------:R-:W-:Y:S01]  /*4b00*/  PRMT R4, RZ, 0x5410, R6 ;  /* 0x00005410ff047816 */ /* 0x000fe20000000006 */
[----:B------:R-:W-:-:S04]  /*4b10*/  IMAD.MOV.U32 R19, RZ, RZ, R24 ;  /* 0x000000ffff137224 */ /* 0x000fc800078e0018 */
[----:B------:R-:W-:-:S06]  /*4b20*/  FMUL.FTZ R4, R4, 1 ;  /* 0x3f80000004047820 */ /* 0x000fcc0000410000 */
[----:B------:R-:W0:Y:S02]  /*4b30*/  F2F.F64.F32 R4, R4 ;  /* 0x0000000400047310 */ /* 0x000e240000201800 */
[----:B0-----:R0:W-:Y:S01]  /*4b40*/  STG.E.64 [R2.64], R4 ;  /* 0x0000000402007986 */ /* 0x0011e2000c101b24 */
[----:B------:R-:W-:Y:S05]  /*4b50*/  BRA `(.L_x_7774) ;  /* 0x00000bd000007947 */ /* 0x000fea0003800000 */
.L_x_7775:
        /* <DEDUP_REMOVED lines=14> */
.L_x_7788:
[----:B------:R-:W-:Y:S01]  /*4c40*/  PRMT R6, RZ, 0x5410, R6 ;  /* 0x00005410ff067816 */ /* 0x000fe20000000006 */
[----:B------:R-:W-:-:S04]  /*4c50*/  IMAD.MOV.U32 R19, RZ, RZ, R24 ;  /* 0x000000ffff137224 */ /* 0x000fc800078e0018 */
[----:B------:R-:W-:Y:S02]  /*4c60*/  FMUL.FTZ R4, R6, 1 ;  /* 0x3f80000006047820 */ /* 0x000fe40000410000 */
[----:B------:R-:W-:-:S04]  /*4c70*/  CS2R R6, SRZ ;  /* 0x0000000000067805 */ /* 0x000fc8000001ff00 */
[----:B------:R-:W0:Y:S02]  /*4c80*/  F2F.F64.F32 R4, R4 ;  /* 0x0000000400047310 */ /* 0x000e240000201800 */
[----:B0-----:R0:W-:Y:S01]  /*4c90*/  STG.E.128 [R2.64], R4 ;  /* 0x0000000402007986 */ /* 0x0011e2000c101d24 */
[----:B------:R-:W-:Y:S05]  /*4ca0*/  BRA `(.L_x_7774) ;  /* 0x00000a8000007947 */ /* 0x000fea0003800000 */
.L_x_7787:
        /* <DEDUP_REMOVED lines=21> */
.L_x_7792:
[----:B------:R-:W-:Y:S05]  /*4e00*/  BSYNC B0 ;  /* 0x0000000000007941 */ /* 0x000fea0003800000 */
.L_x_7791:
[----:B------:R-:W-:Y:S01]  /*4e10*/  LOP3.LUT R5, R0, R5, RZ, 0xfc, !PT ;  /* 0x0000000500057212 */ /* 0x000fe200078efcff */
[----:B------:R-:W-:-:S04]  /*4e20*/  IMAD.MOV.U32 R19, RZ, RZ, R24 ;  /* 0x000000ffff137224 */ /* 0x000fc800078e0018 */
[----:B------:R0:W-:Y:S01]  /*4e30*/  STG.E.U8 [R2.64], R5 ;  /* 0x0000000502007986 */ /* 0x0001e2000c101124 */
[----:B------:R-:W-:Y:S05]  /*4e40*/  BRA `(.L_x_7774) ;  /* 0x000008e000007947 */ /* 0x000fea0003800000 */
.L_x_7790:
        /* <DEDUP_REMOVED lines=13> */
.L_x_7794:
[----:B------:R-:W-:Y:S01]  /*4f20*/  IMAD.MOV.U32 R0, RZ, RZ, 0x7f ;  /* 0x0000007fff007424 */ /* 0x000fe200078e00ff */
[----:B------:R-:W-:-:S04]  /*4f30*/  ISETP.GT.U32.AND P0, PT, R4, 0x7f800000, PT ;  /* 0x7f8000000400780c */ /* 0x000fc80003f04070 */
[----:B------:R-:W-:-:S04]  /*4f40*/  SEL R0, R0, 0x7c, P0 ;  /* 0x0000007c00007807 */ /* 0x000fc80000000000 */
.L_x_7795:
[----:B------:R-:W-:Y:S05]  /*4f50*/  BSYNC B0 ;  /* 0x0000000000007941 */ /* 0x000fea0003800000 */
.L_x_7793:
[----:B------:R-:W-:Y:S01]  /*4f60*/  LOP3.LUT R4, R5, 0x80000000, RZ, 0xc0, !PT ;  /* 0x8000000005047812 */ /* 0x000fe200078ec0ff */
[----:B------:R-:W-:-:S03]  /*4f70*/  IMAD.MOV.U32 R19, RZ, RZ, R24 ;  /* 0x000000ffff137224 */ /* 0x000fc600078e0018 */
[----:B------:R-:W-:-:S04]  /*4f80*/  SHF.R.U32.HI R5, RZ, 0x18, R4 ;  /* 0x00000018ff057819 */ /* 0x000fc80000011604 */
[----:B------:R-:W-:-:S05]  /*4f90*/  LOP3.LUT R5, R0, R5, RZ, 0xfc, !PT ;  /* 0x0000000500057212 */ /* 0x000fca00078efcff */
[----:B------:R0:W-:Y:S01]  /*4fa0*/  STG.E.U8 [R2.64], R5 ;  /* 0x0000000502007986 */ /* 0x0001e2000c101124 */
[----:B------:R-:W-:Y:S05]  /*4fb0*/  BRA `(.L_x_7774) ;  /* 0x0000077000007947 */ /* 0x000fea0003800000 */
.L_x_7789:
[----:B------:R0:W-:Y:S01]  /*4fc0*/  STG.E.U16 [R2.64], R6 ;  /* 0x0000000602007986 */ /* 0x0001e2000c101524 */
[----:B------:R-:W-:Y:S01]  /*4fd0*/  IMAD.MOV.U32 R19, RZ, RZ, R24 ;  /* 0x000000ffff137224 */ /* 0x000fe200078e0018 */
[----:B------:R-:W-:Y:S05]  /*4fe0*/  BRA `(.L_x_7774) ;  /* 0x0000074000007947 */ /* 0x000fea0003800000 */
.L_x_7786:
        /* <DEDUP_REMOVED lines=13> */
.L_x_7798:
        /* <DEDUP_REMOVED lines=17> */
.L_x_7801:
[----:B------:R-:W-:-:S04]  /*51d0*/  LOP3.LUT R0, R7, 0x80000000, RZ, 0xc0, !PT ;  /* 0x8000000007007812 */ /* 0x000fc800078ec0ff */
[----:B------:R-:W-:-:S04]  /*51e0*/  SHF.R.U32.HI R5, RZ, 0x18, R0 ;  /* 0x00000018ff057819 */ /* 0x000fc80000011600 */
[----:B------:R-:W-:-:S04]  /*51f0*/  LOP3.LUT R4, R4, R5, RZ, 0xfc, !PT ;  /* 0x0000000504047212 */ /* 0x000fc800078efcff */
[----:B------:R-:W-:Y:S02]  /*5200*/  PRMT R0, R4, 0x7610, R0 ;  /* 0x0000761004007816 */ /* 0x000fe40000000000 */
.L_x_7800:
[----:B------:R-:W-:Y:S05]  /*5210*/  BSYNC B0 ;  /* 0x0000000000007941 */ /* 0x000fea0003800000 */
.L_x_7799:
[----:B------:R0:W-:Y:S01]  /*5220*/  STG.E.U8 [R2.64], R0 ;  /* 0x0000000002007986 */ /* 0x0001e2000c101124 */
[----:B------:R-:W-:Y:S01]  /*5230*/  IMAD.MOV.U32 R19, RZ, RZ, R24 ;  /* 0x000000ffff137224 */ /* 0x000fe200078e0018 */
[----:B------:R-:W-:Y:S05]  /*5240*/  BRA `(.L_x_7774) ;  /* 0x000004e000007947 */ /* 0x000fea0003800000 */
.L_x_7797:
        /* <DEDUP_REMOVED lines=17> */
.L_x_7804:
[----:B------:R-:W-:-:S04]  /*5360*/  LOP3.LUT R0, R7, 0x80000000, RZ, 0xc0, !PT ;  /* 0x8000000007007812 */ /* 0x000fc800078ec0ff */
[----:B------:R-:W-:-:S04]  /*5370*/  SHF.R.U32.HI R5, RZ, 0x18, R0 ;  /* 0x00000018ff057819 */ /* 0x000fc80000011600 */
[----:B------:R-:W-:-:S04]  /*5380*/  LOP3.LUT R4, R4, R5, RZ, 0xfc, !PT ;  /* 0x0000000504047212 */ /* 0x000fc800078efcff */
[----:B------:R-:W-:Y:S02]  /*5390*/  PRMT R0, R4, 0x7610, R0 ;  /* 0x0000761004007816 */ /* 0x000fe40000000000 */
.L_x_7803:
[----:B------:R-:W-:Y:S05]  /*53a0*/  BSYNC B0 ;  /* 0x0000000000007941 */ /* 0x000fea0003800000 */
.L_x_7802:
[----:B------:R0:W-:Y:S01]  /*53b0*/  STG.E.U8 [R2.64], R0 ;  /* 0x0000000002007986 */ /* 0x0001e2000c101124 */
[----:B------:R-:W-:Y:S01]  /*53c0*/  IMAD.MOV.U32 R19, RZ, RZ, R24 ;  /* 0x000000ffff137224 */ /* 0x000fe200078e0018 */
[----:B------:R-:W-:Y:S05]  /*53d0*/  BRA `(.L_x_7774) ;  /* 0x0000035000007947 */ /* 0x000fea0003800000 */
.L_x_7796:
        /* <DEDUP_REMOVED lines=23> */
.L_x_7779:
        /* <DEDUP_REMOVED lines=21> */
.L_x_7806:
[----:B------:R-:W-:Y:S01]  /*56a0*/  PRMT R4, RZ, 0x5410, R6 ;  /* 0x00005410ff047816 */ /* 0x000fe20000000006 */
[----:B------:R-:W-:-:S05]  /*56b0*/  IMAD.MOV.U32 R19, RZ, RZ, R24 ;  /* 0x000000ffff137224 */ /* 0x000fca00078e0018 */
[----:B------:R-:W0:Y:S02]  /*56c0*/  F2I.U64.TRUNC R4, R4 ;  /* 0x0000000400047311 */ /* 0x000e24000020d800 */
[----:B0-----:R0:W-:Y:S01]  /*56d0*/  STG.E.64 [R2.64], R4 ;  /* 0x0000000402007986 */ /* 0x0011e2000c101b24 */
[----:B------:R-:W-:Y:S05]  /*56e0*/  BRA `(.L_x_7774) ;  /* 0x0000004000007947 */ /* 0x000fea0003800000 */
.L_x_7805:
[----:B------:R-:W-:Y:S01]  /*56f0*/  PRMT R6, RZ, 0x5410, R6 ;  /* 0x00005410ff067816 */ /* 0x000fe20000000006 */
[----:B------:R-:W-:-:S03]  /*5700*/  IMAD.MOV.U32 R19, RZ, RZ, R24 ;  /* 0x000000ffff137224 */ /* 0x000fc600078e0018 */
[----:B------:R-:W0:Y:S02]  /*5710*/  F2I.FTZ.U32.TRUNC.NTZ R5, R6 ;  /* 0x0000000600057305 */ /* 0x000e24000021f000 */
[----:B0-----:R0:W-:Y:S02]  /*5720*/  STG.E [R2.64], R5 ;  /* 0x0000000502007986 */ /* 0x0011e4000c101924 */
.L_x_7774:
[----:B-1----:R-:W-:Y:S05]  /*5730*/  BSYNC B6 ;  /* 0x0000000000067941 */ /* 0x002fea0003800000 */
.L_x_7773:
        /* <DEDUP_REMOVED lines=23> */
.L_x_7812:
[----:B------:R-:W-:-:S06]  /*58b0*/  PRMT R5, RZ, 0x5410, R25 ;  /* 0x00005410ff057816 */ /* 0x000fcc0000000019 */
[----:B------:R-:W0:Y:S02]  /*58c0*/  F2I.S64.TRUNC R4, R5 ;  /* 0x0000000500047311 */ /* 0x000e24000020d900 */
[----:B0-----:R0:W-:Y:S01]  /*58d0*/  STG.E.U8 [R2.64], R4 ;  /* 0x0000000402007986 */ /* 0x0011e2000c101124 */
[----:B------:R-:W-:Y:S05]  /*58e0*/  BRA `(.L_x_7814) ;  /* 0x00000e4000007947 */ /* 0x000fea0003800000 */
.L_x_7811:
        /* <DEDUP_REMOVED lines=10> */
.L_x_7816:
[----:B------:R-:W-:-:S06]  /*5990*/  PRMT R25, RZ, 0x5410, R25 ;  /* 0x00005410ff197816 */ /* 0x000fcc0000000019 */
[----:B------:R-:W0:Y:S02]  /*59a0*/  F2I.FTZ.TRUNC.NTZ R25, R25 ;  /* 0x0000001900197305 */ /* 0x000e24000021f100 */
[----:B0-----:R0:W-:Y:S01]  /*59b0*/  STG.E [R2.64], R25 ;  /* 0x0000001902007986 */ /* 0x0011e2000c101924 */
[----:B------:R-:W-:Y:S05]  /*59c0*/  BRA `(.L_x_7814) ;  /* 0x00000d6000007947 */ /* 0x000fea0003800000 */
.L_x_7815:
[----:B------:R-:W-:-:S06]  /*59d0*/  PRMT R25, RZ, 0x5410, R25 ;  /* 0x00005410ff197816 */ /* 0x000fcc0000000019 */
[----:B------:R-:W0:Y:S02]  /*59e0*/  F2I.FTZ.TRUNC.NTZ R25, R25 ;  /* 0x0000001900197305 */ /* 0x000e24000021f100 */
[----:B0-----:R0:W-:Y:S01]  /*59f0*/  STG.E.U16 [R2.64], R25 ;  /* 0x0000001902007986 */ /* 0x0011e2000c101524 */
[----:B------:R-:W-:Y:S05]  /*5a00*/  BRA `(.L_x_7814) ;  /* 0x00000d2000007947 */ /* 0x000fea0003800000 */
.L_x_7810:
        /* <DEDUP_REMOVED lines=9> */
.L_x_7818:
[----:B------:R-:W-:-:S04]  /*5aa0*/  PRMT R0, RZ, 0x5410, R25 ;  /* 0x00005410ff007816 */ /* 0x000fc80000000019 */
[----:B------:R-:W-:-:S05]  /*5ab0*/  F2FP.PACK_AB R0, RZ, R0 ;  /* 0x00000000ff00723e */ /* 0x000fca00000000ff */
[----:B------:R0:W-:Y:S01]  /*5ac0*/  STG.E.U16 [R2.64], R0 ;  /* 0x0000000002007986 */ /* 0x0001e2000c101524 */
[----:B------:R-:W-:Y:S05]  /*5ad0*/  BRA `(.L_x_7814) ;  /* 0x00000c5000007947 */ /* 0x000fea0003800000 */
.L_x_7817:
        /* <DEDUP_REMOVED lines=10> */
.L_x_7820:
[----:B------:R-:W-:-:S04]  /*5b80*/  PRMT R25, RZ, 0x5410, R25 ;  /* 0x00005410ff197816 */ /* 0x000fc80000000019 */
[----:B------:R-:W-:-:S04]  /*5b90*/  F2FP.PACK_AB R5, RZ, R25 ;  /* 0x00000019ff05723e */ /* 0x000fc800000000ff */
[----:B------:R-:W-:-:S05]  /*5ba0*/  PRMT R5, R5, 0x5410, RZ ;  /* 0x0000541005057816 */ /* 0x000fca00000000ff */
[----:B------:R0:W-:Y:S01]  /*5bb0*/  STG.E [R2.64], R5 ;  /* 0x0000000502007986 */ /* 0x0001e2000c101924 */
[----:B------:R-:W-:Y:S05]  /*5bc0*/  BRA `(.L_x_7814) ;  /* 0x00000b6000007947 */ /* 0x000fea0003800000 */
.L_x_7819:
[----:B------:R-:W-:-:S05]  /*5bd0*/  PRMT R4, RZ, 0x5410, R25 ;  /* 0x00005410ff047816 */ /* 0x000fca0000000019 */
[----:B------:R-:W-:-:S06]  /*5be0*/  FMUL.FTZ R4, R4, 1 ;  /* 0x3f80000004047820 */ /* 0x000fcc0000410000 */
[----:B------:R-:W0:Y:S02]  /*5bf0*/  F2F.F64.F32 R4, R4 ;  /* 0x0000000400047310 */ /* 0x000e240000201800 */
[----:B0-----:R0:W-:Y:S01]  /*5c00*/  STG.E.64 [R2.64], R4 ;  /* 0x0000000402007986 */ /* 0x0011e2000c101b24 */
[----:B------:R-:W-:Y:S05]  /*5c10*/  BRA `(.L_x_7814) ;  /* 0x00000b1000007947 */ /* 0x000fea0003800000 */
.L_x_7809:
        /* <DEDUP_REMOVED lines=13> */
.L_x_7823:
[----:B------:R-:W-:Y:S01]  /*5cf0*/  PRMT R25, RZ, 0x5410, R25 ;  /* 0x00005410ff197816 */ /* 0x000fe20000000019 */
[----:B------:R-:W-:-:S04]  /*5d00*/  CS2R R6, SRZ ;  /* 0x0000000000067805 */ /* 0x000fc8000001ff00 */
[----:B------:R-:W-:-:S06]  /*5d10*/  FMUL.FTZ R4, R25, 1 ;  /* 0x3f80000019047820 */ /* 0x000fcc0000410000 */
[----:B------:R-:W0:Y:S02]  /*5d20*/  F2F.F64.F32 R4, R4 ;  /* 0x0000000400047310 */ /* 0x000e240000201800 */
[----:B0-----:R0:W-:Y:S01]  /*5d30*/  STG.E.128 [R2.64], R4 ;  /* 0x0000000402007986 */ /* 0x0011e2000c101d24 */
[----:B------:R-:W-:Y:S05]  /*5d40*/  BRA `(.L_x_7814) ;  /* 0x000009e000007947 */ /* 0x000fea0003800000 */
.L_x_7822:
        /* <DEDUP_REMOVED lines=21> */
.L_x_7827:
[----:B------:R-:W-:Y:S05]  /*5ea0*/  BSYNC B0 ;  /* 0x0000000000007941 */ /* 0x000fea0003800000 */
.L_x_7826:
[----:B------:R-:W-:-:S05]  /*5eb0*/  LOP3.LUT R5, R0, R5, RZ, 0xfc, !PT ;  /* 0x0000000500057212 */ /* 0x000fca00078efcff */
[----:B------:R0:W-:Y:S01]  /*5ec0*/  STG.E.U8 [R2.64], R5 ;  /* 0x0000000502007986 */ /* 0x0001e2000c101124 */
[----:B------:R-:W-:Y:S05]  /*5ed0*/  BRA `(.L_x_7814) ;  /* 0x0000085000007947 */ /* 0x000fea0003800000 */
.L_x_7825:
        /* <DEDUP_REMOVED lines=13> */
.L_x_7829:
[----:B------:R-:W-:Y:S01]  /*5fb0*/  IMAD.MOV.U32 R0, RZ, RZ, 0x7f ;  /* 0x0000007fff007424 */ /* 0x000fe200078e00ff */
[----:B------:R-:W-:-:S04]  /*5fc0*/  ISETP.GT.U32.AND P0, PT, R4, 0x7f800000, PT ;  /* 0x7f8000000400780c */ /* 0x000fc80003f04070 */
[----:B------:R-:W-:-:S04]  /*5fd0*/  SEL R0, R0, 0x7c, P0 ;  /* 0x0000007c00007807 */ /* 0x000fc80000000000 */
.L_x_7830:
[----:B------:R-:W-:Y:S05]  /*5fe0*/  BSYNC B0 ;  /* 0x0000000000007941 */ /* 0x000fea0003800000 */
.L_x_7828:
[----:B------:R-:W-:-:S04]  /*5ff0*/  LOP3.LUT R4, R25, 0x80000000, RZ, 0xc0, !PT ;  /* 0x8000000019047812 */ /* 0x000fc800078ec0ff */
[----:B------:R-:W-:-:S04]  /*6000*/  SHF.R.U32.HI R5, RZ, 0x18, R4 ;  /* 0x00000018ff057819 */ /* 0x000fc80000011604 */
[----:B------:R-:W-:-:S05]  /*6010*/  LOP3.LUT R5, R0, R5, RZ, 0xfc, !PT ;  /* 0x0000000500057212 */ /* 0x000fca00078efcff */
[----:B------:R0:W-:Y:S01]  /*6020*/  STG.E.U8 [R2.64], R5 ;  /* 0x0000000502007986 */ /* 0x0001e2000c101124 */
[----:B------:R-:W-:Y:S05]  /*6030*/  BRA `(.L_x_7814) ;  /* 0x000006f000007947 */ /* 0x000fea0003800000 */
.L_x_7824:
[----:B------:R0:W-:Y:S01]  /*6040*/  STG.E.U16 [R2.64], R25 ;  /* 0x0000001902007986 */ /* 0x0001e2000c101524 */
[----:B------:R-:W-:Y:S05]  /*6050*/  BRA `(.L_x_7814) ;  /* 0x000006d000007947 */ /* 0x000fea0003800000 */
.L_x_7821:
        /* <DEDUP_REMOVED lines=12> */
.L_x_7833:
        /* <DEDUP_REMOVED lines=17> */
.L_x_7836:
[----:B------:R-:W-:-:S04]  /*6230*/  LOP3.LUT R0, R25, 0x80000000, RZ, 0xc0, !PT ;  /* 0x8000000019007812 */ /* 0x000fc800078ec0ff */
[----:B------:R-:W-:-:S04]  /*6240*/  SHF.R.U32.HI R5, RZ, 0x18, R0 ;  /* 0x00000018ff057819 */ /* 0x000fc80000011600 */
[----:B------:R-:W-:-:S04]  /*6250*/  LOP3.LUT R4, R4, R5, RZ, 0xfc, !PT ;  /* 0x0000000504047212 */ /* 0x000fc800078efcff */
[----:B------:R-:W-:Y:S02]  /*6260*/  PRMT R0, R4, 0x7610, R0 ;  /* 0x0000761004007816 */ /* 0x000fe40000000000 */
.L_x_7835:
[----:B------:R-:W-:Y:S05]  /*6270*/  BSYNC B0 ;  /* 0x0000000000007941 */ /* 0x000fea0003800000 */
.L_x_7834:
[----:B------:R0:W-:Y:S01]  /*6280*/  STG.E.U8 [R2.64], R0 ;  /* 0x0000000002007986 */ /* 0x0001e2000c101124 */
[----:B------:R-:W-:Y:S05]  /*6290*/  BRA `(.L_x_7814) ;  /* 0x0000049000007947 */ /* 0x000fea0003800000 */
.L_x_7832:
        /* <DEDUP_REMOVED lines=17> */
.L_x_7839:
[----:B------:R-:W-:-:S04]  /*63b0*/  LOP3.LUT R0, R25, 0x80000000, RZ, 0xc0, !PT ;  /* 0x8000000019007812 */ /* 0x000fc800078ec0ff */
[----:B------:R-:W-:-:S04]  /*63c0*/  SHF.R.U32.HI R5, RZ, 0x18, R0 ;  /* 0x00000018ff057819 */ /* 0x000fc80000011600 */
[----:B------:R-:W-:-:S04]  /*63d0*/  LOP3.LUT R4, R4, R5, RZ, 0xfc, !PT ;  /* 0x0000000504047212 */ /* 0x000fc800078efcff */
[----:B------:R-:W-:Y:S02]  /*63e0*/  PRMT R0, R4, 0x7610, R0 ;  /* 0x0000761004007816 */ /* 0x000fe40000000000 */
.L_x_7838:
[----:B------:R-:W-:Y:S05]  /*63f0*/  BSYNC B0 ;  /* 0x0000000000007941 */ /* 0x000fea0003800000 */
.L_x_7837:
[----:B------:R0:W-:Y:S01]  /*6400*/  STG.E.U8 [R2.64], R0 ;  /* 0x0000000002007986 */ /* 0x0001e2000c101124 */
[----:B------:R-:W-:Y:S05]  /*6410*/  BRA `(.L_x_7814) ;  /* 0x0000031000007947 */ /* 0x000fea0003800000 */
.L_x_7831:
        /* <DEDUP_REMOVED lines=22> */
.L_x_7813:
        /* <DEDUP_REMOVED lines=20> */
.L_x_7841:
[----:B------:R-:W-:-:S06]  /*66c0*/  PRMT R4, RZ, 0x5410, R25 ;  /* 0x00005410ff047816 */ /* 0x000fcc0000000019 */
[----:B------:R-:W0:Y:S02]  /*66d0*/  F2I.U64.TRUNC R4, R4 ;  /* 0x0000000400047311 */ /* 0x000e24000020d800 */
[----:B0-----:R0:W-:Y:S01]  /*66e0*/  STG.E.64 [R2.64], R4 ;  /* 0x0000000402007986 */ /* 0x0011e2000c101b24 */
[----:B------:R-:W-:Y:S05]  /*66f0*/  BRA `(.L_x_7814) ;  /* 0x0000003000007947 */ /* 0x000fea0003800000 */
.L_x_7840:
[----:B------:R-:W-:-:S06]  /*6700*/  PRMT R25, RZ, 0x5410, R25 ;  /* 0x00005410ff197816 */ /* 0x000fcc0000000019 */
[----:B------:R-:W0:Y:S02]  /*6710*/  F2I.FTZ.U32.TRUNC.NTZ R25, R25 ;  /* 0x0000001900197305 */ /* 0x000e24000021f000 */
[----:B0-----:R0:W-:Y:S02]  /*6720*/  STG.E [R2.64], R25 ;  /* 0x0000001902007986 */ /* 0x0011e4000c101924 */
.L_x_7814:
        /* <DEDUP_REMOVED lines=23> */
.L_x_7845:
[----:B------:R-:W-:-:S06]  /*68a0*/  PRMT R5, RZ, 0x5410, R22 ;  /* 0x00005410ff057816 */ /* 0x000fcc0000000016 */
[----:B------:R-:W0:Y:S02]  /*68b0*/  F2I.S64.TRUNC R4, R5 ;  /* 0x0000000500047311 */ /* 0x000e24000020d900 */
[----:B0-----:R0:W-:Y:S01]  /*68c0*/  STG.E.U8 [R2.64], R4 ;  /* 0x0000000402007986 */ /* 0x0011e2000c101124 */
[----:B------:R-:W-:Y:S05]  /*68d0*/  BRA `(.L_x_7847) ;  /* 0x00000e4000007947 */ /* 0x000fea0003800000 */
.L_x_7844:
        /* <DEDUP_REMOVED lines=10> */
.L_x_7849:
[----:B------:R-:W-:-:S04]  /*6980*/  PRMT R22, RZ, 0x5410, R22 ;  /* 0x00005410ff167816 */ /* 0x000fc80000000016 */
[----:B------:R-:W0:Y:S02]  /*6990*/  F2I.FTZ.TRUNC.NTZ R5, R22 ;  /* 0x0000001600057305 */ /* 0x000e24000021f100 */
[----:B0-----:R0:W-:Y:S01]  /*69a0*/  STG.E [R2.64], R5 ;  /* 0x0000000502007986 */ /* 0x0011e2000c101924 */
[----:B------:R-:W-:Y:S05]  /*69b0*/  BRA `(.L_x_7847) ;  /* 0x00000d6000007947 */ /* 0x000fea0003800000 */
.L_x_7848:
[----:B------:R-:W-:-:S04]  /*69c0*/  PRMT R22, RZ, 0x5410, R22 ;  /* 0x00005410ff167816 */ /* 0x000fc80000000016 */
[----:B------:R-:W0:Y:S02]  /*69d0*/  F2I.FTZ.TRUNC.NTZ R5, R22 ;  /* 0x0000001600057305 */ /* 0x000e24000021f100 */
[----:B0-----:R0:W-:Y:S01]  /*69e0*/  STG.E.U16 [R2.64], R5 ;  /* 0x0000000502007986 */ /* 0x0011e2000c101524 */
[----:B------:R-:W-:Y:S05]  /*69f0*/  BRA `(.L_x_7847) ;  /* 0x00000d2000007947 */ /* 0x000fea0003800000 */
.L_x_7843:
        /* <DEDUP_REMOVED lines=9> */
.L_x_7851:
[----:B------:R-:W-:-:S04]  /*6a90*/  PRMT R0, RZ, 0x5410, R22 ;  /* 0x00005410ff007816 */ /* 0x000fc80000000016 */
[----:B------:R-:W-:-:S05]  /*6aa0*/  F2FP.PACK_AB R0, RZ, R0 ;  /* 0x00000000ff00723e */ /* 0x000fca00000000ff */
[----:B------:R0:W-:Y:S01]  /*6ab0*/  STG.E.U16 [R2.64], R0 ;  /* 0x0000000002007986 */ /* 0x0001e2000c101524 */
[----:B------:R-:W-:Y:S05]  /*6ac0*/  BRA `(.L_x_7847) ;  /* 0x00000c5000007947 */ /* 0x000fea0003800000 */
.L_x_7850:
        /* <DEDUP_REMOVED lines=10> */
.L_x_7853:
[----:B------:R-:W-:-:S04]  /*6b70*/  PRMT R22, RZ, 0x5410, R22 ;  /* 0x00005410ff167816 */ /* 0x000fc80000000016 */
[----:B------:R-:W-:-:S04]  /*6b80*/  F2FP.PACK_AB R5, RZ, R22 ;  /* 0x00000016ff05723e */ /* 0x000fc800000000ff */
[----:B------:R-:W-:-:S05]  /*6b90*/  PRMT R5, R5, 0x5410, RZ ;  /* 0x0000541005057816 */ /* 0x000fca00000000ff */
[----:B------:R0:W-:Y:S01]  /*6ba0*/  STG.E [R2.64], R5 ;  /* 0x0000000502007986 */ /* 0x0001e2000c101924 */
[----:B------:R-:W-:Y:S05]  /*6bb0*/  BRA `(.L_x_7847) ;  /* 0x00000b6000007947 */ /* 0x000fea0003800000 */
.L_x_7852:
[----:B------:R-:W-:-:S05]  /*6bc0*/  PRMT R4, RZ, 0x5410, R22 ;  /* 0x00005410ff047816 */ /* 0x000fca0000000016 */
[----:B------:R-:W-:-:S06]  /*6bd0*/  FMUL.FTZ R4, R4, 1 ;  /* 0x3f80000004047820 */ /* 0x000fcc0000410000 */
[----:B------:R-:W0:Y:S02]  /*6be0*/  F2F.F64.F32 R4, R4 ;  /* 0x0000000400047310 */ /* 0x000e240000201800 */
[----:B0-----:R0:W-:Y:S01]  /*6bf0*/  STG.E.64 [R2.64], R4 ;  /* 0x0000000402007986 */ /* 0x0011e2000c101b24 */
[----:B------:R-:W-:Y:S05]  /*6c00*/  BRA `(.L_x_7847) ;  /* 0x00000b1000007947 */ /* 0x000fea0003800000 */
.L_x_7842:
        /* <DEDUP_REMOVED lines=13> */
.L_x_7856:
[----:B------:R-:W-:Y:S01]  /*6ce0*/  PRMT R22, RZ, 0x5410, R22 ;  /* 0x00005410ff167816 */ /* 0x000fe20000000016 */
[----:B------:R-:W-:-:S04]  /*6cf0*/  CS2R R6, SRZ ;  /* 0x0000000000067805 */ /* 0x000fc8000001ff00 */
[----:B------:R-:W-:-:S06]  /*6d00*/  FMUL.FTZ R4, R22, 1 ;  /* 0x3f80000016047820 */ /* 0x000fcc0000410000 */
[----:B------:R-:W0:Y:S02]  /*6d10*/  F2F.F64.F32 R4, R4 ;  /* 0x0000000400047310 */ /* 0x000e240000201800 */
[----:B0-----:R0:W-:Y:S01]  /*6d20*/  STG.E.128 [R2.64], R4 ;  /* 0x0000000402007986 */ /* 0x0011e2000c101d24 */
[----:B------:R-:W-:Y:S05]  /*6d30*/  BRA `(.L_x_7847) ;  /* 0x000009e000007947 */ /* 0x000fea0003800000 */
.L_x_7855:
        /* <DEDUP_REMOVED lines=21> */
.L_x_7860:
[----:B------:R-:W-:Y:S05]  /*6e90*/  BSYNC B0 ;  /* 0x0000000000007941 */ /* 0x000fea0003800000 */
.L_x_7859:
[----:B------:R-:W-:-:S05]  /*6ea0*/  LOP3.LUT R5, R0, R5, RZ, 0xfc, !PT ;  /* 0x0000000500057212 */ /* 0x000fca00078efcff */
[----:B------:R0:W-:Y:S01]  /*6eb0*/  STG.E.U8 [R2.64], R5 ;  /* 0x0000000502007986 */ /* 0x0001e2000c101124 */
[----:B------:R-:W-:Y:S05]  /*6ec0*/  BRA `(.L_x_7847) ;  /* 0x0000085000007947 */ /* 0x000fea0003800000 */
.L_x_7858:
        /* <DEDUP_REMOVED lines=13> */
.L_x_7862:
[----:B------:R-:W-:Y:S01]  /*6fa0*/  IMAD.MOV.U32 R0, RZ, RZ, 0x7f ;  /* 0x0000007fff007424 */ /* 0x000fe200078e00ff */
[----:B------:R-:W-:-:S04]  /*6fb0*/  ISETP.GT.U32.AND P0, PT, R4, 0x7f800000, PT ;  /* 0x7f8000000400780c */ /* 0x000fc80003f04070 */
[----:B------:R-:W-:-:S04]  /*6fc0*/  SEL R0, R0, 0x7c, P0 ;  /* 0x0000007c00007807 */ /* 0x000fc80000000000 */
.L_x_7863:
[----:B------:R-:W-:Y:S05]  /*6fd0*/  BSYNC B0 ;  /* 0x0000000000007941 */ /* 0x000fea0003800000 */
.L_x_7861:
[----:B------:R-:W-:-:S04]  /*6fe0*/  LOP3.LUT R4, R5, 0x80000000, RZ, 0xc0, !PT ;  /* 0x8000000005047812 */ /* 0x000fc800078ec0ff */
[----:B------:R-:W-:-:S04]  /*6ff0*/  SHF.R.U32.HI R5, RZ, 0x18, R4 ;  /* 0x00000018ff057819 */ /* 0x000fc80000011604 */
[----:B------:R-:W-:-:S05]  /*7000*/  LOP3.LUT R5, R0, R5, RZ, 0xfc, !PT ;  /* 0x0000000500057212 */ /* 0x000fca00078efcff */
[----:B------:R0:W-:Y:S01]  /*7010*/  STG.E.U8 [R2.64], R5 ;  /* 0x0000000502007986 */ /* 0x0001e2000c101124 */
[----:B------:R-:W-:Y:S05]  /*7020*/  BRA `(.L_x_7847) ;  /* 0x000006f000007947 */ /* 0x000fea0003800000 */
.L_x_7857:
[----:B------:R0:W-:Y:S01]  /*7030*/  STG.E.U16 [R2.64], R22 ;  /* 0x0000001602007986 */ /* 0x0001e2000c101524 */
[----:B------:R-:W-:Y:S05]  /*7040*/  BRA `(.L_x_7847) ;  /* 0x000006d000007947 */ /* 0x000fea0003800000 */
.L_x_7854:
        /* <DEDUP_REMOVED lines=12> */
.L_x_7866:
        /* <DEDUP_REMOVED lines=17> */
.L_x_7869:
[----:B------:R-:W-:-:S04]  /*7220*/  LOP3.LUT R0, R7, 0x80000000, RZ, 0xc0, !PT ;  /* 0x8000000007007812 */ /* 0x000fc800078ec0ff */
[----:B------:R-:W-:-:S04]  /*7230*/  SHF.R.U32.HI R5, RZ, 0x18, R0 ;  /* 0x00000018ff057819 */ /* 0x000fc80000011600 */
[----:B------:R-:W-:-:S04]  /*7240*/  LOP3.LUT R4, R4, R5, RZ, 0xfc, !PT ;  /* 0x0000000504047212 */ /* 0x000fc800078efcff */
[----:B------:R-:W-:Y:S02]  /*7250*/  PRMT R0, R4, 0x7610, R0 ;  /* 0x0000761004007816 */ /* 0x000fe40000000000 */
.L_x_7868:
[----:B------:R-:W-:Y:S05]  /*7260*/  BSYNC B0 ;  /* 0x0000000000007941 */ /* 0x000fea0003800000 */
.L_x_7867:
[----:B------:R0:W-:Y:S01]  /*7270*/  STG.E.U8 [R2.64], R0 ;  /* 0x0000000002007986 */ /* 0x0001e2000c101124 */
[----:B------:R-:W-:Y:S05]  /*7280*/  BRA `(.L_x_7847) ;  /* 0x0000049000007947 */ /* 0x000fea0003800000 */
.L_x_7865:
        /* <DEDUP_REMOVED lines=17> */
.L_x_7872:
[----:B------:R-:W-:-:S04]  /*73a0*/  LOP3.LUT R0, R7, 0x80000000, RZ, 0xc0, !PT ;  /* 0x8000000007007812 */ /* 0x000fc800078ec0ff */
[----:B------:R-:W-:-:S04]  /*73b0*/  SHF.R.U32.HI R5, RZ, 0x18, R0 ;  /* 0x00000018ff057819 */ /* 0x000fc80000011600 */
[----:B------:R-:W-:-:S04]  /*73c0*/  LOP3.LUT R4, R4, R5, RZ, 0xfc, !PT ;  /* 0x0000000504047212 */ /* 0x000fc800078efcff */
[----:B------:R-:W-:Y:S02]  /*73d0*/  PRMT R0, R4, 0x7610, R0 ;  /* 0x0000761004007816 */ /* 0x000fe40000000000 */
.L_x_7871:
[----:B------:R-:W-:Y:S05]  /*73e0*/  BSYNC B0 ;  /* 0x0000000000007941 */ /* 0x000fea0003800000 */
.L_x_7870:
[----:B------:R0:W-:Y:S01]  /*73f0*/  STG.E.U8 [R2.64], R0 ;  /* 0x0000000002007986 */ /* 0x0001e2000c101124 */
[----:B------:R-:W-:Y:S05]  /*7400*/  BRA `(.L_x_7847) ;  /* 0x0000031000007947 */ /* 0x000fea0003800000 */
.L_x_7864:
        /* <DEDUP_REMOVED lines=22> */
.L_x_7846:
        /* <DEDUP_REMOVED lines=20> */
.L_x_7874:
[----:B------:R-:W-:-:S06]  /*76b0*/  PRMT R4, RZ, 0x5410, R22 ;  /* 0x00005410ff047816 */ /* 0x000fcc0000000016 */
[----:B------:R-:W0:Y:S02]  /*76c0*/  F2I.U64.TRUNC R4, R4 ;  /* 0x0000000400047311 */ /* 0x000e24000020d800 */
[----:B0-----:R0:W-:Y:S01]  /*76d0*/  STG.E.64 [R2.64], R4 ;  /* 0x0000000402007986 */ /* 0x0011e2000c101b24 */
[----:B------:R-:W-:Y:S05]  /*76e0*/  BRA `(.L_x_7847) ;  /* 0x0000003000007947 */ /* 0x000fea0003800000 */
.L_x_7873:
[----:B------:R-:W-:-:S04]  /*76f0*/  PRMT R22, RZ, 0x5410, R22 ;  /* 0x00005410ff167816 */ /* 0x000fc80000000016 */
[----:B------:R-:W0:Y:S02]  /*7700*/  F2I.FTZ.U32.TRUNC.NTZ R5, R22 ;  /* 0x0000001600057305 */ /* 0x000e24000021f000 */
[----:B0-----:R0:W-:Y:S02]  /*7710*/  STG.E [R2.64], R5 ;  /* 0x0000000502007986 */ /* 0x0011e4000c101924 */
.L_x_7847:
[----:B------:R-:W-:Y:S02]  /*7720*/  IADD3 R19, R19, 0x80, RZ ;  /* 0x0000008013137810 */ /* 0x000fe40007ffe0ff */
.L_x_7808:
[----:B------:R-:W-:Y:S05]  /*7730*/  BSYNC B6 ;  /* 0x0000000000067941 */ /* 0x000fea0003800000 */
.L_x_7807:
        /* <DEDUP_REMOVED lines=21> */
.L_x_7878:
[----:B------:R-:W-:-:S06]  /*7890*/  PRMT R5, RZ, 0x5410, R23 ;  /* 0x00005410ff057816 */ /* 0x000fcc0000000017 */
[----:B------:R-:W0:Y:S02]  /*78a0*/  F2I.S64.TRUNC R4, R5 ;  /* 0x0000000500047311 */ /* 0x000e24000020d900 */
[----:B0-----:R-:W-:Y:S01]  /*78b0*/  STG.E.U8 [R2.64], R4 ;  /* 0x0000000402007986 */ /* 0x001fe2000c101124 */
[----:B------:R-:W-:Y:S05]  /*78c0*/  EXIT ;  /* 0x000000000000794d */ /* 0x000fea0003800000 */
.L_x_7877:
        /* <DEDUP_REMOVED lines=10> */
.L_x_7881:
[----:B------:R-:W-:-:S06]  /*7970*/  PRMT R23, RZ, 0x5410, R23 ;  /* 0x00005410ff177816 */ /* 0x000fcc0000000017 */
[----:B------:R-:W0:Y:S02]  /*7980*/  F2I.FTZ.TRUNC.NTZ R23, R23 ;  /* 0x0000001700177305 */ /* 0x000e24000021f100 */
[----:B0-----:R-:W-:Y:S01]  /*7990*/  STG.E [R2.64], R23 ;  /* 0x0000001702007986 */ /* 0x001fe2000c101924 */
[----:B------:R-:W-:Y:S05]  /*79a0*/  EXIT ;  /* 0x000000000000794d */ /* 0x000fea0003800000 */
.L_x_7880:
[----:B------:R-:W-:-:S06]  /*79b0*/  PRMT R23, RZ, 0x5410, R23 ;  /* 0x00005410ff177816 */ /* 0x000fcc0000000017 */
[----:B------:R-:W0:Y:S02]  /*79c0*/  F2I.FTZ.TRUNC.NTZ R23, R23 ;  /* 0x0000001700177305 */ /* 0x000e24000021f100 */
[----:B0-----:R-:W-:Y:S01]  /*79d0*/  STG.E.U16 [R2.64], R23 ;  /* 0x0000001702007986 */ /* 0x001fe2000c101524 */
[----:B------:R-:W-:Y:S05]  /*79e0*/  EXIT ;  /* 0x000000000000794d */ /* 0x000fea0003800000 */
.L_x_7876:
        /* <DEDUP_REMOVED lines=9> */
.L_x_7883:
[----:B------:R-:W-:-:S04]  /*7a80*/  PRMT R0, RZ, 0x5410, R23 ;  /* 0x00005410ff007816 */ /* 0x000fc80000000017 */
[----:B------:R-:W-:-:S05]  /*7a90*/  F2FP.PACK_AB R0, RZ, R0 ;  /* 0x00000000ff00723e */ /* 0x000fca00000000ff */
[----:B------:R-:W-:Y:S01]  /*7aa0*/  STG.E.U16 [R2.64], R0 ;  /* 0x0000000002007986 */ /* 0x000fe2000c101524 */
[----:B------:R-:W-:Y:S05]  /*7ab0*/  EXIT ;  /* 0x000000000000794d */ /* 0x000fea0003800000 */
.L_x_7882:
        /* <DEDUP_REMOVED lines=10> */
.L_x_7885:
[----:B------:R-:W-:-:S04]  /*7b60*/  PRMT R23, RZ, 0x5410, R23 ;  /* 0x00005410ff177816 */ /* 0x000fc80000000017 */
[----:B------:R-:W-:-:S04]  /*7b70*/  F2FP.PACK_AB R5, RZ, R23 ;  /* 0x00000017ff05723e */ /* 0x000fc800000000ff */
[----:B------:R-:W-:-:S05]  /*7b80*/  PRMT R5, R5, 0x5410, RZ ;  /* 0x0000541005057816 */ /* 0x000fca00000000ff */
[----:B------:R-:W-:Y:S01]  /*7b90*/  STG.E [R2.64], R5 ;  /* 0x0000000502007986 */ /* 0x000fe2000c101924 */
[----:B------:R-:W-:Y:S05]  /*7ba0*/  EXIT ;  /* 0x000000000000794d */ /* 0x000fea0003800000 */
.L_x_7884:
[----:B------:R-:W-:-:S05]  /*7bb0*/  PRMT R4, RZ, 0x5410, R23 ;  /* 0x00005410ff047816 */ /* 0x000fca0000000017 */
[----:B------:R-:W-:-:S06]  /*7bc0*/  FMUL.FTZ R4, R4, 1 ;  /* 0x3f80000004047820 */ /* 0x000fcc0000410000 */
[----:B------:R-:W0:Y:S02]  /*7bd0*/  F2F.F64.F32 R4, R4 ;  /* 0x0000000400047310 */ /* 0x000e240000201800 */
[----:B0-----:R-:W-:Y:S01]  /*7be0*/  STG.E.64 [R2.64], R4 ;  /* 0x0000000402007986 */ /* 0x001fe2000c101b24 */
[----:B------:R-:W-:Y:S05]  /*7bf0*/  EXIT ;  /* 0x000000000000794d */ /* 0x000fea0003800000 */
.L_x_7875:
        /* <DEDUP_REMOVED lines=13> */
.L_x_7888:
[----:B------:R-:W-:Y:S01]  /*7cd0*/  PRMT R23, RZ, 0x5410, R23 ;  /* 0x00005410ff177816 */ /* 0x000fe20000000017 */
[----:B------:R-:W-:-:S04]  /*7ce0*/  CS2R R6, SRZ ;  /* 0x0000000000067805 */ /* 0x000fc8000001ff00 */
[----:B------:R-:W-:-:S06]  /*7cf0*/  FMUL.FTZ R4, R23, 1 ;  /* 0x3f80000017047820 */ /* 0x000fcc0000410000 */
[----:B------:R-:W0:Y:S02]  /*7d00*/  F2F.F64.F32 R4, R4 ;  /* 0x0000000400047310 */ /* 0x000e240000201800 */
[----:B0-----:R-:W-:Y:S01]  /*7d10*/  STG.E.128 [R2.64], R4 ;  /* 0x0000000402007986 */ /* 0x001fe2000c101d24 */
[----:B------:R-:W-:Y:S05]  /*7d20*/  EXIT ;  /* 0x000000000000794d */ /* 0x000fea0003800000 */
.L_x_7887:
        /* <DEDUP_REMOVED lines=21> */
.L_x_7892:
[----:B------:R-:W-:Y:S05]  /*7e80*/  BSYNC B0 ;  /* 0x0000000000007941 */ /* 0x000fea0003800000 */
.L_x_7891:
[----:B------:R-:W-:-:S05]  /*7e90*/  LOP3.LUT R5, R0, R5, RZ, 0xfc, !PT ;  /* 0x0000000500057212 */ /* 0x000fca00078efcff */
[----:B------:R-:W-:Y:S01]  /*7ea0*/  STG.E.U8 [R2.64], R5 ;  /* 0x0000000502007986 */ /* 0x000fe2000c101124 */
[----:B------:R-:W-:Y:S05]  /*7eb0*/  EXIT ;  /* 0x000000000000794d */ /* 0x000fea0003800000 */
.L_x_7890:
        /* <DEDUP_REMOVED lines=13> */
.L_x_7894:
[----:B------:R-:W-:Y:S01]  /*7f90*/  IMAD.MOV.U32 R0, RZ, RZ, 0x7f ;  /* 0x0000007fff007424 */ /* 0x000fe200078e00ff */
[----:B------:R-:W-:-:S04]  /*7fa0*/  ISETP.GT.U32.AND P0, PT, R4, 0x7f800000, PT ;  /* 0x7f8000000400780c */ /* 0x000fc80003f04070 */
[----:B------:R-:W-:-:S04]  /*7fb0*/  SEL R0, R0, 0x7c, P0 ;  /* 0x0000007c00007807 */ /* 0x000fc80000000000 */
.L_x_7895:
[----:B------:R-:W-:Y:S05]  /*7fc0*/  BSYNC B0 ;  /* 0x0000000000007941 */ /* 0x000fea0003800000 */
.L_x_7893:
[----:B------:R-:W-:-:S04]  /*7fd0*/  LOP3.LUT R4, R23, 0x80000000, RZ, 0xc0, !PT ;  /* 0x8000000017047812 */ /* 0x000fc800078ec0ff */
[----:B------:R-:W-:-:S04]  /*7fe0*/  SHF.R.U32.HI R5, RZ, 0x18, R4 ;  /* 0x00000018ff057819 */ /* 0x000fc80000011604 */
[----:B------:R-:W-:-:S05]  /*7ff0*/  LOP3.LUT R5, R0, R5, RZ, 0xfc, !PT ;  /* 0x0000000500057212 */ /* 0x000fca00078efcff */
[----:B------:R-:W-:Y:S01]  /*8000*/  STG.E.U8 [R2.64], R5 ;  /* 0x0000000502007986 */ /* 0x000fe2000c101124 */
[----:B------:R-:W-:Y:S05]  /*8010*/  EXIT ;  /* 0x000000000000794d */ /* 0x000fea0003800000 */
.L_x_7889:
[----:B------:R-:W-:Y:S01]  /*8020*/  STG.E.U16 [R2.64], R23 ;  /* 0x0000001702007986 */ /* 0x000fe2000c101524 */
[----:B------:R-:W-:Y:S05]  /*8030*/  EXIT ;  /* 0x000000000000794d */ /* 0x000fea0003800000 */
.L_x_7886:
        /* <DEDUP_REMOVED lines=12> */
.L_x_7898:
        /* <DEDUP_REMOVED lines=17> */
.L_x_7901:
[----:B------:R-:W-:-:S04]  /*8210*/  LOP3.LUT R0, R23, 0x80000000, RZ, 0xc0, !PT ;  /* 0x8000000017007812 */ /* 0x000fc800078ec0ff */
[----:B------:R-:W-:-:S04]  /*8220*/  SHF.R.U32.HI R5, RZ, 0x18, R0 ;  /* 0x00000018ff057819 */ /* 0x000fc80000011600 */
[----:B------:R-:W-:-:S04]  /*8230*/  LOP3.LUT R4, R4, R5, RZ, 0xfc, !PT ;  /* 0x0000000504047212 */ /* 0x000fc800078efcff */
[----:B------:R-:W-:Y:S02]  /*8240*/  PRMT R0, R4, 0x7610, R0 ;  /* 0x0000761004007816 */ /* 0x000fe40000000000 */
.L_x_7900:
[----:B------:R-:W-:Y:S05]  /*8250*/  BSYNC B0 ;  /* 0x0000000000007941 */ /* 0x000fea0003800000 */
.L_x_7899:
[----:B------:R-:W-:Y:S01]  /*8260*/  STG.E.U8 [R2.64], R0 ;  /* 0x0000000002007986 */ /* 0x000fe2000c101124 */
[----:B------:R-:W-:Y:S05]  /*8270*/  EXIT ;  /* 0x000000000000794d */ /* 0x000fea0003800000 */
.L_x_7897:
        /* <DEDUP_REMOVED lines=17> */
.L_x_7904:
[----:B------:R-:W-:-:S04]  /*8390*/  LOP3.LUT R0, R23, 0x80000000, RZ, 0xc0, !PT ;  /* 0x8000000017007812 */ /* 0x000fc800078ec0ff */
[----:B------:R-:W-:-:S04]  /*83a0*/  SHF.R.U32.HI R5, RZ, 0x18, R0 ;  /* 0x00000018ff057819 */ /* 0x000fc80000011600 */
[----:B------:R-:W-:-:S04]  /*83b0*/  LOP3.LUT R4, R4, R5, RZ, 0xfc, !PT ;  /* 0x0000000504047212 */ /* 0x000fc800078efcff */
[----:B------:R-:W-:Y:S02]  /*83c0*/  PRMT R0, R4, 0x7610, R0 ;  /* 0x0000761004007816 */ /* 0x000fe40000000000 */
.L_x_7903:
[----:B------:R-:W-:Y:S05]  /*83d0*/  BSYNC B0 ;  /* 0x0000000000007941 */ /* 0x000fea0003800000 */
.L_x_7902:
[----:B------:R-:W-:Y:S01]  /*83e0*/  STG.E.U8 [R2.64], R0 ;  /* 0x0000000002007986 */ /* 0x000fe2000c101124 */
[----:B------:R-:W-:Y:S05]  /*83f0*/  EXIT ;  /* 0x000000000000794d */ /* 0x000fea0003800000 */
.L_x_7896:
        /* <DEDUP_REMOVED lines=22> */
.L_x_7879:
        /* <DEDUP_REMOVED lines=20> */
.L_x_7906:
[----:B------:R-:W-:-:S06]  /*86a0*/  PRMT R4, RZ, 0x5410, R23 ;  /* 0x00005410ff047816 */ /* 0x000fcc0000000017 */
[----:B------:R-:W0:Y:S02]  /*86b0*/  F2I.U64.TRUNC R4, R4 ;  /* 0x0000000400047311 */ /* 0x000e24000020d800 */
[----:B0-----:R-:W-:Y:S01]  /*86c0*/  STG.E.64 [R2.64], R4 ;  /* 0x0000000402007986 */ /* 0x001fe2000c101b24 */
[----:B------:R-:W-:Y:S05]  /*86d0*/  EXIT ;  /* 0x000000000000794d */ /* 0x000fea0003800000 */
.L_x_7905:
[----:B------:R-:W-:-:S06]  /*86e0*/  PRMT R23, RZ, 0x5410, R23 ;  /* 0x00005410ff177816 */ /* 0x000fcc0000000017 */
[----:B------:R-:W0:Y:S02]  /*86f0*/  F2I.FTZ.U32.TRUNC.NTZ R23, R23 ;  /* 0x0000001700177305 */ /* 0x000e24000021f000 */
[----:B0-----:R-:W-:Y:S01]  /*8700*/  STG.E [R2.64], R23 ;  /* 0x0000001702007986 */ /* 0x001fe2000c101924 */
[----:B------:R-:W-:Y:S05]  /*8710*/  EXIT ;  /* 0x000000000000794d */ /* 0x000fea0003800000 */
.L_x_7907:
        /* <DEDUP_REMOVED lines=14> */
.L_x_12161:


//--------------------- .text._ZN2at6native18elementwise_kernelILi128ELi4EZNS0_22gpu_kernel_impl_nocastIZZZNS0_17log10_kernel_cudaERNS_18TensorIteratorBaseEENKUlvE0_clEvENKUlvE2_clEvEUlN3c108BFloat16EE_EEvS4_RKT_EUliE_EEviT1_ --------------------------
	.section	.text._ZN2at6native18elementwise_kernelILi128ELi4EZNS0_22gpu_kernel_impl_nocastIZZZNS0_17log10_kernel_cudaERNS_18TensorIteratorBaseEENKUlvE0_clEvENKUlvE2_clEvEUlN3c108BFloat16EE_EEvS4_RKT_EUliE_EEviT1_,"ax",@progbits
	.sectioninfo	@"SHI_REGISTERS=12"
	.align	128
        .global         _ZN2at6native18elementwise_kernelILi128ELi4EZNS0_22gpu_kernel_impl_nocastIZZZNS0_17log10_kernel_cudaERNS_18TensorIteratorBaseEENKUlvE0_clEvENKUlvE2_clEvEUlN3c108BFloat16EE_EEvS4_RKT_EUliE_EEviT1_
        .type           _ZN2at6native18elementwise_kernelILi128ELi4EZNS0_22gpu_kernel_impl_nocastIZZZNS0_17log10_kernel_cudaERNS_18TensorIteratorBaseEENKUlvE0_clEvENKUlvE2_clEvEUlN3c108BFloat16EE_EEvS4_RKT_EUliE_EEviT1_,@function
        .size           _ZN2at6native18elementwise_kernelILi128ELi4EZNS0_22gpu_kernel_impl_nocastIZZZNS0_17log10_kernel_cudaERNS_18TensorIteratorBaseEENKUlvE0_clEvENKUlvE2_clEvEUlN3c108BFloat16EE_EEvS4_RKT_EUliE_EEviT1_,(.L_x_12162 - _ZN2at6native18elementwise_kernelILi128ELi4EZNS0_22gpu_kernel_impl_nocastIZZZNS0_17log10_kernel_cudaERNS_18TensorIteratorBaseEENKUlvE0_clEvENKUlvE2_clEvEUlN3c108BFloat16EE_EEvS4_RKT_EUliE_EEviT1_)
        .other          _ZN2at6native18elementwise_kernelILi128ELi4EZNS0_22gpu_kernel_impl_nocastIZZZNS0_17log10_kernel_cudaERNS_18TensorIteratorBaseEENKUlvE0_clEvENKUlvE2_clEvEUlN3c108BFloat16EE_EEvS4_RKT_EUliE_EEviT1_,@"STO_CUDA_ENTRY STV_DEFAULT"
_ZN2at6native18elementwise_kernelILi128ELi4EZNS0_22gpu_kernel_impl_nocastIZZZNS0_17log10_kernel_cudaERNS_18TensorIteratorBaseEENKUlvE0_clEvENKUlvE2_clEvEUlN3c108BFloat16EE_EEvS4_RKT_EUliE_EEviT1_:
.text._ZN2at6native18elementwise_kernelILi128ELi4EZNS0_22gpu_kernel_impl_nocastIZZZNS0_17log10_kernel_cudaERNS_18TensorIteratorBaseEENKUlvE0_clEvENKUlvE2_clEvEUlN3c108BFloat16EE_EEvS4_RKT_EUliE_EEviT1_:
        /* <DEDUP_REMOVED lines=235> */
.L_x_7910:
[----:B------:R-:W-:-:S04]  /*0eb0*/  IADD3 R4, P0, R3, c[0x0][0x368], RZ ;  /* 0x0000da0003047a10 */ /* 0x000fc80007f1e0ff */
[----:B------:R-:W-:-:S05]  /*0ec0*/  IADD3.X R5, RZ, c[0x0][0x36c], RZ, P0, !PT ;  /* 0x0000db00ff057a10 */ /* 0x000fca00007fe4ff */
[----:B------:R-:W2:Y:S01]  /*0ed0*/  LDG.E.U16 R4, [R4.64] ;  /* 0x0000000404047981 */ /* 0x000ea2000c1e1500 */
[----:B------:R-:W-:Y:S02]  /*0ee0*/  IADD3 R2, P0, R2, c[0x0][0x360], RZ ;  /* 0x0000d80002027a10 */ /* 0x000fe40007f1e0ff */
[----:B------:R-:W-:Y:S02]  /*0ef0*/  IADD3 R0, R0, 0x80, RZ ;  /* 0x0000008000007810 */ /* 0x000fe40007ffe0ff */
[----:B--2---:R-:W-:-:S04]  /*0f00*/  PRMT R4, RZ, 0x5410, R4 ;  /* 0x00005410ff047816 */ /* 0x004fc80000000004 */
[----:B------:R-:W0:Y:S02]  /*0f10*/  MUFU.LG2 R3, R4 ;  /* 0x0000000400037308 */ /* 0x000e240000000c00 */
[----:B0-----:R-:W-:-:S05]  /*0f20*/  FMUL.FTZ R3, R3, 0.30103000998497009277 ;  /* 0x3e9a209b03037820 */ /* 0x001fca0000410000 */
[----:B------:R-:W-:Y:S01]  /*0f30*/  F2FP.BF16.PACK_AB R5, RZ, R3 ;  /* 0x00000003ff05723e */ /* 0x000fe200000010ff */
[----:B------:R-:W-:-:S05]  /*0f40*/  IMAD.X R3, RZ, RZ, c[0x0][0x364], P0 ;  /* 0x0000d900ff037624 */ /* 0x000fca00000e06ff */
[----:B------:R0:W-:Y:S02]  /*0f50*/  STG.E.U16 [R2.64], R5 ;  /* 0x0000000502007986 */ /* 0x0001e4000c101504 */
.L_x_7909:
[----:B------:R-:W-:Y:S05]  /*0f60*/  BSYNC B0 ;  /* 0x0000000000007941 */ /* 0x000fea0003800000 */
.L_x_7908:
        /* <DEDUP_REMOVED lines=230> */
.L_x_7913:
        /* <DEDUP_REMOVED lines=8> */
[----:B------:R-:W-:Y:S02]  /*1e50*/  F2FP.BF16.PACK_AB R5, RZ, R3 ;  /* 0x00000003ff05723e */ /* 0x000fe400000010ff */
[----:B------:R-:W-:Y:S02]  /*1e60*/  IADD3.X R3, RZ, c[0x0][0x364], RZ, P0, !PT ;  /* 0x0000d900ff037a10 */ /* 0x000fe400007fe4ff */
[----:B------:R-:W-:-:S03]  /*1e70*/  ISETP.GE.AND P0, PT, R0, c[0x0][0x160], PT ;  /* 0x0000580000007a0c */ /* 0x000fc60003f06270 */
[----:B------:R0:W-:Y:S10]  /*1e80*/  STG.E.U16 [R2.64], R5 ;  /* 0x0000000502007986 */ /* 0x0001f4000c101504 */
        /* <DEDUP_REMOVED lines=228> */
.L_x_7914:
        /* <DEDUP_REMOVED lines=9> */
[----:B------:R-:W-:-:S05]  /*2d60*/  IADD3.X R3, RZ, c[0x0][0x364], RZ, P0, !PT ;  /* 0x0000d900ff037a10 */ /* 0x000fca00007fe4ff */
[----:B------:R0:W-:Y:S02]  /*2d70*/  STG.E.U16 [R2.64], R5 ;  /* 0x0000000502007986 */ /* 0x0001e4000c101504 */
.L_x_7912:
[----:B------:R-:W-:Y:S05]  /*2d80*/  BSYNC B0 ;  /* 0x0000000000007941 */ /* 0x000fea0003800000 */
.L_x_7911:
        /* <DEDUP_REMOVED lines=229> */
.L_x_7915:
[----:B------:R-:W-:-:S04]  /*3be0*/  IADD3 R4, P0, R3, c[0x0][0x368], RZ ;  /* 0x0000da0003047a10 */ /* 0x000fc80007f1e0ff */
[----:B------:R-:W-:-:S05]  /*3bf0*/  IADD3.X R5, RZ, c[0x0][0x36c], RZ, P0, !PT ;  /* 0x0000db00ff057a10 */ /* 0x000fca00007fe4ff */
[----:B------:R-:W2:Y:S01]  /*3c00*/  LDG.E.U16 R4, [R4.64] ;  /* 0x0000000404047981 */ /* 0x000ea2000c1e1500 */
[----:B------:R-:W-:-:S04]  /*3c10*/  IADD3 R2, P0, R2, c[0x0][0x360], RZ ;  /* 0x0000d80002027a10 */ /* 0x000fc80007f1e0ff */
[----:B------:R-:W-:Y:S02]  /*3c20*/  IADD3.X R3, RZ, c[0x0][0x364], RZ, P0, !PT ;  /* 0x0000d900ff037a10 */ /* 0x000fe400007fe4ff */
[----:B--2---:R-:W-:-:S04]  /*3c30*/  PRMT R4, RZ, 0x5410, R4 ;  /* 0x00005410ff047816 */ /* 0x004fc80000000004 */
[----:B------:R-:W0:Y:S02]  /*3c40*/  MUFU.LG2 R0, R4 ;  /* 0x0000000400007308 */ /* 0x000e240000000c00 */
[----:B0-----:R-:W-:-:S05]  /*3c50*/  FMUL.FTZ R0, R0, 0.30103000998497009277 ;  /* 0x3e9a209b00007820 */ /* 0x001fca0000410000 */
[----:B------:R-:W-:-:S05]  /*3c60*/  F2FP.BF16.PACK_AB R0, RZ, R0 ;  /* 0x00000000ff00723e */ /* 0x000fca00000010ff */
[----:B------:R-:W-:Y:S01]  /*3c70*/  STG.E.U16 [R2.64], R0 ;  /* 0x0000000002007986 */ /* 0x000fe2000c101504 */
[----:B------:R-:W-:Y:S05]  /*3c80*/  EXIT ;  /* 0x000000000000794d */ /* 0x000fea0003800000 */
.L_x_7916:
        /* <DEDUP_REMOVED lines=15> */
.L_x_12162:


//--------------------- .text._ZN2at6native27unrolled_elementwise_kernelIZZZNS0_17log10_kernel_cudaERNS_18TensorIteratorBaseEENKUlvE0_clEvENKUlvE2_clEvEUlN3c108BFloat16EE_St5arrayIPcLm2EELi4E23TrivialOffsetCalculatorILi1EjESD_NS0_6memory15LoadWithoutCastENSE_16StoreWithoutCastEEEviT_T0_T2_T3_T4_T5_ --------------------------
	.section	.text._ZN2at6native27unrolled_elementwise_kernelIZZZNS0_17log10_kernel_cudaERNS_18TensorIteratorBaseEENKUlvE0_clEvENKUlvE2_clEvEUlN3c108BFloat16EE_St5arrayIPcLm2EELi4E23TrivialOffsetCalculatorILi1EjESD_NS0_6memory15LoadWithoutCastENSE_16StoreWithoutCastEEEviT_T0_T2_T3_T4_T5_,"ax",@progbits
	.sectioninfo	@"SHI_REGISTERS=18"
	.align	128
        .global         _ZN2at6native27unrolled_elementwise_kernelIZZZNS0_17log10_kernel_cudaERNS_18TensorIteratorBaseEENKUlvE0_clEvENKUlvE2_clEvEUlN3c108BFloat16EE_St5arrayIPcLm2EELi4E23TrivialOffsetCalculatorILi1EjESD_NS0_6memory15LoadWithoutCastENSE_16StoreWithoutCastEEEviT_T0_T2_T3_T4_T5_
        .type           _ZN2at6native27unrolled_elementwise_kernelIZZZNS0_17log10_kernel_cudaERNS_18TensorIteratorBaseEENKUlvE0_clEvENKUlvE2_clEvEUlN3c108BFloat16EE_St5arrayIPcLm2EELi4E23TrivialOffsetCalculatorILi1EjESD_NS0_6memory15LoadWithoutCastENSE_16StoreWithoutCastEEEviT_T0_T2_T3_T4_T5_,@function
        .size           _ZN2at6native27unrolled_elementwise_kernelIZZZNS0_17log10_kernel_cudaERNS_18TensorIteratorBaseEENKUlvE0_clEvENKUlvE2_clEvEUlN3c108BFloat16EE_St5arrayIPcLm2EELi4E23TrivialOffsetCalculatorILi1EjESD_NS0_6memory15LoadWithoutCastENSE_16StoreWithoutCastEEEviT_T0_T2_T3_T4_T5_,(.L_x_12163 - _ZN2at6native27unrolled_elementwise_kernelIZZZNS0_17log10_kernel_cudaERNS_18TensorIteratorBaseEENKUlvE0_clEvENKUlvE2_clEvEUlN3c108BFloat16EE_St5arrayIPcLm2EELi4E23TrivialOffsetCalculatorILi1EjESD_NS0_6memory15LoadWithoutCastENSE_16StoreWithoutCastEEEviT_T0_T2_T3_T4_T5_)
        .other          _ZN2at6native27unrolled_elementwise_kernelIZZZNS0_17log10_kernel_cudaERNS_18TensorIteratorBaseEENKUlvE0_clEvENKUlvE2_clEvEUlN3c108BFloat16EE_St5arrayIPcLm2EELi4E23TrivialOffsetCalculatorILi1EjESD_NS0_6memory15LoadWithoutCastENSE_16StoreWithoutCastEEEviT_T0_T2_T3_T4_T5_,@"STO_CUDA_ENTRY STV_DEFAULT"
_ZN2at6native27unrolled_elementwise_kernelIZZZNS0_17log10_kernel_cudaERNS_18TensorIteratorBaseEENKUlvE0_clEvENKUlvE2_clEvEUlN3c108BFloat16EE_St5arrayIPcLm2EELi4E23TrivialOffsetCalculatorILi1EjESD_NS0_6memory15LoadWithoutCastENSE_16StoreWithoutCastEEEviT_T0_T2_T3_T4_T5_:
.text._ZN2at6native27unrolled_elementwise_kernelIZZZNS0_17log10_kernel_cudaERNS_18TensorIteratorBaseEENKUlvE0_clEvENKUlvE2_clEvEUlN3c108BFloat16EE_St5arrayIPcLm2EELi4E23TrivialOffsetCalculatorILi1EjESD_NS0_6memory15LoadWithoutCastENSE_16StoreWithoutCastEEEviT_T0_T2_T3_T4_T5_:
        /* <DEDUP_REMOVED lines=18> */
[----:B------:R-:W-:-:S13]  /*0120*/  ISETP.GE.AND P3, PT, R11, R2, PT ;  /* 0x000000020b00720c */ /* 0x000fda0003f66270 */
[----:B------:R-:W-:Y:S01]  /*0130*/  @!P3 IMAD R8, R0, 0x200, R11 ;  /* 0x000002000008b824 */ /* 0x000fe200078e020b */
[----:B------:R-:W-:-:S04]  /*0140*/  @!P3 IADD3 R11, R11, 0x80, RZ ;  /* 0x000000800b0bb810 */ /* 0x000fc80007ffe0ff */
[----:B------:R-:W-:Y:S01]  /*0150*/  ISETP.GE.AND P2, PT, R11, R2, PT ;  /* 0x000000020b00720c */ /* 0x000fe20003f46270 */
[----:B------:R-:W-:Y:S01]  /*0160*/  @!P3 IMAD.MOV.U32 R9, RZ, RZ, 0x2 ;  /* 0x00000002ff09b424 */ /* 0x000fe200078e00ff */
[----:B------:R-:W-:Y:S01]  /*0170*/  PRMT R10, RZ, 0x7610, R10 ;  /* 0x00007610ff0a7816 */ /* 0x000fe2000000000a */
[----:B------:R-:W-:Y:S01]  /*0180*/  @!P1 IMAD.WIDE.U32 R6, R6, R7, c[0x0][0x170] ;  /* 0x00005c0006069625 */ /* 0x000fe200078e0007 */
[----:B------:R-:W-:-:S03]  /*0190*/  PRMT R13, RZ, 0x7610, R13 ;  /* 0x00007610ff0d7816 */ /* 0x000fc6000000000d */
[----:B------:R-:W-:Y:S01]  /*01a0*/  @!P3 IMAD.WIDE.U32 R8, R8, R9, c[0x0][0x170] ;  /* 0x00005c000808b625 */ /* 0x000fe200078e0009 */
[----:B------:R1:W3:Y:S04]  /*01b0*/  @!P1 LDG.E.U16 R10, [R6.64] ;  /* 0x00000004060a9981 */ /* 0x0002e8000c1e1500 */
[----:B------:R4:W5:Y:S01]  /*01c0*/  @!P3 LDG.E.U16 R13, [R8.64] ;  /* 0x00000004080db981 */ /* 0x000962000c1e1500 */
[----:B------:R-:W-:Y:S01]  /*01d0*/  @!P2 LEA R14, R0, R11, 0x9 ;  /* 0x0000000b000ea211 */ /* 0x000fe200078e48ff */
[----:B------:R-:W-:Y:S01]  /*01e0*/  @!P2 IMAD.MOV.U32 R15, RZ, RZ, 0x2 ;  /* 0x00000002ff0fa424 */ /* 0x000fe200078e00ff */
[----:B------:R-:W-:-:S03]  /*01f0*/  PRMT R11, RZ, 0x7610, R11 ;  /* 0x00007610ff0b7816 */ /* 0x000fc6000000000b */
[----:B0-----:R-:W-:-:S05]  /*0200*/  @!P2 IMAD.WIDE.U32 R4, R14, R15, c[0x0][0x170] ;  /* 0x00005c000e04a625 */ /* 0x001fca00078e000f */
[----:B------:R0:W5:Y:S01]  /*0210*/  @!P2 LDG.E.U16 R11, [R4.64] ;  /* 0x00000004040ba981 */ /* 0x000162000c1e1500 */
[C---:B------:R-:W-:Y:S02]  /*0220*/  IADD3 R15, R3.reuse, 0x80, RZ ;  /* 0x00000080030f7810 */ /* 0x040fe40007ffe0ff */
[----:B-1----:R-:W-:Y:S02]  /*0230*/  IADD3 R7, R3, 0x100, RZ ;  /* 0x0000010003077810 */ /* 0x002fe40007ffe0ff */
[-C--:B------:R-:W-:Y:S02]  /*0240*/  ISETP.GE.AND P2, PT, R15, R2.reuse, PT ;  /* 0x000000020f00720c */ /* 0x080fe40003f46270 */
[----:B------:R-:W-:Y:S02]  /*0250*/  ISETP.GE.AND P3, PT, R7, R2, PT ;  /* 0x000000020700720c */ /* 0x000fe40003f66270 */
[----:B------:R-:W-:Y:S01]  /*0260*/  IADD3 R7, R3, 0x180, RZ ;  /* 0x0000018003077810 */ /* 0x000fe20007ffe0ff */
[----:B0-----:R-:W-:-:S03]  /*0270*/  @!P0 IMAD R5, R0, 0x200, R3 ;  /* 0x0000020000058824 */ /* 0x001fc600078e0203 */
[----:B------:R-:W-:Y:S01]  /*0280*/  ISETP.GE.AND P1, PT, R7, R2, PT ;  /* 0x000000020700720c */ /* 0x000fe20003f26270 */
[----:B----4-:R-:W-:Y:S02]  /*0290*/  @!P0 IMAD.MOV.U32 R8, RZ, RZ, 0x2 ;  /* 0x00000002ff088424 */ /* 0x010fe400078e00ff */
[----:B------:R-:W-:-:S05]  /*02a0*/  @!P0 IMAD.MOV.U32 R3, RZ, RZ, R15 ;  /* 0x000000ffff038224 */ /* 0x000fca00078e000f */
[----:B------:R-:W-:Y:S01]  /*02b0*/  ISETP.GE.AND P4, PT, R3, R2, PT ;  /* 0x000000020300720c */ /* 0x000fe20003f86270 */
[----:B------:R-:W-:Y:S01]  /*02c0*/  BSSY B0, `(.L_x_7917) ;  /* 0x000001c000007945 */ /* 0x000fe20003800000 */
[----:B--2---:R-:W-:-:S06]  /*02d0*/  @!P0 PRMT R12, RZ, 0x5410, R12 ;  /* 0x00005410ff0c8816 */ /* 0x004fcc000000000c */
[----:B------:R-:W0:Y:S02]  /*02e0*/  @!P0 MUFU.LG2 R12, R12 ;  /* 0x0000000c000c8308 */ /* 0x000e240000000c00 */
[----:B0-----:R-:W-:-:S05]  /*02f0*/  @!P0 FMUL.FTZ R4, R12, 0.30103000998497009277 ;  /* 0x3e9a209b0c048820 */ /* 0x001fca0000410000 */
[----:B------:R-:W-:Y:S01]  /*0300*/  @!P0 F2FP.BF16.PACK_AB R6, RZ, R4 ;  /* 0x00000004ff06823e */ /* 0x000fe200000010ff */
[----:B------:R-:W-:Y:S01]  /*0310*/  @!P0 IMAD.WIDE.U32 R4, R5, R8, c[0x0][0x168] ;  /* 0x00005a0005048625 */ /* 0x000fe200078e0008 */
[----:B---3--:R-:W-:Y:S02]  /*0320*/  @!P2 PRMT R10, RZ, 0x5410, R10 ;  /* 0x00005410ff0aa816 */ /* 0x008fe4000000000a */
[----:B-----5:R-:W-:Y:S02]  /*0330*/  @!P3 PRMT R13, RZ, 0x5410, R13 ;  /* 0x00005410ff0db816 */ /* 0x020fe4000000000d */
[----:B------:R0:W-:Y:S02]  /*0340*/  @!P0 STG.E.U16 [R4.64], R6 ;  /* 0x0000000604008986 */ /* 0x0001e4000c101504 */
[----:B------:R-:W1:Y:S08]  /*0350*/  @!P2 MUFU.LG2 R10, R10 ;  /* 0x0000000a000aa308 */ /* 0x000e700000000c00 */
[----:B------:R-:W2:Y:S01]  /*0360*/  @!P3 MUFU.LG2 R13, R13 ;  /* 0x0000000d000db308 */ /* 0x000ea20000000c00 */
[----:B------:R-:W-:-:S07]  /*0370*/  @!P1 PRMT R11, RZ, 0x5410, R11 ;  /* 0x00005410ff0b9816 */ /* 0x000fce000000000b */
[----:B------:R-:W3:Y:S01]  /*0380*/  @!P1 MUFU.LG2 R11, R11 ;  /* 0x0000000b000b9308 */ /* 0x000ee20000000c00 */
[----:B-1----:R-:W-:Y:S02]  /*0390*/  @!P2 FMUL.FTZ R10, R10, 0.30103000998497009277 ;  /* 0x3e9a209b0a0aa820 */ /* 0x002fe40000410000 */
[----:B--2---:R-:W-:-:S03]  /*03a0*/  @!P3 FMUL.FTZ R13, R13, 0.30103000998497009277 ;  /* 0x3e9a209b0d0db820 */ /* 0x004fc60000410000 */
[----:B------:R-:W-:Y:S02]  /*03b0*/  @!P2 F2FP.BF16.PACK_AB R10, RZ, R10 ;  /* 0x0000000aff0aa23e */ /* 0x000fe400000010ff */
[----:B------:R-:W-:Y:S01]  /*03c0*/  @!P3 F2FP.BF16.PACK_AB R13, RZ, R13 ;  /* 0x0000000dff0db23e */ /* 0x000fe200000010ff */
[----:B------:R-:W-:Y:S05]  /*03d0*/  @P4 BRA `(.L_x_7918) ;  /* 0x000000a000004947 */ /* 0x000fea0003800000 */
[----:B0-----:R-:W-:Y:S01]  /*03e0*/  IMAD R4, R0, 0x200, R3 ;  /* 0x0000020000047824 */ /* 0x001fe200078e0203 */
        /* <DEDUP_REMOVED lines=9> */
.L_x_7918:
[----:B0-----:R-:W-:Y:S05]  /*0480*/  BSYNC B0 ;  /* 0x0000000000007941 */ /* 0x001fea0003800000 */
.L_x_7917:
[----:B------:R-:W-:Y:S01]  /*0490*/  ISETP.GE.AND P0, PT, R3, R2, PT ;  /* 0x000000020300720c */ /* 0x000fe20003f06270 */
[----:B---3--:R-:W-:-:S05]  /*04a0*/  @!P1 FMUL.FTZ R11, R11, 0.30103000998497009277 ;  /* 0x3e9a209b0b0b9820 */ /* 0x008fca0000410000 */
[----:B------:R-:W-:-:S07]  /*04b0*/  @!P1 F2FP.BF16.PACK_AB R11, RZ, R11 ;  /* 0x0000000bff0b923e */ /* 0x000fce00000010ff */
[----:B------:R-:W-:Y:S05]  /*04c0*/  @P0 EXIT ;  /* 0x000000000000094d */ /* 0x000fea0003800000 */
[----:B------:R-:W-:Y:S02]  /*04d0*/  IMAD R3, R0, 0x200, R3 ;  /* 0x0000020000037824 */ /* 0x000fe400078e0203 */
[----:B------:R-:W-:-:S04]  /*04e0*/  IMAD.MOV.U32 R2, RZ, RZ, 0x2 ;  /* 0x00000002ff027424 */ /* 0x000fc800078e00ff */
[----:B------:R-:W-:-:S05]  /*04f0*/  IMAD.WIDE.U32 R2, R3, R2, c[0x0][0x168] ;  /* 0x00005a0003027625 */ /* 0x000fca00078e0002 */
[----:B------:R-:W-:Y:S01]  /*0500*/  STG.E.U16 [R2.64], R11 ;  /* 0x0000000b02007986 */ /* 0x000fe2000c101504 */
[----:B------:R-:W-:Y:S05]  /*0510*/  EXIT ;  /* 0x000000000000794d */ /* 0x000fea0003800000 */
.L_x_7919:
        /* <DEDUP_REMOVED lines=14> */
.L_x_12163:


//--------------------- .text._ZN2at6native29vectorized_elementwise_kernelILi2EZZZNS0_17log10_kernel_cudaERNS_18TensorIteratorBaseEENKUlvE0_clEvENKUlvE2_clEvEUlN3c108BFloat16EE_St5arrayIPcLm2EEEEviT0_T1_ --------------------------
	.section	.text._ZN2at6native29vectorized_elementwise_kernelILi2EZZZNS0_17log10_kernel_cudaERNS_18TensorIteratorBaseEENKUlvE0_clEvENKUlvE2_clEvEUlN3c108BFloat16EE_St5arrayIPcLm2EEEEviT0_T1_,"ax",@progbits
	.sectioninfo	@"SHI_REGISTERS=23"
	.align	128
        .global         _ZN2at6native29vectorized_elementwise_kernelILi2EZZZNS0_17log10_kernel_cudaERNS_18TensorIteratorBaseEENKUlvE0_clEvENKUlvE2_clEvEUlN3c108BFloat16EE_St5arrayIPcLm2EEEEviT0_T1_
        .type           _ZN2at6native29vectorized_elementwise_kernelILi2EZZZNS0_17log10_kernel_cudaERNS_18TensorIteratorBaseEENKUlvE0_clEvENKUlvE2_clEvEUlN3c108BFloat16EE_St5arrayIPcLm2EEEEviT0_T1_,@function
        .size           _ZN2at6native29vectorized_elementwise_kernelILi2EZZZNS0_17log10_kernel_cudaERNS_18TensorIteratorBaseEENKUlvE0_clEvENKUlvE2_clEvEUlN3c108BFloat16EE_St5arrayIPcLm2EEEEviT0_T1_,(.L_x_12164 - _ZN2at6native29vectorized_elementwise_kernelILi2EZZZNS0_17log10_kernel_cudaERNS_18TensorIteratorBaseEENKUlvE0_clEvENKUlvE2_clEvEUlN3c108BFloat16EE_St5arrayIPcLm2EEEEviT0_T1_)
        .other          _ZN2at6native29vectorized_elementwise_kernelILi2EZZZNS0_17log10_kernel_cudaERNS_18TensorIteratorBaseEENKUlvE0_clEvENKUlvE2_clEvEUlN3c108BFloat16EE_St5arrayIPcLm2EEEEviT0_T1_,@"STO_CUDA_ENTRY STV_DEFAULT"
_ZN2at6native29vectorized_elementwise_kernelILi2EZZZNS0_17log10_kernel_cudaERNS_18TensorIteratorBaseEENKUlvE0_clEvENKUlvE2_clEvEUlN3c108BFloat16EE_St5arrayIPcLm2EEEEviT0_T1_:
.text._ZN2at6native29vectorized_elementwise_kernelILi2EZZZNS0_17log10_kernel_cudaERNS_18TensorIteratorBaseEENKUlvE0_clEvENKUlvE2_clEvEUlN3c108BFloat16EE_St5arrayIPcLm2EEEEviT0_T1_:
        /* <DEDUP_REMOVED lines=16> */
[----:B------:R0:W1:Y:S01]  /*0100*/  MUFU.LG2 R4, R2 ;  /* 0x0000000200047308 */ /* 0x0000620000000c00 */
[--C-:B---3--:R-:W-:Y:S02]  /*0110*/  PRMT R10, RZ, 0x5410, R11.reuse ;  /* 0x00005410ff0a7816 */ /* 0x108fe4000000000b */
[----:B------:R-:W-:Y:S02]  /*0120*/  PRMT R11, RZ, 0x7610, R11 ;  /* 0x00007610ff0b7816 */ /* 0x000fe4000000000b */
[--C-:B----4-:R-:W-:Y:S02]  /*0130*/  PRMT R12, RZ, 0x5410, R13.reuse ;  /* 0x00005410ff0c7816 */ /* 0x110fe4000000000d */
[----:B0-----:R-:W-:Y:S02]  /*0140*/  PRMT R2, RZ, 0x7610, R6 ;  /* 0x00007610ff027816 */ /* 0x001fe40000000006 */
[----:B------:R-:W-:Y:S02]  /*0150*/  PRMT R13, RZ, 0x7610, R13 ;  /* 0x00007610ff0d7816 */ /* 0x000fe4000000000d */
[----:B------:R5:W0:Y:S02]  /*0160*/  MUFU.LG2 R6, R2 ;  /* 0x0000000200067308 */ /* 0x000a240000000c00 */
[----:B-----5:R-:W-:-:S02]  /*0170*/  PRMT R2, RZ, 0x5410, R7 ;  /* 0x00005410ff027816 */ /* 0x020fc40000000007 */
[----:B------:R-:W-:-:S04]  /*0180*/  PRMT R7, RZ, 0x7610, R7 ;  /* 0x00007610ff077816 */ /* 0x000fc80000000007 */
[----:B------:R-:W-:Y:S08]  /*0190*/  MUFU.LG2 R10, R10 ;  /* 0x0000000a000a7308 */ /* 0x000ff00000000c00 */
[----:B------:R2:W3:Y:S08]  /*01a0*/  MUFU.LG2 R8, R2 ;  /* 0x0000000200087308 */ /* 0x0004f00000000c00 */
[----:B------:R0:W4:Y:S08]  /*01b0*/  MUFU.LG2 R9, R7 ;  /* 0x0000000700097308 */ /* 0x0001300000000c00 */
[----:B------:R-:W5:Y:S08]  /*01c0*/  MUFU.LG2 R11, R11 ;  /* 0x0000000b000b7308 */ /* 0x000f700000000c00 */
[----:B------:R-:W3:Y:S08]  /*01d0*/  MUFU.LG2 R12, R12 ;  /* 0x0000000c000c7308 */ /* 0x000ef00000000c00 */
[----:B------:R-:W5:Y:S01]  /*01e0*/  MUFU.LG2 R13, R13 ;  /* 0x0000000d000d7308 */ /* 0x000f620000000c00 */
[----:B--2---:R-:W-:-:S04]  /*01f0*/  IMAD.WIDE.U32 R2, R0, R15, c[0x0][0x168] ;  /* 0x00005a0000027625 */ /* 0x004fc800078e000f */
[----:B-1----:R-:W-:Y:S02]  /*0200*/  FMUL.FTZ R4, R4, 0.30103000998497009277 ;  /* 0x3e9a209b04047820 */ /* 0x002fe40000410000 */
[----:B0-----:R-:W-:Y:S02]  /*0210*/  FMUL.FTZ R7, R6, 0.30103000998497009277 ;  /* 0x3e9a209b06077820 */ /* 0x001fe40000410000 */
[----:B---3--:R-:W-:Y:S02]  /*0220*/  FMUL.FTZ R8, R8, 0.30103000998497009277 ;  /* 0x3e9a209b08087820 */ /* 0x008fe40000410000 */
[----:B----4-:R-:W-:Y:S02]  /*0230*/  FMUL.FTZ R9, R9, 0.30103000998497009277 ;  /* 0x3e9a209b09097820 */ /* 0x010fe40000410000 */
[----:B------:R-:W-:Y:S02]  /*0240*/  FMUL.FTZ R10, R10, 0.30103000998497009277 ;  /* 0x3e9a209b0a0a7820 */ /* 0x000fe40000410000 */
[----:B-----5:R-:W-:-:S02]  /*0250*/  FMUL.FTZ R11, R11, 0.30103000998497009277 ;  /* 0x3e9a209b0b0b7820 */ /* 0x020fc40000410000 */
[----:B------:R-:W-:Y:S02]  /*0260*/  FMUL.FTZ R0, R12, 0.30103000998497009277 ;  /* 0x3e9a209b0c007820 */ /* 0x000fe40000410000 */
[----:B------:R-:W-:Y:S01]  /*0270*/  FMUL.FTZ R15, R13, 0.30103000998497009277 ;  /* 0x3e9a209b0d0f7820 */ /* 0x000fe20000410000 */
[----:B------:R-:W-:Y:S01]  /*0280*/  F2FP.BF16.PACK_AB R7, R7, R4 ;  /* 0x000000040707723e */ /* 0x000fe200000010ff */
[----:B------:R-:W-:Y:S01]  /*0290*/  IMAD.WIDE R2, R5, 0x4, R2 ;  /* 0x0000000405027825 */ /* 0x000fe200078e0202 */
[----:B------:R-:W-:Y:S02]  /*02a0*/  F2FP.BF16.PACK_AB R9, R9, R8 ;  /* 0x000000080909723e */ /* 0x000fe400000010ff */
[----:B------:R-:W-:Y:S02]  /*02b0*/  F2FP.BF16.PACK_AB R11, R11, R10 ;  /* 0x0000000a0b0b723e */ /* 0x000fe400000010ff */
[----:B------:R-:W-:Y:S01]  /*02c0*/  F2FP.BF16.PACK_AB R15, R15, R0 ;  /* 0x000000000f0f723e */ /* 0x000fe200000010ff */
[----:B------:R-:W-:Y:S04]  /*02d0*/  STG.E [R2.64], R7 ;  /* 0x0000000702007986 */ /* 0x000fe8000c101904 */
[----:B------:R-:W-:Y:S04]  /*02e0*/  STG.E [R2.64+0x200], R9 ;  /* 0x0002000902007986 */ /* 0x000fe8000c101904 */
[----:B------:R-:W-:Y:S04]  /*02f0*/  STG.E [R2.64+0x400], R11 ;  /* 0x0004000b02007986 */ /* 0x000fe8000c101904 */
[----:B------:R-:W-:Y:S01]  /*0300*/  STG.E [R2.64+0x600], R15 ;  /* 0x0006000f02007986 */ /* 0x000fe2000c101904 */
[----:B------:R-:W-:Y:S05]  /*0310*/  EXIT ;  /* 0x000000000000794d */ /* 0x000fea0003800000 */
.L_x_7920:
[----:B------:R-:W0:Y:S01]  /*0320*/  S2R R3, SR_TID.X ;  /* 0x0000000000037919 */ /* 0x000e220000002100 */
[----:B------:R-:W-:-:S02]  /*0330*/  PRMT R4, RZ, 0x7610, R4 ;  /* 0x00007610ff047816 */ /* 0x000fc40000000004 */
        /* <DEDUP_REMOVED lines=24> */
[----:B------:R-:W-:-:S05]  /*04c0*/  @!P3 IMAD.WIDE.U32 R12, R12, R13, c[0x0][0x170] ;  /* 0x00005c000c0cb625 */ /* 0x000fca00078e000d */
[----:B------:R1:W3:Y:S07]  /*04d0*/  @!P3 LDG.E.U16 R5, [R12.64] ;  /* 0x000000040c05b981 */ /* 0x0002ee000c1e1500 */
[----:B------:R-:W-:Y:S01]  /*04e0*/  @!P2 IMAD.IADD R18, R0, 0x1, R11 ;  /* 0x000000010012a824 */ /* 0x000fe200078e020b */
[----:B------:R-:W-:-:S04]  /*04f0*/  @!P2 IADD3 R11, R11, 0x80, RZ ;  /* 0x000000800b0ba810 */ /* 0x000fc80007ffe0ff */
[----:B------:R-:W-:Y:S01]  /*0500*/  ISETP.GE.AND P6, PT, R11, R2, PT ;  /* 0x000000020b00720c */ /* 0x000fe20003fc6270 */
[----:B------:R-:W-:-:S04]  /*0510*/  @!P4 IMAD.MOV.U32 R15, RZ, RZ, 0x2 ;  /* 0x00000002ff0fc424 */ /* 0x000fc800078e00ff */
[----:B------:R-:W-:-:S04]  /*0520*/  @!P4 IMAD.WIDE.U32 R14, R14, R15, c[0x0][0x170] ;  /* 0x00005c000e0ec625 */ /* 0x000fc800078e000f */
[----:B------:R-:W-:Y:S01]  /*0530*/  @!P5 IMAD.MOV.U32 R17, RZ, RZ, 0x2 ;  /* 0x00000002ff11d424 */ /* 0x000fe200078e00ff */
[----:B------:R4:W5:Y:S03]  /*0540*/  @!P4 LDG.E.U16 R6, [R14.64] ;  /* 0x000000040e06c981 */ /* 0x000966000c1e1500 */
[----:B------:R-:W-:Y:S01]  /*0550*/  @!P6 IMAD.IADD R20, R0, 0x1, R11 ;  /* 0x000000010014e824 */ /* 0x000fe200078e020b */
[----:B------:R-:W-:-:S04]  /*0560*/  @!P6 IADD3 R11, R11, 0x80, RZ ;  /* 0x000000800b0be810 */ /* 0x000fc80007ffe0ff */
[----:B------:R-:W-:Y:S01]  /*0570*/  ISETP.GE.AND P3, PT, R11, R2, PT ;  /* 0x000000020b00720c */ /* 0x000fe20003f66270 */
[----:B------:R-:W-:-:S04]  /*0580*/  @!P5 IMAD.WIDE.U32 R16, R16, R17, c[0x0][0x170] ;  /* 0x00005c001010d625 */ /* 0x000fc800078e0011 */
[----:B------:R-:W-:Y:S01]  /*0590*/  @!P1 IMAD.MOV.U32 R19, RZ, RZ, 0x2 ;  /* 0x00000002ff139424 */ /* 0x000fe200078e00ff */
[----:B------:R0:W5:Y:S01]  /*05a0*/  @!P5 LDG.E.U16 R7, [R16.64] ;  /* 0x000000041007d981 */ /* 0x000162000c1e1500 */
[----:B----4-:R-:W-:Y:S02]  /*05b0*/  @!P6 IMAD.MOV.U32 R15, RZ, RZ, 0x2 ;  /* 0x00000002ff0fe424 */ /* 0x010fe400078e00ff */
[----:B-1----:R-:W-:Y:S01]  /*05c0*/  @!P1 IMAD.WIDE.U32 R12, R10, R19, c[0x0][0x170] ;  /* 0x00005c000a0c9625 */ /* 0x002fe200078e0013 */
[----:B0-----:R-:W-:-:S03]  /*05d0*/  PRMT R8, RZ, 0x7610, R8 ;  /* 0x00007610ff087816 */ /* 0x001fc60000000008 */
[----:B------:R-:W-:Y:S02]  /*05e0*/  @!P2 IMAD.MOV.U32 R19, RZ, RZ, 0x2 ;  /* 0x00000002ff13a424 */ /* 0x000fe400078e00ff */
[----:B------:R-:W-:Y:S02]  /*05f0*/  @!P3 IMAD.IADD R14, R0, 0x1, R11 ;  /* 0x00000001000eb824 */ /* 0x000fe400078e020b */
[----:B------:R-:W-:Y:S01]  /*0600*/  @!P6 IMAD.WIDE.U32 R16, R20, R15, c[0x0][0x170] ;  /* 0x00005c001410e625 */ /* 0x000fe200078e000f */
[----:B------:R-:W-:-:S03]  /*0610*/  PRMT R10, RZ, 0x7610, R10 ;  /* 0x00007610ff0a7816 */ /* 0x000fc6000000000a */
[----:B------:R-:W-:Y:S01]  /*0620*/  @!P3 IMAD.MOV.U32 R15, RZ, RZ, 0x2 ;  /* 0x00000002ff0fb424 */ /* 0x000fe200078e00ff */
[----:B------:R-:W-:Y:S01]  /*0630*/  PRMT R11, RZ, 0x7610, R11 ;  /* 0x00007610ff0b7816 */ /* 0x000fe2000000000b */
[----:B------:R-:W-:Y:S01]  /*0640*/  @!P2 IMAD.WIDE.U32 R18, R18, R19, c[0x0][0x170] ;  /* 0x00005c001212a625 */ /* 0x000fe200078e0013 */
[----:B------:R-:W-:Y:S01]  /*0650*/  PRMT R9, RZ, 0x7610, R9 ;  /* 0x00007610ff097816 */ /* 0x000fe20000000009 */
[----:B------:R0:W4:Y:S02]  /*0660*/  @!P6 LDG.E.U16 R10, [R16.64] ;  /* 0x00000004100ae981 */ /* 0x000124000c1e1500 */
[----:B------:R-:W-:Y:S02]  /*0670*/  @!P3 IMAD.WIDE.U32 R14, R14, R15, c[0x0][0x170] ;  /* 0x00005c000e0eb625 */ /* 0x000fe400078e000f */
[----:B------:R1:W4:Y:S04]  /*0680*/  @!P2 LDG.E.U16 R8, [R18.64] ;  /* 0x000000041208a981 */ /* 0x000328000c1e1500 */
[----:B------:R0:W4:Y:S04]  /*0690*/  @!P3 LDG.E.U16 R11, [R14.64] ;  /* 0x000000040e0bb981 */ /* 0x000128000c1e1500 */
[----:B------:R0:W4:Y:S02]  /*06a0*/  @!P1 LDG.E.U16 R9, [R12.64] ;  /* 0x000000040c099981 */ /* 0x000124000c1e1500 */
[----:B0-----:R-:W-:-:S04]  /*06b0*/  IADD3 R13, R3, 0x80, RZ ;  /* 0x00000080030d7810 */ /* 0x001fc80007ffe0ff */
[-C--:B------:R-:W-:Y:S02]  /*06c0*/  ISETP.GE.AND P6, PT, R13, R2.reuse, PT ;  /* 0x000000020d00720c */ /* 0x080fe40003fc6270 */
[C---:B-1----:R-:W-:Y:S02]  /*06d0*/  IADD3 R19, R3.reuse, 0x100, RZ ;  /* 0x0000010003137810 */ /* 0x042fe40007ffe0ff */
[----:B------:R-:W-:Y:S02]  /*06e0*/  IADD3 R15, R3, 0x200, RZ ;  /* 0x00000200030f7810 */ /* 0x000fe40007ffe0ff */
[-C--:B------:R-:W-:Y:S02]  /*06f0*/  ISETP.GE.AND P1, PT, R19, R2.reuse, PT ;  /* 0x000000021300720c */ /* 0x080fe40003f26270 */
[----:B------:R-:W-:Y:S02]  /*0700*/  ISETP.GE.AND P3, PT, R15, R2, PT ;  /* 0x000000020f00720c */ /* 0x000fe40003f66270 */
[----:B------:R-:W-:-:S04]  /*0710*/  IADD3 R15, R3, 0x280, RZ ;  /* 0x00000280030f7810 */ /* 0x000fc80007ffe0ff */
[-C--:B------:R-:W-:Y:S02]  /*0720*/  ISETP.GE.AND P4, PT, R15, R2.reuse, PT ;  /* 0x000000020f00720c */ /* 0x080fe40003f86270 */
[C---:B------:R-:W-:Y:S02]  /*0730*/  IADD3 R15, R3.reuse, 0x300, RZ ;  /* 0x00000300030f7810 */ /* 0x040fe40007ffe0ff */
[----:B------:R-:W-:Y:S02]  /*0740*/  IADD3 R17, R3, 0x180, RZ ;  /* 0x0000018003117810 */ /* 0x000fe40007ffe0ff */
[-C--:B------:R-:W-:Y:S02]  /*0750*/  ISETP.GE.AND P5, PT, R15, R2.reuse, PT ;  /* 0x000000020f00720c */ /* 0x080fe40003fa6270 */
[----:B------:R-:W-:Y:S02]  /*0760*/  IADD3 R15, R3, 0x380, RZ ;  /* 0x00000380030f7810 */ /* 0x000fe40007ffe0ff */
[----:B------:R-:W-:Y:S01]  /*0770*/  ISETP.GE.AND P2, PT, R17, R2, PT ;  /* 0x000000021100720c */ /* 0x000fe20003f46270 */
[----:B------:R-:W-:Y:S01]  /*0780*/  BSSY B0, `(.L_x_7921) ;  /* 0x0000055000007945 */ /* 0x000fe20003800000 */
[----:B------:R-:W-:Y:S01]  /*0790*/  BSSY B1, `(.L_x_7922) ;  /* 0x000004d000017945 */ /* 0x000fe20003800000 */
[----:B--2---:R-:W-:-:S06]  /*07a0*/  @!P0 PRMT R4, RZ, 0x5410, R4 ;  /* 0x00005410ff048816 */ /* 0x004fcc0000000004 */
[----:B------:R-:W0:Y:S02]  /*07b0*/  @!P0 MUFU.LG2 R4, R4 ;  /* 0x0000000400048308 */ /* 0x000e240000000c00 */
[----:B0-----:R-:W-:Y:S01]  /*07c0*/  @!P0 FMUL.FTZ R4, R4, 0.30103000998497009277 ;  /* 0x3e9a209b04048820 */ /* 0x001fe20000410000 */
[----:B---3--:R-:W-:-:S05]  /*07d0*/  @!P6 PRMT R12, RZ, 0x5410, R5 ;  /* 0x00005410ff0ce816 */ /* 0x008fca0000000005 */
[----:B------:R-:W0:Y:S01]  /*07e0*/  @!P6 MUFU.LG2 R16, R12 ;  /* 0x0000000c0010e308 */ /* 0x000e220000000c00 */
[----:B-----5:R-:W-:Y:S01]  /*07f0*/  @!P1 PRMT R5, RZ, 0x5410, R6 ;  /* 0x00005410ff059816 */ /* 0x020fe20000000006 */
[----:B0-----:R-:W-:-:S05]  /*0800*/  @!P6 FMUL.FTZ R6, R16, 0.30103000998497009277 ;  /* 0x3e9a209b1006e820 */ /* 0x001fca0000410000 */
[----:B------:R-:W-:Y:S02]  /*0810*/  @!P6 F2FP.BF16.PACK_AB R6, RZ, R6 ;  /* 0x00000006ff06e23e */ /* 0x000fe400000010ff */
[----:B------:R-:W-:Y:S01]  /*0820*/  ISETP.GE.AND P6, PT, R15, R2, PT ;  /* 0x000000020f00720c */ /* 0x000fe20003fc6270 */
[----:B------:R-:W0:Y:S01]  /*0830*/  @!P1 MUFU.LG2 R5, R5 ;  /* 0x0000000500059308 */ /* 0x000e220000000c00 */
[----:B------:R-:W-:Y:S01]  /*0840*/  @!P0 IMAD.MOV.U32 R15, RZ, RZ, 0x2 ;  /* 0x00000002ff0f8424 */ /* 0x000fe200078e00ff */
[----:B------:R-:W-:Y:S02]  /*0850*/  @!P2 PRMT R7, RZ, 0x5410, R7 ;  /* 0x00005410ff07a816 */ /* 0x000fe40000000007 */
[----:B------:R-:W-:-:S04]  /*0860*/  @!P0 F2FP.BF16.PACK_AB R4, RZ, R4 ;  /* 0x00000004ff04823e */ /* 0x000fc800000010ff */
[----:B------:R-:W1:Y:S01]  /*0870*/  @!P2 MUFU.LG2 R7, R7 ;  /* 0x000000070007a308 */ /* 0x000e620000000c00 */
[----:B----4-:R-:W-:Y:S02]  /*0880*/  @!P5 PRMT R10, RZ, 0x5410, R10 ;  /* 0x00005410ff0ad816 */ /* 0x010fe4000000000a */
[----:B------:R-:W-:Y:S01]  /*0890*/  @!P4 PRMT R14, RZ, 0x5410, R8 ;  /* 0x00005410ff0ec816 */ /* 0x000fe20000000008 */
[----:B------:R-:W-:Y:S01]  /*08a0*/  @!P0 IMAD.IADD R8, R0, 0x1, R3 ;  /* 0x0000000100088824 */ /* 0x000fe200078e0203 */
[----:B------:R-:W-:Y:S02]  /*08b0*/  @!P6 PRMT R11, RZ, 0x5410, R11 ;  /* 0x00005410ff0be816 */ /* 0x000fe4000000000b */
[----:B------:R-:W-:Y:S02]  /*08c0*/  @!P3 PRMT R9, RZ, 0x5410, R9 ;  /* 0x00005410ff09b816 */ /* 0x000fe40000000009 */
[----:B------:R-:W-:Y:S01]  /*08d0*/  @!P4 MUFU.LG2 R14, R14 ;  /* 0x0000000e000ec308 */ /* 0x000fe20000000c00 */
[----:B------:R-:W-:-:S07]  /*08e0*/  @!P0 IMAD.MOV.U32 R3, RZ, RZ, R13 ;  /* 0x000000ffff038224 */ /* 0x000fce00078e000d */
[----:B------:R2:W3:Y:S08]  /*08f0*/  @!P3 MUFU.LG2 R12, R9 ;  /* 0x00000009000cb308 */ /* 0x0004f00000000c00 */
[----:B------:R-:W4:Y:S01]  /*0900*/  @!P5 MUFU.LG2 R10, R10 ;  /* 0x0000000a000ad308 */ /* 0x000f220000000c00 */
[----:B--2---:R-:W-:-:S07]  /*0910*/  @!P0 IMAD.WIDE.U32 R8, R8, R15, c[0x0][0x168] ;  /* 0x00005a0008088625 */ /* 0x004fce00078e000f */
[----:B------:R-:W2:Y:S01]  /*0920*/  @!P6 MUFU.LG2 R11, R11 ;  /* 0x0000000b000be308 */ /* 0x000ea20000000c00 */
[----:B------:R5:W-:Y:S01]  /*0930*/  @!P0 STG.E.U16 [R8.64], R4 ;  /* 0x0000000408008986 */ /* 0x000be2000c101504 */
[----:B------:R-:W-:Y:S01]  /*0940*/  ISETP.GE.AND P0, PT, R3, R2, PT ;  /* 0x000000020300720c */ /* 0x000fe20003f06270 */
[----:B0-----:R-:W-:Y:S02]  /*0950*/  @!P1 FMUL.FTZ R5, R5, 0.30103000998497009277 ;  /* 0x3e9a209b05059820 */ /* 0x001fe40000410000 */
[----:B-1----:R-:W-:Y:S02]  /*0960*/  @!P2 FMUL.FTZ R7, R7, 0.30103000998497009277 ;  /* 0x3e9a209b0707a820 */ /* 0x002fe40000410000 */
[----:B---3--:R-:W-:Y:S02]  /*0970*/  @!P3 FMUL.FTZ R12, R12, 0.30103000998497009277 ;  /* 0x3e9a209b0c0cb820 */ /* 0x008fe40000410000 */
[----:B------:R-:W-:Y:S01]  /*0980*/  @!P4 FMUL.FTZ R14, R14, 0.30103000998497009277 ;  /* 0x3e9a209b0e0ec820 */ /* 0x000fe20000410000 */
[----:B-----5:R-:W-:Y:S01]  /*0990*/  @!P1 F2FP.BF16.PACK_AB R9, RZ, R5 ;  /* 0x00000005ff09923e */ /* 0x020fe200000010ff */
[----:B----4-:R-:W-:-:S02]  /*09a0*/  @!P5 FMUL.FTZ R5, R10, 0.30103000998497009277 ;  /* 0x3e9a209b0a05d820 */ /* 0x010fc40000410000 */
[----:B--2---:R-:W-:Y:S01]  /*09b0*/  @!P6 FMUL.FTZ R4, R11, 0.30103000998497009277 ;  /* 0x3e9a209b0b04e820 */ /* 0x004fe20000410000 */
[----:B------:R-:W-:Y:S02]  /*09c0*/  @!P2 F2FP.BF16.PACK_AB R13, RZ, R7 ;  /* 0x00000007ff0da23e */ /* 0x000fe400000010ff */
[----:B------:R-:W-:Y:S02]  /*09d0*/  @!P3 F2FP.BF16.PACK_AB R8, RZ, R12 ;  /* 0x0000000cff08b23e */ /* 0x000fe400000010ff */
[----:B------:R-:W-:Y:S02]  /*09e0*/  @!P4 F2FP.BF16.PACK_AB R7, RZ, R14 ;  /* 0x0000000eff07c23e */ /* 0x000fe400000010ff */
[----:B------:R-:W-:Y:S02]  /*09f0*/  @!P5 F2FP.BF16.PACK_AB R5, RZ, R5 ;  /* 0x00000005ff05d23e */ /* 0x000fe400000010ff */
[----:B------:R-:W-:Y:S01]  /*0a00*/  @!P6 F2FP.BF16.PACK_AB R4, RZ, R4 ;  /* 0x00000004ff04e23e */ /* 0x000fe200000010ff */
        /* <DEDUP_REMOVED lines=13> */
.L_x_7923:
[----:B------:R-:W-:-:S13]  /*0ae0*/  ISETP.GE.AND P0, PT, R3, R2, PT ;  /* 0x000000020300720c */ /* 0x000fda0003f06270 */
[----:B------:R-:W-:Y:S05]  /*0af0*/  @P0 BRA `(.L_x_7925) ;  /* 0x000000d000000947 */ /* 0x000fea0003800000 */
[----:B0-----:R-:W-:Y:S01]  /*0b00*/  IMAD.IADD R10, R0, 0x1, R3 ;  /* 0x00000001000a7824 */ /* 0x001fe200078e0203 */
[----:B------:R-:W-:Y:S01]  /*0b10*/  IADD3 R3, R3, 0x80, RZ ;  /* 0x0000008003037810 */ /* 0x000fe20007ffe0ff */
[----:B------:R-:W-:-:S04]  /*0b20*/  IMAD.MOV.U32 R11, RZ, RZ, 0x2 ;  /* 0x00000002ff0b7424 */ /* 0x000fc800078e00ff */
[----:B------:R-:W-:-:S05]  /*0b30*/  IMAD.WIDE.U32 R10, R10, R11, c[0x0][0x168] ;  /* 0x00005a000a0a7625 */ /* 0x000fca00078e000b */
[----:B------:R0:W-:Y:S02]  /*0b40*/  STG.E.U16 [R10.64], R13 ;  /* 0x0000000d0a007986 */ /* 0x0001e4000c101504 */
.L_x_7924:
        /* <DEDUP_REMOVED lines=8> */
.L_x_7925:
[----:B------:R-:W-:-:S13]  /*0bd0*/  ISETP.GE.AND P0, PT, R3, R2, PT ;  /* 0x000000020300720c */ /* 0x000fda0003f06270 */
[----:B------:R-:W-:Y:S01]  /*0be0*/  @P0 BREAK B1 ;  /* 0x0000000000010942 */ /* 0x000fe20003800000 */
[----:B------:R-:W-:Y:S05]  /*0bf0*/  @P0 BRA `(.L_x_7927) ;  /* 0x000000d000000947 */ /* 0x000fea0003800000 */
[----:B------:R-:W-:Y:S01]  /*0c00*/  IMAD.IADD R6, R0, 0x1, R3 ;  /* 0x0000000100067824 */ /* 0x000fe200078e0203 */
[----:B0-----:R-:W-:Y:S01]  /*0c10*/  PRMT R8, R7, 0x7610, R8 ;  /* 0x0000761007087816 */ /* 0x001fe20000000008 */
[----:B------:R-:W-:Y:S01]  /*0c20*/  IMAD.MOV.U32 R9, RZ, RZ, 0x2 ;  /* 0x00000002ff097424 */ /* 0x000fe200078e00ff */
[----:B------:R-:W-:-:S03]  /*0c30*/  IADD3 R3, R3, 0x80, RZ ;  /* 0x0000008003037810 */ /* 0x000fc60007ffe0ff */
[----:B------:R-:W-:-:S05]  /*0c40*/  IMAD.WIDE.U32 R6, R6, R9, c[0x0][0x168] ;  /* 0x00005a0006067625 */ /* 0x000fca00078e0009 */
[----:B------:R0:W-:Y:S02]  /*0c50*/  STG.E.U16 [R6.64], R8 ;  /* 0x0000000806007986 */ /* 0x0001e4000c101504 */
.L_x_7926:
[----:B------:R-:W-:Y:S05]  /*0c60*/  BSYNC B1 ;  /* 0x0000000000017941 */ /* 0x000fea0003800000 */
.L_x_7922:
[----:B------:R-:W-:-:S13]  /*0c70*/  ISETP.GE.AND P0, PT, R3, R2, PT ;  /* 0x000000020300720c */ /* 0x000fda0003f06270 */
[----:B0-----:R-:W-:Y:S01]  /*0c80*/  @!P0 IMAD.IADD R6, R0, 0x1, R3 ;  /* 0x0000000100068824 */ /* 0x001fe200078e0203 */
[----:B------:R-:W-:Y:S01]  /*0c90*/  @!P0 IADD3 R3, R3, 0x80, RZ ;  /* 0x0000008003038810 */ /* 0x000fe20007ffe0ff */
[----:B------:R-:W-:-:S04]  /*0ca0*/  @!P0 IMAD.MOV.U32 R7, RZ, RZ, 0x2 ;  /* 0x00000002ff078424 */ /* 0x000fc800078e00ff */
[----:B------:R-:W-:-:S05]  /*0cb0*/  @!P0 IMAD.WIDE.U32 R6, R6, R7, c[0x0][0x168] ;  /* 0x00005a0006068625 */ /* 0x000fca00078e0007 */
[----:B------:R0:W-:Y:S02]  /*0cc0*/  @!P0 STG.E.U16 [R6.64], R5 ;  /* 0x0000000506008986 */ /* 0x0001e4000c101504 */
.L_x_7927:
[----:B------:R-:W-:Y:S05]  /*0cd0*/  BSYNC B0 ;  /* 0x0000000000007941 */ /* 0x000fea0003800000 */
.L_x_7921:
        /* <DEDUP_REMOVED lines=8> */
.L_x_7928:
        /* <DEDUP_REMOVED lines=10> */
.L_x_12164:


//--------------------- .text._ZN2at6native29vectorized_elementwise_kernelILi4EZZZNS0_17log10_kernel_cudaERNS_18TensorIteratorBaseEENKUlvE0_clEvENKUlvE2_clEvEUlN3c108BFloat16EE_St5arrayIPcLm2EEEEviT0_T1_ --------------------------
	.section	.text._ZN2at6native29vectorized_elementwise_kernelILi4EZZZNS0_17log10_kernel_cudaERNS_18TensorIteratorBaseEENKUlvE0_clEvENKUlvE2_clEvEUlN3c108BFloat16EE_St5arrayIPcLm2EEEEviT0_T1_,"ax",@progbits
	.sectioninfo	@"SHI_REGISTERS=23"
	.align	128
        .global         _ZN2at6native29vectorized_elementwise_kernelILi4EZZZNS0_17log10_kernel_cudaERNS_18TensorIteratorBaseEENKUlvE0_clEvENKUlvE2_clEvEUlN3c108BFloat16EE_St5arrayIPcLm2EEEEviT0_T1_
        .type           _ZN2at6native29vectorized_elementwise_kernelILi4EZZZNS0_17log10_kernel_cudaERNS_18TensorIteratorBaseEENKUlvE0_clEvENKUlvE2_clEvEUlN3c108BFloat16EE_St5arrayIPcLm2EEEEviT0_T1_,@function
        .size           _ZN2at6native29vectorized_elementwise_kernelILi4EZZZNS0_17log10_kernel_cudaERNS_18TensorIteratorBaseEENKUlvE0_clEvENKUlvE2_clEvEUlN3c108BFloat16EE_St5arrayIPcLm2EEEEviT0_T1_,(.L_x_12165 - _ZN2at6native29vectorized_elementwise_kernelILi4EZZZNS0_17log10_kernel_cudaERNS_18TensorIteratorBaseEENKUlvE0_clEvENKUlvE2_clEvEUlN3c108BFloat16EE_St5arrayIPcLm2EEEEviT0_T1_)
        .other          _ZN2at6native29vectorized_elementwise_kernelILi4EZZZNS0_17log10_kernel_cudaERNS_18TensorIteratorBaseEENKUlvE0_clEvENKUlvE2_clEvEUlN3c108BFloat16EE_St5arrayIPcLm2EEEEviT0_T1_,@"STO_CUDA_ENTRY STV_DEFAULT"
_ZN2at6native29vectorized_elementwise_kernelILi4EZZZNS0_17log10_kernel_cudaERNS_18TensorIteratorBaseEENKUlvE0_clEvENKUlvE2_clEvEUlN3c108BFloat16EE_St5arrayIPcLm2EEEEviT0_T1_:
.text._ZN2at6native29vectorized_elementwise_kernelILi4EZZZNS0_17log10_kernel_cudaERNS_18TensorIteratorBaseEENKUlvE0_clEvENKUlvE2_clEvEUlN3c108BFloat16EE_St5arrayIPcLm2EEEEviT0_T1_:
        /* <DEDUP_REMOVED lines=13> */
[--C-:B--2---:R-:W-:Y:S02]  /*00d0*/  PRMT R6, RZ, 0x7610, R10.reuse ;  /* 0x00007610ff067816 */ /* 0x104fe4000000000a */
[----:B------:R-:W-:Y:S02]  /*00e0*/  PRMT R5, RZ, 0x5410, R10 ;  /* 0x00005410ff057816 */ /* 0x000fe4000000000a */
[----:B------:R0:W1:Y:S08]  /*00f0*/  MUFU.LG2 R8, R6 ;  /* 0x0000000600087308 */ /* 0x0000700000000c00 */
[----:B------:R-:W2:Y:S01]  /*0100*/  MUFU.LG2 R5, R5 ;  /* 0x0000000500057308 */ /* 0x000ea20000000c00 */
[----:B0-----:R-:W-:-:S07]  /*0110*/  PRMT R6, RZ, 0x5410, R11 ;  /* 0x00005410ff067816 */ /* 0x001fce000000000b */
[----:B------:R0:W4:Y:S01]  /*0120*/  MUFU.LG2 R9, R6 ;  /* 0x0000000600097308 */ /* 0x0001220000000c00 */
[----:B-1----:R-:W-:Y:S02]  /*0130*/  FMUL.FTZ R8, R8, 0.30103000998497009277 ;  /* 0x3e9a209b08087820 */ /* 0x002fe40000410000 */
[----:B--2---:R-:W-:Y:S01]  /*0140*/  FMUL.FTZ R5, R5, 0.30103000998497009277 ;  /* 0x3e9a209b05057820 */ /* 0x004fe20000410000 */
[----:B0-----:R-:W-:-:S04]  /*0150*/  PRMT R6, RZ, 0x7610, R11 ;  /* 0x00007610ff067816 */ /* 0x001fc8000000000b */
[----:B------:R3:W0:Y:S01]  /*0160*/  MUFU.LG2 R10, R6 ;  /* 0x00000006000a7308 */ /* 0x0006220000000c00 */
[----:B------:R-:W-:Y:S01]  /*0170*/  F2FP.BF16.PACK_AB R8, R8, R5 ;  /* 0x000000050808723e */ /* 0x000fe200000010ff */
[----:B----4-:R-:W-:Y:S01]  /*0180*/  FMUL.FTZ R9, R9, 0.30103000998497009277 ;  /* 0x3e9a209b09097820 */ /* 0x010fe20000410000 */
[----:B---3--:R-:W-:-:S05]  /*0190*/  PRMT R6, RZ, 0x5410, R2 ;  /* 0x00005410ff067816 */ /* 0x008fca0000000002 */
[----:B------:R1:W2:Y:S01]  /*01a0*/  MUFU.LG2 R11, R6 ;  /* 0x00000006000b7308 */ /* 0x0002a20000000c00 */
[----:B0-----:R-:W-:-:S05]  /*01b0*/  FMUL.FTZ R10, R10, 0.30103000998497009277 ;  /* 0x3e9a209b0a0a7820 */ /* 0x001fca0000410000 */
[----:B------:R-:W-:Y:S02]  /*01c0*/  F2FP.BF16.PACK_AB R9, R10, R9 ;  /* 0x000000090a09723e */ /* 0x000fe400000010ff */
[----:B-1----:R-:W-:-:S04]  /*01d0*/  PRMT R6, RZ, 0x7610, R2 ;  /* 0x00007610ff067816 */ /* 0x002fc80000000002 */
[----:B------:R0:W1:Y:S01]  /*01e0*/  MUFU.LG2 R7, R6 ;  /* 0x0000000600077308 */ /* 0x0000620000000c00 */
[----:B--2---:R-:W-:Y:S01]  /*01f0*/  FMUL.FTZ R11, R11, 0.30103000998497009277 ;  /* 0x3e9a209b0b0b7820 */ /* 0x004fe20000410000 */
[----:B0-----:R-:W-:-:S06]  /*0200*/  PRMT R6, RZ, 0x5410, R3 ;  /* 0x00005410ff067816 */ /* 0x001fcc0000000003 */
[----:B------:R0:W2:Y:S02]  /*0210*/  MUFU.LG2 R12, R6 ;  /* 0x00000006000c7308 */ /* 0x0000a40000000c00 */
[----:B0-----:R-:W-:Y:S01]  /*0220*/  PRMT R6, RZ, 0x7610, R3 ;  /* 0x00007610ff067816 */ /* 0x001fe20000000003 */
[----:B------:R-:W-:-:S05]  /*0230*/  IMAD.WIDE.U32 R2, R0, R15, c[0x0][0x168] ;  /* 0x00005a0000027625 */ /* 0x000fca00078e000f */
[----:B------:R-:W0:Y:S01]  /*0240*/  MUFU.LG2 R13, R6 ;  /* 0x00000006000d7308 */ /* 0x000e220000000c00 */
[----:B-1----:R-:W-:Y:S02]  /*0250*/  FMUL.FTZ R0, R7, 0.30103000998497009277 ;  /* 0x3e9a209b07007820 */ /* 0x002fe40000410000 */
[----:B--2---:R-:W-:Y:S02]  /*0260*/  FMUL.FTZ R12, R12, 0.30103000998497009277 ;  /* 0x3e9a209b0c0c7820 */ /* 0x004fe40000410000 */
[----:B------:R-:W-:Y:S01]  /*0270*/  IMAD.WIDE R2, R4, 0x8, R2 ;  /* 0x0000000804027825 */ /* 0x000fe200078e0202 */
[----:B------:R-:W-:-:S04]  /*0280*/  F2FP.BF16.PACK_AB R4, R0, R11 ;  /* 0x0000000b0004723e */ /* 0x000fc800000010ff */
[----:B------:R-:W-:Y:S01]  /*0290*/  STG.E.64 [R2.64], R8 ;  /* 0x0000000802007986 */ /* 0x000fe2000c101b04 */
[----:B0-----:R-:W-:-:S05]  /*02a0*/  FMUL.FTZ R13, R13, 0.30103000998497009277 ;  /* 0x3e9a209b0d0d7820 */ /* 0x001fca0000410000 */
[----:B------:R-:W-:-:S05]  /*02b0*/  F2FP.BF16.PACK_AB R5, R13, R12 ;  /* 0x0000000c0d05723e */ /* 0x000fca00000010ff */
[----:B------:R-:W-:Y:S01]  /*02c0*/  STG.E.64 [R2.64+0x400], R4 ;  /* 0x0004000402007986 */ /* 0x000fe2000c101b04 */
[----:B------:R-:W-:Y:S05]  /*02d0*/  EXIT ;  /* 0x000000000000794d */ /* 0x000fea0003800000 */
.L_x_7929:
        /* <DEDUP_REMOVED lines=124> */
.L_x_7932:
[----:B------:R-:W-:-:S13]  /*0aa0*/  ISETP.GE.AND P0, PT, R3, R2, PT ;  /* 0x000000020300720c */ /* 0x000fda0003f06270 */
[----:B------:R-:W-:Y:S05]  /*0ab0*/  @P0 BRA `(.L_x_7934) ;  /* 0x000000d000000947 */ /* 0x000fea0003800000 */
[----:B0-----:R-:W-:Y:S01]  /*0ac0*/  IMAD.IADD R10, R0, 0x1, R3 ;  /* 0x00000001000a7824 */ /* 0x001fe200078e0203 */
[----:B------:R-:W-:Y:S01]  /*0ad0*/  IADD3 R3, R3, 0x80, RZ ;  /* 0x0000008003037810 */ /* 0x000fe20007ffe0ff */
[----:B------:R-:W-:-:S04]  /*0ae0*/  IMAD.MOV.U32 R11, RZ, RZ, 0x2 ;  /* 0x00000002ff0b7424 */ /* 0x000fc800078e00ff */
[----:B------:R-:W-:-:S05]  /*0af0*/  IMAD.WIDE.U32 R10, R10, R11, c[0x0][0x168] ;  /* 0x00005a000a0a7625 */ /* 0x000fca00078e000b */
[----:B------:R0:W-:Y:S02]  /*0b00*/  STG.E.U16 [R10.64], R13 ;  /* 0x0000000d0a007986 */ /* 0x0001e4000c101504 */
.L_x_7933:
        /* <DEDUP_REMOVED lines=8> */
.L_x_7934:
        /* <DEDUP_REMOVED lines=9> */
.L_x_7935:
[----:B------:R-:W-:Y:S05]  /*0c20*/  BSYNC B1 ;  /* 0x0000000000017941 */ /* 0x000fea0003800000 */
.L_x_7931:
[----:B------:R-:W-:-:S13]  /*0c30*/  ISETP.GE.AND P0, PT, R3, R2, PT ;  /* 0x000000020300720c */ /* 0x000fda0003f06270 */
[----:B0-----:R-:W-:Y:S01]  /*0c40*/  @!P0 IMAD.IADD R6, R0, 0x1, R3 ;  /* 0x0000000100068824 */ /* 0x001fe200078e0203 */
[----:B------:R-:W-:Y:S01]  /*0c50*/  @!P0 IADD3 R3, R3, 0x80, RZ ;  /* 0x0000008003038810 */ /* 0x000fe20007ffe0ff */
[----:B------:R-:W-:-:S04]  /*0c60*/  @!P0 IMAD.MOV.U32 R7, RZ, RZ, 0x2 ;  /* 0x00000002ff078424 */ /* 0x000fc800078e00ff */
[----:B------:R-:W-:-:S05]  /*0c70*/  @!P0 IMAD.WIDE.U32 R6, R6, R7, c[0x0][0x168] ;  /* 0x00005a0006068625 */ /* 0x000fca00078e0007 */
[----:B------:R0:W-:Y:S02]  /*0c80*/  @!P0 STG.E.U16 [R6.64], R5 ;  /* 0x0000000506008986 */ /* 0x0001e4000c101504 */
.L_x_7936:
[----:B------:R-:W-:Y:S05]  /*0c90*/  BSYNC B0 ;  /* 0x0000000000007941 */ /* 0x000fea0003800000 */
.L_x_7930:
        /* <DEDUP_REMOVED lines=8> */
.L_x_7937:
        /* <DEDUP_REMOVED lines=14> */
.L_x_12165:


//--------------------- .text._ZN2at6native29vectorized_elementwise_kernelILi8EZZZNS0_17log10_kernel_cudaERNS_18TensorIteratorBaseEENKUlvE0_clEvENKUlvE2_clEvEUlN3c108BFloat16EE_St5arrayIPcLm2EEEEviT0_T1_ --------------------------
	.section	.text._ZN2at6native29vectorized_elementwise_kernelILi8EZZZNS0_17log10_kernel_cudaERNS_18TensorIteratorBaseEENKUlvE0_clEvENKUlvE2_clEvEUlN3c108BFloat16EE_St5arrayIPcLm2EEEEviT0_T1_,"ax",@progbits
	.sectioninfo	@"SHI_REGISTERS=4"
	.align	128
        .global         _ZN2at6native29vectorized_elementwise_kernelILi8EZZZNS0_17log10_kernel_cudaERNS_18TensorIteratorBaseEENKUlvE0_clEvENKUlvE2_clEvEUlN3c108BFloat16EE_St5arrayIPcLm2EEEEviT0_T1_
        .type           _ZN2at6native29vectorized_elementwise_kernelILi8EZZZNS0_17log10_kernel_cudaERNS_18TensorIteratorBaseEENKUlvE0_clEvENKUlvE2_clEvEUlN3c108BFloat16EE_St5arrayIPcLm2EEEEviT0_T1_,@function
        .size           _ZN2at6native29vectorized_elementwise_kernelILi8EZZZNS0_17log10_kernel_cudaERNS_18TensorIteratorBaseEENKUlvE0_clEvENKUlvE2_clEvEUlN3c108BFloat16EE_St5arrayIPcLm2EEEEviT0_T1_,(.L_x_12166 - _ZN2at6native29vectorized_elementwise_kernelILi8EZZZNS0_17log10_kernel_cudaERNS_18TensorIteratorBaseEENKUlvE0_clEvENKUlvE2_clEvEUlN3c108BFloat16EE_St5arrayIPcLm2EEEEviT0_T1_)
        .other          _ZN2at6native29vectorized_elementwise_kernelILi8EZZZNS0_17log10_kernel_cudaERNS_18TensorIteratorBaseEENKUlvE0_clEvENKUlvE2_clEvEUlN3c108BFloat16EE_St5arrayIPcLm2EEEEviT0_T1_,@"STO_CUDA_ENTRY STV_DEFAULT"
_ZN2at6native29vectorized_elementwise_kernelILi8EZZZNS0_17log10_kernel_cudaERNS_18TensorIteratorBaseEENKUlvE0_clEvENKUlvE2_clEvEUlN3c108BFloat16EE_St5arrayIPcLm2EEEEviT0_T1_:
.text._ZN2at6native29vectorized_elementwise_kernelILi8EZZZNS0_17log10_kernel_cudaERNS_18TensorIteratorBaseEENKUlvE0_clEvENKUlvE2_clEvEUlN3c108BFloat16EE_St5arrayIPcLm2EEEEviT0_T1_:
[----:B------:R-:W-:Y:S02]  /*0000*/  MOV R1, c[0x0][0x28] ;  /* 0x00000a0000017a02 */ /* 0x000fe40000000f00 */
[----:B------:R-:W-:Y:S05]  /*0010*/  EXIT ;  /* 0x000000000000794d */ /* 0x000fea0003800000 */
.L_x_7938:
        /* <DEDUP_REMOVED lines=14> */
.L_x_12166:


//--------------------- .text._ZN2at6native18elementwise_kernelILi128ELi4EZNS0_15gpu_kernel_implIZZZNS0_17log10_kernel_cudaERNS_18TensorIteratorBaseEENKUlvE0_clEvENKUlvE1_clEvEUlN3c104HalfEE_EEvS4_RKT_EUliE_EEviT1_ --------------------------
	.section	.text._ZN2at6native18elementwise_kernelILi128ELi4EZNS0_15gpu_kernel_implIZZZNS0_17log10_kernel_cudaERNS_18TensorIteratorBaseEENKUlvE0_clEvENKUlvE1_clEvEUlN3c104HalfEE_EEvS4_RKT_EUliE_EEviT1_,"ax",@progbits
	.sectioninfo	@"SHI_REGISTERS=26"
	.align	128
        .global         _ZN2at6native18elementwise_kernelILi128ELi4EZNS0_15gpu_kernel_implIZZZNS0_17log10_kernel_cudaERNS_18TensorIteratorBaseEENKUlvE0_clEvENKUlvE1_clEvEUlN3c104HalfEE_EEvS4_RKT_EUliE_EEviT1_
        .type           _ZN2at6native18elementwise_kernelILi128ELi4EZNS0_15gpu_kernel_implIZZZNS0_17log10_kernel_cudaERNS_18TensorIteratorBaseEENKUlvE0_clEvENKUlvE1_clEvEUlN3c104HalfEE_EEvS4_RKT_EUliE_EEviT1_,@function
        .size           _ZN2at6native18elementwise_kernelILi128ELi4EZNS0_15gpu_kernel_implIZZZNS0_17log10_kernel_cudaERNS_18TensorIteratorBaseEENKUlvE0_clEvENKUlvE1_clEvEUlN3c104HalfEE_EEvS4_RKT_EUliE_EEviT1_,(.L_x_12167 - _ZN2at6native18elementwise_kernelILi128ELi4EZNS0_15gpu_kernel_implIZZZNS0_17log10_kernel_cudaERNS_18TensorIteratorBaseEENKUlvE0_clEvENKUlvE1_clEvEUlN3c104HalfEE_EEvS4_RKT_EUliE_EEviT1_)
        .other          _ZN2at6native18elementwise_kernelILi128ELi4EZNS0_15gpu_kernel_implIZZZNS0_17log10_kernel_cudaERNS_18TensorIteratorBaseEENKUlvE0_clEvENKUlvE1_clEvEUlN3c104HalfEE_EEvS4_RKT_EUliE_EEviT1_,@"STO_CUDA_ENTRY STV_DEFAULT"
_ZN2at6native18elementwise_kernelILi128ELi4EZNS0_15gpu_kernel_implIZZZNS0_17log10_kernel_cudaERNS_18TensorIteratorBaseEENKUlvE0_clEvENKUlvE1_clEvEUlN3c104HalfEE_EEvS4_RKT_EUliE_EEviT1_:
.text._ZN2at6native18elementwise_kernelILi128ELi4EZNS0_15gpu_kernel_implIZZZNS0_17log10_kernel_cudaERNS_18TensorIteratorBaseEENKUlvE0_clEvENKUlvE1_clEvEUlN3c104HalfEE_EEvS4_RKT_EUliE_EEviT1_:
        /* <DEDUP_REMOVED lines=236> */
.L_x_7941:
        /* <DEDUP_REMOVED lines=20> */
.L_x_7945:
[----:B------:R-:W2:Y:S02]  /*1000*/  LDG.E.U8 R2, [R2.64] ;  /* 0x0000002402027981 */ /* 0x000ea4000c1e1100 */
[----:B--2---:R-:W0:Y:S02]  /*1010*/  I2F.U16 R0, R2 ;  /* 0x0000000200007306 */ /* 0x004e240000101000 */
[----:B0-----:R-:W-:Y:S01]  /*1020*/  F2FP.PACK_AB R0, RZ, R0 ;  /* 0x00000000ff00723e */ /* 0x001fe200000000ff */
[----:B------:R-:W-:Y:S05]  /*1030*/  BRA `(.L_x_7947) ;  /* 0x00000e1000007947 */ /* 0x000fea0003800000 */
.L_x_7944:
        /* <DEDUP_REMOVED lines=10> */
.L_x_7949:
[----:B------:R-:W2:Y:S02]  /*10e0*/  LDG.E R2, [R2.64] ;  /* 0x0000002402027981 */ /* 0x000ea4000c1e1900 */
[----:B--2---:R-:W0:Y:S02]  /*10f0*/  I2F R0, R2 ;  /* 0x0000000200007306 */ /* 0x004e240000201400 */
[----:B0-----:R-:W-:Y:S01]  /*1100*/  F2FP.PACK_AB R0, RZ, R0 ;  /* 0x00000000ff00723e */ /* 0x001fe200000000ff */
[----:B------:R-:W-:Y:S05]  /*1110*/  BRA `(.L_x_7947) ;  /* 0x00000d3000007947 */ /* 0x000fea0003800000 */
.L_x_7948:
[----:B------:R-:W2:Y:S02]  /*1120*/  LDG.E.U16 R2, [R2.64] ;  /* 0x0000002402027981 */ /* 0x000ea4000c1e1500 */
[----:B--2---:R-:W0:Y:S02]  /*1130*/  I2F.S16 R0, R2 ;  /* 0x0000000200007306 */ /* 0x004e240000101400 */
[----:B0-----:R-:W-:Y:S01]  /*1140*/  F2FP.PACK_AB R0, RZ, R0 ;  /* 0x00000000ff00723e */ /* 0x001fe200000000ff */
[----:B------:R-:W-:Y:S05]  /*1150*/  BRA `(.L_x_7947) ;  /* 0x00000cf000007947 */ /* 0x000fea0003800000 */
.L_x_7943:
        /* <DEDUP_REMOVED lines=9> */
.L_x_7951:
[----:B------:R0:W5:Y:S01]  /*11f0*/  LDG.E.U16 R0, [R2.64] ;  /* 0x0000002402007981 */ /* 0x000162000c1e1500 */
[----:B------:R-:W-:Y:S05]  /*1200*/  BRA `(.L_x_7947) ;  /* 0x00000c4000007947 */ /* 0x000fea0003800000 */
.L_x_7950:
        /* <DEDUP_REMOVED lines=9> */
.L_x_7953:
[----:B------:R0:W5:Y:S01]  /*12a0*/  LDG.E.U16 R0, [R2.64] ;  /* 0x0000002402007981 */ /* 0x000162000c1e1500 */
[----:B------:R-:W-:Y:S05]  /*12b0*/  BRA `(.L_x_7947) ;  /* 0x00000b9000007947 */ /* 0x000fea0003800000 */
.L_x_7952:
[----:B------:R-:W2:Y:S02]  /*12c0*/  LDG.E.64 R2, [R2.64] ;  /* 0x0000002402027981 */ /* 0x000ea4000c1e1b00 */
[----:B--2---:R-:W0:Y:S01]  /*12d0*/  F2F.F32.F64 R0, R2 ;  /* 0x0000000200007310 */ /* 0x004e220000301000 */
[----:B------:R-:W0:-:S14]  /*12e0*/  DSETP.GEU.AND P0, PT, |R2|, c[0x2][0x0], PT ;  /* 0x008000000200762a */ /* 0x000e1c0003f0e200 */
[----:B0-----:R-:W-:-:S05]  /*12f0*/  @!P0 FMUL R0, R0, 1.175494350822287508e-38 ;  /* 0x0080000000008820 */ /* 0x001fca0000400000 */
[----:B------:R-:W-:Y:S01]  /*1300*/  F2FP.PACK_AB R0, RZ, R0 ;  /* 0x00000000ff00723e */ /* 0x000fe200000000ff */
[----:B------:R-:W-:Y:S05]  /*1310*/  BRA `(.L_x_7947) ;  /* 0x00000b3000007947 */ /* 0x000fea0003800000 */
.L_x_7942:
        /* <DEDUP_REMOVED lines=13> */
.L_x_7956:
[----:B------:R-:W2:Y:S02]  /*13f0*/  LDG.E.64 R2, [R2.64] ;  /* 0x0000002402027981 */ /* 0x000ea4000c1e1b00 */
[----:B--2---:R-:W0:Y:S01]  /*1400*/  F2F.F32.F64 R0, R2 ;  /* 0x0000000200007310 */ /* 0x004e220000301000 */
[----:B------:R-:W0:-:S14]  /*1410*/  DSETP.GEU.AND P0, PT, |R2|, c[0x2][0x0], PT ;  /* 0x008000000200762a */ /* 0x000e1c0003f0e200 */
[----:B0-----:R-:W-:-:S05]  /*1420*/  @!P0 FMUL R0, R0, 1.175494350822287508e-38 ;  /* 0x0080000000008820 */ /* 0x001fca0000400000 */
[----:B------:R-:W-:Y:S01]  /*1430*/  F2FP.PACK_AB R0, RZ, R0 ;  /* 0x00000000ff00723e */ /* 0x000fe200000000ff */
[----:B------:R-:W-:Y:S05]  /*1440*/  BRA `(.L_x_7947) ;  /* 0x00000a0000007947 */ /* 0x000fea0003800000 */
.L_x_7955:
        /* <DEDUP_REMOVED lines=28> */
.L_x_7958:
        /* <DEDUP_REMOVED lines=15> */
.L_x_7957:
[----:B------:R-:W2:Y:S02]  /*1700*/  LDG.E.U16 R0, [R2.64] ;  /* 0x0000002402007981 */ /* 0x000ea4000c1e1500 */
[----:B--2---:R-:W-:-:S04]  /*1710*/  PRMT R0, RZ, 0x5410, R0 ;  /* 0x00005410ff007816 */ /* 0x004fc80000000000 */
[----:B------:R-:W-:Y:S01]  /*1720*/  F2FP.PACK_AB R0, RZ, R0 ;  /* 0x00000000ff00723e */ /* 0x000fe200000000ff */
[----:B------:R-:W-:Y:S05]  /*1730*/  BRA `(.L_x_7947) ;  /* 0x0000071000007947 */ /* 0x000fea0003800000 */
.L_x_7954:
        /* <DEDUP_REMOVED lines=12> */
.L_x_7961:
        /* <DEDUP_REMOVED lines=21> */
.L_x_7965:
[----:B------:R-:W-:Y:S05]  /*1950*/  BSYNC B1 ;  /* 0x0000000000017941 */ /* 0x000fea0003800000 */
.L_x_7964:
[----:B------:R-:W-:Y:S01]  /*1960*/  LEA R3, R0, 0x3b800000, 0x17 ;  /* 0x3b80000000037811 */ /* 0x000fe200078eb8ff */
[----:B------:R-:W-:-:S05]  /*1970*/  IMAD.SHL.U32 R0, R2, 0x100000, RZ ;  /* 0x0010000002007824 */ /* 0x000fca00078e00ff */
[----:B------:R-:W-:Y:S02]  /*1980*/  LOP3.LUT R0, R3, R0, R4, 0xfe, !PT ;  /* 0x0000000003007212 */ /* 0x000fe400078efe04 */
.L_x_7963:
[----:B------:R-:W-:Y:S05]  /*1990*/  BSYNC B0 ;  /* 0x0000000000007941 */ /* 0x000fea0003800000 */
.L_x_7962:
[----:B------:R-:W-:Y:S01]  /*19a0*/  F2FP.PACK_AB R0, RZ, R0 ;  /* 0x00000000ff00723e */ /* 0x000fe200000000ff */
[----:B------:R-:W-:Y:S05]  /*19b0*/  BRA `(.L_x_7947) ;  /* 0x0000049000007947 */ /* 0x000fea0003800000 */
.L_x_7960:
        /* <DEDUP_REMOVED lines=21> */
.L_x_7969:
[----:B------:R-:W-:Y:S05]  /*1b10*/  BSYNC B1 ;  /* 0x0000000000017941 */ /* 0x000fea0003800000 */
.L_x_7968:
[----:B------:R-:W-:Y:S01]  /*1b20*/  LEA R3, R0, 0x37800000, 0x17 ;  /* 0x3780000000037811 */ /* 0x000fe200078eb8ff */
[----:B------:R-:W-:-:S05]  /*1b30*/  IMAD.SHL.U32 R0, R2, 0x200000, RZ ;  /* 0x0020000002007824 */ /* 0x000fca00078e00ff */
[----:B------:R-:W-:Y:S02]  /*1b40*/  LOP3.LUT R0, R3, R0, R4, 0xfe, !PT ;  /* 0x0000000003007212 */ /* 0x000fe400078efe04 */
.L_x_7967:
[----:B------:R-:W-:Y:S05]  /*1b50*/  BSYNC B0 ;  /* 0x0000000000007941 */ /* 0x000fea0003800000 */
.L_x_7966:
[----:B------:R-:W-:Y:S01]  /*1b60*/  F2FP.PACK_AB R0, RZ, R0 ;  /* 0x00000000ff00723e */ /* 0x000fe200000000ff */
[----:B------:R-:W-:Y:S05]  /*1b70*/  BRA `(.L_x_7947) ;  /* 0x000002d000007947 */ /* 0x000fea0003800000 */
.L_x_7959:
        /* <DEDUP_REMOVED lines=14> */
.L_x_7973:
[----:B------:R-:W-:Y:S05]  /*1c60*/  BSYNC B0 ;  /* 0x0000000000007941 */ /* 0x000fea0003800000 */
.L_x_7972:
[----:B------:R-:W-:Y:S01]  /*1c70*/  F2FP.PACK_AB R0, RZ, R0 ;  /* 0x00000000ff00723e */ /* 0x000fe200000000ff */
[----:B------:R-:W-:Y:S05]  /*1c80*/  BRA `(.L_x_7947) ;  /* 0x000001c000007947 */ /* 0x000fea0003800000 */
.L_x_7946:
        /* <DEDUP_REMOVED lines=21> */
.L_x_7971:
[----:B------:R-:W2:Y:S02]  /*1de0*/  LDG.E.64 R2, [R2.64] ;  /* 0x0000002402027981 */ /* 0x000ea4000c1e1b00 */
[----:B--2---:R-:W0:Y:S02]  /*1df0*/  I2F.U64 R0, R2 ;  /* 0x0000000200007312 */ /* 0x004e240000301000 */
[----:B0-----:R-:W-:Y:S01]  /*1e00*/  F2FP.PACK_AB R0, RZ, R0 ;  /* 0x00000000ff00723e */ /* 0x001fe200000000ff */
[----:B------:R-:W-:Y:S05]  /*1e10*/  BRA `(.L_x_7947) ;  /* 0x0000003000007947 */ /* 0x000fea0003800000 */
.L_x_7970:
[----:B------:R-:W2:Y:S02]  /*1e20*/  LDG.E R2, [R2.64] ;  /* 0x0000002402027981 */ /* 0x000ea4000c1e1900 */
[----:B--2---:R-:W0:Y:S02]  /*1e30*/  I2F.U32 R0, R2 ;  /* 0x0000000200007306 */ /* 0x004e240000201000 */
[----:B0-----:R-:W-:-:S06]  /*1e40*/  F2FP.PACK_AB R0, RZ, R0 ;  /* 0x00000000ff00723e */ /* 0x001fcc00000000ff */
.L_x_7947:
[----:B------:R-:W1:Y:S01]  /*1e50*/  LDC.U8 R4, c[0x0][0x371] ;  /* 0x0000dc40ff047b82 */ /* 0x000e620000000000 */
[----:B-----5:R-:W-:-:S06]  /*1e60*/  HADD2.F32 R0, -RZ, R0.H0_H0 ;  /* 0x20000000ff007230 */ /* 0x020fcc0000004100 */
[----:B------:R-:W2:Y:S02]  /*1e70*/  MUFU.LG2 R0, R0 ;  /* 0x0000000000007308 */ /* 0x000ea40000000c00 */
[----:B0-2---:R-:W-:Y:S01]  /*1e80*/  FMUL.FTZ R2, R0, 0.30103000998497009277 ;  /* 0x3e9a209b00027820 */ /* 0x005fe20000410000 */
[----:B-1----:R-:W-:-:S04]  /*1e90*/  PRMT R3, R4, 0x9910, RZ ;  /* 0x0000991004037816 */ /* 0x002fc800000000ff */
[----:B------:R-:W-:Y:S02]  /*1ea0*/  ISETP.GT.AND P0, PT, R3, 0x9, PT ;  /* 0x000000090300780c */ /* 0x000fe40003f04270 */
[----:B------:R-:W-:-:S11]  /*1eb0*/  F2FP.PACK_AB R2, RZ, R2 ;  /* 0x00000002ff02723e */ /* 0x000fd600000000ff */
        /* <DEDUP_REMOVED lines=13> */
.L_x_7977:
[----:B------:R-:W-:-:S06]  /*1f90*/  HADD2.F32 R3, -RZ, R2.H0_H0 ;  /* 0x20000002ff037230 */ /* 0x000fcc0000004100 */
[----:B------:R-:W0:Y:S02]  /*1fa0*/  F2I.S64.TRUNC R2, R3 ;  /* 0x0000000300027311 */ /* 0x000e24000020d900 */
[----:B0-----:R0:W-:Y:S01]  /*1fb0*/  STG.E.U8 [R16.64], R2 ;  /* 0x0000000210007986 */ /* 0x0011e2000c101124 */
[----:B------:R-:W-:Y:S05]  /*1fc0*/  BRA `(.L_x_7979) ;  /* 0x00000e4000007947 */ /* 0x000fea0003800000 */
.L_x_7976:
        /* <DEDUP_REMOVED lines=10> */
.L_x_7981:
[----:B------:R-:W-:-:S04]  /*2070*/  HADD2.F32 R2, -RZ, R2.H0_H0 ;  /* 0x20000002ff027230 */ /* 0x000fc80000004100 */
[----:B------:R-:W0:Y:S02]  /*2080*/  F2I.FTZ.TRUNC.NTZ R3, R2 ;  /* 0x0000000200037305 */ /* 0x000e24000021f100 */
[----:B0-----:R0:W-:Y:S01]  /*2090*/  STG.E [R16.64], R3 ;  /* 0x0000000310007986 */ /* 0x0011e2000c101924 */
[----:B------:R-:W-:Y:S05]  /*20a0*/  BRA `(.L_x_7979) ;  /* 0x00000d6000007947 */ /* 0x000fea0003800000 */
.L_x_7980:
[----:B------:R-:W-:-:S04]  /*20b0*/  HADD2.F32 R2, -RZ, R2.H0_H0 ;  /* 0x20000002ff027230 */ /* 0x000fc80000004100 */
[----:B------:R-:W0:Y:S02]  /*20c0*/  F2I.FTZ.TRUNC.NTZ R3, R2 ;  /* 0x0000000200037305 */ /* 0x000e24000021f100 */
[----:B0-----:R0:W-:Y:S01]  /*20d0*/  STG.E.U16 [R16.64], R3 ;  /* 0x0000000310007986 */ /* 0x0011e2000c101524 */
[----:B------:R-:W-:Y:S05]  /*20e0*/  BRA `(.L_x_7979) ;  /* 0x00000d2000007947 */ /* 0x000fea0003800000 */
.L_x_7975:
        /* <DEDUP_REMOVED lines=9> */
.L_x_7983:
[----:B------:R0:W-:Y:S01]  /*2180*/  STG.E.U16 [R16.64], R2 ;  /* 0x0000000210007986 */ /* 0x0001e2000c101524 */
[----:B------:R-:W-:Y:S05]  /*2190*/  BRA `(.L_x_7979) ;  /* 0x00000c7000007947 */ /* 0x000fea0003800000 */
.L_x_7982:
        /* <DEDUP_REMOVED lines=10> */
.L_x_7985:
[----:B------:R-:W-:-:S05]  /*2240*/  HADD2.F32 R0, -RZ, R2.H0_H0 ;  /* 0x20000002ff007230 */ /* 0x000fca0000004100 */
[----:B------:R-:W-:-:S04]  /*2250*/  F2FP.PACK_AB R0, RZ, R0 ;  /* 0x00000000ff00723e */ /* 0x000fc800000000ff */
[----:B------:R-:W-:-:S05]  /*2260*/  PRMT R0, R0, 0x5410, RZ ;  /* 0x0000541000007816 */ /* 0x000fca00000000ff */
[----:B------:R0:W-:Y:S01]  /*2270*/  STG.E [R16.64], R0 ;  /* 0x0000000010007986 */ /* 0x0001e2000c101924 */
[----:B------:R-:W-:Y:S05]  /*2280*/  BRA `(.L_x_7979) ;  /* 0x00000b8000007947 */ /* 0x000fea0003800000 */
.L_x_7984:
[----:B------:R-:W-:-:S05]  /*2290*/  HADD2.F32 R2, -RZ, R2.H0_H0 ;  /* 0x20000002ff027230 */ /* 0x000fca0000004100 */
[----:B------:R-:W-:-:S06]  /*22a0*/  FMUL.FTZ R2, R2, 1 ;  /* 0x3f80000002027820 */ /* 0x000fcc0000410000 */
[----:B------:R-:W0:Y:S02]  /*22b0*/  F2F.F64.F32 R2, R2 ;  /* 0x0000000200027310 */ /* 0x000e240000201800 */
[----:B0-----:R0:W-:Y:S01]  /*22c0*/  STG.E.64 [R16.64], R2 ;  /* 0x0000000210007986 */ /* 0x0011e2000c101b24 */
[----:B------:R-:W-:Y:S05]  /*22d0*/  BRA `(.L_x_7979) ;  /* 0x00000b3000007947 */ /* 0x000fea0003800000 */
.L_x_7974:
        /* <DEDUP_REMOVED lines=13> */
.L_x_7988:
[----:B------:R-:W-:Y:S01]  /*23b0*/  HADD2.F32 R2, -RZ, R2.H0_H0 ;  /* 0x20000002ff027230 */ /* 0x000fe20000004100 */
[----:B------:R-:W-:-:S04]  /*23c0*/  CS2R R6, SRZ ;  /* 0x0000000000067805 */ /* 0x000fc8000001ff00 */
[----:B------:R-:W-:-:S04]  /*23d0*/  FMUL.FTZ R2, R2, 1 ;  /* 0x3f80000002027820 */ /* 0x000fc80000410000 */
[----:B------:R-:W0:Y:S02]  /*23e0*/  F2F.F64.F32 R4, R2 ;  /* 0x0000000200047310 */ /* 0x000e240000201800 */
[----:B0-----:R0:W-:Y:S01]  /*23f0*/  STG.E.128 [R16.64], R4 ;  /* 0x0000000410007986 */ /* 0x0011e2000c101d24 */
[----:B------:R-:W-:Y:S05]  /*2400*/  BRA `(.L_x_7979) ;  /* 0x00000a0000007947 */ /* 0x000fea0003800000 */
.L_x_7987:
        /* <DEDUP_REMOVED lines=21> */
.L_x_7992:
[----:B------:R-:W-:Y:S05]  /*2560*/  BSYNC B0 ;  /* 0x0000000000007941 */ /* 0x000fea0003800000 */
.L_x_7991:
[----:B------:R-:W-:-:S05]  /*2570*/  LOP3.LUT R3, R0, R3, RZ, 0xfc, !PT ;  /* 0x0000000300037212 */ /* 0x000fca00078efcff */
[----:B------:R0:W-:Y:S01]  /*2580*/  STG.E.U8 [R16.64], R3 ;  /* 0x0000000310007986 */ /* 0x0001e2000c101124 */
[----:B------:R-:W-:Y:S05]  /*2590*/  BRA `(.L_x_7979) ;  /* 0x0000087000007947 */ /* 0x000fea0003800000 */
.L_x_7990:
        /* <DEDUP_REMOVED lines=13> */
.L_x_7994:
[----:B------:R-:W-:Y:S01]  /*2670*/  IMAD.MOV.U32 R0, RZ, RZ, 0x7f ;  /* 0x0000007fff007424 */ /* 0x000fe200078e00ff */
[----:B------:R-:W-:-:S04]  /*2680*/  ISETP.GT.U32.AND P0, PT, R2, 0x7f800000, PT ;  /* 0x7f8000000200780c */ /* 0x000fc80003f04070 */
[----:B------:R-:W-:-:S04]  /*2690*/  SEL R0, R0, 0x7c, P0 ;  /* 0x0000007c00007807 */ /* 0x000fc80000000000 */
.L_x_7995:
[----:B------:R-:W-:Y:S05]  /*26a0*/  BSYNC B0 ;  /* 0x0000000000007941 */ /* 0x000fea0003800000 */
.L_x_7993:
[----:B------:R-:W-:-:S04]  /*26b0*/  LOP3.LUT R2, R3, 0x80000000, RZ, 0xc0, !PT ;  /* 0x8000000003027812 */ /* 0x000fc800078ec0ff */
[----:B------:R-:W-:-:S04]  /*26c0*/  SHF.R.U32.HI R3, RZ, 0x18, R2 ;  /* 0x00000018ff037819 */ /* 0x000fc80000011602 */
[----:B------:R-:W-:-:S05]  /*26d0*/  LOP3.LUT R3, R0, R3, RZ, 0xfc, !PT ;  /* 0x0000000300037212 */ /* 0x000fca00078efcff */
[----:B------:R0:W-:Y:S01]  /*26e0*/  STG.E.U8 [R16.64], R3 ;  /* 0x0000000310007986 */ /* 0x0001e2000c101124 */
[----:B------:R-:W-:Y:S05]  /*26f0*/  BRA `(.L_x_7979) ;  /* 0x0000071000007947 */ /* 0x000fea0003800000 */
.L_x_7989:
[----:B------:R-:W-:-:S05]  /*2700*/  HADD2.F32 R0, -RZ, R2.H0_H0 ;  /* 0x20000002ff007230 */ /* 0x000fca0000004100 */
[----:B------:R-:W-:-:S05]  /*2710*/  F2FP.BF16.PACK_AB R0, RZ, R0 ;  /* 0x00000000ff00723e */ /* 0x000fca00000010ff */
[----:B------:R0:W-:Y:S01]  /*2720*/  STG.E.U16 [R16.64], R0 ;  /* 0x0000000010007986 */ /* 0x0001e2000c101524 */
[----:B------:R-:W-:Y:S05]  /*2730*/  BRA `(.L_x_7979) ;  /* 0x000006d000007947 */ /* 0x000fea0003800000 */
.L_x_7986:
        /* <DEDUP_REMOVED lines=12> */
.L_x_7998:
        /* <DEDUP_REMOVED lines=17> */
.L_x_8001:
[----:B------:R-:W-:-:S04]  /*2910*/  LOP3.LUT R2, R3, 0x80000000, RZ, 0xc0, !PT ;  /* 0x8000000003027812 */ /* 0x000fc800078ec0ff */
[----:B------:R-:W-:-:S04]  /*2920*/  SHF.R.U32.HI R3, RZ, 0x18, R2 ;  /* 0x00000018ff037819 */ /* 0x000fc80000011602 */
[----:B------:R-:W-:-:S04]  /*2930*/  LOP3.LUT R0, R0, R3, RZ, 0xfc, !PT ;  /* 0x0000000300007212 */ /* 0x000fc800078efcff */
[----:B------:R-:W-:Y:S02]  /*2940*/  PRMT R8, R0, 0x7610, R8 ;  /* 0x0000761000087816 */ /* 0x000fe40000000008 */
.L_x_8000:
[----:B------:R-:W-:Y:S05]  /*2950*/  BSYNC B0 ;  /* 0x0000000000007941 */ /* 0x000fea0003800000 */
.L_x_7999:
[----:B------:R0:W-:Y:S01]  /*2960*/  STG.E.U8 [R16.64], R8 ;  /* 0x0000000810007986 */ /* 0x0001e2000c101124 */
[----:B------:R-:W-:Y:S05]  /*2970*/  BRA `(.L_x_7979) ;  /* 0x0000049000007947 */ /* 0x000fea0003800000 */
.L_x_7997:
        /* <DEDUP_REMOVED lines=17> */
.L_x_8004:
[----:B------:R-:W-:-:S04]  /*2a90*/  LOP3.LUT R2, R3, 0x80000000, RZ, 0xc0, !PT ;  /* 0x8000000003027812 */ /* 0x000fc800078ec0ff */
[----:B------:R-:W-:-:S04]  /*2aa0*/  SHF.R.U32.HI R3, RZ, 0x18, R2 ;  /* 0x00000018ff037819 */ /* 0x000fc80000011602 */
[----:B------:R-:W-:-:S04]  /*2ab0*/  LOP3.LUT R0, R0, R3, RZ, 0xfc, !PT ;  /* 0x0000000300007212 */ /* 0x000fc800078efcff */
[----:B------:R-:W-:Y:S02]  /*2ac0*/  PRMT R8, R0, 0x7610, R8 ;  /* 0x0000761000087816 */ /* 0x000fe40000000008 */
.L_x_8003:
[----:B------:R-:W-:Y:S05]  /*2ad0*/  BSYNC B0 ;  /* 0x0000000000007941 */ /* 0x000fea0003800000 */
.L_x_8002:
[----:B------:R0:W-:Y:S01]  /*2ae0*/  STG.E.U8 [R16.64], R8 ;  /* 0x0000000810007986 */ /* 0x0001e2000c101124 */
[----:B------:R-:W-:Y:S05]  /*2af0*/  BRA `(.L_x_7979) ;  /* 0x0000031000007947 */ /* 0x000fea0003800000 */
.L_x_7996:
        /* <DEDUP_REMOVED lines=22> */
.L_x_7978:
        /* <DEDUP_REMOVED lines=20> */
.L_x_8006:
[----:B------:R-:W-:-:S06]  /*2da0*/  HADD2.F32 R2, -RZ, R2.H0_H0 ;  /* 0x20000002ff027230 */ /* 0x000fcc0000004100 */
[----:B------:R-:W0:Y:S02]  /*2db0*/  F2I.U64.TRUNC R2, R2 ;  /* 0x0000000200027311 */ /* 0x000e24000020d800 */
[----:B0-----:R0:W-:Y:S01]  /*2dc0*/  STG.E.64 [R16.64], R2 ;  /* 0x0000000210007986 */ /* 0x0011e2000c101b24 */
[----:B------:R-:W-:Y:S05]  /*2dd0*/  BRA `(.L_x_7979) ;  /* 0x0000003000007947 */ /* 0x000fea0003800000 */
.L_x_8005:
[----:B------:R-:W-:-:S04]  /*2de0*/  HADD2.F32 R2, -RZ, R2.H0_H0 ;  /* 0x20000002ff027230 */ /* 0x000fc80000004100 */
[----:B------:R-:W0:Y:S02]  /*2df0*/  F2I.FTZ.U32.TRUNC.NTZ R3, R2 ;  /* 0x0000000200037305 */ /* 0x000e24000021f000 */
[----:B0-----:R0:W-:Y:S02]  /*2e00*/  STG.E [R16.64], R3 ;  /* 0x0000000310007986 */ /* 0x0011e4000c101924 */
.L_x_7979:
[----:B------:R-:W-:-:S05]  /*2e10*/  IMAD R18, R18, 0x200, R23 ;  /* 0x0000020012127824 */ /* 0x000fca00078e0217 */
[----:B------:R-:W-:Y:S02]  /*2e20*/  IADD3 R19, R18, 0x80, RZ ;  /* 0x0000008012137810 */ /* 0x000fe40007ffe0ff */
.L_x_7940:
[----:B------:R-:W-:Y:S05]  /*2e30*/  BSYNC B6 ;  /* 0x0000000000067941 */ /* 0x000fea0003800000 */
.L_x_7939:
        /* <DEDUP_REMOVED lines=231> */
.L_x_8009:
        /* <DEDUP_REMOVED lines=20> */
.L_x_8013:
[----:B------:R-:W2:Y:S02]  /*3df0*/  LDG.E.U8 R2, [R2.64] ;  /* 0x0000002402027981 */ /* 0x000ea4000c1e1100 */
[----:B--2---:R-:W0:Y:S02]  /*3e00*/  I2F.U16 R0, R2 ;  /* 0x0000000200007306 */ /* 0x004e240000101000 */
[----:B0-----:R-:W-:Y:S01]  /*3e10*/  F2FP.PACK_AB R0, RZ, R0 ;  /* 0x00000000ff00723e */ /* 0x001fe200000000ff */
[----:B------:R-:W-:Y:S05]  /*3e20*/  BRA `(.L_x_8015) ;  /* 0x00000e1000007947 */ /* 0x000fea0003800000 */
.L_x_8012:
        /* <DEDUP_REMOVED lines=10> */
.L_x_8017:
[----:B------:R-:W2:Y:S02]  /*3ed0*/  LDG.E R2, [R2.64] ;  /* 0x0000002402027981 */ /* 0x000ea4000c1e1900 */
[----:B--2---:R-:W0:Y:S02]  /*3ee0*/  I2F R0, R2 ;  /* 0x0000000200007306 */ /* 0x004e240000201400 */
[----:B0-----:R-:W-:Y:S01]  /*3ef0*/  F2FP.PACK_AB R0, RZ, R0 ;  /* 0x00000000ff00723e */ /* 0x001fe200000000ff */
[----:B------:R-:W-:Y:S05]  /*3f00*/  BRA `(.L_x_8015) ;  /* 0x00000d3000007947 */ /* 0x000fea0003800000 */
.L_x_8016:
[----:B------:R-:W2:Y:S02]  /*3f10*/  LDG.E.U16 R2, [R2.64] ;  /* 0x0000002402027981 */ /* 0x000ea4000c1e1500 */
[----:B--2---:R-:W0:Y:S02]  /*3f20*/  I2F.S16 R0, R2 ;  /* 0x0000000200007306 */ /* 0x004e240000101400 */
[----:B0-----:R-:W-:Y:S01]  /*3f30*/  F2FP.PACK_AB R0, RZ, R0 ;  /* 0x00000000ff00723e */ /* 0x001fe200000000ff */
[----:B------:R-:W-:Y:S05]  /*3f40*/  BRA `(.L_x_8015) ;  /* 0x00000cf000007947 */ /* 0x000fea0003800000 */
.L_x_8011:
        /* <DEDUP_REMOVED lines=9> */
.L_x_8019:
[----:B------:R0:W5:Y:S01]  /*3fe0*/  LDG.E.U16 R0, [R2.64] ;  /* 0x0000002402007981 */ /* 0x000162000c1e1500 */
[----:B------:R-:W-:Y:S05]  /*3ff0*/  BRA `(.L_x_8015) ;  /* 0x00000c4000007947 */ /* 0x000fea0003800000 */
.L_x_8018:
        /* <DEDUP_REMOVED lines=9> */
.L_x_8021:
[----:B------:R0:W5:Y:S01]  /*4090*/  LDG.E.U16 R0, [R2.64] ;  /* 0x0000002402007981 */ /* 0x000162000c1e1500 */
[----:B------:R-:W-:Y:S05]  /*40a0*/  BRA `(.L_x_8015) ;  /* 0x00000b9000007947 */ /* 0x000fea0003800000 */
.L_x_8020:
[----:B------:R-:W2:Y:S02]  /*40b0*/  LDG.E.64 R2, [R2.64] ;  /* 0x0000002402027981 */ /* 0x000ea4000c1e1b00 */
[----:B--2---:R-:W0:Y:S01]  /*40c0*/  F2F.F32.F64 R0, R2 ;  /* 0x0000000200007310 */ /* 0x004e220000301000 */
[----:B------:R-:W0:-:S14]  /*40d0*/  DSETP.GEU.AND P0, PT, |R2|, c[0x2][0x0], PT ;  /* 0x008000000200762a */ /* 0x000e1c0003f0e200 */
[----:B0-----:R-:W-:-:S05]  /*40e0*/  @!P0 FMUL R0, R0, 1.175494350822287508e-38 ;  /* 0x0080000000008820 */ /* 0x001fca0000400000 */
[----:B------:R-:W-:Y:S01]  /*40f0*/  F2FP.PACK_AB R0, RZ, R0 ;  /* 0x00000000ff00723e */ /* 0x000fe200000000ff */
[----:B------:R-:W-:Y:S05]  /*4100*/  BRA `(.L_x_8015) ;  /* 0x00000b3000007947 */ /* 0x000fea0003800000 */
.L_x_8010:
        /* <DEDUP_REMOVED lines=13> */
.L_x_8024:
[----:B------:R-:W2:Y:S02]  /*41e0*/  LDG.E.64 R2, [R2.64] ;  /* 0x0000002402027981 */ /* 0x000ea4000c1e1b00 */
[----:B--2---:R-:W0:Y:S01]  /*41f0*/  F2F.F32.F64 R0, R2 ;  /* 0x0000000200007310 */ /* 0x004e220000301000 */
[----:B------:R-:W0:-:S14]  /*4200*/  DSETP.GEU.AND P0, PT, |R2|, c[0x2][0x0], PT ;  /* 0x008000000200762a */ /* 0x000e1c0003f0e200 */
[----:B0-----:R-:W-:-:S05]  /*4210*/  @!P0 FMUL R0, R0, 1.175494350822287508e-38 ;  /* 0x0080000000008820 */ /* 0x001fca0000400000 */
[----:B------:R-:W-:Y:S01]  /*4220*/  F2FP.PACK_AB R0, RZ, R0 ;  /* 0x00000000ff00723e */ /* 0x000fe200000000ff */
[----:B------:R-:W-:Y:S05]  /*4230*/  BRA `(.L_x_8015) ;  /* 0x00000a0000007947 */ /* 0x000fea0003800000 */
.L_x_8023:
        /* <DEDUP_REMOVED lines=28> */
.L_x_8026:
        /* <DEDUP_REMOVED lines=15> */
.L_x_8025:
[----:B------:R-:W2:Y:S02]  /*44f0*/  LDG.E.U16 R0, [R2.64] ;  /* 0x0000002402007981 */ /* 0x000ea4000c1e1500 */
[----:B--2---:R-:W-:-:S04]  /*4500*/  PRMT R0, RZ, 0x5410, R0 ;  /* 0x00005410ff007816 */ /* 0x004fc80000000000 */
[----:B------:R-:W-:Y:S01]  /*4510*/  F2FP.PACK_AB R0, RZ, R0 ;  /* 0x00000000ff00723e */ /* 0x000fe200000000ff */
[----:B------:R-:W-:Y:S05]  /*4520*/  BRA `(.L_x_8015) ;  /* 0x0000071000007947 */ /* 0x000fea0003800000 */
.L_x_8022:
        /* <DEDUP_REMOVED lines=12> */
.L_x_8029:
        /* <DEDUP_REMOVED lines=21> */
.L_x_8033:
[----:B------:R-:W-:Y:S05]  /*4740*/  BSYNC B1 ;  /* 0x0000000000017941 */ /* 0x000fea0003800000 */
.L_x_8032:
[----:B------:R-:W-:Y:S01]  /*4750*/  LEA R3, R0, 0x3b800000, 0x17 ;  /* 0x3b80000000037811 */ /* 0x000fe200078eb8ff */
[----:B------:R-:W-:-:S05]  /*4760*/  IMAD.SHL.U32 R0, R2, 0x100000, RZ ;  /* 0x0010000002007824 */ /* 0x000fca00078e00ff */
[----:B------:R-:W-:Y:S02]  /*4770*/  LOP3.LUT R0, R3, R0, R4, 0xfe, !PT ;  /* 0x0000000003007212 */ /* 0x000fe400078efe04 */
.L_x_8031:
[----:B------:R-:W-:Y:S05]  /*4780*/  BSYNC B0 ;  /* 0x0000000000007941 */ /* 0x000fea0003800000 */
.L_x_8030:
[----:B------:R-:W-:Y:S01]  /*4790*/  F2FP.PACK_AB R0, RZ, R0 ;  /* 0x00000000ff00723e */ /* 0x000fe200000000ff */
[----:B------:R-:W-:Y:S05]  /*47a0*/  BRA `(.L_x_8015) ;  /* 0x0000049000007947 */ /* 0x000fea0003800000 */
.L_x_8028:
        /* <DEDUP_REMOVED lines=21> */
.L_x_8037:
[----:B------:R-:W-:Y:S05]  /*4900*/  BSYNC B1 ;  /* 0x0000000000017941 */ /* 0x000fea0003800000 */
.L_x_8036:
[----:B------:R-:W-:Y:S01]  /*4910*/  LEA R3, R0, 0x37800000, 0x17 ;  /* 0x3780000000037811 */ /* 0x000fe200078eb8ff */
[----:B------:R-:W-:-:S05]  /*4920*/  IMAD.SHL.U32 R0, R2, 0x200000, RZ ;  /* 0x0020000002007824 */ /* 0x000fca00078e00ff */
[----:B------:R-:W-:Y:S02]  /*4930*/  LOP3.LUT R0, R3, R0, R4, 0xfe, !PT ;  /* 0x0000000003007212 */ /* 0x000fe400078efe04 */
.L_x_8035:
[----:B------:R-:W-:Y:S05]  /*4940*/  BSYNC B0 ;  /* 0x0000000000007941 */ /* 0x000fea0003800000 */
.L_x_8034:
[----:B------:R-:W-:Y:S01]  /*4950*/  F2FP.PACK_AB R0, RZ, R0 ;  /* 0x00000000ff00723e */ /* 0x000fe200000000ff */
[----:B------:R-:W-:Y:S05]  /*4960*/  BRA `(.L_x_8015) ;  /* 0x000002d000007947 */ /* 0x000fea0003800000 */
.L_x_8027:
        /* <DEDUP_REMOVED lines=14> */
.L_x_8041:
[----:B------:R-:W-:Y:S05]  /*4a50*/  BSYNC B0 ;  /* 0x0000000000007941 */ /* 0x000fea0003800000 */
.L_x_8040:
[----:B------:R-:W-:Y:S01]  /*4a60*/  F2FP.PACK_AB R0, RZ, R0 ;  /* 0x00000000ff00723e */ /* 0x000fe200000000ff */
[----:B------:R-:W-:Y:S05]  /*4a70*/  BRA `(.L_x_8015) ;  /* 0x000001c000007947 */ /* 0x000fea0003800000 */
.L_x_8014:
        /* <DEDUP_REMOVED lines=21> */
.L_x_8039:
[----:B------:R-:W2:Y:S02]  /*4bd0*/  LDG.E.64 R2, [R2.64] ;  /* 0x0000002402027981 */ /* 0x000ea4000c1e1b00 */
[----:B--2---:R-:W0:Y:S02]  /*4be0*/  I2F.U64 R0, R2 ;  /* 0x0000000200007312 */ /* 0x004e240000301000 */
[----:B0-----:R-:W-:Y:S01]  /*4bf0*/  F2FP.PACK_AB R0, RZ, R0 ;  /* 0x00000000ff00723e */ /* 0x001fe200000000ff */
[----:B------:R-:W-:Y:S05]  /*4c00*/  BRA `(.L_x_8015) ;  /* 0x0000003000007947 */ /* 0x000fea0003800000 */
.L_x_8038:
[----:B------:R-:W2:Y:S02]  /*4c10*/  LDG.E R2, [R2.64] ;  /* 0x0000002402027981 */ /* 0x000ea4000c1e1900 */
[----:B--2---:R-:W0:Y:S02]  /*4c20*/  I2F.U32 R0, R2 ;  /* 0x0000000200007306 */ /* 0x004e240000201000 */
[----:B0-----:R-:W-:-:S06]  /*4c30*/  F2FP.PACK_AB R0, RZ, R0 ;  /* 0x00000000ff00723e */ /* 0x001fcc00000000ff */
.L_x_8015:
        /* <DEDUP_REMOVED lines=20> */
.L_x_8045:
[----:B------:R-:W-:-:S06]  /*4d80*/  HADD2.F32 R3, -RZ, R2.H0_H0 ;  /* 0x20000002ff037230 */ /* 0x000fcc0000004100 */
[----:B------:R-:W0:Y:S02]  /*4d90*/  F2I.S64.TRUNC R2, R3 ;  /* 0x0000000300027311 */ /* 0x000e24000020d900 */
[----:B0-----:R0:W-:Y:S01]  /*4da0*/  STG.E.U8 [R16.64], R2 ;  /* 0x0000000210007986 */ /* 0x0011e2000c101124 */
[----:B------:R-:W-:Y:S05]  /*4db0*/  BRA `(.L_x_8047) ;  /* 0x00000e4000007947 */ /* 0x000fea0003800000 */
.L_x_8044:
        /* <DEDUP_REMOVED lines=10> */
.L_x_8049:
[----:B------:R-:W-:-:S04]  /*4e60*/  HADD2.F32 R2, -RZ, R2.H0_H0 ;  /* 0x20000002ff027230 */ /* 0x000fc80000004100 */
[----:B------:R-:W0:Y:S02]  /*4e70*/  F2I.FTZ.TRUNC.NTZ R3, R2 ;  /* 0x0000000200037305 */ /* 0x000e24000021f100 */
[----:B0-----:R0:W-:Y:S01]  /*4e80*/  STG.E [R16.64], R3 ;  /* 0x0000000310007986 */ /* 0x0011e2000c101924 */
[----:B------:R-:W-:Y:S05]  /*4e90*/  BRA `(.L_x_8047) ;  /* 0x00000d6000007947 */ /* 0x000fea0003800000 */
.L_x_8048:
[----:B------:R-:W-:-:S04]  /*4ea0*/  HADD2.F32 R2, -RZ, R2.H0_H0 ;  /* 0x20000002ff027230 */ /* 0x000fc80000004100 */
[----:B------:R-:W0:Y:S02]  /*4eb0*/  F2I.FTZ.TRUNC.NTZ R3, R2 ;  /* 0x0000000200037305 */ /* 0x000e24000021f100 */
[----:B0-----:R0:W-:Y:S01]  /*4ec0*/  STG.E.U16 [R16.64], R3 ;  /* 0x0000000310007986 */ /* 0x0011e2000c101524 */
[----:B------:R-:W-:Y:S05]  /*4ed0*/  BRA `(.L_x_8047) ;  /* 0x00000d2000007947 */ /* 0x000fea0003800000 */
.L_x_8043:
        /* <DEDUP_REMOVED lines=9> */
.L_x_8051:
[----:B------:R0:W-:Y:S01]  /*4f70*/  STG.E.U16 [R16.64], R2 ;  /* 0x0000000210007986 */ /* 0x0001e2000c101524 */
[----:B------:R-:W-:Y:S05]  /*4f80*/  BRA `(.L_x_8047) ;  /* 0x00000c7000007947 */ /* 0x000fea0003800000 */
.L_x_8050:
        /* <DEDUP_REMOVED lines=10> */
.L_x_8053:
[----:B------:R-:W-:-:S05]  /*5030*/  HADD2.F32 R0, -RZ, R2.H0_H0 ;  /* 0x20000002ff007230 */ /* 0x000fca0000004100 */
[----:B------:R-:W-:-:S04]  /*5040*/  F2FP.PACK_AB R0, RZ, R0 ;  /* 0x00000000ff00723e */ /* 0x000fc800000000ff */
[----:B------:R-:W-:-:S05]  /*5050*/  PRMT R0, R0, 0x5410, RZ ;  /* 0x0000541000007816 */ /* 0x000fca00000000ff */
[----:B------:R0:W-:Y:S01]  /*5060*/  STG.E [R16.64], R0 ;  /* 0x0000000010007986 */ /* 0x0001e2000c101924 */
[----:B------:R-:W-:Y:S05]  /*5070*/  BRA `(.L_x_8047) ;  /* 0x00000b8000007947 */ /* 0x000fea0003800000 */
.L_x_8052:
[----:B------:R-:W-:-:S05]  /*5080*/  HADD2.F32 R2, -RZ, R2.H0_H0 ;  /* 0x20000002ff027230 */ /* 0x000fca0000004100 */
[----:B------:R-:W-:-:S06]  /*5090*/  FMUL.FTZ R2, R2, 1 ;  /* 0x3f80000002027820 */ /* 0x000fcc0000410000 */
[----:B------:R-:W0:Y:S02]  /*50a0*/  F2F.F64.F32 R2, R2 ;  /* 0x0000000200027310 */ /* 0x000e240000201800 */
[----:B0-----:R0:W-:Y:S01]  /*50b0*/  STG.E.64 [R16.64], R2 ;  /* 0x0000000210007986 */ /* 0x0011e2000c101b24 */
[----:B------:R-:W-:Y:S05]  /*50c0*/  BRA `(.L_x_8047) ;  /* 0x00000b3000007947 */ /* 0x000fea0003800000 */
.L_x_8042:
        /* <DEDUP_REMOVED lines=13> */
.L_x_8056:
[----:B------:R-:W-:Y:S01]  /*51a0*/  HADD2.F32 R2, -RZ, R2.H0_H0 ;  /* 0x20000002ff027230 */ /* 0x000fe20000004100 */
[----:B------:R-:W-:-:S04]  /*51b0*/  CS2R R6, SRZ ;  /* 0x0000000000067805 */ /* 0x000fc8000001ff00 */
[----:B------:R-:W-:-:S04]  /*51c0*/  FMUL.FTZ R2, R2, 1 ;  /* 0x3f80000002027820 */ /* 0x000fc80000410000 */
[----:B------:R-:W0:Y:S02]  /*51d0*/  F2F.F64.F32 R4, R2 ;  /* 0x0000000200047310 */ /* 0x000e240000201800 */
[----:B0-----:R0:W-:Y:S01]  /*51e0*/  STG.E.128 [R16.64], R4 ;  /* 0x0000000410007986 */ /* 0x0011e2000c101d24 */
[----:B------:R-:W-:Y:S05]  /*51f0*/  BRA `(.L_x_8047) ;  /* 0x00000a0000007947 */ /* 0x000fea0003800000 */
.L_x_8055:
        /* <DEDUP_REMOVED lines=21> */
.L_x_8060:
[----:B------:R-:W-:Y:S05]  /*5350*/  BSYNC B0 ;  /* 0x0000000000007941 */ /* 0x000fea0003800000 */
.L_x_8059:
[----:B------:R-:W-:-:S05]  /*5360*/  LOP3.LUT R3, R0, R3, RZ, 0xfc, !PT ;  /* 0x0000000300037212 */ /* 0x000fca00078efcff */
[----:B------:R0:W-:Y:S01]  /*5370*/  STG.E.U8 [R16.64], R3 ;  /* 0x0000000310007986 */ /* 0x0001e2000c101124 */
[----:B------:R-:W-:Y:S05]  /*5380*/  BRA `(.L_x_8047) ;  /* 0x0000087000007947 */ /* 0x000fea0003800000 */
.L_x_8058:
        /* <DEDUP_REMOVED lines=13> */
.L_x_8062:
[----:B------:R-:W-:Y:S01]  /*5460*/  IMAD.MOV.U32 R0, RZ, RZ, 0x7f ;  /* 0x0000007fff007424 */ /* 0x000fe200078e00ff */
[----:B------:R-:W-:-:S04]  /*5470*/  ISETP.GT.U32.AND P0, PT, R2, 0x7f800000, PT ;  /* 0x7f8000000200780c */ /* 0x000fc80003f04070 */
[----:B------:R-:W-:-:S04]  /*5480*/  SEL R0, R0, 0x7c, P0 ;  /* 0x0000007c00007807 */ /* 0x000fc80000000000 */
.L_x_8063:
[----:B------:R-:W-:Y:S05]  /*5490*/  BSYNC B0 ;  /* 0x0000000000007941 */ /* 0x000fea0003800000 */
.L_x_8061:
[----:B------:R-:W-:-:S04]  /*54a0*/  LOP3.LUT R2, R3, 0x80000000, RZ, 0xc0, !PT ;  /* 0x8000000003027812 */ /* 0x000fc800078ec0ff */
[----:B------:R-:W-:-:S04]  /*54b0*/  SHF.R.U32.HI R3, RZ, 0x18, R2 ;  /* 0x00000018ff037819 */ /* 0x000fc80000011602 */
[----:B------:R-:W-:-:S05]  /*54c0*/  LOP3.LUT R3, R0, R3, RZ, 0xfc, !PT ;  /* 0x0000000300037212 */ /* 0x000fca00078efcff */
[----:B------:R0:W-:Y:S01]  /*54d0*/  STG.E.U8 [R16.64], R3 ;  /* 0x0000000310007986 */ /* 0x0001e2000c101124 */
[----:B------:R-:W-:Y:S05]  /*54e0*/  BRA `(.L_x_8047) ;  /* 0x0000071000007947 */ /* 0x000fea0003800000 */
.L_x_8057:
[----:B------:R-:W-:-:S05]  /*54f0*/  HADD2.F32 R0, -RZ, R2.H0_H0 ;  /* 0x20000002ff007230 */ /* 0x000fca0000004100 */
[----:B------:R-:W-:-:S05]  /*5500*/  F2FP.BF16.PACK_AB R0, RZ, R0 ;  /* 0x00000000ff00723e */ /* 0x000fca00000010ff */
[----:B------:R0:W-:Y:S01]  /*5510*/  STG.E.U16 [R16.64], R0 ;  /* 0x0000000010007986 */ /* 0x0001e2000c101524 */
[----:B------:R-:W-:Y:S05]  /*5520*/  BRA `(.L_x_8047) ;  /* 0x000006d000007947 */ /* 0x000fea0003800000 */
.L_x_8054:
        /* <DEDUP_REMOVED lines=12> */
.L_x_8066:
        /* <DEDUP_REMOVED lines=17> */
.L_x_8069:
[----:B------:R-:W-:-:S04]  /*5700*/  LOP3.LUT R2, R3, 0x80000000, RZ, 0xc0, !PT ;  /* 0x8000000003027812 */ /* 0x000fc800078ec0ff */
[----:B------:R-:W-:-:S04]  /*5710*/  SHF.R.U32.HI R3, RZ, 0x18, R2 ;  /* 0x00000018ff037819 */ /* 0x000fc80000011602 */
[----:B------:R-:W-:-:S04]  /*5720*/  LOP3.LUT R0, R0, R3, RZ, 0xfc, !PT ;  /* 0x0000000300007212 */ /* 0x000fc800078efcff */
[----:B------:R-:W-:Y:S02]  /*5730*/  PRMT R8, R0, 0x7610, R8 ;  /* 0x0000761000087816 */ /* 0x000fe40000000008 */
.L_x_8068:
[----:B------:R-:W-:Y:S05]  /*5740*/  BSYNC B0 ;  /* 0x0000000000007941 */ /* 0x000fea0003800000 */
.L_x_8067:
[----:B------:R0:W-:Y:S01]  /*5750*/  STG.E.U8 [R16.64], R8 ;  /* 0x0000000810007986 */ /* 0x0001e2000c101124 */
[----:B------:R-:W-:Y:S05]  /*5760*/  BRA `(.L_x_8047) ;  /* 0x0000049000007947 */ /* 0x000fea0003800000 */
.L_x_8065:
        /* <DEDUP_REMOVED lines=17> */
.L_x_8072:
[----:B------:R-:W-:-:S04]  /*5880*/  LOP3.LUT R2, R3, 0x80000000, RZ, 0xc0, !PT ;  /* 0x8000000003027812 */ /* 0x000fc800078ec0ff */
[----:B------:R-:W-:-:S04]  /*5890*/  SHF.R.U32.HI R3, RZ, 0x18, R2 ;  /* 0x00000018ff037819 */ /* 0x000fc80000011602 */
[----:B------:R-:W-:-:S04]  /*58a0*/  LOP3.LUT R0, R0, R3, RZ, 0xfc, !PT ;  /* 0x0000000300007212 */ /* 0x000fc800078efcff */
[----:B------:R-:W-:Y:S02]  /*58b0*/  PRMT R8, R0, 0x7610, R8 ;  /* 0x0000761000087816 */ /* 0x000fe40000000008 */
.L_x_8071:
[----:B------:R-:W-:Y:S05]  /*58c0*/  BSYNC B0 ;  /* 0x0000000000007941 */ /* 0x000fea0003800000 */
.L_x_8070:
[----:B------:R0:W-:Y:S01]  /*58d0*/  STG.E.U8 [R16.64], R8 ;  /* 0x0000000810007986 */ /* 0x0001e2000c101124 */
[----:B------:R-:W-:Y:S05]  /*58e0*/  BRA `(.L_x_8047) ;  /* 0x0000031000007947 */ /* 0x000fea0003800000 */
.L_x_8064:
        /* <DEDUP_REMOVED lines=22> */
.L_x_8046:
        /* <DEDUP_REMOVED lines=20> */
.L_x_8074:
[----:B------:R-:W-:-:S06]  /*5b90*/  HADD2.F32 R2, -RZ, R2.H0_H0 ;  /* 0x20000002ff027230 */ /* 0x000fcc0000004100 */
[----:B------:R-:W0:Y:S02]  /*5ba0*/  F2I.U64.TRUNC R2, R2 ;  /* 0x0000000200027311 */ /* 0x000e24000020d800 */
[----:B0-----:R0:W-:Y:S01]  /*5bb0*/  STG.E.64 [R16.64], R2 ;  /* 0x0000000210007986 */ /* 0x0011e2000c101b24 */
[----:B------:R-:W-:Y:S05]  /*5bc0*/  BRA `(.L_x_8047) ;  /* 0x0000003000007947 */ /* 0x000fea0003800000 */
.L_x_8073:
[----:B------:R-:W-:-:S04]  /*5bd0*/  HADD2.F32 R2, -RZ, R2.H0_H0 ;  /* 0x20000002ff027230 */ /* 0x000fc80000004100 */
[----:B------:R-:W0:Y:S02]  /*5be0*/  F2I.FTZ.U32.TRUNC.NTZ R3, R2 ;  /* 0x0000000200037305 */ /* 0x000e24000021f000 */
[----:B0-----:R0:W-:Y:S02]  /*5bf0*/  STG.E [R16.64], R3 ;  /* 0x0000000310007986 */ /* 0x0011e4000c101924 */
.L_x_8047:
        /* <DEDUP_REMOVED lines=231> */
.L_x_8075:
        /* <DEDUP_REMOVED lines=20> */
.L_x_8079:
[----:B------:R-:W2:Y:S02]  /*6bb0*/  LDG.E.U8 R2, [R2.64] ;  /* 0x0000002402027981 */ /* 0x000ea4000c1e1100 */
[----:B--2---:R-:W0:Y:S02]  /*6bc0*/  I2F.U16 R0, R2 ;  /* 0x0000000200007306 */ /* 0x004e240000101000 */
[----:B0-----:R-:W-:Y:S01]  /*6bd0*/  F2FP.PACK_AB R0, RZ, R0 ;  /* 0x00000000ff00723e */ /* 0x001fe200000000ff */
[----:B------:R-:W-:Y:S05]  /*6be0*/  BRA `(.L_x_8081) ;  /* 0x00000e1000007947 */ /* 0x000fea0003800000 */
.L_x_8078:
        /* <DEDUP_REMOVED lines=10> */
.L_x_8083:
[----:B------:R-:W2:Y:S02]  /*6c90*/  LDG.E R2, [R2.64] ;  /* 0x0000002402027981 */ /* 0x000ea4000c1e1900 */
[----:B--2---:R-:W0:Y:S02]  /*6ca0*/  I2F R0, R2 ;  /* 0x0000000200007306 */ /* 0x004e240000201400 */
[----:B0-----:R-:W-:Y:S01]  /*6cb0*/  F2FP.PACK_AB R0, RZ, R0 ;  /* 0x00000000ff00723e */ /* 0x001fe200000000ff */
[----:B------:R-:W-:Y:S05]  /*6cc0*/  BRA `(.L_x_8081) ;  /* 0x00000d3000007947 */ /* 0x000fea0003800000 */
.L_x_8082:
[----:B------:R-:W2:Y:S02]  /*6cd0*/  LDG.E.U16 R2, [R2.64] ;  /* 0x0000002402027981 */ /* 0x000ea4000c1e1500 */
[----:B--2---:R-:W0:Y:S02]  /*6ce0*/  I2F.S16 R0, R2 ;  /* 0x0000000200007306 */ /* 0x004e240000101400 */
[----:B0-----:R-:W-:Y:S01]  /*6cf0*/  F2FP.PACK_AB R0, RZ, R0 ;  /* 0x00000000ff00723e */ /* 0x001fe200000000ff */
[----:B------:R-:W-:Y:S05]  /*6d00*/  BRA `(.L_x_8081) ;  /* 0x00000cf000007947 */ /* 0x000fea0003800000 */
.L_x_8077:
        /* <DEDUP_REMOVED lines=9> */
.L_x_8085:
[----:B------:R0:W5:Y:S01]  /*6da0*/  LDG.E.U16 R0, [R2.64] ;  /* 0x0000002402007981 */ /* 0x000162000c1e1500 */
[----:B------:R-:W-:Y:S05]  /*6db0*/  BRA `(.L_x_8081) ;  /* 0x00000c4000007947 */ /* 0x000fea0003800000 */
.L_x_8084:
        /* <DEDUP_REMOVED lines=9> */
.L_x_8087:
[----:B------:R0:W5:Y:S01]  /*6e50*/  LDG.E.U16 R0, [R2.64] ;  /* 0x0000002402007981 */ /* 0x000162000c1e1500 */
[----:B------:R-:W-:Y:S05]  /*6e60*/  BRA `(.L_x_8081) ;  /* 0x00000b9000007947 */ /* 0x000fea0003800000 */
.L_x_8086:
[----:B------:R-:W2:Y:S02]  /*6e70*/  LDG.E.64 R2, [R2.64] ;  /* 0x0000002402027981 */ /* 0x000ea4000c1e1b00 */
[----:B--2---:R-:W0:Y:S01]  /*6e80*/  F2F.F32.F64 R0, R2 ;  /* 0x0000000200007310 */ /* 0x004e220000301000 */
[----:B------:R-:W0:-:S14]  /*6e90*/  DSETP.GEU.AND P0, PT, |R2|, c[0x2][0x0], PT ;  /* 0x008000000200762a */ /* 0x000e1c0003f0e200 */
[----:B0-----:R-:W-:-:S05]  /*6ea0*/  @!P0 FMUL R0, R0, 1.175494350822287508e-38 ;  /* 0x0080000000008820 */ /* 0x001fca0000400000 */
[----:B------:R-:W-:Y:S01]  /*6eb0*/  F2FP.PACK_AB R0, RZ, R0 ;  /* 0x00000000ff00723e */ /* 0x000fe200000000ff */
[----:B------:R-:W-:Y:S05]  /*6ec0*/  BRA `(.L_x_8081) ;  /* 0x00000b3000007947 */ /* 0x000fea0003800000 */
.L_x_8076:
        /* <DEDUP_REMOVED lines=13> */
.L_x_8090:
[----:B------:R-:W2:Y:S02]  /*6fa0*/  LDG.E.64 R2, [R2.64] ;  /* 0x0000002402027981 */ /* 0x000ea4000c1e1b00 */
[----:B--2---:R-:W0:Y:S01]  /*6fb0*/  F2F.F32.F64 R0, R2 ;  /* 0x0000000200007310 */ /* 0x004e220000301000 */
[----:B------:R-:W0:-:S14]  /*6fc0*/  DSETP.GEU.AND P0, PT, |R2|, c[0x2][0x0], PT ;  /* 0x008000000200762a */ /* 0x000e1c0003f0e200 */
[----:B0-----:R-:W-:-:S05]  /*6fd0*/  @!P0 FMUL R0, R0, 1.175494350822287508e-38 ;  /* 0x0080000000008820 */ /* 0x001fca0000400000 */
[----:B------:R-:W-:Y:S01]  /*6fe0*/  F2FP.PACK_AB R0, RZ, R0 ;  /* 0x00000000ff00723e */ /* 0x000fe200000000ff */
[----:B------:R-:W-:Y:S05]  /*6ff0*/  BRA `(.L_x_8081) ;  /* 0x00000a0000007947 */ /* 0x000fea0003800000 */
.L_x_8089:
        /* <DEDUP_REMOVED lines=28> */
.L_x_8092:
        /* <DEDUP_REMOVED lines=15> */
.L_x_8091:
[----:B------:R-:W2:Y:S02]  /*72b0*/  LDG.E.U16 R0, [R2.64] ;  /* 0x0000002402007981 */ /* 0x000ea4000c1e1500 */
[----:B--2---:R-:W-:-:S04]  /*72c0*/  PRMT R0, RZ, 0x5410, R0 ;  /* 0x00005410ff007816 */ /* 0x004fc80000000000 */
[----:B------:R-:W-:Y:S01]  /*72d0*/  F2FP.PACK_AB R0, RZ, R0 ;  /* 0x00000000ff00723e */ /* 0x000fe200000000ff */
[----:B------:R-:W-:Y:S05]  /*72e0*/  BRA `(.L_x_8081) ;  /* 0x0000071000007947 */ /* 0x000fea0003800000 */
.L_x_8088:
        /* <DEDUP_REMOVED lines=12> */
.L_x_8095:
        /* <DEDUP_REMOVED lines=21> */
.L_x_8099:
[----:B------:R-:W-:Y:S05]  /*7500*/  BSYNC B1 ;  /* 0x0000000000017941 */ /* 0x000fea0003800000 */
.L_x_8098:
[----:B------:R-:W-:Y:S01]  /*7510*/  LEA R3, R0, 0x3b800000, 0x17 ;  /* 0x3b80000000037811 */ /* 0x000fe200078eb8ff */
[----:B------:R-:W-:-:S05]  /*7520*/  IMAD.SHL.U32 R0, R2, 0x100000, RZ ;  /* 0x0010000002007824 */ /* 0x000fca00078e00ff */
[----:B------:R-:W-:Y:S02]  /*7530*/  LOP3.LUT R0, R3, R0, R4, 0xfe, !PT ;  /* 0x0000000003007212 */ /* 0x000fe400078efe04 */
.L_x_8097:
[----:B------:R-:W-:Y:S05]  /*7540*/  BSYNC B0 ;  /* 0x0000000000007941 */ /* 0x000fea0003800000 */
.L_x_8096:
[----:B------:R-:W-:Y:S01]  /*7550*/  F2FP.PACK_AB R0, RZ, R0 ;  /* 0x00000000ff00723e */ /* 0x000fe200000000ff */
[----:B------:R-:W-:Y:S05]  /*7560*/  BRA `(.L_x_8081) ;  /* 0x0000049000007947 */ /* 0x000fea0003800000 */
.L_x_8094:
        /* <DEDUP_REMOVED lines=21> */
.L_x_8103:
[----:B------:R-:W-:Y:S05]  /*76c0*/  BSYNC B1 ;  /* 0x0000000000017941 */ /* 0x000fea0003800000 */
.L_x_8102:
[----:B------:R-:W-:Y:S01]  /*76d0*/  LEA R3, R0, 0x37800000, 0x17 ;  /* 0x3780000000037811 */ /* 0x000fe200078eb8ff */
[----:B------:R-:W-:-:S05]  /*76e0*/  IMAD.SHL.U32 R0, R2, 0x200000, RZ ;  /* 0x0020000002007824 */ /* 0x000fca00078e00ff */
[----:B------:R-:W-:Y:S02]  /*76f0*/  LOP3.LUT R0, R3, R0, R4, 0xfe, !PT ;  /* 0x0000000003007212 */ /* 0x000fe400078efe04 */
.L_x_8101:
[----:B------:R-:W-:Y:S05]  /*7700*/  BSYNC B0 ;  /* 0x0000000000007941 */ /* 0x000fea0003800000 */
.L_x_8100:
[----:B------:R-:W-:Y:S01]  /*7710*/  F2FP.PACK_AB R0, RZ, R0 ;  /* 0x00000000ff00723e */ /* 0x000fe200000000ff */
[----:B------:R-:W-:Y:S05]  /*7720*/  BRA `(.L_x_8081) ;  /* 0x000002d000007947 */ /* 0x000fea0003800000 */
.L_x_8093:
        /* <DEDUP_REMOVED lines=14> */
.L_x_8107:
[----:B------:R-:W-:Y:S05]  /*7810*/  BSYNC B0 ;  /* 0x0000000000007941 */ /* 0x000fea0003800000 */
.L_x_8106:
[----:B------:R-:W-:Y:S01]  /*7820*/  F2FP.PACK_AB R0, RZ, R0 ;  /* 0x00000000ff00723e */ /* 0x000fe200000000ff */
[----:B------:R-:W-:Y:S05]  /*7830*/  BRA `(.L_x_8081) ;  /* 0x000001c000007947 */ /* 0x000fea0003800000 */
.L_x_8080:
        /* <DEDUP_REMOVED lines=21> */
.L_x_8105:
[----:B------:R-:W2:Y:S02]  /*7990*/  LDG.E.64 R2, [R2.64] ;  /* 0x0000002402027981 */ /* 0x000ea4000c1e1b00 */
[----:B--2---:R-:W0:Y:S02]  /*79a0*/  I2F.U64 R0, R2 ;  /* 0x0000000200007312 */ /* 0x004e240000301000 */
[----:B0-----:R-:W-:Y:S01]  /*79b0*/  F2FP.PACK_AB R0, RZ, R0 ;  /* 0x00000000ff00723e */ /* 0x001fe200000000ff */
[----:B------:R-:W-:Y:S05]  /*79c0*/  BRA `(.L_x_8081) ;  /* 0x0000003000007947 */ /* 0x000fea0003800000 */
.L_x_8104:
[----:B------:R-:W2:Y:S02]  /*79d0*/  LDG.E R2, [R2.64] ;  /* 0x0000002402027981 */ /* 0x000ea4000c1e1900 */
[----:B--2---:R-:W0:Y:S02]  /*79e0*/  I2F.U32 R0, R2 ;  /* 0x0000000200007306 */ /* 0x004e240000201000 */
[----:B0-----:R-:W-:-:S06]  /*79f0*/  F2FP.PACK_AB R0, RZ, R0 ;  /* 0x00000000ff00723e */ /* 0x001fcc00000000ff */
.L_x_8081:
        /* <DEDUP_REMOVED lines=20> */
.L_x_8111:
[----:B------:R-:W-:-:S06]  /*7b40*/  HADD2.F32 R3, -RZ, R2.H0_H0 ;  /* 0x20000002ff037230 */ /* 0x000fcc0000004100 */
[----:B------:R-:W0:Y:S02]  /*7b50*/  F2I.S64.TRUNC R2, R3 ;  /* 0x0000000300027311 */ /* 0x000e24000020d900 */
[----:B0-----:R0:W-:Y:S01]  /*7b60*/  STG.E.U8 [R16.64], R2 ;  /* 0x0000000210007986 */ /* 0x0011e2000c101124 */
[----:B------:R-:W-:Y:S05]  /*7b70*/  BRA `(.L_x_8113) ;  /* 0x00000e4000007947 */ /* 0x000fea0003800000 */
.L_x_8110:
        /* <DEDUP_REMOVED lines=10> */
.L_x_8115:
[----:B------:R-:W-:-:S04]  /*7c20*/  HADD2.F32 R2, -RZ, R2.H0_H0 ;  /* 0x20000002ff027230 */ /* 0x000fc80000004100 */
[----:B------:R-:W0:Y:S02]  /*7c30*/  F2I.FTZ.TRUNC.NTZ R3, R2 ;  /* 0x0000000200037305 */ /* 0x000e24000021f100 */
[----:B0-----:R0:W-:Y:S01]  /*7c40*/  STG.E [R16.64], R3 ;  /* 0x0000000310007986 */ /* 0x0011e2000c101924 */
[----:B------:R-:W-:Y:S05]  /*7c50*/  BRA `(.L_x_8113) ;  /* 0x00000d6000007947 */ /* 0x000fea0003800000 */
.L_x_8114:
[----:B------:R-:W-:-:S04]  /*7c60*/  HADD2.F32 R2, -RZ, R2.H0_H0 ;  /* 0x20000002ff027230 */ /* 0x000fc80000004100 */
[----:B------:R-:W0:Y:S02]  /*7c70*/  F2I.FTZ.TRUNC.NTZ R3, R2 ;  /* 0x0000000200037305 */ /* 0x000e24000021f100 */
[----:B0-----:R0:W-:Y:S01]  /*7c80*/  STG.E.U16 [R16.64], R3 ;  /* 0x0000000310007986 */ /* 0x0011e2000c101524 */
[----:B------:R-:W-:Y:S05]  /*7c90*/  BRA `(.L_x_8113) ;  /* 0x00000d2000007947 */ /* 0x000fea0003800000 */
.L_x_8109:
        /* <DEDUP_REMOVED lines=9> */
.L_x_8117:
[----:B------:R0:W-:Y:S01]  /*7d30*/  STG.E.U16 [R16.64], R2 ;  /* 0x0000000210007986 */ /* 0x0001e2000c101524 */
[----:B------:R-:W-:Y:S05]  /*7d40*/  BRA `(.L_x_8113) ;  /* 0x00000c7000007947 */ /* 0x000fea0003800000 */
.L_x_8116:
        /* <DEDUP_REMOVED lines=10> */
.L_x_8119:
[----:B------:R-:W-:-:S05]  /*7df0*/  HADD2.F32 R0, -RZ, R2.H0_H0 ;  /* 0x20000002ff007230 */ /* 0x000fca0000004100 */
[----:B------:R-:W-:-:S04]  /*7e00*/  F2FP.PACK_AB R0, RZ, R0 ;  /* 0x00000000ff00723e */ /* 0x000fc800000000ff */
[----:B------:R-:W-:-:S05]  /*7e10*/  PRMT R0, R0, 0x5410, RZ ;  /* 0x0000541000007816 */ /* 0x000fca00000000ff */
[----:B------:R0:W-:Y:S01]  /*7e20*/  STG.E [R16.64], R0 ;  /* 0x0000000010007986 */ /* 0x0001e2000c101924 */
[----:B------:R-:W-:Y:S05]  /*7e30*/  BRA `(.L_x_8113) ;  /* 0x00000b8000007947 */ /* 0x000fea0003800000 */
.L_x_8118:
[----:B------:R-:W-:-:S05]  /*7e40*/  HADD2.F32 R2, -RZ, R2.H0_H0 ;  /* 0x20000002ff027230 */ /* 0x000fca0000004100 */
[----:B------:R-:W-:-:S06]  /*7e50*/  FMUL.FTZ R2, R2, 1 ;  /* 0x3f80000002027820 */ /* 0x000fcc0000410000 */
[----:B------:R-:W0:Y:S02]  /*7e60*/  F2F.F64.F32 R2, R2 ;  /* 0x0000000200027310 */ /* 0x000e240000201800 */
[----:B0-----:R0:W-:Y:S01]  /*7e70*/  STG.E.64 [R16.64], R2 ;  /* 0x0000000210007986 */ /* 0x0011e2000c101b24 */
[----:B------:R-:W-:Y:S05]  /*7e80*/  BRA `(.L_x_8113) ;  /* 0x00000b3000007947 */ /* 0x000fea0003800000 */
.L_x_8108:
        /* <DEDUP_REMOVED lines=13> */
.L_x_8122:
[----:B------:R-:W-:Y:S01]  /*7f60*/  HADD2.F32 R2, -RZ, R2.H0_H0 ;  /* 0x20000002ff027230 */ /* 0x000fe20000004100 */
[----:B------:R-:W-:-:S04]  /*7f70*/  CS2R R6, SRZ ;  /* 0x0000000000067805 */ /* 0x000fc8000001ff00 */
[----:B------:R-:W-:-:S04]  /*7f80*/  FMUL.FTZ R2, R2, 1 ;  /* 0x3f80000002027820 */ /* 0x000fc80000410000 */
[----:B------:R-:W0:Y:S02]  /*7f90*/  F2F.F64.F32 R4, R2 ;  /* 0x0000000200047310 */ /* 0x000e240000201800 */
[----:B0-----:R0:W-:Y:S01]  /*7fa0*/  STG.E.128 [R16.64], R4 ;  /* 0x0000000410007986 */ /* 0x0011e2000c101d24 */
[----:B------:R-:W-:Y:S05]  /*7fb0*/  BRA `(.L_x_8113) ;  /* 0x00000a0000007947 */ /* 0x000fea0003800000 */
.L_x_8121:
        /* <DEDUP_REMOVED lines=21> */
.L_x_8126:
[----:B------:R-:W-:Y:S05]  /*8110*/  BSYNC B0 ;  /* 0x0000000000007941 */ /* 0x000fea0003800000 */
.L_x_8125:
[----:B------:R-:W-:-:S05]  /*8120*/  LOP3.LUT R3, R0, R3, RZ, 0xfc, !PT ;  /* 0x0000000300037212 */ /* 0x000fca00078efcff */
[----:B------:R0:W-:Y:S01]  /*8130*/  STG.E.U8 [R16.64], R3 ;  /* 0x0000000310007986 */ /* 0x0001e2000c101124 */
[----:B------:R-:W-:Y:S05]  /*8140*/  BRA `(.L_x_8113) ;  /* 0x0000087000007947 */ /* 0x000fea0003800000 */
.L_x_8124:
        /* <DEDUP_REMOVED lines=13> */
.L_x_8128:
[----:B------:R-:W-:Y:S01]  /*8220*/  IMAD.MOV.U32 R0, RZ, RZ, 0x7f ;  /* 0x0000007fff007424 */ /* 0x000fe200078e00ff */
[----:B------:R-:W-:-:S04]  /*8230*/  ISETP.GT.U32.AND P0, PT, R2, 0x7f800000, PT ;  /* 0x7f8000000200780c */ /* 0x000fc80003f04070 */
[----:B------:R-:W-:-:S04]  /*8240*/  SEL R0, R0, 0x7c, P0 ;  /* 0x0000007c00007807 */ /* 0x000fc80000000000 */
.L_x_8129:
[----:B------:R-:W-:Y:S05]  /*8250*/  BSYNC B0 ;  /* 0x0000000000007941 */ /* 0x000fea0003800000 */
.L_x_8127:
[----:B------:R-:W-:-:S04]  /*8260*/  LOP3.LUT R2, R3, 0x80000000, RZ, 0xc0, !PT ;  /* 0x8000000003027812 */ /* 0x000fc800078ec0ff */
[----:B------:R-:W-:-:S04]  /*8270*/  SHF.R.U32.HI R3, RZ, 0x18, R2 ;  /* 0x00000018ff037819 */ /* 0x000fc80000011602 */
[----:B------:R-:W-:-:S05]  /*8280*/  LOP3.LUT R3, R0, R3, RZ, 0xfc, !PT ;  /* 0x0000000300037212 */ /* 0x000fca00078efcff */
[----:B------:R0:W-:Y:S01]  /*8290*/  STG.E.U8 [R16.64], R3 ;  /* 0x0000000310007986 */ /* 0x0001e2000c101124 */
[----:B------:R-:W-:Y:S05]  /*82a0*/  BRA `(.L_x_8113) ;  /* 0x0000071000007947 */ /* 0x000fea0003800000 */
.L_x_8123:
[----:B------:R-:W-:-:S05]  /*82b0*/  HADD2.F32 R0, -RZ, R2.H0_H0 ;  /* 0x20000002ff007230 */ /* 0x000fca0000004100 */
[----:B------:R-:W-:-:S05]  /*82c0*/  F2FP.BF16.PACK_AB R0, RZ, R0 ;  /* 0x00000000ff00723e */ /* 0x000fca00000010ff */
[----:B------:R0:W-:Y:S01]  /*82d0*/  STG.E.U16 [R16.64], R0 ;  /* 0x0000000010007986 */ /* 0x0001e2000c101524 */
[----:B------:R-:W-:Y:S05]  /*82e0*/  BRA `(.L_x_8113) ;  /* 0x000006d000007947 */ /* 0x000fea0003800000 */
.L_x_8120:
        /* <DEDUP_REMOVED lines=12> */
.L_x_8132:
        /* <DEDUP_REMOVED lines=17> */
.L_x_8135:
[----:B------:R-:W-:-:S04]  /*84c0*/  LOP3.LUT R2, R3, 0x80000000, RZ, 0xc0, !PT ;  /* 0x8000000003027812 */ /* 0x000fc800078ec0ff */
[----:B------:R-:W-:-:S04]  /*84d0*/  SHF.R.U32.HI R3, RZ, 0x18, R2 ;  /* 0x00000018ff037819 */ /* 0x000fc80000011602 */
[----:B------:R-:W-:-:S04]  /*84e0*/  LOP3.LUT R0, R0, R3, RZ, 0xfc, !PT ;  /* 0x0000000300007212 */ /* 0x000fc800078efcff */
[----:B------:R-:W-:Y:S02]  /*84f0*/  PRMT R8, R0, 0x7610, R8 ;  /* 0x0000761000087816 */ /* 0x000fe40000000008 */
.L_x_8134:
[----:B------:R-:W-:Y:S05]  /*8500*/  BSYNC B0 ;  /* 0x0000000000007941 */ /* 0x000fea0003800000 */
.L_x_8133:
[----:B------:R0:W-:Y:S01]  /*8510*/  STG.E.U8 [R16.64], R8 ;  /* 0x0000000810007986 */ /* 0x0001e2000c101124 */
[----:B------:R-:W-:Y:S05]  /*8520*/  BRA `(.L_x_8113) ;  /* 0x0000049000007947 */ /* 0x000fea0003800000 */
.L_x_8131:
        /* <DEDUP_REMOVED lines=17> */
.L_x_8138:
[----:B------:R-:W-:-:S04]  /*8640*/  LOP3.LUT R2, R3, 0x80000000, RZ, 0xc0, !PT ;  /* 0x8000000003027812 */ /* 0x000fc800078ec0ff */
[----:B------:R-:W-:-:S04]  /*8650*/  SHF.R.U32.HI R3, RZ, 0x18, R2 ;  /* 0x00000018ff037819 */ /* 0x000fc80000011602 */
[----:B------:R-:W-:-:S04]  /*8660*/  LOP3.LUT R0, R0, R3, RZ, 0xfc, !PT ;  /* 0x0000000300007212 */ /* 0x000fc800078efcff */
[----:B------:R-:W-:Y:S02]  /*8670*/  PRMT R8, R0, 0x7610, R8 ;  /* 0x0000761000087816 */ /* 0x000fe40000000008 */
.L_x_8137:
[----:B------:R-:W-:Y:S05]  /*8680*/  BSYNC B0 ;  /* 0x0000000000007941 */ /* 0x000fea0003800000 */
.L_x_8136:
[----:B------:R0:W-:Y:S01]  /*8690*/  STG.E.U8 [R16.64], R8 ;  /* 0x0000000810007986 */ /* 0x0001e2000c101124 */
[----:B------:R-:W-:Y:S05]  /*86a0*/  BRA `(.L_x_8113) ;  /* 0x0000031000007947 */ /* 0x000fea0003800000 */
.L_x_8130:
        /* <DEDUP_REMOVED lines=22> */
.L_x_8112:
        /* <DEDUP_REMOVED lines=20> */
.L_x_8140:
[----:B------:R-:W-:-:S06]  /*8950*/  HADD2.F32 R2, -RZ, R2.H0_H0 ;  /* 0x20000002ff027230 */ /* 0x000fcc0000004100 */
[----:B------:R-:W0:Y:S02]  /*8960*/  F2I.U64.TRUNC R2, R2 ;  /* 0x0000000200027311 */ /* 0x000e24000020d800 */
[----:B0-----:R0:W-:Y:S01]  /*8970*/  STG.E.64 [R16.64], R2 ;  /* 0x0000000210007986 */ /* 0x0011e2000c101b24 */
[----:B------:R-:W-:Y:S05]  /*8980*/  BRA `(.L_x_8113) ;  /* 0x0000003000007947 */ /* 0x000fea0003800000 */
.L_x_8139:
[----:B------:R-:W-:-:S04]  /*8990*/  HADD2.F32 R2, -RZ, R2.H0_H0 ;  /* 0x20000002ff027230 */ /* 0x000fc80000004100 */
[----:B------:R-:W0:Y:S02]  /*89a0*/  F2I.FTZ.U32.TRUNC.NTZ R3, R2 ;  /* 0x0000000200037305 */ /* 0x000e24000021f000 */
[----:B0-----:R0:W-:Y:S02]  /*89b0*/  STG.E [R16.64], R3 ;  /* 0x0000000310007986 */ /* 0x0011e4000c101924 */
.L_x_8113:
[----:B------:R-:W-:Y:S02]  /*89c0*/  IADD3 R19, R19, 0x80, RZ ;  /* 0x0000008013137810 */ /* 0x000fe40007ffe0ff */
.L_x_8008:
[----:B------:R-:W-:Y:S05]  /*89d0*/  BSYNC B6 ;  /* 0x0000000000067941 */ /* 0x000fea0003800000 */
.L_x_8007:
        /* <DEDUP_REMOVED lines=230> */
.L_x_8141:
        /* <DEDUP_REMOVED lines=20> */
.L_x_8145:
[----:B------:R-:W2:Y:S02]  /*9980*/  LDG.E.U8 R2, [R2.64] ;  /* 0x0000002402027981 */ /* 0x000ea4000c1e1100 */
[----:B--2---:R-:W0:Y:S02]  /*9990*/  I2F.U16 R0, R2 ;  /* 0x0000000200007306 */ /* 0x004e240000101000 */
[----:B0-----:R-:W-:Y:S01]  /*99a0*/  F2FP.PACK_AB R0, RZ, R0 ;  /* 0x00000000ff00723e */ /* 0x001fe200000000ff */
[----:B------:R-:W-:Y:S05]  /*99b0*/  BRA `(.L_x_8147) ;  /* 0x00000e1000007947 */ /* 0x000fea0003800000 */
.L_x_8144:
        /* <DEDUP_REMOVED lines=10> */
.L_x_8149:
[----:B------:R-:W2:Y:S02]  /*9a60*/  LDG.E R2, [R2.64] ;  /* 0x0000002402027981 */ /* 0x000ea4000c1e1900 */
[----:B--2---:R-:W0:Y:S02]  /*9a70*/  I2F R0, R2 ;  /* 0x0000000200007306 */ /* 0x004e240000201400 */
[----:B0-----:R-:W-:Y:S01]  /*9a80*/  F2FP.PACK_AB R0, RZ, R0 ;  /* 0x00000000ff00723e */ /* 0x001fe200000000ff */
[----:B------:R-:W-:Y:S05]  /*9a90*/  BRA `(.L_x_8147) ;  /* 0x00000d3000007947 */ /* 0x000fea0003800000 */
.L_x_8148:
[----:B------:R-:W2:Y:S02]  /*9aa0*/  LDG.E.U16 R2, [R2.64] ;  /* 0x0000002402027981 */ /* 0x000ea4000c1e1500 */
[----:B--2---:R-:W0:Y:S02]  /*9ab0*/  I2F.S16 R0, R2 ;  /* 0x0000000200007306 */ /* 0x004e240000101400 */
[----:B0-----:R-:W-:Y:S01]  /*9ac0*/  F2FP.PACK_AB R0, RZ, R0 ;  /* 0x00000000ff00723e */ /* 0x001fe200000000ff */
[----:B------:R-:W-:Y:S05]  /*9ad0*/  BRA `(.L_x_8147) ;  /* 0x00000cf000007947 */ /* 0x000fea0003800000 */
.L_x_8143:
        /* <DEDUP_REMOVED lines=9> */
.L_x_8151:
[----:B------:R0:W5:Y:S01]  /*9b70*/  LDG.E.U16 R0, [R2.64] ;  /* 0x0000002402007981 */ /* 0x000162000c1e1500 */
[----:B------:R-:W-:Y:S05]  /*9b80*/  BRA `(.L_x_8147) ;  /* 0x00000c4000007947 */ /* 0x000fea0003800000 */
.L_x_8150:
        /* <DEDUP_REMOVED lines=9> */
.L_x_8153:
[----:B------:R0:W5:Y:S01]  /*9c20*/  LDG.E.U16 R0, [R2.64] ;  /* 0x0000002402007981 */ /* 0x000162000c1e1500 */
[----:B------:R-:W-:Y:S05]  /*9c30*/  BRA `(.L_x_8147) ;  /* 0x00000b9000007947 */ /* 0x000fea0003800000 */
.L_x_8152:
[----:B------:R-:W2:Y:S02]  /*9c40*/  LDG.E.64 R2, [R2.64] ;  /* 0x0000002402027981 */ /* 0x000ea4000c1e1b00 */
[----:B--2---:R-:W0:Y:S01]  /*9c50*/  F2F.F32.F64 R0, R2 ;  /* 0x0000000200007310 */ /* 0x004e220000301000 */
[----:B------:R-:W0:-:S14]  /*9c60*/  DSETP.GEU.AND P0, PT, |R2|, c[0x2][0x0], PT ;  /* 0x008000000200762a */ /* 0x000e1c0003f0e200 */
[----:B0-----:R-:W-:-:S05]  /*9c70*/  @!P0 FMUL R0, R0, 1.175494350822287508e-38 ;  /* 0x0080000000008820 */ /* 0x001fca0000400000 */
[----:B------:R-:W-:Y:S01]  /*9c80*/  F2FP.PACK_AB R0, RZ, R0 ;  /* 0x00000000ff00723e */ /* 0x000fe200000000ff */
[----:B------:R-:W-:Y:S05]  /*9c90*/  BRA `(.L_x_8147) ;  /* 0x00000b3000007947 */ /* 0x000fea0003800000 */
.L_x_8142:
        /* <DEDUP_REMOVED lines=13> */
.L_x_8156:
[----:B------:R-:W2:Y:S02]  /*9d70*/  LDG.E.64 R2, [R2.64] ;  /* 0x0000002402027981 */ /* 0x000ea4000c1e1b00 */
[----:B--2---:R-:W0:Y:S01]  /*9d80*/  F2F.F32.F64 R0, R2 ;  /* 0x0000000200007310 */ /* 0x004e220000301000 */
[----:B------:R-:W0:-:S14]  /*9d90*/  DSETP.GEU.AND P0, PT, |R2|, c[0x2][0x0], PT ;  /* 0x008000000200762a */ /* 0x000e1c0003f0e200 */
[----:B0-----:R-:W-:-:S05]  /*9da0*/  @!P0 FMUL R0, R0, 1.175494350822287508e-38 ;  /* 0x0080000000008820 */ /* 0x001fca0000400000 */
[----:B------:R-:W-:Y:S01]  /*9db0*/  F2FP.PACK_AB R0, RZ, R0 ;  /* 0x00000000ff00723e */ /* 0x000fe200000000ff */
[----:B------:R-:W-:Y:S05]  /*9dc0*/  BRA `(.L_x_8147) ;  /* 0x00000a0000007947 */ /* 0x000fea0003800000 */
.L_x_8155:
        /* <DEDUP_REMOVED lines=28> */
.L_x_8158:
        /* <DEDUP_REMOVED lines=15> */
.L_x_8157:
[----:B------:R-:W2:Y:S02]  /*a080*/  LDG.E.U16 R0, [R2.64] ;  /* 0x0000002402007981 */ /* 0x000ea4000c1e1500 */
[----:B--2---:R-:W-:-:S04]  /*a090*/  PRMT R0, RZ, 0x5410, R0 ;  /* 0x00005410ff007816 */ /* 0x004fc80000000000 */
[----:B------:R-:W-:Y:S01]  /*a0a0*/  F2FP.PACK_AB R0, RZ, R0 ;  /* 0x00000000ff00723e */ /* 0x000fe200000000ff */
[----:B------:R-:W-:Y:S05]  /*a0b0*/  BRA `(.L_x_8147) ;  /* 0x0000071000007947 */ /* 0x000fea0003800000 */
.L_x_8154:
        /* <DEDUP_REMOVED lines=12> */
.L_x_8161:
        /* <DEDUP_REMOVED lines=21> */
.L_x_8165:
[----:B------:R-:W-:Y:S05]  /*a2d0*/  BSYNC B1 ;  /* 0x0000000000017941 */ /* 0x000fea0003800000 */
.L_x_8164:
[----:B------:R-:W-:Y:S01]  /*a2e0*/  LEA R3, R0, 0x3b800000, 0x17 ;  /* 0x3b80000000037811 */ /* 0x000fe200078eb8ff */
[----:B------:R-:W-:-:S05]  /*a2f0*/  IMAD.SHL.U32 R0, R2, 0x100000, RZ ;  /* 0x0010000002007824 */ /* 0x000fca00078e00ff */
[----:B------:R-:W-:Y:S02]  /*a300*/  LOP3.LUT R0, R3, R0, R4, 0xfe, !PT ;  /* 0x0000000003007212 */ /* 0x000fe400078efe04 */
.L_x_8163:
[----:B------:R-:W-:Y:S05]  /*a310*/  BSYNC B0 ;  /* 0x0000000000007941 */ /* 0x000fea0003800000 */
.L_x_8162:
[----:B------:R-:W-:Y:S01]  /*a320*/  F2FP.PACK_AB R0, RZ, R0 ;  /* 0x00000000ff00723e */ /* 0x000fe200000000ff */
[----:B------:R-:W-:Y:S05]  /*a330*/  BRA `(.L_x_8147) ;  /* 0x0000049000007947 */ /* 0x000fea0003800000 */
.L_x_8160:
        /* <DEDUP_REMOVED lines=21> */
.L_x_8169:
[----:B------:R-:W-:Y:S05]  /*a490*/  BSYNC B1 ;  /* 0x0000000000017941 */ /* 0x000fea0003800000 */
.L_x_8168:
[----:B------:R-:W-:Y:S01]  /*a4a0*/  LEA R3, R0, 0x37800000, 0x17 ;  /* 0x3780000000037811 */ /* 0x000fe200078eb8ff */
[----:B------:R-:W-:-:S05]  /*a4b0*/  IMAD.SHL.U32 R0, R2, 0x200000, RZ ;  /* 0x0020000002007824 */ /* 0x000fca00078e00ff */
[----:B------:R-:W-:Y:S02]  /*a4c0*/  LOP3.LUT R0, R3, R0, R4, 0xfe, !PT ;  /* 0x0000000003007212 */ /* 0x000fe400078efe04 */
.L_x_8167:
[----:B------:R-:W-:Y:S05]  /*a4d0*/  BSYNC B0 ;  /* 0x0000000000007941 */ /* 0x000fea0003800000 */
.L_x_8166:
[----:B------:R-:W-:Y:S01]  /*a4e0*/  F2FP.PACK_AB R0, RZ, R0 ;  /* 0x00000000ff00723e */ /* 0x000fe200000000ff */
[----:B------:R-:W-:Y:S05]  /*a4f0*/  BRA `(.L_x_8147) ;  /* 0x000002d000007947 */ /* 0x000fea0003800000 */
.L_x_8159:
        /* <DEDUP_REMOVED lines=14> */
.L_x_8173:
[----:B------:R-:W-:Y:S05]  /*a5e0*/  BSYNC B0 ;  /* 0x0000000000007941 */ /* 0x000fea0003800000 */
.L_x_8172:
[----:B------:R-:W-:Y:S01]  /*a5f0*/  F2FP.PACK_AB R0, RZ, R0 ;  /* 0x00000000ff00723e */ /* 0x000fe200000000ff */
[----:B------:R-:W-:Y:S05]  /*a600*/  BRA `(.L_x_8147) ;  /* 0x000001c000007947 */ /* 0x000fea0003800000 */
.L_x_8146:
        /* <DEDUP_REMOVED lines=21> */
.L_x_8171:
[----:B------:R-:W2:Y:S02]  /*a760*/  LDG.E.64 R2, [R2.64] ;  /* 0x0000002402027981 */ /* 0x000ea4000c1e1b00 */
[----:B--2---:R-:W0:Y:S02]  /*a770*/  I2F.U64 R0, R2 ;  /* 0x0000000200007312 */ /* 0x004e240000301000 */
[----:B0-----:R-:W-:Y:S01]  /*a780*/  F2FP.PACK_AB R0, RZ, R0 ;  /* 0x00000000ff00723e */ /* 0x001fe200000000ff */
[----:B------:R-:W-:Y:S05]  /*a790*/  BRA `(.L_x_8147) ;  /* 0x0000003000007947 */ /* 0x000fea0003800000 */
.L_x_8170:
[----:B------:R-:W2:Y:S02]  /*a7a0*/  LDG.E R2, [R2.64] ;  /* 0x0000002402027981 */ /* 0x000ea4000c1e1900 */
[----:B--2---:R-:W0:Y:S02]  /*a7b0*/  I2F.U32 R0, R2 ;  /* 0x0000000200007306 */ /* 0x004e240000201000 */
[----:B0-----:R-:W-:-:S06]  /*a7c0*/  F2FP.PACK_AB R0, RZ, R0 ;  /* 0x00000000ff00723e */ /* 0x001fcc00000000ff */
.L_x_8147:
        /* <DEDUP_REMOVED lines=20> */
.L_x_8177:
[----:B------:R-:W-:-:S06]  /*a910*/  HADD2.F32 R3, -RZ, R2.H0_H0 ;  /* 0x20000002ff037230 */ /* 0x000fcc0000004100 */
[----:B------:R-:W0:Y:S02]  /*a920*/  F2I.S64.TRUNC R2, R3 ;  /* 0x0000000300027311 */ /* 0x000e24000020d900 */
[----:B0-----:R-:W-:Y:S01]  /*a930*/  STG.E.U8 [R16.64], R2 ;  /* 0x0000000210007986 */ /* 0x001fe2000c101124 */
[----:B------:R-:W-:Y:S05]  /*a940*/  EXIT ;  /* 0x000000000000794d */ /* 0x000fea0003800000 */
.L_x_8176:
        /* <DEDUP_REMOVED lines=10> */
.L_x_8180:
[----:B------:R-:W-:-:S04]  /*a9f0*/  HADD2.F32 R2, -RZ, R2.H0_H0 ;  /* 0x20000002ff027230 */ /* 0x000fc80000004100 */
[----:B------:R-:W0:Y:S02]  /*aa00*/  F2I.FTZ.TRUNC.NTZ R3, R2 ;  /* 0x0000000200037305 */ /* 0x000e24000021f100 */
[----:B0-----:R-:W-:Y:S01]  /*aa10*/  STG.E [R16.64], R3 ;  /* 0x0000000310007986 */ /* 0x001fe2000c101924 */
[----:B------:R-:W-:Y:S05]  /*aa20*/  EXIT ;  /* 0x000000000000794d */ /* 0x000fea0003800000 */
.L_x_8179:
[----:B------:R-:W-:-:S04]  /*aa30*/  HADD2.F32 R2, -RZ, R2.H0_H0 ;  /* 0x20000002ff027230 */ /* 0x000fc80000004100 */
[----:B------:R-:W0:Y:S02]  /*aa40*/  F2I.FTZ.TRUNC.NTZ R3, R2 ;  /* 0x0000000200037305 */ /* 0x000e24000021f100 */
[----:B0-----:R-:W-:Y:S01]  /*aa50*/  STG.E.U16 [R16.64], R3 ;  /* 0x0000000310007986 */ /* 0x001fe2000c101524 */
[----:B------:R-:W-:Y:S05]  /*aa60*/  EXIT ;  /* 0x000000000000794d */ /* 0x000fea0003800000 */
.L_x_8175:
        /* <DEDUP_REMOVED lines=9> */
.L_x_8182:
[----:B------:R-:W-:Y:S01]  /*ab00*/  STG.E.U16 [R16.64], R2 ;  /* 0x0000000210007986 */ /* 0x000fe2000c101524 */
[----:B------:R-:W-:Y:S05]  /*ab10*/  EXIT ;  /* 0x000000000000794d */ /* 0x000fea0003800000 */
.L_x_8181:
        /* <DEDUP_REMOVED lines=10> */
.L_x_8184:
[----:B------:R-:W-:-:S05]  /*abc0*/  HADD2.F32 R0, -RZ, R2.H0_H0 ;  /* 0x20000002ff007230 */ /* 0x000fca0000004100 */
[----:B------:R-:W-:-:S04]  /*abd0*/  F2FP.PACK_AB R0, RZ, R0 ;  /* 0x00000000ff00723e */ /* 0x000fc800000000ff */
[----:B------:R-:W-:-:S05]  /*abe0*/  PRMT R0, R0, 0x5410, RZ ;  /* 0x0000541000007816 */ /* 0x000fca00000000ff */
[----:B------:R-:W-:Y:S01]  /*abf0*/  STG.E [R16.64], R0 ;  /* 0x0000000010007986 */ /* 0x000fe2000c101924 */
[----:B------:R-:W-:Y:S05]  /*ac00*/  EXIT ;  /* 0x000000000000794d */ /* 0x000fea0003800000 */
.L_x_8183:
[----:B------:R-:W-:-:S05]  /*ac10*/  HADD2.F32 R2, -RZ, R2.H0_H0 ;  /* 0x20000002ff027230 */ /* 0x000fca0000004100 */
[----:B------:R-:W-:-:S06]  /*ac20*/  FMUL.FTZ R2, R2, 1 ;  /* 0x3f80000002027820 */ /* 0x000fcc0000410000 */
[----:B------:R-:W0:Y:S02]  /*ac30*/  F2F.F64.F32 R2, R2 ;  /* 0x0000000200027310 */ /* 0x000e240000201800 */
[----:B0-----:R-:W-:Y:S01]  /*ac40*/  STG.E.64 [R16.64], R2 ;  /* 0x0000000210007986 */ /* 0x001fe2000c101b24 */
[----:B------:R-:W-:Y:S05]  /*ac50*/  EXIT ;  /* 0x000000000000794d */ /* 0x000fea0003800000 */
.L_x_8174:
        /* <DEDUP_REMOVED lines=13> */
.L_x_8187:
[----:B------:R-:W-:Y:S01]  /*ad30*/  HADD2.F32 R2, -RZ, R2.H0_H0 ;  /* 0x20000002ff027230 */ /* 0x000fe20000004100 */
[----:B------:R-:W-:-:S04]  /*ad40*/  CS2R R6, SRZ ;  /* 0x0000000000067805 */ /* 0x000fc8000001ff00 */
[----:B------:R-:W-:-:S04]  /*ad50*/  FMUL.FTZ R2, R2, 1 ;  /* 0x3f80000002027820 */ /* 0x000fc80000410000 */
[----:B------:R-:W0:Y:S02]  /*ad60*/  F2F.F64.F32 R4, R2 ;  /* 0x0000000200047310 */ /* 0x000e240000201800 */
[----:B0-----:R-:W-:Y:S01]  /*ad70*/  STG.E.128 [R16.64], R4 ;  /* 0x0000000410007986 */ /* 0x001fe2000c101d24 */
[----:B------:R-:W-:Y:S05]  /*ad80*/  EXIT ;  /* 0x000000000000794d */ /* 0x000fea0003800000 */
.L_x_8186:
        /* <DEDUP_REMOVED lines=21> */
.L_x_8191:
[----:B------:R-:W-:Y:S05]  /*aee0*/  BSYNC B0 ;  /* 0x0000000000007941 */ /* 0x000fea0003800000 */
.L_x_8190:
[----:B------:R-:W-:-:S05]  /*aef0*/  LOP3.LUT R3, R0, R3, RZ, 0xfc, !PT ;  /* 0x0000000300037212 */ /* 0x000fca00078efcff */
[----:B------:R-:W-:Y:S01]  /*af00*/  STG.E.U8 [R16.64], R3 ;  /* 0x0000000310007986 */ /* 0x000fe2000c101124 */
[----:B------:R-:W-:Y:S05]  /*af10*/  EXIT ;  /* 0x000000000000794d */ /* 0x000fea0003800000 */
.L_x_8189:
        /* <DEDUP_REMOVED lines=13> */
.L_x_8193:
[----:B------:R-:W-:Y:S01]  /*aff0*/  IMAD.MOV.U32 R0, RZ, RZ, 0x7f ;  /* 0x0000007fff007424 */ /* 0x000fe200078e00ff */
[----:B------:R-:W-:-:S04]  /*b000*/  ISETP.GT.U32.AND P0, PT, R2, 0x7f800000, PT ;  /* 0x7f8000000200780c */ /* 0x000fc80003f04070 */
[----:B------:R-:W-:-:S04]  /*b010*/  SEL R0, R0, 0x7c, P0 ;  /* 0x0000007c00007807 */ /* 0x000fc80000000000 */
.L_x_8194:
[----:B------:R-:W-:Y:S05]  /*b020*/  BSYNC B0 ;  /* 0x0000000000007941 */ /* 0x000fea0003800000 */
.L_x_8192:
[----:B------:R-:W-:-:S04]  /*b030*/  LOP3.LUT R2, R3, 0x80000000, RZ, 0xc0, !PT ;  /* 0x8000000003027812 */ /* 0x000fc800078ec0ff */
[----:B------:R-:W-:-:S04]  /*b040*/  SHF.R.U32.HI R3, RZ, 0x18, R2 ;  /* 0x00000018ff037819 */ /* 0x000fc80000011602 */
[----:B------:R-:W-:-:S05]  /*b050*/  LOP3.LUT R3, R0, R3, RZ, 0xfc, !PT ;  /* 0x0000000300037212 */ /* 0x000fca00078efcff */
[----:B------:R-:W-:Y:S01]  /*b060*/  STG.E.U8 [R16.64], R3 ;  /* 0x0000000310007986 */ /* 0x000fe2000c101124 */
[----:B------:R-:W-:Y:S05]  /*b070*/  EXIT ;  /* 0x000000000000794d */ /* 0x000fea0003800000 */
.L_x_8188:
[----:B------:R-:W-:-:S05]  /*b080*/  HADD2.F32 R0, -RZ, R2.H0_H0 ;  /* 0x20000002ff007230 */ /* 0x000fca0000004100 */
[----:B------:R-:W-:-:S05]  /*b090*/  F2FP.BF16.PACK_AB R0, RZ, R0 ;  /* 0x00000000ff00723e */ /* 0x000fca00000010ff */
[----:B------:R-:W-:Y:S01]  /*b0a0*/  STG.E.U16 [R16.64], R0 ;  /* 0x0000000010007986 */ /* 0x000fe2000c101524 */
[----:B------:R-:W-:Y:S05]  /*b0b0*/  EXIT ;  /* 0x000000000000794d */ /* 0x000fea0003800000 */
.L_x_8185:
        /* <DEDUP_REMOVED lines=12> */
.L_x_8197:
        /* <DEDUP_REMOVED lines=17> */
.L_x_8200:
[----:B------:R-:W-:-:S04]  /*b290*/  LOP3.LUT R2, R3, 0x80000000, RZ, 0xc0, !PT ;  /* 0x8000000003027812 */ /* 0x000fc800078ec0ff */
[----:B------:R-:W-:-:S04]  /*b2a0*/  SHF.R.U32.HI R3, RZ, 0x18, R2 ;  /* 0x00000018ff037819 */ /* 0x000fc80000011602 */
[----:B------:R-:W-:-:S04]  /*b2b0*/  LOP3.LUT R0, R0, R3, RZ, 0xfc, !PT ;  /* 0x0000000300007212 */ /* 0x000fc800078efcff */
[----:B------:R-:W-:Y:S02]  /*b2c0*/  PRMT R8, R0, 0x7610, R8 ;  /* 0x0000761000087816 */ /* 0x000fe40000000008 */
.L_x_8199:
[----:B------:R-:W-:Y:S05]  /*b2d0*/  BSYNC B0 ;  /* 0x0000000000007941 */ /* 0x000fea0003800000 */
.L_x_8198:
[----:B------:R-:W-:Y:S01]  /*b2e0*/  STG.E.U8 [R16.64], R8 ;  /* 0x0000000810007986 */ /* 0x000fe2000c101124 */
[----:B------:R-:W-:Y:S05]  /*b2f0*/  EXIT ;  /* 0x000000000000794d */ /* 0x000fea0003800000 */
.L_x_8196:
        /* <DEDUP_REMOVED lines=17> */
.L_x_8203:
[----:B------:R-:W-:-:S04]  /*b410*/  LOP3.LUT R2, R3, 0x80000000, RZ, 0xc0, !PT ;  /* 0x8000000003027812 */ /* 0x000fc800078ec0ff */
[----:B------:R-:W-:-:S04]  /*b420*/  SHF.R.U32.HI R3, RZ, 0x18, R2 ;  /* 0x00000018ff037819 */ /* 0x000fc80000011602 */
[----:B------:R-:W-:-:S04]  /*b430*/  LOP3.LUT R0, R0, R3, RZ, 0xfc, !PT ;  /* 0x0000000300007212 */ /* 0x000fc800078efcff */
[----:B------:R-:W-:Y:S02]  /*b440*/  PRMT R8, R0, 0x7610, R8 ;  /* 0x0000761000087816 */ /* 0x000fe40000000008 */
.L_x_8202:
[----:B------:R-:W-:Y:S05]  /*b450*/  BSYNC B0 ;  /* 0x0000000000007941 */ /* 0x000fea0003800000 */
.L_x_8201:
[----:B------:R-:W-:Y:S01]  /*b460*/  STG.E.U8 [R16.64], R8 ;  /* 0x0000000810007986 */ /* 0x000fe2000c101124 */
[----:B------:R-:W-:Y:S05]  /*b470*/  EXIT ;  /* 0x000000000000794d */ /* 0x000fea0003800000 */
.L_x_8195:
        /* <DEDUP_REMOVED lines=22> */
.L_x_8178:
        /* <DEDUP_REMOVED lines=20> */
.L_x_8205:
[----:B------:R-:W-:-:S06]  /*b720*/  HADD2.F32 R2, -RZ, R2.H0_H0 ;  /* 0x20000002ff027230 */ /* 0x000fcc0000004100 */
[----:B------:R-:W0:Y:S02]  /*b730*/  F2I.U64.TRUNC R2, R2 ;  /* 0x0000000200027311 */ /* 0x000e24000020d800 */
[----:B0-----:R-:W-:Y:S01]  /*b740*/  STG.E.64 [R16.64], R2 ;  /* 0x0000000210007986 */ /* 0x001fe2000c101b24 */
[----:B------:R-:W-:Y:S05]  /*b750*/  EXIT ;  /* 0x000000000000794d */ /* 0x000fea0003800000 */
.L_x_8204:
[----:B------:R-:W-:-:S04]  /*b760*/  HADD2.F32 R2, -RZ, R2.H0_H0 ;  /* 0x20000002ff027230 */ /* 0x000fc80000004100 */
[----:B------:R-:W0:Y:S02]  /*b770*/  F2I.FTZ.U32.TRUNC.NTZ R3, R2 ;  /* 0x0000000200037305 */ /* 0x000e24000021f000 */
[----:B0-----:R-:W-:Y:S01]  /*b780*/  STG.E [R16.64], R3 ;  /* 0x0000000310007986 */ /* 0x001fe2000c101924 */
[----:B------:R-:W-:Y:S05]  /*b790*/  EXIT ;  /* 0x000000000000794d */ /* 0x000fea0003800000 */
.L_x_8206:
        /* <DEDUP_REMOVED lines=14> */
.L_x_12167:


//--------------------- .text._ZN2at6native27unrolled_elementwise_kernelIZZZNS0_17log10_kernel_cudaERNS_18TensorIteratorBaseEENKUlvE0_clEvENKUlvE1_clEvEUlN3c104HalfEE_St5arrayIPcLm2EELi4E23TrivialOffsetCalculatorILi1EjESD_NS0_6memory12LoadWithCastILi1EEENSE_13StoreWithCastILi1EEEEEviT_T0_T2_T3_T4_T5_ --------------------------
	.section	.text._ZN2at6native27unrolled_elementwise_kernelIZZZNS0_17log10_kernel_cudaERNS_18TensorIteratorBaseEENKUlvE0_clEvENKUlvE1_clEvEUlN3c104HalfEE_St5arrayIPcLm2EELi4E23TrivialOffsetCalculatorILi1EjESD_NS0_6memory12LoadWithCastILi1EEENSE_13StoreWithCastILi1EEEEEviT_T0_T2_T3_T4_T5_,"ax",@progbits
	.sectioninfo	@"SHI_REGISTERS=28"
	.align	128
        .global         _ZN2at6native27unrolled_elementwise_kernelIZZZNS0_17log10_kernel_cudaERNS_18TensorIteratorBaseEENKUlvE0_clEvENKUlvE1_clEvEUlN3c104HalfEE_St5arrayIPcLm2EELi4E23TrivialOffsetCalculatorILi1EjESD_NS0_6memory12LoadWithCastILi1EEENSE_13StoreWithCastILi1EEEEEviT_T0_T2_T3_T4_T5_
        .type           _ZN2at6native27unrolled_elementwise_kernelIZZZNS0_17log10_kernel_cudaERNS_18TensorIteratorBaseEENKUlvE0_clEvENKUlvE1_clEvEUlN3c104HalfEE_St5arrayIPcLm2EELi4E23TrivialOffsetCalculatorILi1EjESD_NS0_6memory12LoadWithCastILi1EEENSE_13StoreWithCastILi1EEEEEviT_T0_T2_T3_T4_T5_,@function
        .size           _ZN2at6native27unrolled_elementwise_kernelIZZZNS0_17log10_kernel_cudaERNS_18TensorIteratorBaseEENKUlvE0_clEvENKUlvE1_clEvEUlN3c104HalfEE_St5arrayIPcLm2EELi4E23TrivialOffsetCalculatorILi1EjESD_NS0_6memory12LoadWithCastILi1EEENSE_13StoreWithCastILi1EEEEEviT_T0_T2_T3_T4_T5_,(.L_x_12168 - _ZN2at6native27unrolled_elementwise_kernelIZZZNS0_17log10_kernel_cudaERNS_18TensorIteratorBaseEENKUlvE0_clEvENKUlvE1_clEvEUlN3c104HalfEE_St5arrayIPcLm2EELi4E23TrivialOffsetCalculatorILi1EjESD_NS0_6memory12LoadWithCastILi1EEENSE_13StoreWithCastILi1EEEEEviT_T0_T2_T3_T4_T5_)
        .other          _ZN2at6native27unrolled_elementwise_kernelIZZZNS0_17log10_kernel_cudaERNS_18TensorIteratorBaseEENKUlvE0_clEvENKUlvE1_clEvEUlN3c104HalfEE_St5arrayIPcLm2EELi4E23TrivialOffsetCalculatorILi1EjESD_NS0_6memory12LoadWithCastILi1EEENSE_13StoreWithCastILi1EEEEEviT_T0_T2_T3_T4_T5_,@"STO_CUDA_ENTRY STV_DEFAULT"
_ZN2at6native27unrolled_elementwise_kernelIZZZNS0_17log10_kernel_cudaERNS_18TensorIteratorBaseEENKUlvE0_clEvENKUlvE1_clEvEUlN3c104HalfEE_St5arrayIPcLm2EELi4E23TrivialOffsetCalculatorILi1EjESD_NS0_6memory12LoadWithCastILi1EEENSE_13StoreWithCastILi1EEEEEviT_T0_T2_T3_T4_T5_:
.text._ZN2at6native27unrolled_elementwise_kernelIZZZNS0_17log10_kernel_cudaERNS_18TensorIteratorBaseEENKUlvE0_clEvENKUlvE1_clEvEUlN3c104HalfEE_St5arrayIPcLm2EELi4E23TrivialOffsetCalculatorILi1EjESD_NS0_6memory12LoadWithCastILi1EEENSE_13StoreWithCastILi1EEEEEviT_T0_T2_T3_T4_T5_:
        /* <DEDUP_REMOVED lines=32> */
.L_x_8212:
[----:B------:R-:W2:Y:S02]  /*0200*/  LDG.E.U8 R2, [R2.64] ;  /* 0x0000002402027981 */ /* 0x000ea4000c1e1100 */
[----:B--2---:R-:W0:Y:S02]  /*0210*/  I2F.U16 R0, R2 ;  /* 0x0000000200007306 */ /* 0x004e240000101000 */
[----:B0-----:R-:W-:-:S04]  /*0220*/  F2FP.PACK_AB R0, RZ, R0 ;  /* 0x00000000ff00723e */ /* 0x001fc800000000ff */
[----:B------:R-:W-:Y:S01]  /*0230*/  PRMT R22, R0, 0x7610, R22 ;  /* 0x0000761000167816 */ /* 0x000fe20000000016 */
[----:B------:R-:W-:Y:S05]  /*0240*/  BRA `(.L_x_8214) ;  /* 0x00000ee000007947 */ /* 0x000fea0003800000 */
.L_x_8211:
        /* <DEDUP_REMOVED lines=11> */
.L_x_8216:
[----:B------:R-:W2:Y:S02]  /*0300*/  LDG.E R2, [R2.64] ;  /* 0x0000002402027981 */ /* 0x000ea4000c1e1900 */
[----:B--2---:R-:W0:Y:S02]  /*0310*/  I2F R0, R2 ;  /* 0x0000000200007306 */ /* 0x004e240000201400 */
[----:B0-----:R-:W-:-:S04]  /*0320*/  F2FP.PACK_AB R0, RZ, R0 ;  /* 0x00000000ff00723e */ /* 0x001fc800000000ff */
[----:B------:R-:W-:Y:S01]  /*0330*/  PRMT R22, R0, 0x7610, R22 ;  /* 0x0000761000167816 */ /* 0x000fe20000000016 */
[----:B------:R-:W-:Y:S05]  /*0340*/  BRA `(.L_x_8214) ;  /* 0x00000de000007947 */ /* 0x000fea0003800000 */
.L_x_8215:
[----:B------:R-:W2:Y:S02]  /*0350*/  LDG.E.U16 R2, [R2.64] ;  /* 0x0000002402027981 */ /* 0x000ea4000c1e1500 */
[----:B--2---:R-:W0:Y:S02]  /*0360*/  I2F.S16 R0, R2 ;  /* 0x0000000200007306 */ /* 0x004e240000101400 */
[----:B0-----:R-:W-:-:S04]  /*0370*/  F2FP.PACK_AB R0, RZ, R0 ;  /* 0x00000000ff00723e */ /* 0x001fc800000000ff */
[----:B------:R-:W-:Y:S01]  /*0380*/  PRMT R22, R0, 0x7610, R22 ;  /* 0x0000761000167816 */ /* 0x000fe20000000016 */
[----:B------:R-:W-:Y:S05]  /*0390*/  BRA `(.L_x_8214) ;  /* 0x00000d9000007947 */ /* 0x000fea0003800000 */
.L_x_8210:
        /* <DEDUP_REMOVED lines=9> */
.L_x_8218:
[----:B------:R0:W5:Y:S01]  /*0430*/  LDG.E.U16 R22, [R2.64] ;  /* 0x0000002402167981 */ /* 0x000162000c1e1500 */
[----:B------:R-:W-:Y:S05]  /*0440*/  BRA `(.L_x_8214) ;  /* 0x00000ce000007947 */ /* 0x000fea0003800000 */
.L_x_8217:
        /* <DEDUP_REMOVED lines=9> */
.L_x_8220:
[----:B------:R0:W5:Y:S01]  /*04e0*/  LDG.E.U16 R22, [R2.64] ;  /* 0x0000002402167981 */ /* 0x000162000c1e1500 */
[----:B------:R-:W-:Y:S05]  /*04f0*/  BRA `(.L_x_8214) ;  /* 0x00000c3000007947 */ /* 0x000fea0003800000 */
.L_x_8219:
[----:B------:R-:W2:Y:S02]  /*0500*/  LDG.E.64 R2, [R2.64] ;  /* 0x0000002402027981 */ /* 0x000ea4000c1e1b00 */
[----:B--2---:R-:W0:Y:S01]  /*0510*/  F2F.F32.F64 R0, R2 ;  /* 0x0000000200007310 */ /* 0x004e220000301000 */
[----:B------:R-:W0:-:S14]  /*0520*/  DSETP.GEU.AND P0, PT, |R2|, c[0x2][0x0], PT ;  /* 0x008000000200762a */ /* 0x000e1c0003f0e200 */
[----:B0-----:R-:W-:-:S05]  /*0530*/  @!P0 FMUL R0, R0, 1.175494350822287508e-38 ;  /* 0x0080000000008820 */ /* 0x001fca0000400000 */
[----:B------:R-:W-:-:S04]  /*0540*/  F2FP.PACK_AB R0, RZ, R0 ;  /* 0x00000000ff00723e */ /* 0x000fc800000000ff */
[----:B------:R-:W-:Y:S01]  /*0550*/  PRMT R22, R0, 0x7610, R22 ;  /* 0x0000761000167816 */ /* 0x000fe20000000016 */
[----:B------:R-:W-:Y:S05]  /*0560*/  BRA `(.L_x_8214) ;  /* 0x00000bc000007947 */ /* 0x000fea0003800000 */
.L_x_8209:
        /* <DEDUP_REMOVED lines=14> */
.L_x_8223:
[----:B------:R-:W2:Y:S02]  /*0650*/  LDG.E.64 R2, [R2.64] ;  /* 0x0000002402027981 */ /* 0x000ea4000c1e1b00 */
[----:B--2---:R-:W0:Y:S01]  /*0660*/  F2F.F32.F64 R0, R2 ;  /* 0x0000000200007310 */ /* 0x004e220000301000 */
[----:B------:R-:W0:-:S14]  /*0670*/  DSETP.GEU.AND P0, PT, |R2|, c[0x2][0x0], PT ;  /* 0x008000000200762a */ /* 0x000e1c0003f0e200 */
[----:B0-----:R-:W-:-:S05]  /*0680*/  @!P0 FMUL R0, R0, 1.175494350822287508e-38 ;  /* 0x0080000000008820 */ /* 0x001fca0000400000 */
[----:B------:R-:W-:-:S04]  /*0690*/  F2FP.PACK_AB R0, RZ, R0 ;  /* 0x00000000ff00723e */ /* 0x000fc800000000ff */
[----:B------:R-:W-:Y:S01]  /*06a0*/  PRMT R22, R0, 0x7610, R22 ;  /* 0x0000761000167816 */ /* 0x000fe20000000016 */
[----:B------:R-:W-:Y:S05]  /*06b0*/  BRA `(.L_x_8214) ;  /* 0x00000a7000007947 */ /* 0x000fea0003800000 */
.L_x_8222:
        /* <DEDUP_REMOVED lines=28> */
.L_x_8225:
        /* <DEDUP_REMOVED lines=16> */
.L_x_8224:
[----:B------:R-:W2:Y:S02]  /*0980*/  LDG.E.U16 R0, [R2.64] ;  /* 0x0000002402007981 */ /* 0x000ea4000c1e1500 */
[----:B--2---:R-:W-:-:S04]  /*0990*/  PRMT R0, RZ, 0x5410, R0 ;  /* 0x00005410ff007816 */ /* 0x004fc80000000000 */
[----:B------:R-:W-:-:S04]  /*09a0*/  F2FP.PACK_AB R0, RZ, R0 ;  /* 0x00000000ff00723e */ /* 0x000fc800000000ff */
[----:B------:R-:W-:Y:S01]  /*09b0*/  PRMT R22, R0, 0x7610, R22 ;  /* 0x0000761000167816 */ /* 0x000fe20000000016 */
[----:B------:R-:W-:Y:S05]  /*09c0*/  BRA `(.L_x_8214) ;  /* 0x0000076000007947 */ /* 0x000fea0003800000 */
.L_x_8221:
        /* <DEDUP_REMOVED lines=12> */
.L_x_8228:
        /* <DEDUP_REMOVED lines=21> */
.L_x_8232:
[----:B------:R-:W-:Y:S05]  /*0be0*/  BSYNC B1 ;  /* 0x0000000000017941 */ /* 0x000fea0003800000 */
.L_x_8231:
[----:B------:R-:W-:Y:S01]  /*0bf0*/  LEA R3, R0, 0x3b800000, 0x17 ;  /* 0x3b80000000037811 */ /* 0x000fe200078eb8ff */
[----:B------:R-:W-:-:S05]  /*0c00*/  IMAD.SHL.U32 R0, R2, 0x100000, RZ ;  /* 0x0010000002007824 */ /* 0x000fca00078e00ff */
[----:B------:R-:W-:Y:S02]  /*0c10*/  LOP3.LUT R0, R3, R0, R4, 0xfe, !PT ;  /* 0x0000000003007212 */ /* 0x000fe400078efe04 */
.L_x_8230:
[----:B------:R-:W-:Y:S05]  /*0c20*/  BSYNC B0 ;  /* 0x0000000000007941 */ /* 0x000fea0003800000 */
.L_x_8229:
[----:B------:R-:W-:-:S04]  /*0c30*/  F2FP.PACK_AB R0, RZ, R0 ;  /* 0x00000000ff00723e */ /* 0x000fc800000000ff */
[----:B------:R-:W-:Y:S01]  /*0c40*/  PRMT R22, R0, 0x7610, R22 ;  /* 0x0000761000167816 */ /* 0x000fe20000000016 */
[----:B------:R-:W-:Y:S05]  /*0c50*/  BRA `(.L_x_8214) ;  /* 0x000004d000007947 */ /* 0x000fea0003800000 */
.L_x_8227:
        /* <DEDUP_REMOVED lines=21> */
.L_x_8236:
[----:B------:R-:W-:Y:S05]  /*0db0*/  BSYNC B1 ;  /* 0x0000000000017941 */ /* 0x000fea0003800000 */
.L_x_8235:
[----:B------:R-:W-:Y:S01]  /*0dc0*/  LEA R3, R0, 0x37800000, 0x17 ;  /* 0x3780000000037811 */ /* 0x000fe200078eb8ff */
[----:B------:R-:W-:-:S05]  /*0dd0*/  IMAD.SHL.U32 R0, R2, 0x200000, RZ ;  /* 0x0020000002007824 */ /* 0x000fca00078e00ff */
[----:B------:R-:W-:Y:S02]  /*0de0*/  LOP3.LUT R0, R3, R0, R4, 0xfe, !PT ;  /* 0x0000000003007212 */ /* 0x000fe400078efe04 */
.L_x_8234:
[----:B------:R-:W-:Y:S05]  /*0df0*/  BSYNC B0 ;  /* 0x0000000000007941 */ /* 0x000fea0003800000 */
.L_x_8233:
[----:B------:R-:W-:-:S04]  /*0e00*/  F2FP.PACK_AB R0, RZ, R0 ;  /* 0x00000000ff00723e */ /* 0x000fc800000000ff */
[----:B------:R-:W-:Y:S01]  /*0e10*/  PRMT R22, R0, 0x7610, R22 ;  /* 0x0000761000167816 */ /* 0x000fe20000000016 */
[----:B------:R-:W-:Y:S05]  /*0e20*/  BRA `(.L_x_8214) ;  /* 0x0000030000007947 */ /* 0x000fea0003800000 */
.L_x_8226:
        /* <DEDUP_REMOVED lines=14> */
.L_x_8240:
[----:B------:R-:W-:Y:S05]  /*0f10*/  BSYNC B0 ;  /* 0x0000000000007941 */ /* 0x000fea0003800000 */
.L_x_8239:
[----:B------:R-:W-:-:S04]  /*0f20*/  F2FP.PACK_AB R0, RZ, R0 ;  /* 0x00000000ff00723e */ /* 0x000fc800000000ff */
[----:B------:R-:W-:Y:S01]  /*0f30*/  PRMT R22, R0, 0x7610, R22 ;  /* 0x0000761000167816 */ /* 0x000fe20000000016 */
[----:B------:R-:W-:Y:S05]  /*0f40*/  BRA `(.L_x_8214) ;  /* 0x000001e000007947 */ /* 0x000fea0003800000 */
.L_x_8213:
        /* <DEDUP_REMOVED lines=21> */
.L_x_8238:
[----:B------:R-:W2:Y:S02]  /*10a0*/  LDG.E.64 R2, [R2.64] ;  /* 0x0000002402027981 */ /* 0x000ea4000c1e1b00 */
[----:B--2---:R-:W0:Y:S02]  /*10b0*/  I2F.U64 R0, R2 ;  /* 0x0000000200007312 */ /* 0x004e240000301000 */
[----:B0-----:R-:W-:-:S04]  /*10c0*/  F2FP.PACK_AB R0, RZ, R0 ;  /* 0x00000000ff00723e */ /* 0x001fc800000000ff */
[----:B------:R-:W-:Y:S01]  /*10d0*/  PRMT R22, R0, 0x7610, R22 ;  /* 0x0000761000167816 */ /* 0x000fe20000000016 */
[----:B------:R-:W-:Y:S05]  /*10e0*/  BRA `(.L_x_8214) ;  /* 0x0000004000007947 */ /* 0x000fea0003800000 */
.L_x_8237:
[----:B------:R-:W2:Y:S02]  /*10f0*/  LDG.E R2, [R2.64] ;  /* 0x0000002402027981 */ /* 0x000ea4000c1e1900 */
[----:B--2---:R-:W0:Y:S02]  /*1100*/  I2F.U32 R0, R2 ;  /* 0x0000000200007306 */ /* 0x004e240000201000 */
[----:B0-----:R-:W-:-:S04]  /*1110*/  F2FP.PACK_AB R0, RZ, R0 ;  /* 0x00000000ff00723e */ /* 0x001fc800000000ff */
[----:B------:R-:W-:Y:S02]  /*1120*/  PRMT R22, R0, 0x7610, R22 ;  /* 0x0000761000167816 */ /* 0x000fe40000000016 */
.L_x_8214:
[----:B------:R-:W1:Y:S02]  /*1130*/  S2R R24, SR_TID.X ;  /* 0x0000000000187919 */ /* 0x000e640000002100 */
[----:B-1----:R-:W-:-:S03]  /*1140*/  IADD3 R24, R24, 0x80, RZ ;  /* 0x0000008018187810 */ /* 0x002fc60007ffe0ff */
.L_x_8208:
[----:B-1----:R-:W-:Y:S05]  /*1150*/  BSYNC B6 ;  /* 0x0000000000067941 */ /* 0x002fea0003800000 */
.L_x_8207:
        /* <DEDUP_REMOVED lines=24> */
.L_x_8246:
[----:B------:R-:W2:Y:S02]  /*12e0*/  LDG.E.U8 R2, [R2.64] ;  /* 0x0000002402027981 */ /* 0x000ea4000c1e1100 */
[----:B--2---:R-:W0:Y:S02]  /*12f0*/  I2F.U16 R0, R2 ;  /* 0x0000000200007306 */ /* 0x004e240000101000 */
[----:B0-----:R-:W-:-:S04]  /*1300*/  F2FP.PACK_AB R0, RZ, R0 ;  /* 0x00000000ff00723e */ /* 0x001fc800000000ff */
[----:B------:R-:W-:Y:S01]  /*1310*/  PRMT R18, R0, 0x7610, R18 ;  /* 0x0000761000127816 */ /* 0x000fe20000000012 */
[----:B------:R-:W-:Y:S05]  /*1320*/  BRA `(.L_x_8248) ;  /* 0x00000ed000007947 */ /* 0x000fea0003800000 */
.L_x_8245:
        /* <DEDUP_REMOVED lines=11> */
.L_x_8250:
[----:B------:R-:W2:Y:S02]  /*13e0*/  LDG.E R2, [R2.64] ;  /* 0x0000002402027981 */ /* 0x000ea4000c1e1900 */
[----:B--2---:R-:W0:Y:S02]  /*13f0*/  I2F R0, R2 ;  /* 0x0000000200007306 */ /* 0x004e240000201400 */
[----:B0-----:R-:W-:-:S04]  /*1400*/  F2FP.PACK_AB R0, RZ, R0 ;  /* 0x00000000ff00723e */ /* 0x001fc800000000ff */
[----:B------:R-:W-:Y:S01]  /*1410*/  PRMT R18, R0, 0x7610, R18 ;  /* 0x0000761000127816 */ /* 0x000fe20000000012 */
[----:B------:R-:W-:Y:S05]  /*1420*/  BRA `(.L_x_8248) ;  /* 0x00000dd000007947 */ /* 0x000fea0003800000 */
.L_x_8249:
[----:B------:R-:W2:Y:S02]  /*1430*/  LDG.E.U16 R2, [R2.64] ;  /* 0x0000002402027981 */ /* 0x000ea4000c1e1500 */
[----:B--2---:R-:W0:Y:S02]  /*1440*/  I2F.S16 R0, R2 ;  /* 0x0000000200007306 */ /* 0x004e240000101400 */
[----:B0-----:R-:W-:-:S04]  /*1450*/  F2FP.PACK_AB R0, RZ, R0 ;  /* 0x00000000ff00723e */ /* 0x001fc800000000ff */
[----:B------:R-:W-:Y:S01]  /*1460*/  PRMT R18, R0, 0x7610, R18 ;  /* 0x0000761000127816 */ /* 0x000fe20000000012 */
[----:B------:R-:W-:Y:S05]  /*1470*/  BRA `(.L_x_8248) ;  /* 0x00000d8000007947 */ /* 0x000fea0003800000 */
.L_x_8244:
        /* <DEDUP_REMOVED lines=9> */
.L_x_8252:
[----:B------:R0:W5:Y:S01]  /*1510*/  LDG.E.U16 R18, [R2.64] ;  /* 0x0000002402127981 */ /* 0x000162000c1e1500 */
[----:B------:R-:W-:Y:S05]  /*1520*/  BRA `(.L_x_8248) ;  /* 0x00000cd000007947 */ /* 0x000fea0003800000 */
.L_x_8251:
        /* <DEDUP_REMOVED lines=9> */
.L_x_8254:
[----:B------:R0:W5:Y:S01]  /*15c0*/  LDG.E.U16 R18, [R2.64] ;  /* 0x0000002402127981 */ /* 0x000162000c1e1500 */
[----:B------:R-:W-:Y:S05]  /*15d0*/  BRA `(.L_x_8248) ;  /* 0x00000c2000007947 */ /* 0x000fea0003800000 */
.L_x_8253:
[----:B------:R-:W2:Y:S02]  /*15e0*/  LDG.E.64 R2, [R2.64] ;  /* 0x0000002402027981 */ /* 0x000ea4000c1e1b00 */
[----:B--2---:R-:W0:Y:S01]  /*15f0*/  F2F.F32.F64 R0, R2 ;  /* 0x0000000200007310 */ /* 0x004e220000301000 */
[----:B------:R-:W0:-:S14]  /*1600*/  DSETP.GEU.AND P0, PT, |R2|, c[0x2][0x0], PT ;  /* 0x008000000200762a */ /* 0x000e1c0003f0e200 */
[----:B0-----:R-:W-:-:S05]  /*1610*/  @!P0 FMUL R0, R0, 1.175494350822287508e-38 ;  /* 0x0080000000008820 */ /* 0x001fca0000400000 */
[----:B------:R-:W-:-:S04]  /*1620*/  F2FP.PACK_AB R0, RZ, R0 ;  /* 0x00000000ff00723e */ /* 0x000fc800000000ff */
[----:B------:R-:W-:Y:S01]  /*1630*/  PRMT R18, R0, 0x7610, R18 ;  /* 0x0000761000127816 */ /* 0x000fe20000000012 */
[----:B------:R-:W-:Y:S05]  /*1640*/  BRA `(.L_x_8248) ;  /* 0x00000bb000007947 */ /* 0x000fea0003800000 */
.L_x_8243:
        /* <DEDUP_REMOVED lines=14> */
.L_x_8257:
[----:B------:R-:W2:Y:S02]  /*1730*/  LDG.E.64 R2, [R2.64] ;  /* 0x0000002402027981 */ /* 0x000ea4000c1e1b00 */
[----:B--2---:R-:W0:Y:S01]  /*1740*/  F2F.F32.F64 R0, R2 ;  /* 0x0000000200007310 */ /* 0x004e220000301000 */
[----:B------:R-:W0:-:S14]  /*1750*/  DSETP.GEU.AND P0, PT, |R2|, c[0x2][0x0], PT ;  /* 0x008000000200762a */ /* 0x000e1c0003f0e200 */
[----:B0-----:R-:W-:-:S05]  /*1760*/  @!P0 FMUL R0, R0, 1.175494350822287508e-38 ;  /* 0x0080000000008820 */ /* 0x001fca0000400000 */
[----:B------:R-:W-:-:S04]  /*1770*/  F2FP.PACK_AB R0, RZ, R0 ;  /* 0x00000000ff00723e */ /* 0x000fc800000000ff */
[----:B------:R-:W-:Y:S01]  /*1780*/  PRMT R18, R0, 0x7610, R18 ;  /* 0x0000761000127816 */ /* 0x000fe20000000012 */
[----:B------:R-:W-:Y:S05]  /*1790*/  BRA `(.L_x_8248) ;  /* 0x00000a6000007947 */ /* 0x000fea0003800000 */
.L_x_8256:
        /* <DEDUP_REMOVED lines=28> */
.L_x_8259:
        /* <DEDUP_REMOVED lines=15> */
.L_x_8258:
[----:B------:R-:W2:Y:S02]  /*1a50*/  LDG.E.U16 R0, [R2.64] ;  /* 0x0000002402007981 */ /* 0x000ea4000c1e1500 */
[----:B--2---:R-:W-:-:S04]  /*1a60*/  PRMT R0, RZ, 0x5410, R0 ;  /* 0x00005410ff007816 */ /* 0x004fc80000000000 */
[----:B------:R-:W-:-:S04]  /*1a70*/  F2FP.PACK_AB R0, RZ, R0 ;  /* 0x00000000ff00723e */ /* 0x000fc800000000ff */
[----:B------:R-:W-:Y:S01]  /*1a80*/  PRMT R18, R0, 0x7610, R18 ;  /* 0x0000761000127816 */ /* 0x000fe20000000012 */
[----:B------:R-:W-:Y:S05]  /*1a90*/  BRA `(.L_x_8248) ;  /* 0x0000076000007947 */ /* 0x000fea0003800000 */
.L_x_8255:
        /* <DEDUP_REMOVED lines=12> */
.L_x_8262:
        /* <DEDUP_REMOVED lines=21> */
.L_x_8266:
[----:B------:R-:W-:Y:S05]  /*1cb0*/  BSYNC B1 ;  /* 0x0000000000017941 */ /* 0x000fea0003800000 */
.L_x_8265:
[----:B------:R-:W-:Y:S01]  /*1cc0*/  LEA R3, R0, 0x3b800000, 0x17 ;  /* 0x3b80000000037811 */ /* 0x000fe200078eb8ff */
[----:B------:R-:W-:-:S05]  /*1cd0*/  IMAD.SHL.U32 R0, R2, 0x100000, RZ ;  /* 0x0010000002007824 */ /* 0x000fca00078e00ff */
[----:B------:R-:W-:Y:S02]  /*1ce0*/  LOP3.LUT R0, R3, R0, R4, 0xfe, !PT ;  /* 0x0000000003007212 */ /* 0x000fe400078efe04 */
.L_x_8264:
[----:B------:R-:W-:Y:S05]  /*1cf0*/  BSYNC B0 ;  /* 0x0000000000007941 */ /* 0x000fea0003800000 */
.L_x_8263:
[----:B------:R-:W-:-:S04]  /*1d00*/  F2FP.PACK_AB R0, RZ, R0 ;  /* 0x00000000ff00723e */ /* 0x000fc800000000ff */
[----:B------:R-:W-:Y:S01]  /*1d10*/  PRMT R18, R0, 0x7610, R18 ;  /* 0x0000761000127816 */ /* 0x000fe20000000012 */
[----:B------:R-:W-:Y:S05]  /*1d20*/  BRA `(.L_x_8248) ;  /* 0x000004d000007947 */ /* 0x000fea0003800000 */
.L_x_8261:
        /* <DEDUP_REMOVED lines=21> */
.L_x_8270:
[----:B------:R-:W-:Y:S05]  /*1e80*/  BSYNC B1 ;  /* 0x0000000000017941 */ /* 0x000fea0003800000 */
.L_x_8269:
[----:B------:R-:W-:Y:S01]  /*1e90*/  LEA R3, R0, 0x37800000, 0x17 ;  /* 0x3780000000037811 */ /* 0x000fe200078eb8ff */
[----:B------:R-:W-:-:S05]  /*1ea0*/  IMAD.SHL.U32 R0, R2, 0x200000, RZ ;  /* 0x0020000002007824 */ /* 0x000fca00078e00ff */
[----:B------:R-:W-:Y:S02]  /*1eb0*/  LOP3.LUT R0, R3, R0, R4, 0xfe, !PT ;  /* 0x0000000003007212 */ /* 0x000fe400078efe04 */
.L_x_8268:
[----:B------:R-:W-:Y:S05]  /*1ec0*/  BSYNC B0 ;  /* 0x0000000000007941 */ /* 0x000fea0003800000 */
.L_x_8267:
[----:B------:R-:W-:-:S04]  /*1ed0*/  F2FP.PACK_AB R0, RZ, R0 ;  /* 0x00000000ff00723e */ /* 0x000fc800000000ff */
[----:B------:R-:W-:Y:S01]  /*1ee0*/  PRMT R18, R0, 0x7610, R18 ;  /* 0x0000761000127816 */ /* 0x000fe20000000012 */
[----:B------:R-:W-:Y:S05]  /*1ef0*/  BRA `(.L_x_8248) ;  /* 0x0000030000007947 */ /* 0x000fea0003800000 */
.L_x_8260:
        /* <DEDUP_REMOVED lines=14> */
.L_x_8274:
[----:B------:R-:W-:Y:S05]  /*1fe0*/  BSYNC B0 ;  /* 0x0000000000007941 */ /* 0x000fea0003800000 */
.L_x_8273:
[----:B------:R-:W-:-:S04]  /*1ff0*/  F2FP.PACK_AB R0, RZ, R0 ;  /* 0x00000000ff00723e */ /* 0x000fc800000000ff */
[----:B------:R-:W-:Y:S01]  /*2000*/  PRMT R18, R0, 0x7610, R18 ;  /* 0x0000761000127816 */ /* 0x000fe20000000012 */
[----:B------:R-:W-:Y:S05]  /*2010*/  BRA `(.L_x_8248) ;  /* 0x000001e000007947 */ /* 0x000fea0003800000 */
.L_x_8247:
        /* <DEDUP_REMOVED lines=21> */
.L_x_8272:
[----:B------:R-:W2:Y:S02]  /*2170*/  LDG.E.64 R2, [R2.64] ;  /* 0x0000002402027981 */ /* 0x000ea4000c1e1b00 */
[----:B--2---:R-:W0:Y:S02]  /*2180*/  I2F.U64 R0, R2 ;  /* 0x0000000200007312 */ /* 0x004e240000301000 */
[----:B0-----:R-:W-:-:S04]  /*2190*/  F2FP.PACK_AB R0, RZ, R0 ;  /* 0x00000000ff00723e */ /* 0x001fc800000000ff */
[----:B------:R-:W-:Y:S01]  /*21a0*/  PRMT R18, R0, 0x7610, R18 ;  /* 0x0000761000127816 */ /* 0x000fe20000000012 */
[----:B------:R-:W-:Y:S05]  /*21b0*/  BRA `(.L_x_8248) ;  /* 0x0000004000007947 */ /* 0x000fea0003800000 */
.L_x_8271:
[----:B------:R-:W2:Y:S02]  /*21c0*/  LDG.E R2, [R2.64] ;  /* 0x0000002402027981 */ /* 0x000ea4000c1e1900 */
[----:B--2---:R-:W0:Y:S02]  /*21d0*/  I2F.U32 R0, R2 ;  /* 0x0000000200007306 */ /* 0x004e240000201000 */
[----:B0-----:R-:W-:-:S04]  /*21e0*/  F2FP.PACK_AB R0, RZ, R0 ;  /* 0x00000000ff00723e */ /* 0x001fc800000000ff */
[----:B------:R-:W-:Y:S02]  /*21f0*/  PRMT R18, R0, 0x7610, R18 ;  /* 0x0000761000127816 */ /* 0x000fe40000000012 */
.L_x_8248:
[----:B------:R-:W-:-:S05]  /*2200*/  IADD3 R24, R24, 0x80, RZ ;  /* 0x0000008018187810 */ /* 0x000fca0007ffe0ff */
.L_x_8242:
[----:B------:R-:W-:Y:S05]  /*2210*/  BSYNC B6 ;  /* 0x0000000000067941 */ /* 0x000fea0003800000 */
.L_x_8241:
        /* <DEDUP_REMOVED lines=26> */
.L_x_8280:
[----:B------:R-:W2:Y:S02]  /*23c0*/  LDG.E.U8 R2, [R2.64] ;  /* 0x0000002402027981 */ /* 0x000ea4000c1e1100 */
[----:B--2---:R-:W0:Y:S02]  /*23d0*/  I2F.U16 R0, R2 ;  /* 0x0000000200007306 */ /* 0x004e240000101000 */
[----:B0-----:R-:W-:-:S04]  /*23e0*/  F2FP.PACK_AB R0, RZ, R0 ;  /* 0x00000000ff00723e */ /* 0x001fc800000000ff */
[----:B------:R-:W-:Y:S01]  /*23f0*/  PRMT R25, R0, 0x7610, R25 ;  /* 0x0000761000197816 */ /* 0x000fe20000000019 */
[----:B------:R-:W-:Y:S05]  /*2400*/  BRA `(.L_x_8282) ;  /* 0x00000ed000007947 */ /* 0x000fea0003800000 */
.L_x_8279:
        /* <DEDUP_REMOVED lines=11> */
.L_x_8284:
[----:B------:R-:W2:Y:S02]  /*24c0*/  LDG.E R2, [R2.64] ;  /* 0x0000002402027981 */ /* 0x000ea4000c1e1900 */
[----:B--2---:R-:W0:Y:S02]  /*24d0*/  I2F R0, R2 ;  /* 0x0000000200007306 */ /* 0x004e240000201400 */
[----:B0-----:R-:W-:-:S04]  /*24e0*/  F2FP.PACK_AB R0, RZ, R0 ;  /* 0x00000000ff00723e */ /* 0x001fc800000000ff */
[----:B------:R-:W-:Y:S01]  /*24f0*/  PRMT R25, R0, 0x7610, R25 ;  /* 0x0000761000197816 */ /* 0x000fe20000000019 */
[----:B------:R-:W-:Y:S05]  /*2500*/  BRA `(.L_x_8282) ;  /* 0x00000dd000007947 */ /* 0x000fea0003800000 */
.L_x_8283:
[----:B------:R-:W2:Y:S02]  /*2510*/  LDG.E.U16 R2, [R2.64] ;  /* 0x0000002402027981 */ /* 0x000ea4000c1e1500 */
[----:B--2---:R-:W0:Y:S02]  /*2520*/  I2F.S16 R0, R2 ;  /* 0x0000000200007306 */ /* 0x004e240000101400 */
[----:B0-----:R-:W-:-:S04]  /*2530*/  F2FP.PACK_AB R0, RZ, R0 ;  /* 0x00000000ff00723e */ /* 0x001fc800000000ff */
[----:B------:R-:W-:Y:S01]  /*2540*/  PRMT R25, R0, 0x7610, R25 ;  /* 0x0000761000197816 */ /* 0x000fe20000000019 */
[----:B------:R-:W-:Y:S05]  /*2550*/  BRA `(.L_x_8282) ;  /* 0x00000d8000007947 */ /* 0x000fea0003800000 */
.L_x_8278:
        /* <DEDUP_REMOVED lines=9> */
.L_x_8286:
[----:B------:R0:W5:Y:S01]  /*25f0*/  LDG.E.U16 R25, [R2.64] ;  /* 0x0000002402197981 */ /* 0x000162000c1e1500 */
[----:B------:R-:W-:Y:S05]  /*2600*/  BRA `(.L_x_8282) ;  /* 0x00000cd000007947 */ /* 0x000fea0003800000 */
.L_x_8285:
        /* <DEDUP_REMOVED lines=9> */
.L_x_8288:
[----:B------:R0:W5:Y:S01]  /*26a0*/  LDG.E.U16 R25, [R2.64] ;  /* 0x0000002402197981 */ /* 0x000162000c1e1500 */
[----:B------:R-:W-:Y:S05]  /*26b0*/  BRA `(.L_x_8282) ;  /* 0x00000c2000007947 */ /* 0x000fea0003800000 */
.L_x_8287:
[----:B------:R-:W2:Y:S02]  /*26c0*/  LDG.E.64 R2, [R2.64] ;  /* 0x0000002402027981 */ /* 0x000ea4000c1e1b00 */
[----:B--2---:R-:W0:Y:S01]  /*26d0*/  F2F.F32.F64 R0, R2 ;  /* 0x0000000200007310 */ /* 0x004e220000301000 */
[----:B------:R-:W0:-:S14]  /*26e0*/  DSETP.GEU.AND P0, PT, |R2|, c[0x2][0x0], PT ;  /* 0x008000000200762a */ /* 0x000e1c0003f0e200 */
[----:B0-----:R-:W-:-:S05]  /*26f0*/  @!P0 FMUL R0, R0, 1.175494350822287508e-38 ;  /* 0x0080000000008820 */ /* 0x001fca0000400000 */
[----:B------:R-:W-:-:S04]  /*2700*/  F2FP.PACK_AB R0, RZ, R0 ;  /* 0x00000000ff00723e */ /* 0x000fc800000000ff */
[----:B------:R-:W-:Y:S01]  /*2710*/  PRMT R25, R0, 0x7610, R25 ;  /* 0x0000761000197816 */ /* 0x000fe20000000019 */
[----:B------:R-:W-:Y:S05]  /*2720*/  BRA `(.L_x_8282) ;  /* 0x00000bb000007947 */ /* 0x000fea0003800000 */
.L_x_8277:
        /* <DEDUP_REMOVED lines=14> */
.L_x_8291:
[----:B------:R-:W2:Y:S02]  /*2810*/  LDG.E.64 R2, [R2.64] ;  /* 0x0000002402027981 */ /* 0x000ea4000c1e1b00 */
[----:B--2---:R-:W0:Y:S01]  /*2820*/  F2F.F32.F64 R0, R2 ;  /* 0x0000000200007310 */ /* 0x004e220000301000 */
[----:B------:R-:W0:-:S14]  /*2830*/  DSETP.GEU.AND P0, PT, |R2|, c[0x2][0x0], PT ;  /* 0x008000000200762a */ /* 0x000e1c0003f0e200 */
[----:B0-----:R-:W-:-:S05]  /*2840*/  @!P0 FMUL R0, R0, 1.175494350822287508e-38 ;  /* 0x0080000000008820 */ /* 0x001fca0000400000 */
[----:B------:R-:W-:-:S04]  /*2850*/  F2FP.PACK_AB R0, RZ, R0 ;  /* 0x00000000ff00723e */ /* 0x000fc800000000ff */
[----:B------:R-:W-:Y:S01]  /*2860*/  PRMT R25, R0, 0x7610, R25 ;  /* 0x0000761000197816 */ /* 0x000fe20000000019 */
[----:B------:R-:W-:Y:S05]  /*2870*/  BRA `(.L_x_8282) ;  /* 0x00000a6000007947 */ /* 0x000fea0003800000 */
.L_x_8290:
        /* <DEDUP_REMOVED lines=28> */
.L_x_8293:
        /* <DEDUP_REMOVED lines=15> */
.L_x_8292:
[----:B------:R-:W2:Y:S02]  /*2b30*/  LDG.E.U16 R0, [R2.64] ;  /* 0x0000002402007981 */ /* 0x000ea4000c1e1500 */
[----:B--2---:R-:W-:-:S04]  /*2b40*/  PRMT R0, RZ, 0x5410, R0 ;  /* 0x00005410ff007816 */ /* 0x004fc80000000000 */
[----:B------:R-:W-:-:S04]  /*2b50*/  F2FP.PACK_AB R0, RZ, R0 ;  /* 0x00000000ff00723e */ /* 0x000fc800000000ff */
[----:B------:R-:W-:Y:S01]  /*2b60*/  PRMT R25, R0, 0x7610, R25 ;  /* 0x0000761000197816 */ /* 0x000fe20000000019 */
[----:B------:R-:W-:Y:S05]  /*2b70*/  BRA `(.L_x_8282) ;  /* 0x0000076000007947 */ /* 0x000fea0003800000 */
.L_x_8289:
        /* <DEDUP_REMOVED lines=12> */
.L_x_8296:
        /* <DEDUP_REMOVED lines=21> */
.L_x_8300:
[----:B------:R-:W-:Y:S05]  /*2d90*/  BSYNC B1 ;  /* 0x0000000000017941 */ /* 0x000fea0003800000 */
.L_x_8299:
[----:B------:R-:W-:Y:S01]  /*2da0*/  LEA R3, R0, 0x3b800000, 0x17 ;  /* 0x3b80000000037811 */ /* 0x000fe200078eb8ff */
[----:B------:R-:W-:-:S05]  /*2db0*/  IMAD.SHL.U32 R0, R2, 0x100000, RZ ;  /* 0x0010000002007824 */ /* 0x000fca00078e00ff */
[----:B------:R-:W-:Y:S02]  /*2dc0*/  LOP3.LUT R0, R3, R0, R4, 0xfe, !PT ;  /* 0x0000000003007212 */ /* 0x000fe400078efe04 */
.L_x_8298:
[----:B------:R-:W-:Y:S05]  /*2dd0*/  BSYNC B0 ;  /* 0x0000000000007941 */ /* 0x000fea0003800000 */
.L_x_8297:
[----:B------:R-:W-:-:S04]  /*2de0*/  F2FP.PACK_AB R0, RZ, R0 ;  /* 0x00000000ff00723e */ /* 0x000fc800000000ff */
[----:B------:R-:W-:Y:S01]  /*2df0*/  PRMT R25, R0, 0x7610, R25 ;  /* 0x0000761000197816 */ /* 0x000fe20000000019 */
[----:B------:R-:W-:Y:S05]  /*2e00*/  BRA `(.L_x_8282) ;  /* 0x000004d000007947 */ /* 0x000fea0003800000 */
.L_x_8295:
        /* <DEDUP_REMOVED lines=21> */
.L_x_8304:
[----:B------:R-:W-:Y:S05]  /*2f60*/  BSYNC B1 ;  /* 0x0000000000017941 */ /* 0x000fea0003800000 */
.L_x_8303:
[----:B------:R-:W-:Y:S01]  /*2f70*/  LEA R3, R0, 0x37800000, 0x17 ;  /* 0x3780000000037811 */ /* 0x000fe200078eb8ff */
[----:B------:R-:W-:-:S05]  /*2f80*/  IMAD.SHL.U32 R0, R2, 0x200000, RZ ;  /* 0x0020000002007824 */ /* 0x000fca00078e00ff */
[----:B------:R-:W-:Y:S02]  /*2f90*/  LOP3.LUT R0, R3, R0, R4, 0xfe, !PT ;  /* 0x0000000003007212 */ /* 0x000fe400078efe04 */
.L_x_8302:
[----:B------:R-:W-:Y:S05]  /*2fa0*/  BSYNC B0 ;  /* 0x0000000000007941 */ /* 0x000fea0003800000 */
.L_x_8301:
[----:B------:R-:W-:-:S04]  /*2fb0*/  F2FP.PACK_AB R0, RZ, R0 ;  /* 0x00000000ff00723e */ /* 0x000fc800000000ff */
[----:B------:R-:W-:Y:S01]  /*2fc0*/  PRMT R25, R0, 0x7610, R25 ;  /* 0x0000761000197816 */ /* 0x000fe20000000019 */
[----:B------:R-:W-:Y:S05]  /*2fd0*/  BRA `(.L_x_8282) ;  /* 0x0000030000007947 */ /* 0x000fea0003800000 */
.L_x_8294:
        /* <DEDUP_REMOVED lines=14> */
.L_x_8308:
[----:B------:R-:W-:Y:S05]  /*30c0*/  BSYNC B0 ;  /* 0x0000000000007941 */ /* 0x000fea0003800000 */
.L_x_8307:
[----:B------:R-:W-:-:S04]  /*30d0*/  F2FP.PACK_AB R0, RZ, R0 ;  /* 0x00000000ff00723e */ /* 0x000fc800000000ff */
[----:B------:R-:W-:Y:S01]  /*30e0*/  PRMT R25, R0, 0x7610, R25 ;  /* 0x0000761000197816 */ /* 0x000fe20000000019 */
[----:B------:R-:W-:Y:S05]  /*30f0*/  BRA `(.L_x_8282) ;  /* 0x000001e000007947 */ /* 0x000fea0003800000 */
.L_x_8281:
        /* <DEDUP_REMOVED lines=21> */
.L_x_8306:
[----:B------:R-:W2:Y:S02]  /*3250*/  LDG.E.64 R2, [R2.64] ;  /* 0x0000002402027981 */ /* 0x000ea4000c1e1b00 */
[----:B--2---:R-:W0:Y:S02]  /*3260*/  I2F.U64 R0, R2 ;  /* 0x0000000200007312 */ /* 0x004e240000301000 */
[----:B0-----:R-:W-:-:S04]  /*3270*/  F2FP.PACK_AB R0, RZ, R0 ;  /* 0x00000000ff00723e */ /* 0x001fc800000000ff */
[----:B------:R-:W-:Y:S01]  /*3280*/  PRMT R25, R0, 0x7610, R25 ;  /* 0x0000761000197816 */ /* 0x000fe20000000019 */
[----:B------:R-:W-:Y:S05]  /*3290*/  BRA `(.L_x_8282) ;  /* 0x0000004000007947 */ /* 0x000fea0003800000 */
.L_x_8305:
[----:B------:R-:W2:Y:S02]  /*32a0*/  LDG.E R2, [R2.64] ;  /* 0x0000002402027981 */ /* 0x000ea4000c1e1900 */
[----:B--2---:R-:W0:Y:S02]  /*32b0*/  I2F.U32 R0, R2 ;  /* 0x0000000200007306 */ /* 0x004e240000201000 */
[----:B0-----:R-:W-:-:S04]  /*32c0*/  F2FP.PACK_AB R0, RZ, R0 ;  /* 0x00000000ff00723e */ /* 0x001fc800000000ff */
[----:B------:R-:W-:Y:S02]  /*32d0*/  PRMT R25, R0, 0x7610, R25 ;  /* 0x0000761000197816 */ /* 0x000fe40000000019 */
.L_x_8282:
[----:B------:R-:W-:-:S05]  /*32e0*/  IADD3 R24, R24, 0x80, RZ ;  /* 0x0000008018187810 */ /* 0x000fca0007ffe0ff */
.L_x_8276:
[----:B------:R-:W-:Y:S05]  /*32f0*/  BSYNC B6 ;  /* 0x0000000000067941 */ /* 0x000fea0003800000 */
.L_x_8275:
        /* <DEDUP_REMOVED lines=23> */
.L_x_8314:
[----:B------:R-:W2:Y:S02]  /*3470*/  LDG.E.U8 R2, [R2.64] ;  /* 0x0000002402027981 */ /* 0x000ea4000c1e1100 */
[----:B--2---:R-:W0:Y:S02]  /*3480*/  I2F.U16 R0, R2 ;  /* 0x0000000200007306 */ /* 0x004e240000101000 */
[----:B0-----:R-:W-:-:S04]  /*3490*/  F2FP.PACK_AB R0, RZ, R0 ;  /* 0x00000000ff00723e */ /* 0x001fc800000000ff */
[----:B------:R-:W-:Y:S01]  /*34a0*/  PRMT R23, R0, 0x7610, R23 ;  /* 0x0000761000177816 */ /* 0x000fe20000000017 */
[----:B------:R-:W-:Y:S05]  /*34b0*/  BRA `(.L_x_8310) ;  /* 0x00000ed000007947 */ /* 0x000fea0003800000 */
.L_x_8313:
        /* <DEDUP_REMOVED lines=11> */
.L_x_8317:
[----:B------:R-:W2:Y:S02]  /*3570*/  LDG.E R2, [R2.64] ;  /* 0x0000002402027981 */ /* 0x000ea4000c1e1900 */
[----:B--2---:R-:W0:Y:S02]  /*3580*/  I2F R0, R2 ;  /* 0x0000000200007306 */ /* 0x004e240000201400 */
[----:B0-----:R-:W-:-:S04]  /*3590*/  F2FP.PACK_AB R0, RZ, R0 ;  /* 0x00000000ff00723e */ /* 0x001fc800000000ff */
[----:B------:R-:W-:Y:S01]  /*35a0*/  PRMT R23, R0, 0x7610, R23 ;  /* 0x0000761000177816 */ /* 0x000fe20000000017 */
[----:B------:R-:W-:Y:S05]  /*35b0*/  BRA `(.L_x_8310) ;  /* 0x00000dd000007947 */ /* 0x000fea0003800000 */
.L_x_8316:
[----:B------:R-:W2:Y:S02]  /*35c0*/  LDG.E.U16 R2, [R2.64] ;  /* 0x0000002402027981 */ /* 0x000ea4000c1e1500 */
[----:B--2---:R-:W0:Y:S02]  /*35d0*/  I2F.S16 R0, R2 ;  /* 0x0000000200007306 */ /* 0x004e240000101400 */
[----:B0-----:R-:W-:-:S04]  /*35e0*/  F2FP.PACK_AB R0, RZ, R0 ;  /* 0x00000000ff00723e */ /* 0x001fc800000000ff */
[----:B------:R-:W-:Y:S01]  /*35f0*/  PRMT R23, R0, 0x7610, R23 ;  /* 0x0000761000177816 */ /* 0x000fe20000000017 */
[----:B------:R-:W-:Y:S05]  /*3600*/  BRA `(.L_x_8310) ;  /* 0x00000d8000007947 */ /* 0x000fea0003800000 */
.L_x_8312:
        /* <DEDUP_REMOVED lines=9> */
.L_x_8319:
[----:B------:R0:W5:Y:S01]  /*36a0*/  LDG.E.U16 R23, [R2.64] ;  /* 0x0000002402177981 */ /* 0x000162000c1e1500 */
[----:B------:R-:W-:Y:S05]  /*36b0*/  BRA `(.L_x_8310) ;  /* 0x00000cd000007947 */ /* 0x000fea0003800000 */
.L_x_8318:
        /* <DEDUP_REMOVED lines=9> */
.L_x_8321:
[----:B------:R0:W5:Y:S01]  /*3750*/  LDG.E.U16 R23, [R2.64] ;  /* 0x0000002402177981 */ /* 0x000162000c1e1500 */
[----:B------:R-:W-:Y:S05]  /*3760*/  BRA `(.L_x_8310) ;  /* 0x00000c2000007947 */ /* 0x000fea0003800000 */
.L_x_8320:
[----:B------:R-:W2:Y:S02]  /*3770*/  LDG.E.64 R2, [R2.64] ;  /* 0x0000002402027981 */ /* 0x000ea4000c1e1b00 */
[----:B--2---:R-:W0:Y:S01]  /*3780*/  F2F.F32.F64 R0, R2 ;  /* 0x0000000200007310 */ /* 0x004e220000301000 */
[----:B------:R-:W0:-:S14]  /*3790*/  DSETP.GEU.AND P0, PT, |R2|, c[0x2][0x0], PT ;  /* 0x008000000200762a */ /* 0x000e1c0003f0e200 */
[----:B0-----:R-:W-:-:S05]  /*37a0*/  @!P0 FMUL R0, R0, 1.175494350822287508e-38 ;  /* 0x0080000000008820 */ /* 0x001fca0000400000 */
[----:B------:R-:W-:-:S04]  /*37b0*/  F2FP.PACK_AB R0, RZ, R0 ;  /* 0x00000000ff00723e */ /* 0x000fc800000000ff */
[----:B------:R-:W-:Y:S01]  /*37c0*/  PRMT R23, R0, 0x7610, R23 ;  /* 0x0000761000177816 */ /* 0x000fe20000000017 */
[----:B------:R-:W-:Y:S05]  /*37d0*/  BRA `(.L_x_8310) ;  /* 0x00000bb000007947 */ /* 0x000fea0003800000 */
.L_x_8311:
        /* <DEDUP_REMOVED lines=14> */
.L_x_8324:
[----:B------:R-:W2:Y:S02]  /*38c0*/  LDG.E.64 R2, [R2.64] ;  /* 0x0000002402027981 */ /* 0x000ea4000c1e1b00 */
[----:B--2---:R-:W0:Y:S01]  /*38d0*/  F2F.F32.F64 R0, R2 ;  /* 0x0000000200007310 */ /* 0x004e220000301000 */
[----:B------:R-:W0:-:S14]  /*38e0*/  DSETP.GEU.AND P0, PT, |R2|, c[0x2][0x0], PT ;  /* 0x008000000200762a */ /* 0x000e1c0003f0e200 */
[----:B0-----:R-:W-:-:S05]  /*38f0*/  @!P0 FMUL R0, R0, 1.175494350822287508e-38 ;  /* 0x0080000000008820 */ /* 0x001fca0000400000 */
[----:B------:R-:W-:-:S04]  /*3900*/  F2FP.PACK_AB R0, RZ, R0 ;  /* 0x00000000ff00723e */ /* 0x000fc800000000ff */
[----:B------:R-:W-:Y:S01]  /*3910*/  PRMT R23, R0, 0x7610, R23 ;  /* 0x0000761000177816 */ /* 0x000fe20000000017 */
[----:B------:R-:W-:Y:S05]  /*3920*/  BRA `(.L_x_8310) ;  /* 0x00000a6000007947 */ /* 0x000fea0003800000 */
.L_x_8323:
        /* <DEDUP_REMOVED lines=28> */
.L_x_8326:
        /* <DEDUP_REMOVED lines=15> */
.L_x_8325:
[----:B------:R-:W2:Y:S02]  /*3be0*/  LDG.E.U16 R0, [R2.64] ;  /* 0x0000002402007981 */ /* 0x000ea4000c1e1500 */
[----:B--2---:R-:W-:-:S04]  /*3bf0*/  PRMT R0, RZ, 0x5410, R0 ;  /* 0x00005410ff007816 */ /* 0x004fc80000000000 */
[----:B------:R-:W-:-:S04]  /*3c00*/  F2FP.PACK_AB R0, RZ, R0 ;  /* 0x00000000ff00723e */ /* 0x000fc800000000ff */
[----:B------:R-:W-:Y:S01]  /*3c10*/  PRMT R23, R0, 0x7610, R23 ;  /* 0x0000761000177816 */ /* 0x000fe20000000017 */
[----:B------:R-:W-:Y:S05]  /*3c20*/  BRA `(.L_x_8310) ;  /* 0x0000076000007947 */ /* 0x000fea0003800000 */
.L_x_8322:
        /* <DEDUP_REMOVED lines=12> */
.L_x_8329:
        /* <DEDUP_REMOVED lines=21> */
.L_x_8333:
[----:B------:R-:W-:Y:S05]  /*3e40*/  BSYNC B1 ;  /* 0x0000000000017941 */ /* 0x000fea0003800000 */
.L_x_8332:
[----:B------:R-:W-:Y:S01]  /*3e50*/  LEA R3, R0, 0x3b800000, 0x17 ;  /* 0x3b80000000037811 */ /* 0x000fe200078eb8ff */
[----:B------:R-:W-:-:S05]  /*3e60*/  IMAD.SHL.U32 R0, R2, 0x100000, RZ ;  /* 0x0010000002007824 */ /* 0x000fca00078e00ff */
[----:B------:R-:W-:Y:S02]  /*3e70*/  LOP3.LUT R0, R3, R0, R4, 0xfe, !PT ;  /* 0x0000000003007212 */ /* 0x000fe400078efe04 */
.L_x_8331:
[----:B------:R-:W-:Y:S05]  /*3e80*/  BSYNC B0 ;  /* 0x0000000000007941 */ /* 0x000fea0003800000 */
.L_x_8330:
[----:B------:R-:W-:-:S04]  /*3e90*/  F2FP.PACK_AB R0, RZ, R0 ;  /* 0x00000000ff00723e */ /* 0x000fc800000000ff */
[----:B------:R-:W-:Y:S01]  /*3ea0*/  PRMT R23, R0, 0x7610, R23 ;  /* 0x0000761000177816 */ /* 0x000fe20000000017 */
[----:B------:R-:W-:Y:S05]  /*3eb0*/  BRA `(.L_x_8310) ;  /* 0x000004d000007947 */ /* 0x000fea0003800000 */
.L_x_8328:
        /* <DEDUP_REMOVED lines=21> */
.L_x_8337:
[----:B------:R-:W-:Y:S05]  /*4010*/  BSYNC B1 ;  /* 0x0000000000017941 */ /* 0x000fea0003800000 */
.L_x_8336:
[----:B------:R-:W-:Y:S01]  /*4020*/  LEA R3, R0, 0x37800000, 0x17 ;  /* 0x3780000000037811 */ /* 0x000fe200078eb8ff */
[----:B------:R-:W-:-:S05]  /*4030*/  IMAD.SHL.U32 R0, R2, 0x200000, RZ ;  /* 0x0020000002007824 */ /* 0x000fca00078e00ff */
[----:B------:R-:W-:Y:S02]  /*4040*/  LOP3.LUT R0, R3, R0, R4, 0xfe, !PT ;  /* 0x0000000003007212 */ /* 0x000fe400078efe04 */
.L_x_8335:
[----:B------:R-:W-:Y:S05]  /*4050*/  BSYNC B0 ;  /* 0x0000000000007941 */ /* 0x000fea0003800000 */
.L_x_8334:
[----:B------:R-:W-:-:S04]  /*4060*/  F2FP.PACK_AB R0, RZ, R0 ;  /* 0x00000000ff00723e */ /* 0x000fc800000000ff */
[----:B------:R-:W-:Y:S01]  /*4070*/  PRMT R23, R0, 0x7610, R23 ;  /* 0x0000761000177816 */ /* 0x000fe20000000017 */
[----:B------:R-:W-:Y:S05]  /*4080*/  BRA `(.L_x_8310) ;  /* 0x0000030000007947 */ /* 0x000fea0003800000 */
.L_x_8327:
        /* <DEDUP_REMOVED lines=14> */
.L_x_8341:
[----:B------:R-:W-:Y:S05]  /*4170*/  BSYNC B0 ;  /* 0x0000000000007941 */ /* 0x000fea0003800000 */
.L_x_8340:
[----:B------:R-:W-:-:S04]  /*4180*/  F2FP.PACK_AB R0, RZ, R0 ;  /* 0x00000000ff00723e */ /* 0x000fc800000000ff */
[----:B------:R-:W-:Y:S01]  /*4190*/  PRMT R23, R0, 0x7610, R23 ;  /* 0x0000761000177816 */ /* 0x000fe20000000017 */
[----:B------:R-:W-:Y:S05]  /*41a0*/  BRA `(.L_x_8310) ;  /* 0x000001e000007947 */ /* 0x000fea0003800000 */
.L_x_8315:
        /* <DEDUP_REMOVED lines=21> */
.L_x_8339:
[----:B------:R-:W2:Y:S02]  /*4300*/  LDG.E.64 R2, [R2.64] ;  /* 0x0000002402027981 */ /* 0x000ea4000c1e1b00 */
[----:B--2---:R-:W0:Y:S02]  /*4310*/  I2F.U64 R0, R2 ;  /* 0x0000000200007312 */ /* 0x004e240000301000 */
[----:B0-----:R-:W-:-:S04]  /*4320*/  F2FP.PACK_AB R0, RZ, R0 ;  /* 0x00000000ff00723e */ /* 0x001fc800000000ff */
[----:B------:R-:W-:Y:S01]  /*4330*/  PRMT R23, R0, 0x7610, R23 ;  /* 0x0000761000177816 */ /* 0x000fe20000000017 */
[----:B------:R-:W-:Y:S05]  /*4340*/  BRA `(.L_x_8310) ;  /* 0x0000004000007947 */ /* 0x000fea0003800000 */
.L_x_8338:
[----:B------:R-:W2:Y:S02]  /*4350*/  LDG.E R2, [R2.64] ;  /* 0x0000002402027981 */ /* 0x000ea4000c1e1900 */
[----:B--2---:R-:W0:Y:S02]  /*4360*/  I2F.U32 R0, R2 ;  /* 0x0000000200007306 */ /* 0x004e240000201000 */
[----:B0-----:R-:W-:-:S04]  /*4370*/  F2FP.PACK_AB R0, RZ, R0 ;  /* 0x00000000ff00723e */ /* 0x001fc800000000ff */
[----:B------:R-:W-:Y:S02]  /*4380*/  PRMT R23, R0, 0x7610, R23 ;  /* 0x0000761000177816 */ /* 0x000fe40000000017 */
.L_x_8310:
[----:B------:R-:W-:Y:S05]  /*4390*/  BSYNC B6 ;  /* 0x0000000000067941 */ /* 0x000fea0003800000 */
.L_x_8309:
[----:B------:R-:W1:Y:S01]  /*43a0*/  S2R R19, SR_TID.X ;  /* 0x0000000000137919 */ /* 0x000e620000002100 */
[----:B------:R-:W-:Y:S01]  /*43b0*/  BSSY B6, `(.L_x_8342) ;  /* 0x000012c000067945 */ /* 0x000fe20003800000 */
[C---:B-1----:R-:W-:Y:S02]  /*43c0*/  IADD3 R0, R19.reuse, 0x100, RZ ;  /* 0x0000010013007810 */ /* 0x042fe40007ffe0ff */
[C---:B------:R-:W-:Y:S02]  /*43d0*/  IADD3 R24, R19.reuse, 0x80, RZ ;  /* 0x0000008013187810 */ /* 0x040fe40007ffe0ff */
[-C--:B------:R-:W-:Y:S02]  /*43e0*/  ISETP.GE.AND P1, PT, R0, R17.reuse, PT ;  /* 0x000000110000720c */ /* 0x080fe40003f26270 */
[C---:B------:R-:W-:Y:S02]  /*43f0*/  IADD3 R0, R19.reuse, 0x180, RZ ;  /* 0x0000018013007810 */ /* 0x040fe40007ffe0ff */
[----:B------:R-:W-:-:S02]  /*4400*/  ISETP.GE.AND P3, PT, R19, R17, PT ;  /* 0x000000111300720c */ /* 0x000fc40003f66270 */
[-C--:B------:R-:W-:Y:S02]  /*4410*/  ISETP.GE.AND P2, PT, R0, R17.reuse, PT ;  /* 0x000000110000720c */ /* 0x080fe40003f46270 */
[----:B------:R-:W-:-:S05]  /*4420*/  ISETP.GE.AND P0, PT, R24, R17, PT ;  /* 0x000000111800720c */ /* 0x000fca0003f06270 */
[----:B0----5:R-:W-:-:S04]  /*4430*/  @!P1 HADD2.F32 R3, -RZ, R25.H0_H0 ;  /* 0x20000019ff039230 */ /* 0x021fc80000004100 */
[----:B------:R-:W-:Y:S02]  /*4440*/  @!P3 HADD2.F32 R22, -RZ, R22.H0_H0 ;  /* 0x20000016ff16b230 */ /* 0x000fe40000004100 */
[----:B------:R-:W-:Y:S01]  /*4450*/  @!P2 HADD2.F32 R5, -RZ, R23.H0_H0 ;  /* 0x20000017ff05a230 */ /* 0x000fe20000004100 */
[----:B------:R-:W0:Y:S01]  /*4460*/  @!P1 MUFU.LG2 R3, R3 ;  /* 0x0000000300039308 */ /* 0x000e220000000c00 */
[----:B------:R-:W-:Y:S02]  /*4470*/  @!P0 HADD2.F32 R2, -RZ, R18.H0_H0 ;  /* 0x20000012ff028230 */ /* 0x000fe40000004100 */
[----:B------:R-:W1:Y:S05]  /*4480*/  LDC.U8 R18, c[0x0][0x184] ;  /* 0x00006100ff127b82 */ /* 0x000e6a0000000000 */
[----:B------:R-:W2:Y:S08]  /*4490*/  @!P3 MUFU.LG2 R22, R22 ;  /* 0x000000160016b308 */ /* 0x000eb00000000c00 */
[----:B------:R-:W3:Y:S01]  /*44a0*/  @!P2 MUFU.LG2 R5, R5 ;  /* 0x000000050005a308 */ /* 0x000ee20000000c00 */
[----:B0-----:R-:W-:-:S07]  /*44b0*/  @!P1 FMUL.FTZ R4, R3, 0.30103000998497009277 ;  /* 0x3e9a209b03049820 */ /* 0x001fce0000410000 */
[----:B------:R-:W0:Y:S01]  /*44c0*/  @!P0 MUFU.LG2 R2, R2 ;  /* 0x0000000200028308 */ /* 0x000e220000000c00 */
[----:B--2---:R-:W-:Y:S01]  /*44d0*/  @!P3 FMUL.FTZ R0, R22, 0.30103000998497009277 ;  /* 0x3e9a209b1600b820 */ /* 0x004fe20000410000 */
[----:B------:R-:W-:-:S04]  /*44e0*/  @!P1 F2FP.PACK_AB R22, RZ, R4 ;  /* 0x00000004ff16923e */ /* 0x000fc800000000ff */
[----:B------:R-:W-:Y:S01]  /*44f0*/  @!P3 F2FP.PACK_AB R6, RZ, R0 ;  /* 0x00000000ff06b23e */ /* 0x000fe200000000ff */
[----:B---3--:R-:W-:-:S05]  /*4500*/  @!P2 FMUL.FTZ R23, R5, 0.30103000998497009277 ;  /* 0x3e9a209b0517a820 */ /* 0x008fca0000410000 */
[----:B------:R-:W-:Y:S01]  /*4510*/  @!P2 F2FP.PACK_AB R23, RZ, R23 ;  /* 0x00000017ff17a23e */ /* 0x000fe200000000ff */
[----:B0-----:R-:W-:-:S05]  /*4520*/  @!P0 FMUL.FTZ R25, R2, 0.30103000998497009277 ;  /* 0x3e9a209b02198820 */ /* 0x001fca0000410000 */
[----:B------:R-:W-:Y:S01]  /*4530*/  @!P0 F2FP.PACK_AB R25, RZ, R25 ;  /* 0x00000019ff19823e */ /* 0x000fe200000000ff */
        /* <DEDUP_REMOVED lines=22> */
.L_x_8347:
[----:B------:R-:W-:Y:S01]  /*46a0*/  HADD2.F32 R5, -RZ, R6.H0_H0 ;  /* 0x20000006ff057230 */ /* 0x000fe20000004100 */
[----:B------:R-:W-:-:S05]  /*46b0*/  IMAD.MOV.U32 R19, RZ, RZ, R24 ;  /* 0x000000ffff137224 */ /* 0x000fca00078e0018 */
[----:B------:R-:W0:Y:S02]  /*46c0*/  F2I.S64.TRUNC R4, R5 ;  /* 0x0000000500047311 */ /* 0x000e24000020d900 */
[----:B0-----:R0:W-:Y:S01]  /*46d0*/  STG.E.U8 [R2.64], R4 ;  /* 0x0000000402007986 */ /* 0x0011e2000c101124 */
[----:B------:R-:W-:Y:S05]  /*46e0*/  BRA `(.L_x_8343) ;  /* 0x00000f8000007947 */ /* 0x000fea0003800000 */
.L_x_8346:
        /* <DEDUP_REMOVED lines=11> */
.L_x_8350:
[----:B------:R-:W-:Y:S01]  /*47a0*/  HADD2.F32 R6, -RZ, R6.H0_H0 ;  /* 0x20000006ff067230 */ /* 0x000fe20000004100 */
[----:B------:R-:W-:-:S03]  /*47b0*/  IMAD.MOV.U32 R19, RZ, RZ, R24 ;  /* 0x000000ffff137224 */ /* 0x000fc600078e0018 */
[----:B------:R-:W0:Y:S02]  /*47c0*/  F2I.FTZ.TRUNC.NTZ R5, R6 ;  /* 0x0000000600057305 */ /* 0x000e24000021f100 */
[----:B0-----:R0:W-:Y:S01]  /*47d0*/  STG.E [R2.64], R5 ;  /* 0x0000000502007986 */ /* 0x0011e2000c101924 */
[----:B------:R-:W-:Y:S05]  /*47e0*/  BRA `(.L_x_8343) ;  /* 0x00000e8000007947 */ /* 0x000fea0003800000 */
.L_x_8349:
[----:B------:R-:W-:Y:S01]  /*47f0*/  HADD2.F32 R6, -RZ, R6.H0_H0 ;  /* 0x20000006ff067230 */ /* 0x000fe20000004100 */
[----:B------:R-:W-:-:S03]  /*4800*/  IMAD.MOV.U32 R19, RZ, RZ, R24 ;  /* 0x000000ffff137224 */ /* 0x000fc600078e0018 */
[----:B------:R-:W0:Y:S02]  /*4810*/  F2I.FTZ.TRUNC.NTZ R5, R6 ;  /* 0x0000000600057305 */ /* 0x000e24000021f100 */
[----:B0-----:R0:W-:Y:S01]  /*4820*/  STG.E.U16 [R2.64], R5 ;  /* 0x0000000502007986 */ /* 0x0011e2000c101524 */
[----:B------:R-:W-:Y:S05]  /*4830*/  BRA `(.L_x_8343) ;  /* 0x00000e3000007947 */ /* 0x000fea0003800000 */
.L_x_8345:
        /* <DEDUP_REMOVED lines=10> */
.L_x_8352:
[----:B------:R0:W-:Y:S01]  /*48e0*/  STG.E.U16 [R2.64], R6 ;  /* 0x0000000602007986 */ /* 0x0001e2000c101524 */
[----:B------:R-:W-:Y:S01]  /*48f0*/  IMAD.MOV.U32 R19, RZ, RZ, R24 ;  /* 0x000000ffff137224 */ /* 0x000fe200078e0018 */
[----:B------:R-:W-:Y:S05]  /*4900*/  BRA `(.L_x_8343) ;  /* 0x00000d6000007947 */ /* 0x000fea0003800000 */
.L_x_8351:
        /* <DEDUP_REMOVED lines=11> */
.L_x_8354:
[----:B------:R-:W-:Y:S01]  /*49c0*/  HADD2.F32 R0, -RZ, R6.H0_H0 ;  /* 0x20000006ff007230 */ /* 0x000fe20000004100 */
[----:B------:R-:W-:-:S04]  /*49d0*/  IMAD.MOV.U32 R19, RZ, RZ, R24 ;  /* 0x000000ffff137224 */ /* 0x000fc800078e0018 */
[----:B------:R-:W-:-:S04]  /*49e0*/  F2FP.PACK_AB R0, RZ, R0 ;  /* 0x00000000ff00723e */ /* 0x000fc800000000ff */
[----:B------:R-:W-:-:S05]  /*49f0*/  PRMT R0, R0, 0x5410, RZ ;  /* 0x0000541000007816 */ /* 0x000fca00000000ff */
[----:B------:R0:W-:Y:S01]  /*4a00*/  STG.E [R2.64], R0 ;  /* 0x0000000002007986 */ /* 0x0001e2000c101924 */
[----:B------:R-:W-:Y:S05]  /*4a10*/  BRA `(.L_x_8343) ;  /* 0x00000c5000007947 */ /* 0x000fea0003800000 */
.L_x_8353:
[----:B------:R-:W-:Y:S01]  /*4a20*/  HADD2.F32 R4, -RZ, R6.H0_H0 ;  /* 0x20000006ff047230 */ /* 0x000fe20000004100 */
[----:B------:R-:W-:-:S04]  /*4a30*/  IMAD.MOV.U32 R19, RZ, RZ, R24 ;  /* 0x000000ffff137224 */ /* 0x000fc800078e0018 */
[----:B------:R-:W-:-:S06]  /*4a40*/  FMUL.FTZ R4, R4, 1 ;  /* 0x3f80000004047820 */ /* 0x000fcc0000410000 */
[----:B------:R-:W0:Y:S02]  /*4a50*/  F2F.F64.F32 R4, R4 ;  /* 0x0000000400047310 */ /* 0x000e240000201800 */
[----:B0-----:R0:W-:Y:S01]  /*4a60*/  STG.E.64 [R2.64], R4 ;  /* 0x0000000402007986 */ /* 0x0011e2000c101b24 */
[----:B------:R-:W-:Y:S05]  /*4a70*/  BRA `(.L_x_8343) ;  /* 0x00000bf000007947 */ /* 0x000fea0003800000 */
.L_x_8344:
        /* <DEDUP_REMOVED lines=14> */
.L_x_8357:
[----:B------:R-:W-:Y:S01]  /*4b60*/  HADD2.F32 R6, -RZ, R6.H0_H0 ;  /* 0x20000006ff067230 */ /* 0x000fe20000004100 */
[----:B------:R-:W-:-:S04]  /*4b70*/  IMAD.MOV.U32 R19, RZ, RZ, R24 ;  /* 0x000000ffff137224 */ /* 0x000fc800078e0018 */
[----:B------:R-:W-:Y:S02]  /*4b80*/  FMUL.FTZ R4, R6, 1 ;  /* 0x3f80000006047820 */ /* 0x000fe40000410000 */
[----:B------:R-:W-:-:S04]  /*4b90*/  CS2R R6, SRZ ;  /* 0x0000000000067805 */ /* 0x000fc8000001ff00 */
[----:B------:R-:W0:Y:S02]  /*4ba0*/  F2F.F64.F32 R4, R4 ;  /* 0x0000000400047310 */ /* 0x000e240000201800 */
[----:B0-----:R0:W-:Y:S01]  /*4bb0*/  STG.E.128 [R2.64], R4 ;  /* 0x0000000402007986 */ /* 0x0011e2000c101d24 */
[----:B------:R-:W-:Y:S05]  /*4bc0*/  BRA `(.L_x_8343) ;  /* 0x00000aa000007947 */ /* 0x000fea0003800000 */
.L_x_8356:
        /* <DEDUP_REMOVED lines=21> */
.L_x_8361:
[----:B------:R-:W-:Y:S05]  /*4d20*/  BSYNC B0 ;  /* 0x0000000000007941 */ /* 0x000fea0003800000 */
.L_x_8360:
[----:B------:R-:W-:Y:S01]  /*4d30*/  LOP3.LUT R5, R0, R5, RZ, 0xfc, !PT ;  /* 0x0000000500057212 */ /* 0x000fe200078efcff */
[----:B------:R-:W-:-:S04]  /*4d40*/  IMAD.MOV.U32 R19, RZ, RZ, R24 ;  /* 0x000000ffff137224 */ /* 0x000fc800078e0018 */
[----:B------:R0:W-:Y:S01]  /*4d50*/  STG.E.U8 [R2.64], R5 ;  /* 0x0000000502007986 */ /* 0x0001e2000c101124 */
[----:B------:R-:W-:Y:S05]  /*4d60*/  BRA `(.L_x_8343) ;  /* 0x0000090000007947 */ /* 0x000fea0003800000 */
.L_x_8359:
        /* <DEDUP_REMOVED lines=13> */
.L_x_8363:
[----:B------:R-:W-:Y:S01]  /*4e40*/  IMAD.MOV.U32 R0, RZ, RZ, 0x7f ;  /* 0x0000007fff007424 */ /* 0x000fe200078e00ff */
[----:B------:R-:W-:-:S04]  /*4e50*/  ISETP.GT.U32.AND P0, PT, R4, 0x7f800000, PT ;  /* 0x7f8000000400780c */ /* 0x000fc80003f04070 */
[----:B------:R-:W-:-:S04]  /*4e60*/  SEL R0, R0, 0x7c, P0 ;  /* 0x0000007c00007807 */ /* 0x000fc80000000000 */
.L_x_8364:
[----:B------:R-:W-:Y:S05]  /*4e70*/  BSYNC B0 ;  /* 0x0000000000007941 */ /* 0x000fea0003800000 */
.L_x_8362:
[----:B------:R-:W-:Y:S01]  /*4e80*/  LOP3.LUT R4, R5, 0x80000000, RZ, 0xc0, !PT ;  /* 0x8000000005047812 */ /* 0x000fe200078ec0ff */
[----:B------:R-:W-:-:S03]  /*4e90*/  IMAD.MOV.U32 R19, RZ, RZ, R24 ;  /* 0x000000ffff137224 */ /* 0x000fc600078e0018 */
[----:B------:R-:W-:-:S04]  /*4ea0*/  SHF.R.U32.HI R5, RZ, 0x18, R4 ;  /* 0x00000018ff057819 */ /* 0x000fc80000011604 */
[----:B------:R-:W-:-:S05]  /*4eb0*/  LOP3.LUT R5, R0, R5, RZ, 0xfc, !PT ;  /* 0x0000000500057212 */ /* 0x000fca00078efcff */
[----:B------:R0:W-:Y:S01]  /*4ec0*/  STG.E.U8 [R2.64], R5 ;  /* 0x0000000502007986 */ /* 0x0001e2000c101124 */
[----:B------:R-:W-:Y:S05]  /*4ed0*/  BRA `(.L_x_8343) ;  /* 0x0000079000007947 */ /* 0x000fea0003800000 */
.L_x_8358:
[----:B------:R-:W-:Y:S01]  /*4ee0*/  HADD2.F32 R0, -RZ, R6.H0_H0 ;  /* 0x20000006ff007230 */ /* 0x000fe20000004100 */
[----:B------:R-:W-:-:S04]  /*4ef0*/  IMAD.MOV.U32 R19, RZ, RZ, R24 ;  /* 0x000000ffff137224 */ /* 0x000fc800078e0018 */
[----:B------:R-:W-:-:S05]  /*4f00*/  F2FP.BF16.PACK_AB R0, RZ, R0 ;  /* 0x00000000ff00723e */ /* 0x000fca00000010ff */
[----:B------:R0:W-:Y:S01]  /*4f10*/  STG.E.U16 [R2.64], R0 ;  /* 0x0000000002007986 */ /* 0x0001e2000c101524 */
[----:B------:R-:W-:Y:S05]  /*4f20*/  BRA `(.L_x_8343) ;  /* 0x0000074000007947 */ /* 0x000fea0003800000 */
.L_x_8355:
        /* <DEDUP_REMOVED lines=13> */
.L_x_8367:
        /* <DEDUP_REMOVED lines=17> */
.L_x_8370:
[----:B------:R-:W-:-:S04]  /*5110*/  LOP3.LUT R0, R7, 0x80000000, RZ, 0xc0, !PT ;  /* 0x8000000007007812 */ /* 0x000fc800078ec0ff */
[----:B------:R-:W-:-:S04]  /*5120*/  SHF.R.U32.HI R5, RZ, 0x18, R0 ;  /* 0x00000018ff057819 */ /* 0x000fc80000011600 */
[----:B------:R-:W-:-:S04]  /*5130*/  LOP3.LUT R4, R4, R5, RZ, 0xfc, !PT ;  /* 0x0000000504047212 */ /* 0x000fc800078efcff */
[----:B------:R-:W-:Y:S02]  /*5140*/  PRMT R0, R4, 0x7610, R0 ;  /* 0x0000761004007816 */ /* 0x000fe40000000000 */
.L_x_8369:
[----:B------:R-:W-:Y:S05]  /*5150*/  BSYNC B0 ;  /* 0x0000000000007941 */ /* 0x000fea0003800000 */
.L_x_8368:
[----:B------:R0:W-:Y:S01]  /*5160*/  STG.E.U8 [R2.64], R0 ;  /* 0x0000000002007986 */ /* 0x0001e2000c101124 */
[----:B------:R-:W-:Y:S01]  /*5170*/  IMAD.MOV.U32 R19, RZ, RZ, R24 ;  /* 0x000000ffff137224 */ /* 0x000fe200078e0018 */
[----:B------:R-:W-:Y:S05]  /*5180*/  BRA `(.L_x_8343) ;  /* 0x000004e000007947 */ /* 0x000fea0003800000 */
.L_x_8366:
        /* <DEDUP_REMOVED lines=17> */
.L_x_8373:
[----:B------:R-:W-:-:S04]  /*52a0*/  LOP3.LUT R0, R7, 0x80000000, RZ, 0xc0, !PT ;  /* 0x8000000007007812 */ /* 0x000fc800078ec0ff */
[----:B------:R-:W-:-:S04]  /*52b0*/  SHF.R.U32.HI R5, RZ, 0x18, R0 ;  /* 0x00000018ff057819 */ /* 0x000fc80000011600 */
[----:B------:R-:W-:-:S04]  /*52c0*/  LOP3.LUT R4, R4, R5, RZ, 0xfc, !PT ;  /* 0x0000000504047212 */ /* 0x000fc800078efcff */
[----:B------:R-:W-:Y:S02]  /*52d0*/  PRMT R0, R4, 0x7610, R0 ;  /* 0x0000761004007816 */ /* 0x000fe40000000000 */
.L_x_8372:
[----:B------:R-:W-:Y:S05]  /*52e0*/  BSYNC B0 ;  /* 0x0000000000007941 */ /* 0x000fea0003800000 */
.L_x_8371:
[----:B------:R0:W-:Y:S01]  /*52f0*/  STG.E.U8 [R2.64], R0 ;  /* 0x0000000002007986 */ /* 0x0001e2000c101124 */
[----:B------:R-:W-:Y:S01]  /*5300*/  IMAD.MOV.U32 R19, RZ, RZ, R24 ;  /* 0x000000ffff137224 */ /* 0x000fe200078e0018 */
[----:B------:R-:W-:Y:S05]  /*5310*/  BRA `(.L_x_8343) ;  /* 0x0000035000007947 */ /* 0x000fea0003800000 */
.L_x_8365:
        /* <DEDUP_REMOVED lines=23> */
.L_x_8348:
        /* <DEDUP_REMOVED lines=21> */
.L_x_8375:
[----:B------:R-:W-:Y:S01]  /*55e0*/  HADD2.F32 R4, -RZ, R6.H0_H0 ;  /* 0x20000006ff047230 */ /* 0x000fe20000004100 */
[----:B------:R-:W-:-:S05]  /*55f0*/  IMAD.MOV.U32 R19, RZ, RZ, R24 ;  /* 0x000000ffff137224 */ /* 0x000fca00078e0018 */
[----:B------:R-:W0:Y:S02]  /*5600*/  F2I.U64.TRUNC R4, R4 ;  /* 0x0000000400047311 */ /* 0x000e24000020d800 */
[----:B0-----:R0:W-:Y:S01]  /*5610*/  STG.E.64 [R2.64], R4 ;  /* 0x0000000402007986 */ /* 0x0011e2000c101b24 */
[----:B------:R-:W-:Y:S05]  /*5620*/  BRA `(.L_x_8343) ;  /* 0x0000004000007947 */ /* 0x000fea0003800000 */
.L_x_8374:
[----:B------:R-:W-:Y:S01]  /*5630*/  HADD2.F32 R6, -RZ, R6.H0_H0 ;  /* 0x20000006ff067230 */ /* 0x000fe20000004100 */
[----:B------:R-:W-:-:S03]  /*5640*/  IMAD.MOV.U32 R19, RZ, RZ, R24 ;  /* 0x000000ffff137224 */ /* 0x000fc600078e0018 */
[----:B------:R-:W0:Y:S02]  /*5650*/  F2I.FTZ.U32.TRUNC.NTZ R5, R6 ;  /* 0x0000000600057305 */ /* 0x000e24000021f000 */
[----:B0-----:R0:W-:Y:S02]  /*5660*/  STG.E [R2.64], R5 ;  /* 0x0000000502007986 */ /* 0x0011e4000c101924 */
.L_x_8343:
[----:B-1----:R-:W-:Y:S05]  /*5670*/  BSYNC B6 ;  /* 0x0000000000067941 */ /* 0x002fea0003800000 */
.L_x_8342:
        /* <DEDUP_REMOVED lines=23> */
.L_x_8381:
[----:B------:R-:W-:-:S06]  /*57f0*/  HADD2.F32 R5, -RZ, R25.H0_H0 ;  /* 0x20000019ff057230 */ /* 0x000fcc0000004100 */
[----:B------:R-:W0:Y:S02]  /*5800*/  F2I.S64.TRUNC R4, R5 ;  /* 0x0000000500047311 */ /* 0x000e24000020d900 */
[----:B0-----:R0:W-:Y:S01]  /*5810*/  STG.E.U8 [R2.64], R4 ;  /* 0x0000000402007986 */ /* 0x0011e2000c101124 */
[----:B------:R-:W-:Y:S05]  /*5820*/  BRA `(.L_x_8383) ;  /* 0x00000e4000007947 */ /* 0x000fea0003800000 */
.L_x_8380:
        /* <DEDUP_REMOVED lines=10> */
.L_x_8385:
[----:B------:R-:W-:-:S06]  /*58d0*/  HADD2.F32 R25, -RZ, R25.H0_H0 ;  /* 0x20000019ff197230 */ /* 0x000fcc0000004100 */
[----:B------:R-:W0:Y:S02]  /*58e0*/  F2I.FTZ.TRUNC.NTZ R25, R25 ;  /* 0x0000001900197305 */ /* 0x000e24000021f100 */
[----:B0-----:R0:W-:Y:S01]  /*58f0*/  STG.E [R2.64], R25 ;  /* 0x0000001902007986 */ /* 0x0011e2000c101924 */
[----:B------:R-:W-:Y:S05]  /*5900*/  BRA `(.L_x_8383) ;  /* 0x00000d6000007947 */ /* 0x000fea0003800000 */
.L_x_8384:
[----:B------:R-:W-:-:S06]  /*5910*/  HADD2.F32 R25, -RZ, R25.H0_H0 ;  /* 0x20000019ff197230 */ /* 0x000fcc0000004100 */
[----:B------:R-:W0:Y:S02]  /*5920*/  F2I.FTZ.TRUNC.NTZ R25, R25 ;  /* 0x0000001900197305 */ /* 0x000e24000021f100 */
[----:B0-----:R0:W-:Y:S01]  /*5930*/  STG.E.U16 [R2.64], R25 ;  /* 0x0000001902007986 */ /* 0x0011e2000c101524 */
[----:B------:R-:W-:Y:S05]  /*5940*/  BRA `(.L_x_8383) ;  /* 0x00000d2000007947 */ /* 0x000fea0003800000 */
.L_x_8379:
        /* <DEDUP_REMOVED lines=9> */
.L_x_8387:
[----:B------:R0:W-:Y:S01]  /*59e0*/  STG.E.U16 [R2.64], R25 ;  /* 0x0000001902007986 */ /* 0x0001e2000c101524 */
[----:B------:R-:W-:Y:S05]  /*59f0*/  BRA `(.L_x_8383) ;  /* 0x00000c7000007947 */ /* 0x000fea0003800000 */
.L_x_8386:
        /* <DEDUP_REMOVED lines=10> */
.L_x_8389:
[----:B------:R-:W-:-:S05]  /*5aa0*/  HADD2.F32 R0, -RZ, R25.H0_H0 ;  /* 0x20000019ff007230 */ /* 0x000fca0000004100 */
[----:B------:R-:W-:-:S04]  /*5ab0*/  F2FP.PACK_AB R0, RZ, R0 ;  /* 0x00000000ff00723e */ /* 0x000fc800000000ff */
[----:B------:R-:W-:-:S05]  /*5ac0*/  PRMT R0, R0, 0x5410, RZ ;  /* 0x0000541000007816 */ /* 0x000fca00000000ff */
[----:B------:R0:W-:Y:S01]  /*5ad0*/  STG.E [R2.64], R0 ;  /* 0x0000000002007986 */ /* 0x0001e2000c101924 */
[----:B------:R-:W-:Y:S05]  /*5ae0*/  BRA `(.L_x_8383) ;  /* 0x00000b8000007947 */ /* 0x000fea0003800000 */
.L_x_8388:
[----:B------:R-:W-:-:S05]  /*5af0*/  HADD2.F32 R4, -RZ, R25.H0_H0 ;  /* 0x20000019ff047230 */ /* 0x000fca0000004100 */
[----:B------:R-:W-:-:S06]  /*5b00*/  FMUL.FTZ R4, R4, 1 ;  /* 0x3f80000004047820 */ /* 0x000fcc0000410000 */
[----:B------:R-:W0:Y:S02]  /*5b10*/  F2F.F64.F32 R4, R4 ;  /* 0x0000000400047310 */ /* 0x000e240000201800 */
[----:B0-----:R0:W-:Y:S01]  /*5b20*/  STG.E.64 [R2.64], R4 ;  /* 0x0000000402007986 */ /* 0x0011e2000c101b24 */
[----:B------:R-:W-:Y:S05]  /*5b30*/  BRA `(.L_x_8383) ;  /* 0x00000b3000007947 */ /* 0x000fea0003800000 */
.L_x_8378:
        /* <DEDUP_REMOVED lines=13> */
.L_x_8392:
[----:B------:R-:W-:Y:S01]  /*5c10*/  HADD2.F32 R25, -RZ, R25.H0_H0 ;  /* 0x20000019ff197230 */ /* 0x000fe20000004100 */
[----:B------:R-:W-:-:S04]  /*5c20*/  CS2R R6, SRZ ;  /* 0x0000000000067805 */ /* 0x000fc8000001ff00 */
[----:B------:R-:W-:-:S06]  /*5c30*/  FMUL.FTZ R4, R25, 1 ;  /* 0x3f80000019047820 */ /* 0x000fcc0000410000 */
[----:B------:R-:W0:Y:S02]  /*5c40*/  F2F.F64.F32 R4, R4 ;  /* 0x0000000400047310 */ /* 0x000e240000201800 */
[----:B0-----:R0:W-:Y:S01]  /*5c50*/  STG.E.128 [R2.64], R4 ;  /* 0x0000000402007986 */ /* 0x0011e2000c101d24 */
[----:B------:R-:W-:Y:S05]  /*5c60*/  BRA `(.L_x_8383) ;  /* 0x00000a0000007947 */ /* 0x000fea0003800000 */
.L_x_8391:
        /* <DEDUP_REMOVED lines=21> */
.L_x_8396:
[----:B------:R-:W-:Y:S05]  /*5dc0*/  BSYNC B0 ;  /* 0x0000000000007941 */ /* 0x000fea0003800000 */
.L_x_8395:
[----:B------:R-:W-:-:S05]  /*5dd0*/  LOP3.LUT R5, R0, R5, RZ, 0xfc, !PT ;  /* 0x0000000500057212 */ /* 0x000fca00078efcff */
[----:B------:R0:W-:Y:S01]  /*5de0*/  STG.E.U8 [R2.64], R5 ;  /* 0x0000000502007986 */ /* 0x0001e2000c101124 */
[----:B------:R-:W-:Y:S05]  /*5df0*/  BRA `(.L_x_8383) ;  /* 0x0000087000007947 */ /* 0x000fea0003800000 */
.L_x_8394:
        /* <DEDUP_REMOVED lines=13> */
.L_x_8398:
[----:B------:R-:W-:Y:S01]  /*5ed0*/  IMAD.MOV.U32 R0, RZ, RZ, 0x7f ;  /* 0x0000007fff007424 */ /* 0x000fe200078e00ff */
[----:B------:R-:W-:-:S04]  /*5ee0*/  ISETP.GT.U32.AND P0, PT, R4, 0x7f800000, PT ;  /* 0x7f8000000400780c */ /* 0x000fc80003f04070 */
[----:B------:R-:W-:-:S04]  /*5ef0*/  SEL R0, R0, 0x7c, P0 ;  /* 0x0000007c00007807 */ /* 0x000fc80000000000 */
.L_x_8399:
[----:B------:R-:W-:Y:S05]  /*5f00*/  BSYNC B0 ;  /* 0x0000000000007941 */ /* 0x000fea0003800000 */
.L_x_8397:
[----:B------:R-:W-:-:S04]  /*5f10*/  LOP3.LUT R4, R25, 0x80000000, RZ, 0xc0, !PT ;  /* 0x8000000019047812 */ /* 0x000fc800078ec0ff */
[----:B------:R-:W-:-:S04]  /*5f20*/  SHF.R.U32.HI R5, RZ, 0x18, R4 ;  /* 0x00000018ff057819 */ /* 0x000fc80000011604 */
[----:B------:R-:W-:-:S05]  /*5f30*/  LOP3.LUT R5, R0, R5, RZ, 0xfc, !PT ;  /* 0x0000000500057212 */ /* 0x000fca00078efcff */
[----:B------:R0:W-:Y:S01]  /*5f40*/  STG.E.U8 [R2.64], R5 ;  /* 0x0000000502007986 */ /* 0x0001e2000c101124 */
[----:B------:R-:W-:Y:S05]  /*5f50*/  BRA `(.L_x_8383) ;  /* 0x0000071000007947 */ /* 0x000fea0003800000 */
.L_x_8393:
[----:B------:R-:W-:-:S05]  /*5f60*/  HADD2.F32 R0, -RZ, R25.H0_H0 ;  /* 0x20000019ff007230 */ /* 0x000fca0000004100 */
[----:B------:R-:W-:-:S05]  /*5f70*/  F2FP.BF16.PACK_AB R0, RZ, R0 ;  /* 0x00000000ff00723e */ /* 0x000fca00000010ff */
[----:B------:R0:W-:Y:S01]  /*5f80*/  STG.E.U16 [R2.64], R0 ;  /* 0x0000000002007986 */ /* 0x0001e2000c101524 */
[----:B------:R-:W-:Y:S05]  /*5f90*/  BRA `(.L_x_8383) ;  /* 0x000006d000007947 */ /* 0x000fea0003800000 */
.L_x_8390:
        /* <DEDUP_REMOVED lines=12> */
.L_x_8402:
        /* <DEDUP_REMOVED lines=17> */
.L_x_8405:
[----:B------:R-:W-:-:S04]  /*6170*/  LOP3.LUT R0, R25, 0x80000000, RZ, 0xc0, !PT ;  /* 0x8000000019007812 */ /* 0x000fc800078ec0ff */
[----:B------:R-:W-:-:S04]  /*6180*/  SHF.R.U32.HI R5, RZ, 0x18, R0 ;  /* 0x00000018ff057819 */ /* 0x000fc80000011600 */
[----:B------:R-:W-:-:S04]  /*6190*/  LOP3.LUT R4, R4, R5, RZ, 0xfc, !PT ;  /* 0x0000000504047212 */ /* 0x000fc800078efcff */
[----:B------:R-:W-:Y:S02]  /*61a0*/  PRMT R0, R4, 0x7610, R0 ;  /* 0x0000761004007816 */ /* 0x000fe40000000000 */
.L_x_8404:
[----:B------:R-:W-:Y:S05]  /*61b0*/  BSYNC B0 ;  /* 0x0000000000007941 */ /* 0x000fea0003800000 */
.L_x_8403:
[----:B------:R0:W-:Y:S01]  /*61c0*/  STG.E.U8 [R2.64], R0 ;  /* 0x0000000002007986 */ /* 0x0001e2000c101124 */
[----:B------:R-:W-:Y:S05]  /*61d0*/  BRA `(.L_x_8383) ;  /* 0x0000049000007947 */ /* 0x000fea0003800000 */
.L_x_8401:
        /* <DEDUP_REMOVED lines=17> */
.L_x_8408:
[----:B------:R-:W-:-:S04]  /*62f0*/  LOP3.LUT R0, R25, 0x80000000, RZ, 0xc0, !PT ;  /* 0x8000000019007812 */ /* 0x000fc800078ec0ff */
[----:B------:R-:W-:-:S04]  /*6300*/  SHF.R.U32.HI R5, RZ, 0x18, R0 ;  /* 0x00000018ff057819 */ /* 0x000fc80000011600 */
[----:B------:R-:W-:-:S04]  /*6310*/  LOP3.LUT R4, R4, R5, RZ, 0xfc, !PT ;  /* 0x0000000504047212 */ /* 0x000fc800078efcff */
[----:B------:R-:W-:Y:S02]  /*6320*/  PRMT R0, R4, 0x7610, R0 ;  /* 0x0000761004007816 */ /* 0x000fe40000000000 */
.L_x_8407:
[----:B------:R-:W-:Y:S05]  /*6330*/  BSYNC B0 ;  /* 0x0000000000007941 */ /* 0x000fea0003800000 */
.L_x_8406:
[----:B------:R0:W-:Y:S01]  /*6340*/  STG.E.U8 [R2.64], R0 ;  /* 0x0000000002007986 */ /* 0x0001e2000c101124 */
[----:B------:R-:W-:Y:S05]  /*6350*/  BRA `(.L_x_8383) ;  /* 0x0000031000007947 */ /* 0x000fea0003800000 */
.L_x_8400:
        /* <DEDUP_REMOVED lines=22> */
.L_x_8382:
        /* <DEDUP_REMOVED lines=20> */
.L_x_8410:
[----:B------:R-:W-:-:S06]  /*6600*/  HADD2.F32 R4, -RZ, R25.H0_H0 ;  /* 0x20000019ff047230 */ /* 0x000fcc0000004100 */
[----:B------:R-:W0:Y:S02]  /*6610*/  F2I.U64.TRUNC R4, R4 ;  /* 0x0000000400047311 */ /* 0x000e24000020d800 */
[----:B0-----:R0:W-:Y:S01]  /*6620*/  STG.E.64 [R2.64], R4 ;  /* 0x0000000402007986 */ /* 0x0011e2000c101b24 */
[----:B------:R-:W-:Y:S05]  /*6630*/  BRA `(.L_x_8383) ;  /* 0x0000003000007947 */ /* 0x000fea0003800000 */
.L_x_8409:
[----:B------:R-:W-:-:S06]  /*6640*/  HADD2.F32 R25, -RZ, R25.H0_H0 ;  /* 0x20000019ff197230 */ /* 0x000fcc0000004100 */
[----:B------:R-:W0:Y:S02]  /*6650*/  F2I.FTZ.U32.TRUNC.NTZ R25, R25 ;  /* 0x0000001900197305 */ /* 0x000e24000021f000 */
[----:B0-----:R0:W-:Y:S02]  /*6660*/  STG.E [R2.64], R25 ;  /* 0x0000001902007986 */ /* 0x0011e4000c101924 */
.L_x_8383:
        /* <DEDUP_REMOVED lines=23> */
.L_x_8414:
[----:B------:R-:W-:-:S06]  /*67e0*/  HADD2.F32 R5, -RZ, R22.H0_H0 ;  /* 0x20000016ff057230 */ /* 0x000fcc0000004100 */
[----:B------:R-:W0:Y:S02]  /*67f0*/  F2I.S64.TRUNC R4, R5 ;  /* 0x0000000500047311 */ /* 0x000e24000020d900 */
[----:B0-----:R0:W-:Y:S01]  /*6800*/  STG.E.U8 [R2.64], R4 ;  /* 0x0000000402007986 */ /* 0x0011e2000c101124 */
[----:B------:R-:W-:Y:S05]  /*6810*/  BRA `(.L_x_8416) ;  /* 0x00000e4000007947 */ /* 0x000fea0003800000 */
.L_x_8413:
        /* <DEDUP_REMOVED lines=10> */
.L_x_8418:
[----:B------:R-:W-:-:S04]  /*68c0*/  HADD2.F32 R22, -RZ, R22.H0_H0 ;  /* 0x20000016ff167230 */ /* 0x000fc80000004100 */
[----:B------:R-:W0:Y:S02]  /*68d0*/  F2I.FTZ.TRUNC.NTZ R5, R22 ;  /* 0x0000001600057305 */ /* 0x000e24000021f100 */
[----:B0-----:R0:W-:Y:S01]  /*68e0*/  STG.E [R2.64], R5 ;  /* 0x0000000502007986 */ /* 0x0011e2000c101924 */
[----:B------:R-:W-:Y:S05]  /*68f0*/  BRA `(.L_x_8416) ;  /* 0x00000d6000007947 */ /* 0x000fea0003800000 */
.L_x_8417:
[----:B------:R-:W-:-:S04]  /*6900*/  HADD2.F32 R22, -RZ, R22.H0_H0 ;  /* 0x20000016ff167230 */ /* 0x000fc80000004100 */
[----:B------:R-:W0:Y:S02]  /*6910*/  F2I.FTZ.TRUNC.NTZ R5, R22 ;  /* 0x0000001600057305 */ /* 0x000e24000021f100 */
[----:B0-----:R0:W-:Y:S01]  /*6920*/  STG.E.U16 [R2.64], R5 ;  /* 0x0000000502007986 */ /* 0x0011e2000c101524 */
[----:B------:R-:W-:Y:S05]  /*6930*/  BRA `(.L_x_8416) ;  /* 0x00000d2000007947 */ /* 0x000fea0003800000 */
.L_x_8412:
        /* <DEDUP_REMOVED lines=9> */
.L_x_8420:
[----:B------:R0:W-:Y:S01]  /*69d0*/  STG.E.U16 [R2.64], R22 ;  /* 0x0000001602007986 */ /* 0x0001e2000c101524 */
[----:B------:R-:W-:Y:S05]  /*69e0*/  BRA `(.L_x_8416) ;  /* 0x00000c7000007947 */ /* 0x000fea0003800000 */
.L_x_8419:
        /* <DEDUP_REMOVED lines=10> */
.L_x_8422:
[----:B------:R-:W-:-:S05]  /*6a90*/  HADD2.F32 R0, -RZ, R22.H0_H0 ;  /* 0x20000016ff007230 */ /* 0x000fca0000004100 */
[----:B------:R-:W-:-:S04]  /*6aa0*/  F2FP.PACK_AB R0, RZ, R0 ;  /* 0x00000000ff00723e */ /* 0x000fc800000000ff */
[----:B------:R-:W-:-:S05]  /*6ab0*/  PRMT R0, R0, 0x5410, RZ ;  /* 0x0000541000007816 */ /* 0x000fca00000000ff */
[----:B------:R0:W-:Y:S01]  /*6ac0*/  STG.E [R2.64], R0 ;  /* 0x0000000002007986 */ /* 0x0001e2000c101924 */
[----:B------:R-:W-:Y:S05]  /*6ad0*/  BRA `(.L_x_8416) ;  /* 0x00000b8000007947 */ /* 0x000fea0003800000 */
.L_x_8421:
[----:B------:R-:W-:-:S05]  /*6ae0*/  HADD2.F32 R4, -RZ, R22.H0_H0 ;  /* 0x20000016ff047230 */ /* 0x000fca0000004100 */
[----:B------:R-:W-:-:S06]  /*6af0*/  FMUL.FTZ R4, R4, 1 ;  /* 0x3f80000004047820 */ /* 0x000fcc0000410000 */
[----:B------:R-:W0:Y:S02]  /*6b00*/  F2F.F64.F32 R4, R4 ;  /* 0x0000000400047310 */ /* 0x000e240000201800 */
[----:B0-----:R0:W-:Y:S01]  /*6b10*/  STG.E.64 [R2.64], R4 ;  /* 0x0000000402007986 */ /* 0x0011e2000c101b24 */
[----:B------:R-:W-:Y:S05]  /*6b20*/  BRA `(.L_x_8416) ;  /* 0x00000b3000007947 */ /* 0x000fea0003800000 */
.L_x_8411:
        /* <DEDUP_REMOVED lines=13> */
.L_x_8425:
[----:B------:R-:W-:Y:S01]  /*6c00*/  HADD2.F32 R22, -RZ, R22.H0_H0 ;  /* 0x20000016ff167230 */ /* 0x000fe20000004100 */
[----:B------:R-:W-:-:S04]  /*6c10*/  CS2R R6, SRZ ;  /* 0x0000000000067805 */ /* 0x000fc8000001ff00 */
[----:B------:R-:W-:-:S06]  /*6c20*/  FMUL.FTZ R4, R22, 1 ;  /* 0x3f80000016047820 */ /* 0x000fcc0000410000 */
[----:B------:R-:W0:Y:S02]  /*6c30*/  F2F.F64.F32 R4, R4 ;  /* 0x0000000400047310 */ /* 0x000e240000201800 */
[----:B0-----:R0:W-:Y:S01]  /*6c40*/  STG.E.128 [R2.64], R4 ;  /* 0x0000000402007986 */ /* 0x0011e2000c101d24 */
[----:B------:R-:W-:Y:S05]  /*6c50*/  BRA `(.L_x_8416) ;  /* 0x00000a0000007947 */ /* 0x000fea0003800000 */
.L_x_8424:
        /* <DEDUP_REMOVED lines=21> */
.L_x_8429:
[----:B------:R-:W-:Y:S05]  /*6db0*/  BSYNC B0 ;  /* 0x0000000000007941 */ /* 0x000fea0003800000 */
.L_x_8428:
[----:B------:R-:W-:-:S05]  /*6dc0*/  LOP3.LUT R5, R0, R5, RZ, 0xfc, !PT ;  /* 0x0000000500057212 */ /* 0x000fca00078efcff */
[----:B------:R0:W-:Y:S01]  /*6dd0*/  STG.E.U8 [R2.64], R5 ;  /* 0x0000000502007986 */ /* 0x0001e2000c101124 */
[----:B------:R-:W-:Y:S05]  /*6de0*/  BRA `(.L_x_8416) ;  /* 0x0000087000007947 */ /* 0x000fea0003800000 */
.L_x_8427:
        /* <DEDUP_REMOVED lines=13> */
.L_x_8431:
[----:B------:R-:W-:Y:S01]  /*6ec0*/  IMAD.MOV.U32 R0, RZ, RZ, 0x7f ;  /* 0x0000007fff007424 */ /* 0x000fe200078e00ff */
[----:B------:R-:W-:-:S04]  /*6ed0*/  ISETP.GT.U32.AND P0, PT, R4, 0x7f800000, PT ;  /* 0x7f8000000400780c */ /* 0x000fc80003f04070 */
[----:B------:R-:W-:-:S04]  /*6ee0*/  SEL R0, R0, 0x7c, P0 ;  /* 0x0000007c00007807 */ /* 0x000fc80000000000 */
.L_x_8432:
[----:B------:R-:W-:Y:S05]  /*6ef0*/  BSYNC B0 ;  /* 0x0000000000007941 */ /* 0x000fea0003800000 */
.L_x_8430:
[----:B------:R-:W-:-:S04]  /*6f00*/  LOP3.LUT R4, R5, 0x80000000, RZ, 0xc0, !PT ;  /* 0x8000000005047812 */ /* 0x000fc800078ec0ff */
[----:B------:R-:W-:-:S04]  /*6f10*/  SHF.R.U32.HI R5, RZ, 0x18, R4 ;  /* 0x00000018ff057819 */ /* 0x000fc80000011604 */
[----:B------:R-:W-:-:S05]  /*6f20*/  LOP3.LUT R5, R0, R5, RZ, 0xfc, !PT ;  /* 0x0000000500057212 */ /* 0x000fca00078efcff */
[----:B------:R0:W-:Y:S01]  /*6f30*/  STG.E.U8 [R2.64], R5 ;  /* 0x0000000502007986 */ /* 0x0001e2000c101124 */
[----:B------:R-:W-:Y:S05]  /*6f40*/  BRA `(.L_x_8416) ;  /* 0x0000071000007947 */ /* 0x000fea0003800000 */
.L_x_8426:
[----:B------:R-:W-:-:S05]  /*6f50*/  HADD2.F32 R0, -RZ, R22.H0_H0 ;  /* 0x20000016ff007230 */ /* 0x000fca0000004100 */
[----:B------:R-:W-:-:S05]  /*6f60*/  F2FP.BF16.PACK_AB R0, RZ, R0 ;  /* 0x00000000ff00723e */ /* 0x000fca00000010ff */
[----:B------:R0:W-:Y:S01]  /*6f70*/  STG.E.U16 [R2.64], R0 ;  /* 0x0000000002007986 */ /* 0x0001e2000c101524 */
[----:B------:R-:W-:Y:S05]  /*6f80*/  BRA `(.L_x_8416) ;  /* 0x000006d000007947 */ /* 0x000fea0003800000 */
.L_x_8423:
        /* <DEDUP_REMOVED lines=12> */
.L_x_8435:
        /* <DEDUP_REMOVED lines=17> */
.L_x_8438:
[----:B------:R-:W-:-:S04]  /*7160*/  LOP3.LUT R0, R7, 0x80000000, RZ, 0xc0, !PT ;  /* 0x8000000007007812 */ /* 0x000fc800078ec0ff */
[----:B------:R-:W-:-:S04]  /*7170*/  SHF.R.U32.HI R5, RZ, 0x18, R0 ;  /* 0x00000018ff057819 */ /* 0x000fc80000011600 */
[----:B------:R-:W-:-:S04]  /*7180*/  LOP3.LUT R4, R4, R5, RZ, 0xfc, !PT ;  /* 0x0000000504047212 */ /* 0x000fc800078efcff */
[----:B------:R-:W-:Y:S02]  /*7190*/  PRMT R0, R4, 0x7610, R0 ;  /* 0x0000761004007816 */ /* 0x000fe40000000000 */
.L_x_8437:
[----:B------:R-:W-:Y:S05]  /*71a0*/  BSYNC B0 ;  /* 0x0000000000007941 */ /* 0x000fea0003800000 */
.L_x_8436:
[----:B------:R0:W-:Y:S01]  /*71b0*/  STG.E.U8 [R2.64], R0 ;  /* 0x0000000002007986 */ /* 0x0001e2000c101124 */
[----:B------:R-:W-:Y:S05]  /*71c0*/  BRA `(.L_x_8416) ;  /* 0x0000049000007947 */ /* 0x000fea0003800000 */
.L_x_8434:
        /* <DEDUP_REMOVED lines=17> */
.L_x_8441:
[----:B------:R-:W-:-:S04]  /*72e0*/  LOP3.LUT R0, R7, 0x80000000, RZ, 0xc0, !PT ;  /* 0x8000000007007812 */ /* 0x000fc800078ec0ff */
[----:B------:R-:W-:-:S04]  /*72f0*/  SHF.R.U32.HI R5, RZ, 0x18, R0 ;  /* 0x00000018ff057819 */ /* 0x000fc80000011600 */
[----:B------:R-:W-:-:S04]  /*7300*/  LOP3.LUT R4, R4, R5, RZ, 0xfc, !PT ;  /* 0x0000000504047212 */ /* 0x000fc800078efcff */
[----:B------:R-:W-:Y:S02]  /*7310*/  PRMT R0, R4, 0x7610, R0 ;  /* 0x0000761004007816 */ /* 0x000fe40000000000 */
.L_x_8440:
[----:B------:R-:W-:Y:S05]  /*7320*/  BSYNC B0 ;  /* 0x0000000000007941 */ /* 0x000fea0003800000 */
.L_x_8439:
[----:B------:R0:W-:Y:S01]  /*7330*/  STG.E.U8 [R2.64], R0 ;  /* 0x0000000002007986 */ /* 0x0001e2000c101124 */
[----:B------:R-:W-:Y:S05]  /*7340*/  BRA `(.L_x_8416) ;  /* 0x0000031000007947 */ /* 0x000fea0003800000 */
.L_x_8433:
        /* <DEDUP_REMOVED lines=22> */
.L_x_8415:
        /* <DEDUP_REMOVED lines=20> */
.L_x_8443:
[----:B------:R-:W-:-:S06]  /*75f0*/  HADD2.F32 R4, -RZ, R22.H0_H0 ;  /* 0x20000016ff047230 */ /* 0x000fcc0000004100 */
[----:B------:R-:W0:Y:S02]  /*7600*/  F2I.U64.TRUNC R4, R4 ;  /* 0x0000000400047311 */ /* 0x000e24000020d800 */
[----:B0-----:R0:W-:Y:S01]  /*7610*/  STG.E.64 [R2.64], R4 ;  /* 0x0000000402007986 */ /* 0x0011e2000c101b24 */
[----:B------:R-:W-:Y:S05]  /*7620*/  BRA `(.L_x_8416) ;  /* 0x0000003000007947 */ /* 0x000fea0003800000 */
.L_x_8442:
[----:B------:R-:W-:-:S04]  /*7630*/  HADD2.F32 R22, -RZ, R22.H0_H0 ;  /* 0x20000016ff167230 */ /* 0x000fc80000004100 */
[----:B------:R-:W0:Y:S02]  /*7640*/  F2I.FTZ.U32.TRUNC.NTZ R5, R22 ;  /* 0x0000001600057305 */ /* 0x000e24000021f000 */
[----:B0-----:R0:W-:Y:S02]  /*7650*/  STG.E [R2.64], R5 ;  /* 0x0000000502007986 */ /* 0x0011e4000c101924 */
.L_x_8416:
[----:B------:R-:W-:Y:S02]  /*7660*/  IADD3 R19, R19, 0x80, RZ ;  /* 0x0000008013137810 */ /* 0x000fe40007ffe0ff */
.L_x_8377:
[----:B------:R-:W-:Y:S05]  /*7670*/  BSYNC B6 ;  /* 0x0000000000067941 */ /* 0x000fea0003800000 */
.L_x_8376:
        /* <DEDUP_REMOVED lines=21> */
.L_x_8447:
[----:B------:R-:W-:-:S06]  /*77d0*/  HADD2.F32 R5, -RZ, R23.H0_H0 ;  /* 0x20000017ff057230 */ /* 0x000fcc0000004100 */
[----:B------:R-:W0:Y:S02]  /*77e0*/  F2I.S64.TRUNC R4, R5 ;  /* 0x0000000500047311 */ /* 0x000e24000020d900 */
[----:B0-----:R-:W-:Y:S01]  /*77f0*/  STG.E.U8 [R2.64], R4 ;  /* 0x0000000402007986 */ /* 0x001fe2000c101124 */
[----:B------:R-:W-:Y:S05]  /*7800*/  EXIT ;  /* 0x000000000000794d */ /* 0x000fea0003800000 */
.L_x_8446:
        /* <DEDUP_REMOVED lines=10> */
.L_x_8450:
[----:B------:R-:W-:-:S06]  /*78b0*/  HADD2.F32 R23, -RZ, R23.H0_H0 ;  /* 0x20000017ff177230 */ /* 0x000fcc0000004100 */
[----:B------:R-:W0:Y:S02]  /*78c0*/  F2I.FTZ.TRUNC.NTZ R23, R23 ;  /* 0x0000001700177305 */ /* 0x000e24000021f100 */
[----:B0-----:R-:W-:Y:S01]  /*78d0*/  STG.E [R2.64], R23 ;  /* 0x0000001702007986 */ /* 0x001fe2000c101924 */
[----:B------:R-:W-:Y:S05]  /*78e0*/  EXIT ;  /* 0x000000000000794d */ /* 0x000fea0003800000 */
.L_x_8449:
[----:B------:R-:W-:-:S06]  /*78f0*/  HADD2.F32 R23, -RZ, R23.H0_H0 ;  /* 0x20000017ff177230 */ /* 0x000fcc0000004100 */
[----:B------:R-:W0:Y:S02]  /*7900*/  F2I.FTZ.TRUNC.NTZ R23, R23 ;  /* 0x0000001700177305 */ /* 0x000e24000021f100 */
[----:B0-----:R-:W-:Y:S01]  /*7910*/  STG.E.U16 [R2.64], R23 ;  /* 0x0000001702007986 */ /* 0x001fe2000c101524 */
[----:B------:R-:W-:Y:S05]  /*7920*/  EXIT ;  /* 0x000000000000794d */ /* 0x000fea0003800000 */
.L_x_8445:
        /* <DEDUP_REMOVED lines=9> */
.L_x_8452:
[----:B------:R-:W-:Y:S01]  /*79c0*/  STG.E.U16 [R2.64], R23 ;  /* 0x0000001702007986 */ /* 0x000fe2000c101524 */
[----:B------:R-:W-:Y:S05]  /*79d0*/  EXIT ;  /* 0x000000000000794d */ /* 0x000fea0003800000 */
.L_x_8451:
        /* <DEDUP_REMOVED lines=10> */
.L_x_8454:
[----:B------:R-:W-:-:S05]  /*7a80*/  HADD2.F32 R0, -RZ, R23.H0_H0 ;  /* 0x20000017ff007230 */ /* 0x000fca0000004100 */
[----:B------:R-:W-:-:S04]  /*7a90*/  F2FP.PACK_AB R0, RZ, R0 ;  /* 0x00000000ff00723e */ /* 0x000fc800000000ff */
[----:B------:R-:W-:-:S05]  /*7aa0*/  PRMT R0, R0, 0x5410, RZ ;  /* 0x0000541000007816 */ /* 0x000fca00000000ff */
[----:B------:R-:W-:Y:S01]  /*7ab0*/  STG.E [R2.64], R0 ;  /* 0x0000000002007986 */ /* 0x000fe2000c101924 */
[----:B------:R-:W-:Y:S05]  /*7ac0*/  EXIT ;  /* 0x000000000000794d */ /* 0x000fea0003800000 */
.L_x_8453:
[----:B------:R-:W-:-:S05]  /*7ad0*/  HADD2.F32 R4, -RZ, R23.H0_H0 ;  /* 0x20000017ff047230 */ /* 0x000fca0000004100 */
[----:B------:R-:W-:-:S06]  /*7ae0*/  FMUL.FTZ R4, R4, 1 ;  /* 0x3f80000004047820 */ /* 0x000fcc0000410000 */
[----:B------:R-:W0:Y:S02]  /*7af0*/  F2F.F64.F32 R4, R4 ;  /* 0x0000000400047310 */ /* 0x000e240000201800 */
[----:B0-----:R-:W-:Y:S01]  /*7b00*/  STG.E.64 [R2.64], R4 ;  /* 0x0000000402007986 */ /* 0x001fe2000c101b24 */
[----:B------:R-:W-:Y:S05]  /*7b10*/  EXIT ;  /* 0x000000000000794d */ /* 0x000fea0003800000 */
.L_x_8444:
        /* <DEDUP_REMOVED lines=13> */
.L_x_8457:
[----:B------:R-:W-:Y:S01]  /*7bf0*/  HADD2.F32 R23, -RZ, R23.H0_H0 ;  /* 0x20000017ff177230 */ /* 0x000fe20000004100 */
[----:B------:R-:W-:-:S04]  /*7c00*/  CS2R R6, SRZ ;  /* 0x0000000000067805 */ /* 0x000fc8000001ff00 */
[----:B------:R-:W-:-:S06]  /*7c10*/  FMUL.FTZ R4, R23, 1 ;  /* 0x3f80000017047820 */ /* 0x000fcc0000410000 */
[----:B------:R-:W0:Y:S02]  /*7c20*/  F2F.F64.F32 R4, R4 ;  /* 0x0000000400047310 */ /* 0x000e240000201800 */
[----:B0-----:R-:W-:Y:S01]  /*7c30*/  STG.E.128 [R2.64], R4 ;  /* 0x0000000402007986 */ /* 0x001fe2000c101d24 */
[----:B------:R-:W-:Y:S05]  /*7c40*/  EXIT ;  /* 0x000000000000794d */ /* 0x000fea0003800000 */
.L_x_8456:
        /* <DEDUP_REMOVED lines=21> */
.L_x_8461:
[----:B------:R-:W-:Y:S05]  /*7da0*/  BSYNC B0 ;  /* 0x0000000000007941 */ /* 0x000fea0003800000 */
.L_x_8460:
[----:B------:R-:W-:-:S05]  /*7db0*/  LOP3.LUT R5, R0, R5, RZ, 0xfc, !PT ;  /* 0x0000000500057212 */ /* 0x000fca00078efcff */
[----:B------:R-:W-:Y:S01]  /*7dc0*/  STG.E.U8 [R2.64], R5 ;  /* 0x0000000502007986 */ /* 0x000fe2000c101124 */
[----:B------:R-:W-:Y:S05]  /*7dd0*/  EXIT ;  /* 0x000000000000794d */ /* 0x000fea0003800000 */
.L_x_8459:
        /* <DEDUP_REMOVED lines=13> */
.L_x_8463:
[----:B------:R-:W-:Y:S01]  /*7eb0*/  IMAD.MOV.U32 R0, RZ, RZ, 0x7f ;  /* 0x0000007fff007424 */ /* 0x000fe200078e00ff */
[----:B------:R-:W-:-:S04]  /*7ec0*/  ISETP.GT.U32.AND P0, PT, R4, 0x7f800000, PT ;  /* 0x7f8000000400780c */ /* 0x000fc80003f04070 */
[----:B------:R-:W-:-:S04]  /*7ed0*/  SEL R0, R0, 0x7c, P0 ;  /* 0x0000007c00007807 */ /* 0x000fc80000000000 */
.L_x_8464:
[----:B------:R-:W-:Y:S05]  /*7ee0*/  BSYNC B0 ;  /* 0x0000000000007941 */ /* 0x000fea0003800000 */
.L_x_8462:
[----:B------:R-:W-:-:S04]  /*7ef0*/  LOP3.LUT R4, R23, 0x80000000, RZ, 0xc0, !PT ;  /* 0x8000000017047812 */ /* 0x000fc800078ec0ff */
[----:B------:R-:W-:-:S04]  /*7f00*/  SHF.R.U32.HI R5, RZ, 0x18, R4 ;  /* 0x00000018ff057819 */ /* 0x000fc80000011604 */
[----:B------:R-:W-:-:S05]  /*7f10*/  LOP3.LUT R5, R0, R5, RZ, 0xfc, !PT ;  /* 0x0000000500057212 */ /* 0x000fca00078efcff */
[----:B------:R-:W-:Y:S01]  /*7f20*/  STG.E.U8 [R2.64], R5 ;  /* 0x0000000502007986 */ /* 0x000fe2000c101124 */
[----:B------:R-:W-:Y:S05]  /*7f30*/  EXIT ;  /* 0x000000000000794d */ /* 0x000fea0003800000 */
.L_x_8458:
[----:B------:R-:W-:-:S05]  /*7f40*/  HADD2.F32 R0, -RZ, R23.H0_H0 ;  /* 0x20000017ff007230 */ /* 0x000fca0000004100 */
[----:B------:R-:W-:-:S05]  /*7f50*/  F2FP.BF16.PACK_AB R0, RZ, R0 ;  /* 0x00000000ff00723e */ /* 0x000fca00000010ff */
[----:B------:R-:W-:Y:S01]  /*7f60*/  STG.E.U16 [R2.64], R0 ;  /* 0x0000000002007986 */ /* 0x000fe2000c101524 */
[----:B------:R-:W-:Y:S05]  /*7f70*/  EXIT ;  /* 0x000000000000794d */ /* 0x000fea0003800000 */
.L_x_8455:
        /* <DEDUP_REMOVED lines=12> */
.L_x_8467:
        /* <DEDUP_REMOVED lines=17> */
.L_x_8470:
[----:B------:R-:W-:-:S04]  /*8150*/  LOP3.LUT R0, R23, 0x80000000, RZ, 0xc0, !PT ;  /* 0x8000000017007812 */ /* 0x000fc800078ec0ff */
[----:B------:R-:W-:-:S04]  /*8160*/  SHF.R.U32.HI R5, RZ, 0x18, R0 ;  /* 0x00000018ff057819 */ /* 0x000fc80000011600 */
[----:B------:R-:W-:-:S04]  /*8170*/  LOP3.LUT R4, R4, R5, RZ, 0xfc, !PT ;  /* 0x0000000504047212 */ /* 0x000fc800078efcff */
[----:B------:R-:W-:Y:S02]  /*8180*/  PRMT R0, R4, 0x7610, R0 ;  /* 0x0000761004007816 */ /* 0x000fe40000000000 */
.L_x_8469:
[----:B------:R-:W-:Y:S05]  /*8190*/  BSYNC B0 ;  /* 0x0000000000007941 */ /* 0x000fea0003800000 */
.L_x_8468:
[----:B------:R-:W-:Y:S01]  /*81a0*/  STG.E.U8 [R2.64], R0 ;  /* 0x0000000002007986 */ /* 0x000fe2000c101124 */
[----:B------:R-:W-:Y:S05]  /*81b0*/  EXIT ;  /* 0x000000000000794d */ /* 0x000fea0003800000 */
.L_x_8466:
        /* <DEDUP_REMOVED lines=17> */
.L_x_8473:
[----:B------:R-:W-:-:S04]  /*82d0*/  LOP3.LUT R0, R23, 0x80000000, RZ, 0xc0, !PT ;  /* 0x8000000017007812 */ /* 0x000fc800078ec0ff */
[----:B------:R-:W-:-:S04]  /*82e0*/  SHF.R.U32.HI R5, RZ, 0x18, R0 ;  /* 0x00000018ff057819 */ /* 0x000fc80000011600 */
[----:B------:R-:W-:-:S04]  /*82f0*/  LOP3.LUT R4, R4, R5, RZ, 0xfc, !PT ;  /* 0x0000000504047212 */ /* 0x000fc800078efcff */
[----:B------:R-:W-:Y:S02]  /*8300*/  PRMT R0, R4, 0x7610, R0 ;  /* 0x0000761004007816 */ /* 0x000fe40000000000 */
.L_x_8472:
[----:B------:R-:W-:Y:S05]  /*8310*/  BSYNC B0 ;  /* 0x0000000000007941 */ /* 0x000fea0003800000 */
.L_x_8471:
[----:B------:R-:W-:Y:S01]  /*8320*/  STG.E.U8 [R2.64], R0 ;  /* 0x0000000002007986 */ /* 0x000fe2000c101124 */
[----:B------:R-:W-:Y:S05]  /*8330*/  EXIT ;  /* 0x000000000000794d */ /* 0x000fea0003800000 */
.L_x_8465:
        /* <DEDUP_REMOVED lines=22> */
.L_x_8448:
        /* <DEDUP_REMOVED lines=20> */
.L_x_8475:
[----:B------:R-:W-:-:S06]  /*85e0*/  HADD2.F32 R4, -RZ, R23.H0_H0 ;  /* 0x20000017ff047230 */ /* 0x000fcc0000004100 */
[----:B------:R-:W0:Y:S02]  /*85f0*/  F2I.U64.TRUNC R4, R4 ;  /* 0x0000000400047311 */ /* 0x000e24000020d800 */
[----:B0-----:R-:W-:Y:S01]  /*8600*/  STG.E.64 [R2.64], R4 ;  /* 0x0000000402007986 */ /* 0x001fe2000c101b24 */
[----:B------:R-:W-:Y:S05]  /*8610*/  EXIT ;  /* 0x000000000000794d */ /* 0x000fea0003800000 */
.L_x_8474:
[----:B------:R-:W-:-:S06]  /*8620*/  HADD2.F32 R23, -RZ, R23.H0_H0 ;  /* 0x20000017ff177230 */ /* 0x000fcc0000004100 */
[----:B------:R-:W0:Y:S02]  /*8630*/  F2I.FTZ.U32.TRUNC.NTZ R23, R23 ;  /* 0x0000001700177305 */ /* 0x000e24000021f000 */
[----:B0-----:R-:W-:Y:S01]  /*8640*/  STG.E [R2.64], R23 ;  /* 0x0000001702007986 */ /* 0x001fe2000c101924 */
[----:B------:R-:W-:Y:S05]  /*8650*/  EXIT ;  /* 0x000000000000794d */ /* 0x000fea0003800000 */
.L_x_8476:
        /* <DEDUP_REMOVED lines=10> */
.L_x_12168:


//--------------------- .text._ZN2at6native18elementwise_kernelILi128ELi4EZNS0_22gpu_kernel_impl_nocastIZZZNS0_17log10_kernel_cudaERNS_18TensorIteratorBaseEENKUlvE0_clEvENKUlvE1_clEvEUlN3c104HalfEE_EEvS4_RKT_EUliE_EEviT1_ --------------------------
	.section	.text._ZN2at6native18elementwise_kernelILi128ELi4EZNS0_22gpu_kernel_impl_nocastIZZZNS0_17log10_kernel_cudaERNS_18TensorIteratorBaseEENKUlvE0_clEvENKUlvE1_clEvEUlN3c104HalfEE_EEvS4_RKT_EUliE_EEviT1_,"ax",@progbits
	.sectioninfo	@"SHI_REGISTERS=12"
	.align	128
        .global         _ZN2at6native18elementwise_kernelILi128ELi4EZNS0_22gpu_kernel_impl_nocastIZZZNS0_17log10_kernel_cudaERNS_18TensorIteratorBaseEENKUlvE0_clEvENKUlvE1_clEvEUlN3c104HalfEE_EEvS4_RKT_EUliE_EEviT1_
        .type           _ZN2at6native18elementwise_kernelILi128ELi4EZNS0_22gpu_kernel_impl_nocastIZZZNS0_17log10_kernel_cudaERNS_18TensorIteratorBaseEENKUlvE0_clEvENKUlvE1_clEvEUlN3c104HalfEE_EEvS4_RKT_EUliE_EEviT1_,@function
        .size           _ZN2at6native18elementwise_kernelILi128ELi4EZNS0_22gpu_kernel_impl_nocastIZZZNS0_17log10_kernel_cudaERNS_18TensorIteratorBaseEENKUlvE0_clEvENKUlvE1_clEvEUlN3c104HalfEE_EEvS4_RKT_EUliE_EEviT1_,(.L_x_12169 - _ZN2at6native18elementwise_kernelILi128ELi4EZNS0_22gpu_kernel_impl_nocastIZZZNS0_17log10_kernel_cudaERNS_18TensorIteratorBaseEENKUlvE0_clEvENKUlvE1_clEvEUlN3c104HalfEE_EEvS4_RKT_EUliE_EEviT1_)
        .other          _ZN2at6native18elementwise_kernelILi128ELi4EZNS0_22gpu_kernel_impl_nocastIZZZNS0_17log10_kernel_cudaERNS_18TensorIteratorBaseEENKUlvE0_clEvENKUlvE1_clEvEUlN3c104HalfEE_EEvS4_RKT_EUliE_EEviT1_,@"STO_CUDA_ENTRY STV_DEFAULT"
_ZN2at6native18elementwise_kernelILi128ELi4EZNS0_22gpu_kernel_impl_nocastIZZZNS0_17log10_kernel_cudaERNS_18TensorIteratorBaseEENKUlvE0_clEvENKUlvE1_clEvEUlN3c104HalfEE_EEvS4_RKT_EUliE_EEviT1_:
.text._ZN2at6native18elementwise_kernelILi128ELi4EZNS0_22gpu_kernel_impl_nocastIZZZNS0_17log10_kernel_cudaERNS_18TensorIteratorBaseEENKUlvE0_clEvENKUlvE1_clEvEUlN3c104HalfEE_EEvS4_RKT_EUliE_EEviT1_:
        /* <DEDUP_REMOVED lines=235> */
.L_x_8479:
[----:B------:R-:W-:-:S04]  /*0eb0*/  IADD3 R4, P0, R3, c[0x0][0x368], RZ ;  /* 0x0000da0003047a10 */ /* 0x000fc80007f1e0ff */
[----:B------:R-:W-:-:S05]  /*0ec0*/  IADD3.X R5, RZ, c[0x0][0x36c], RZ, P0, !PT ;  /* 0x0000db00ff057a10 */ /* 0x000fca00007fe4ff */
[----:B------:R-:W2:Y:S01]  /*0ed0*/  LDG.E.U16 R4, [R4.64] ;  /* 0x0000000404047981 */ /* 0x000ea2000c1e1500 */
[----:B------:R-:W-:Y:S02]  /*0ee0*/  IADD3 R2, P0, R2, c[0x0][0x360], RZ ;  /* 0x0000d80002027a10 */ /* 0x000fe40007f1e0ff */
[----:B------:R-:W-:Y:S01]  /*0ef0*/  IADD3 R0, R0, 0x80, RZ ;  /* 0x0000008000007810 */ /* 0x000fe20007ffe0ff */
[----:B--2---:R-:W-:-:S06]  /*0f00*/  HADD2.F32 R6, -RZ, R4.H0_H0 ;  /* 0x20000004ff067230 */ /* 0x004fcc0000004100 */
[----:B------:R-:W0:Y:S02]  /*0f10*/  MUFU.LG2 R6, R6 ;  /* 0x0000000600067308 */ /* 0x000e240000000c00 */
[----:B0-----:R-:W-:-:S05]  /*0f20*/  FMUL.FTZ R3, R6, 0.30103000998497009277 ;  /* 0x3e9a209b06037820 */ /* 0x001fca0000410000 */
[----:B------:R-:W-:Y:S02]  /*0f30*/  F2FP.PACK_AB R5, RZ, R3 ;  /* 0x00000003ff05723e */ /* 0x000fe400000000ff */
[----:B------:R-:W-:-:S05]  /*0f40*/  IADD3.X R3, RZ, c[0x0][0x364], RZ, P0, !PT ;  /* 0x0000d900ff037a10 */ /* 0x000fca00007fe4ff */
[----:B------:R0:W-:Y:S02]  /*0f50*/  STG.E.U16 [R2.64], R5 ;  /* 0x0000000502007986 */ /* 0x0001e4000c101504 */
.L_x_8478:
[----:B------:R-:W-:Y:S05]  /*0f60*/  BSYNC B0 ;  /* 0x0000000000007941 */ /* 0x000fea0003800000 */
.L_x_8477:
        /* <DEDUP_REMOVED lines=230> */
.L_x_8482:
        /* <DEDUP_REMOVED lines=9> */
[----:B------:R-:W-:Y:S02]  /*1e60*/  IADD3.X R3, RZ, c[0x0][0x364], RZ, P0, !PT ;  /* 0x0000d900ff037a10 */ /* 0x000fe400007fe4ff */
[----:B------:R-:W-:-:S03]  /*1e70*/  ISETP.GE.AND P0, PT, R0, c[0x0][0x160], PT ;  /* 0x0000580000007a0c */ /* 0x000fc60003f06270 */
[----:B------:R0:W-:Y:S10]  /*1e80*/  STG.E.U16 [R2.64], R5 ;  /* 0x0000000502007986 */ /* 0x0001f4000c101504 */
[----:B------:R-:W-:Y:S05]  /*1e90*/  @P0 BRA `(.L_x_8481) ;  /* 0x00000ee000000947 */ /* 0x000fea0003800000 */
        /* <DEDUP_REMOVED lines=227> */
.L_x_8483:
        /* <DEDUP_REMOVED lines=11> */
.L_x_8481:
[----:B------:R-:W-:Y:S05]  /*2d80*/  BSYNC B0 ;  /* 0x0000000000007941 */ /* 0x000fea0003800000 */
.L_x_8480:
[----:B------:R-:W-:-:S13]  /*2d90*/  ISETP.GE.AND P0, PT, R0, c[0x0][0x160], PT ;  /* 0x0000580000007a0c */ /* 0x000fda0003f06270 */
[----:B------:R-:W-:Y:S05]  /*2da0*/  @P0 EXIT ;  /* 0x000000000000094d */ /* 0x000fea0003800000 */
[----:B------:R-:W-:Y:S01]  /*2db0*/  ISETP.NE.AND P0, PT, RZ, c[0x0][0x168], PT ;  /* 0x00005a00ff007a0c */ /* 0x000fe20003f05270 */
[----:B0-----:R-:W-:-:S12]  /*2dc0*/  CS2R R2, SRZ ;  /* 0x0000000000027805 */ /* 0x001fd8000001ff00 */
        /* <DEDUP_REMOVED lines=225> */
.L_x_8484:
[----:B------:R-:W-:-:S04]  /*3be0*/  IADD3 R4, P0, R3, c[0x0][0x368], RZ ;  /* 0x0000da0003047a10 */ /* 0x000fc80007f1e0ff */
[----:B------:R-:W-:-:S05]  /*3bf0*/  IADD3.X R5, RZ, c[0x0][0x36c], RZ, P0, !PT ;  /* 0x0000db00ff057a10 */ /* 0x000fca00007fe4ff */
[----:B------:R-:W2:Y:S01]  /*3c00*/  LDG.E.U16 R4, [R4.64] ;  /* 0x0000000404047981 */ /* 0x000ea2000c1e1500 */
[----:B------:R-:W-:Y:S01]  /*3c10*/  IADD3 R2, P0, R2, c[0x0][0x360], RZ ;  /* 0x0000d80002027a10 */ /* 0x000fe20007f1e0ff */
[----:B--2---:R-:W-:-:S06]  /*3c20*/  HADD2.F32 R0, -RZ, R4.H0_H0 ;  /* 0x20000004ff007230 */ /* 0x004fcc0000004100 */
[----:B------:R-:W0:Y:S02]  /*3c30*/  MUFU.LG2 R0, R0 ;  /* 0x0000000000007308 */ /* 0x000e240000000c00 */
[----:B0-----:R-:W-:-:S05]  /*3c40*/  FMUL.FTZ R3, R0, 0.30103000998497009277 ;  /* 0x3e9a209b00037820 */ /* 0x001fca0000410000 */
[----:B------:R-:W-:Y:S02]  /*3c50*/  F2FP.PACK_AB R5, RZ, R3 ;  /* 0x00000003ff05723e */ /* 0x000fe400000000ff */
[----:B------:R-:W-:-:S05]  /*3c60*/  IADD3.X R3, RZ, c[0x0][0x364], RZ, P0, !PT ;  /* 0x0000d900ff037a10 */ /* 0x000fca00007fe4ff */
[----:B------:R-:W-:Y:S01]  /*3c70*/  STG.E.U16 [R2.64], R5 ;  /* 0x0000000502007986 */ /* 0x000fe2000c101504 */
[----:B------:R-:W-:Y:S05]  /*3c80*/  EXIT ;  /* 0x000000000000794d */ /* 0x000fea0003800000 */
.L_x_8485:
        /* <DEDUP_REMOVED lines=15> */
.L_x_12169:


//--------------------- .text._ZN2at6native27unrolled_elementwise_kernelIZZZNS0_17log10_kernel_cudaERNS_18TensorIteratorBaseEENKUlvE0_clEvENKUlvE1_clEvEUlN3c104HalfEE_St5arrayIPcLm2EELi4E23TrivialOffsetCalculatorILi1EjESD_NS0_6memory15LoadWithoutCastENSE_16StoreWithoutCastEEEviT_T0_T2_T3_T4_T5_ --------------------------
	.section	.text._ZN2at6native27unrolled_elementwise_kernelIZZZNS0_17log10_kernel_cudaERNS_18TensorIteratorBaseEENKUlvE0_clEvENKUlvE1_clEvEUlN3c104HalfEE_St5arrayIPcLm2EELi4E23TrivialOffsetCalculatorILi1EjESD_NS0_6memory15LoadWithoutCastENSE_16StoreWithoutCastEEEviT_T0_T2_T3_T4_T5_,"ax",@progbits
	.sectioninfo	@"SHI_REGISTERS=20"
	.align	128
        .global         _ZN2at6native27unrolled_elementwise_kernelIZZZNS0_17log10_kernel_cudaERNS_18TensorIteratorBaseEENKUlvE0_clEvENKUlvE1_clEvEUlN3c104HalfEE_St5arrayIPcLm2EELi4E23TrivialOffsetCalculatorILi1EjESD_NS0_6memory15LoadWithoutCastENSE_16StoreWithoutCastEEEviT_T0_T2_T3_T4_T5_
        .type           _ZN2at6native27unrolled_elementwise_kernelIZZZNS0_17log10_kernel_cudaERNS_18TensorIteratorBaseEENKUlvE0_clEvENKUlvE1_clEvEUlN3c104HalfEE_St5arrayIPcLm2EELi4E23TrivialOffsetCalculatorILi1EjESD_NS0_6memory15LoadWithoutCastENSE_16StoreWithoutCastEEEviT_T0_T2_T3_T4_T5_,@function
        .size           _ZN2at6native27unrolled_elementwise_kernelIZZZNS0_17log10_kernel_cudaERNS_18TensorIteratorBaseEENKUlvE0_clEvENKUlvE1_clEvEUlN3c104HalfEE_St5arrayIPcLm2EELi4E23TrivialOffsetCalculatorILi1EjESD_NS0_6memory15LoadWithoutCastENSE_16StoreWithoutCastEEEviT_T0_T2_T3_T4_T5_,(.L_x_12170 - _ZN2at6native27unrolled_elementwise_kernelIZZZNS0_17log10_kernel_cudaERNS_18TensorIteratorBaseEENKUlvE0_clEvENKUlvE1_clEvEUlN3c104HalfEE_St5arrayIPcLm2EELi4E23TrivialOffsetCalculatorILi1EjESD_NS0_6memory15LoadWithoutCastENSE_16StoreWithoutCastEEEviT_T0_T2_T3_T4_T5_)
        .other          _ZN2at6native27unrolled_elementwise_kernelIZZZNS0_17log10_kernel_cudaERNS_18TensorIteratorBaseEENKUlvE0_clEvENKUlvE1_clEvEUlN3c104HalfEE_St5arrayIPcLm2EELi4E23TrivialOffsetCalculatorILi1EjESD_NS0_6memory15LoadWithoutCastENSE_16StoreWithoutCastEEEviT_T0_T2_T3_T4_T5_,@"STO_CUDA_ENTRY STV_DEFAULT"
_ZN2at6native27unrolled_elementwise_kernelIZZZNS0_17log10_kernel_cudaERNS_18TensorIteratorBaseEENKUlvE0_clEvENKUlvE1_clEvEUlN3c104HalfEE_St5arrayIPcLm2EELi4E23TrivialOffsetCalculatorILi1EjESD_NS0_6memory15LoadWithoutCastENSE_16StoreWithoutCastEEEviT_T0_T2_T3_T4_T5_:
.text._ZN2at6native27unrolled_elementwise_kernelIZZZNS0_17log10_kernel_cudaERNS_18TensorIteratorBaseEENKUlvE0_clEvENKUlvE1_clEvEUlN3c104HalfEE_St5arrayIPcLm2EELi4E23TrivialOffsetCalculatorILi1EjESD_NS0_6memory15LoadWithoutCastENSE_16StoreWithoutCastEEEviT_T0_T2_T3_T4_T5_:
        /* <DEDUP_REMOVED lines=11> */
[----:B------:R-:W-:Y:S01]  /*00b0*/  @!P0 IMAD.MOV.U32 R5, RZ, RZ, 0x2 ;  /* 0x00000002ff058424 */ /* 0x000fe200078e00ff */
[----:B------:R-:W-:Y:S02]  /*00c0*/  @!P0 LEA R4, R0, R3, 0x9 ;  /* 0x0000000300048211 */ /* 0x000fe400078e48ff */
[----:B------:R-:W-:-:S03]  /*00d0*/  ISETP.GE.AND P1, PT, R9, R2, PT ;  /* 0x000000020900720c */ /* 0x000fc60003f26270 */
[----:B------:R-:W-:-:S05]  /*00e0*/  @!P0 IMAD.WIDE.U32 R4, R4, R5, c[0x0][0x170] ;  /* 0x00005c0004048625 */ /* 0x000fca00078e0005 */
[----:B------:R0:W2:Y:S05]  /*00f0*/  @!P0 LDG.E.U16 R13, [R4.64] ;  /* 0x00000004040d8981 */ /* 0x0000aa000c1e1500 */
[----:B------:R-:W-:Y:S01]  /*0100*/  @!P1 IMAD R6, R0, 0x200, R9 ;  /* 0x0000020000069824 */ /* 0x000fe200078e0209 */
[----:B------:R-:W-:Y:S01]  /*0110*/  @!P1 IADD3 R9, R9, 0x80, RZ ;  /* 0x0000008009099810 */ /* 0x000fe20007ffe0ff */
[----:B------:R-:W-:-:S03]  /*0120*/  @!P1 IMAD.MOV.U32 R7, RZ, RZ, 0x2 ;  /* 0x00000002ff079424 */ /* 0x000fc600078e00ff */
[----:B------:R-:W-:Y:S01]  /*0130*/  ISETP.GE.AND P3, PT, R9, R2, PT ;  /* 0x000000020900720c */ /* 0x000fe20003f66270 */
[----:B------:R-:W-:Y:S01]  /*0140*/  @!P1 IMAD.WIDE.U32 R6, R6, R7, c[0x0][0x170] ;  /* 0x00005c0006069625 */ /* 0x000fe200078e0007 */
[----:B------:R-:W-:-:S04]  /*0150*/  PRMT R15, RZ, 0x7610, R15 ;  /* 0x00007610ff0f7816 */ /* 0x000fc8000000000f */
[----:B------:R-:W3:Y:S07]  /*0160*/  @!P1 LDG.E.U16 R12, [R6.64] ;  /* 0x00000004060c9981 */ /* 0x000eee000c1e1500 */
[----:B------:R-:W-:Y:S01]  /*0170*/  @!P3 IMAD R10, R0, 0x200, R9 ;  /* 0x00000200000ab824 */ /* 0x000fe200078e0209 */
[----:B------:R-:W-:-:S04]  /*0180*/  @!P3 IADD3 R9, R9, 0x80, RZ ;  /* 0x000000800909b810 */ /* 0x000fc80007ffe0ff */
[----:B------:R-:W-:Y:S02]  /*0190*/  ISETP.GE.AND P2, PT, R9, R2, PT ;  /* 0x000000020900720c */ /* 0x000fe40003f46270 */
[----:B------:R-:W-:-:S05]  /*01a0*/  @!P3 MOV R11, 0x2 ;  /* 0x00000002000bb802 */ /* 0x000fca0000000f00 */
[----:B------:R-:W-:Y:S01]  /*01b0*/  @!P3 IMAD.WIDE.U32 R10, R10, R11, c[0x0][0x170] ;  /* 0x00005c000a0ab625 */ /* 0x000fe200078e000b */
[----:B------:R-:W-:-:S04]  /*01c0*/  PRMT R14, RZ, 0x7610, R14 ;  /* 0x00007610ff0e7816 */ /* 0x000fc8000000000e */
[----:B------:R-:W4:Y:S01]  /*01d0*/  @!P3 LDG.E.U16 R15, [R10.64] ;  /* 0x000000040a0fb981 */ /* 0x000f22000c1e1500 */
[----:B------:R-:W-:Y:S02]  /*01e0*/  @!P2 IMAD R8, R0, 0x200, R9 ;  /* 0x000002000008a824 */ /* 0x000fe400078e0209 */
[----:B------:R-:W-:-:S04]  /*01f0*/  @!P2 IMAD.MOV.U32 R9, RZ, RZ, 0x2 ;  /* 0x00000002ff09a424 */ /* 0x000fc800078e00ff */
[----:B------:R-:W-:-:S05]  /*0200*/  @!P2 IMAD.WIDE.U32 R8, R8, R9, c[0x0][0x170] ;  /* 0x00005c000808a625 */ /* 0x000fca00078e0009 */
[----:B------:R1:W5:Y:S01]  /*0210*/  @!P2 LDG.E.U16 R14, [R8.64] ;  /* 0x00000004080ea981 */ /* 0x000362000c1e1500 */
[C---:B------:R-:W-:Y:S02]  /*0220*/  IADD3 R17, R3.reuse, 0x80, RZ ;  /* 0x0000008003117810 */ /* 0x040fe40007ffe0ff */
[----:B0-----:R-:W-:Y:S02]  /*0230*/  IADD3 R5, R3, 0x100, RZ ;  /* 0x0000010003057810 */ /* 0x001fe40007ffe0ff */
[-C--:B------:R-:W-:Y:S02]  /*0240*/  ISETP.GE.AND P2, PT, R17, R2.reuse, PT ;  /* 0x000000021100720c */ /* 0x080fe40003f46270 */
[----:B------:R-:W-:Y:S02]  /*0250*/  ISETP.GE.AND P3, PT, R5, R2, PT ;  /* 0x000000020500720c */ /* 0x000fe40003f66270 */
[----:B------:R-:W-:Y:S02]  /*0260*/  IADD3 R5, R3, 0x180, RZ ;  /* 0x0000018003057810 */ /* 0x000fe40007ffe0ff */
[----:B-1----:R-:W-:-:S02]  /*0270*/  @!P0 MOV R8, 0x2 ;  /* 0x0000000200088802 */ /* 0x002fc40000000f00 */
[----:B------:R-:W-:Y:S01]  /*0280*/  ISETP.GE.AND P1, PT, R5, R2, PT ;  /* 0x000000020500720c */ /* 0x000fe20003f26270 */
[----:B------:R-:W-:Y:S02]  /*0290*/  @!P0 IMAD R5, R0, 0x200, R3 ;  /* 0x0000020000058824 */ /* 0x000fe400078e0203 */
[----:B------:R-:W-:-:S05]  /*02a0*/  @!P0 IMAD.MOV.U32 R3, RZ, RZ, R17 ;  /* 0x000000ffff038224 */ /* 0x000fca00078e0011 */
[----:B------:R-:W-:Y:S01]  /*02b0*/  ISETP.GE.AND P4, PT, R3, R2, PT ;  /* 0x000000020300720c */ /* 0x000fe20003f86270 */
[----:B------:R-:W-:Y:S01]  /*02c0*/  BSSY B0, `(.L_x_8486) ;  /* 0x000001c000007945 */ /* 0x000fe20003800000 */
[----:B--2---:R-:W-:-:S06]  /*02d0*/  @!P0 HADD2.F32 R13, -RZ, R13.H0_H0 ;  /* 0x2000000dff0d8230 */ /* 0x004fcc0000004100 */
[----:B------:R-:W0:Y:S01]  /*02e0*/  @!P0 MUFU.LG2 R13, R13 ;  /* 0x0000000d000d8308 */ /* 0x000e220000000c00 */
[----:B---3--:R-:W-:Y:S01]  /*02f0*/  @!P2 HADD2.F32 R12, -RZ, R12.H0_H0 ;  /* 0x2000000cff0ca230 */ /* 0x008fe20000004100 */
[----:B0-----:R-:W-:-:S05]  /*0300*/  @!P0 FMUL.FTZ R4, R13, 0.30103000998497009277 ;  /* 0x3e9a209b0d048820 */ /* 0x001fca0000410000 */
[----:B------:R-:W-:Y:S01]  /*0310*/  @!P0 F2FP.PACK_AB R6, RZ, R4 ;  /* 0x00000004ff06823e */ /* 0x000fe200000000ff */
[----:B------:R-:W-:Y:S01]  /*0320*/  @!P0 IMAD.WIDE.U32 R4, R5, R8, c[0x0][0x168] ;  /* 0x00005a0005048625 */ /* 0x000fe200078e0008 */
[----:B------:R-:W0:Y:S04]  /*0330*/  @!P2 MUFU.LG2 R12, R12 ;  /* 0x0000000c000ca308 */ /* 0x000e280000000c00 */
[----:B------:R1:W-:Y:S01]  /*0340*/  @!P0 STG.E.U16 [R4.64], R6 ;  /* 0x0000000604008986 */ /* 0x0003e2000c101504 */
[----:B----4-:R-:W-:-:S06]  /*0350*/  @!P3 HADD2.F32 R15, -RZ, R15.H0_H0 ;  /* 0x2000000fff0fb230 */ /* 0x010fcc0000004100 */
[----:B------:R-:W2:Y:S01]  /*0360*/  @!P3 MUFU.LG2 R15, R15 ;  /* 0x0000000f000fb308 */ /* 0x000ea20000000c00 */
[----:B-----5:R-:W-:-:S07]  /*0370*/  @!P1 HADD2.F32 R14, -RZ, R14.H0_H0 ;  /* 0x2000000eff0e9230 */ /* 0x020fce0000004100 */
[----:B------:R-:W3:Y:S01]  /*0380*/  @!P1 MUFU.LG2 R14, R14 ;  /* 0x0000000e000e9308 */ /* 0x000ee20000000c00 */
[----:B0-----:R-:W-:Y:S02]  /*0390*/  @!P2 FMUL.FTZ R12, R12, 0.30103000998497009277 ;  /* 0x3e9a209b0c0ca820 */ /* 0x001fe40000410000 */
[----:B--2---:R-:W-:-:S03]  /*03a0*/  @!P3 FMUL.FTZ R15, R15, 0.30103000998497009277 ;  /* 0x3e9a209b0f0fb820 */ /* 0x004fc60000410000 */
[----:B------:R-:W-:Y:S02]  /*03b0*/  @!P2 F2FP.PACK_AB R12, RZ, R12 ;  /* 0x0000000cff0ca23e */ /* 0x000fe400000000ff */
[----:B------:R-:W-:Y:S01]  /*03c0*/  @!P3 F2FP.PACK_AB R15, RZ, R15 ;  /* 0x0000000fff0fb23e */ /* 0x000fe200000000ff */
[----:B------:R-:W-:Y:S05]  /*03d0*/  @P4 BRA `(.L_x_8487) ;  /* 0x000000a000004947 */ /* 0x000fea0003800000 */
[----:B-1----:R-:W-:Y:S01]  /*03e0*/  IMAD R4, R0, 0x200, R3 ;  /* 0x0000020000047824 */ /* 0x002fe200078e0203 */
[----:B------:R-:W-:Y:S01]  /*03f0*/  IADD3 R3, R3, 0x80, RZ ;  /* 0x0000008003037810 */ /* 0x000fe20007ffe0ff */
[----:B------:R-:W-:-:S03]  /*0400*/  IMAD.MOV.U32 R7, RZ, RZ, 0x2 ;  /* 0x00000002ff077424 */ /* 0x000fc600078e00ff */
[----:B------:R-:W-:Y:S01]  /*0410*/  ISETP.GE.AND P0, PT, R3, R2, PT ;  /* 0x000000020300720c */ /* 0x000fe20003f06270 */
[----:B------:R-:W-:-:S05]  /*0420*/  IMAD.WIDE.U32 R4, R4, R7, c[0x0][0x168] ;  /* 0x00005a0004047625 */ /* 0x000fca00078e0007 */
[----:B------:R0:W-:Y:S07]  /*0430*/  STG.E.U16 [R4.64], R12 ;  /* 0x0000000c04007986 */ /* 0x0001ee000c101504 */
[----:B------:R-:W-:Y:S02]  /*0440*/  @!P0 LEA R6, R0, R3, 0x9 ;  /* 0x0000000300068211 */ /* 0x000fe400078e48ff */
[----:B------:R-:W-:-:S03]  /*0450*/  @!P0 IADD3 R3, R3, 0x80, RZ ;  /* 0x0000008003038810 */ /* 0x000fc60007ffe0ff */
[----:B------:R-:W-:-:S05]  /*0460*/  @!P0 IMAD.WIDE.U32 R6, R6, R7, c[0x0][0x168] ;  /* 0x00005a0006068625 */ /* 0x000fca00078e0007 */
[----:B------:R0:W-:Y:S02]  /*0470*/  @!P0 STG.E.U16 [R6.64], R15 ;  /* 0x0000000f06008986 */ /* 0x0001e4000c101504 */
.L_x_8487:
[----:B-1----:R-:W-:Y:S05]  /*0480*/  BSYNC B0 ;  /* 0x0000000000007941 */ /* 0x002fea0003800000 */
.L_x_8486:
[----:B------:R-:W-:Y:S01]  /*0490*/  ISETP.GE.AND P0, PT, R3, R2, PT ;  /* 0x000000020300720c */ /* 0x000fe20003f06270 */
[----:B---3--:R-:W-:-:S05]  /*04a0*/  @!P1 FMUL.FTZ R14, R14, 0.30103000998497009277 ;  /* 0x3e9a209b0e0e9820 */ /* 0x008fca0000410000 */
[----:B------:R-:W-:-:S07]  /*04b0*/  @!P1 F2FP.PACK_AB R14, RZ, R14 ;  /* 0x0000000eff0e923e */ /* 0x000fce00000000ff */
[----:B------:R-:W-:Y:S05]  /*04c0*/  @P0 EXIT ;  /* 0x000000000000094d */ /* 0x000fea0003800000 */
[----:B------:R-:W-:Y:S02]  /*04d0*/  IMAD R3, R0, 0x200, R3 ;  /* 0x0000020000037824 */ /* 0x000fe400078e0203 */
[----:B------:R-:W-:-:S04]  /*04e0*/  IMAD.MOV.U32 R2, RZ, RZ, 0x2 ;  /* 0x00000002ff027424 */ /* 0x000fc800078e00ff */
[----:B------:R-:W-:-:S05]  /*04f0*/  IMAD.WIDE.U32 R2, R3, R2, c[0x0][0x168] ;  /* 0x00005a0003027625 */ /* 0x000fca00078e0002 */
[----:B------:R-:W-:Y:S01]  /*0500*/  STG.E.U16 [R2.64], R14 ;  /* 0x0000000e02007986 */ /* 0x000fe2000c101504 */
[----:B------:R-:W-:Y:S05]  /*0510*/  EXIT ;  /* 0x000000000000794d */ /* 0x000fea0003800000 */
.L_x_8488:
        /* <DEDUP_REMOVED lines=14> */
.L_x_12170:


//--------------------- .text._ZN2at6native29vectorized_elementwise_kernelILi2EZZZNS0_17log10_kernel_cudaERNS_18TensorIteratorBaseEENKUlvE0_clEvENKUlvE1_clEvEUlN3c104HalfEE_St5arrayIPcLm2EEEEviT0_T1_ --------------------------
	.section	.text._ZN2at6native29vectorized_elementwise_kernelILi2EZZZNS0_17log10_kernel_cudaERNS_18TensorIteratorBaseEENKUlvE0_clEvENKUlvE1_clEvEUlN3c104HalfEE_St5arrayIPcLm2EEEEviT0_T1_,"ax",@progbits
	.sectioninfo	@"SHI_REGISTERS=23"
	.align	128
        .global         _ZN2at6native29vectorized_elementwise_kernelILi2EZZZNS0_17log10_kernel_cudaERNS_18TensorIteratorBaseEENKUlvE0_clEvENKUlvE1_clEvEUlN3c104HalfEE_St5arrayIPcLm2EEEEviT0_T1_
        .type           _ZN2at6native29vectorized_elementwise_kernelILi2EZZZNS0_17log10_kernel_cudaERNS_18TensorIteratorBaseEENKUlvE0_clEvENKUlvE1_clEvEUlN3c104HalfEE_St5arrayIPcLm2EEEEviT0_T1_,@function
        .size           _ZN2at6native29vectorized_elementwise_kernelILi2EZZZNS0_17log10_kernel_cudaERNS_18TensorIteratorBaseEENKUlvE0_clEvENKUlvE1_clEvEUlN3c104HalfEE_St5arrayIPcLm2EEEEviT0_T1_,(.L_x_12171 - _ZN2at6native29vectorized_elementwise_kernelILi2EZZZNS0_17log10_kernel_cudaERNS_18TensorIteratorBaseEENKUlvE0_clEvENKUlvE1_clEvEUlN3c104HalfEE_St5arrayIPcLm2EEEEviT0_T1_)
        .other          _ZN2at6native29vectorized_elementwise_kernelILi2EZZZNS0_17log10_kernel_cudaERNS_18TensorIteratorBaseEENKUlvE0_clEvENKUlvE1_clEvEUlN3c104HalfEE_St5arrayIPcLm2EEEEviT0_T1_,@"STO_CUDA_ENTRY STV_DEFAULT"
_ZN2at6native29vectorized_elementwise_kernelILi2EZZZNS0_17log10_kernel_cudaERNS_18TensorIteratorBaseEENKUlvE0_clEvENKUlvE1_clEvEUlN3c104HalfEE_St5arrayIPcLm2EEEEviT0_T1_:
.text._ZN2at6native29vectorized_elementwise_kernelILi2EZZZNS0_17log10_kernel_cudaERNS_18TensorIteratorBaseEENKUlvE0_clEvENKUlvE1_clEvEUlN3c104HalfEE_St5arrayIPcLm2EEEEviT0_T1_:
        /* <DEDUP_REMOVED lines=21> */
[----:B------:R-:W0:Y:S01]  /*0150*/  MUFU.LG2 R4, R4 ;  /* 0x0000000400047308 */ /* 0x000e220000000c00 */
[--C-:B----4-:R-:W-:Y:S02]  /*0160*/  HADD2.F32 R10, -RZ, R11.reuse.H0_H0 ;  /* 0x2000000bff0a7230 */ /* 0x110fe40000004100 */
[----:B------:R-:W-:-:S02]  /*0170*/  HADD2.F32 R11, -RZ, R11.H1_H1 ;  /* 0x3000000bff0b7230 */ /* 0x000fc40000004100 */
[--C-:B-----5:R-:W-:Y:S02]  /*0180*/  HADD2.F32 R12, -RZ, R13.reuse.H0_H0 ;  /* 0x2000000dff0c7230 */ /* 0x120fe40000004100 */
[----:B------:R-:W-:Y:S01]  /*0190*/  HADD2.F32 R13, -RZ, R13.H1_H1 ;  /* 0x3000000dff0d7230 */ /* 0x000fe20000004100 */
[----:B------:R-:W1:Y:S08]  /*01a0*/  MUFU.LG2 R6, R6 ;  /* 0x0000000600067308 */ /* 0x000e700000000c00 */
[----:B------:R1:W2:Y:S01]  /*01b0*/  MUFU.LG2 R8, R7 ;  /* 0x0000000700087308 */ /* 0x0002a20000000c00 */
[----:B0-----:R-:W-:-:S07]  /*01c0*/  FMUL.FTZ R4, R4, 0.30103000998497009277 ;  /* 0x3e9a209b04047820 */ /* 0x001fce0000410000 */
[----:B------:R-:W0:Y:S01]  /*01d0*/  MUFU.LG2 R9, R9 ;  /* 0x0000000900097308 */ /* 0x000e220000000c00 */
[----:B-1----:R-:W-:-:S05]  /*01e0*/  FMUL.FTZ R7, R6, 0.30103000998497009277 ;  /* 0x3e9a209b06077820 */ /* 0x002fca0000410000 */
[----:B------:R-:W-:Y:S02]  /*01f0*/  F2FP.PACK_AB R7, R7, R4 ;  /* 0x000000040707723e */ /* 0x000fe400000000ff */
[----:B------:R-:W1:Y:S01]  /*0200*/  MUFU.LG2 R10, R10 ;  /* 0x0000000a000a7308 */ /* 0x000e620000000c00 */
[----:B--2---:R-:W-:Y:S02]  /*0210*/  FMUL.FTZ R8, R8, 0.30103000998497009277 ;  /* 0x3e9a209b08087820 */ /* 0x004fe40000410000 */
[----:B------:R-:W-:Y:S05]  /*0220*/  STG.E [R2.64], R7 ;  /* 0x0000000702007986 */ /* 0x000fea000c101904 */
[----:B------:R-:W2:Y:S01]  /*0230*/  MUFU.LG2 R11, R11 ;  /* 0x0000000b000b7308 */ /* 0x000ea20000000c00 */
[----:B0-----:R-:W-:-:S05]  /*0240*/  FMUL.FTZ R9, R9, 0.30103000998497009277 ;  /* 0x3e9a209b09097820 */ /* 0x001fca0000410000 */
[----:B------:R-:W-:Y:S02]  /*0250*/  F2FP.PACK_AB R9, R9, R8 ;  /* 0x000000080909723e */ /* 0x000fe400000000ff */
[----:B------:R-:W0:Y:S01]  /*0260*/  MUFU.LG2 R12, R12 ;  /* 0x0000000c000c7308 */ /* 0x000e220000000c00 */
[----:B-1----:R-:W-:Y:S02]  /*0270*/  FMUL.FTZ R10, R10, 0.30103000998497009277 ;  /* 0x3e9a209b0a0a7820 */ /* 0x002fe40000410000 */
[----:B------:R-:W-:Y:S05]  /*0280*/  STG.E [R2.64+0x200], R9 ;  /* 0x0002000902007986 */ /* 0x000fea000c101904 */
[----:B------:R-:W1:Y:S01]  /*0290*/  MUFU.LG2 R13, R13 ;  /* 0x0000000d000d7308 */ /* 0x000e620000000c00 */
[----:B--2---:R-:W-:-:S05]  /*02a0*/  FMUL.FTZ R11, R11, 0.30103000998497009277 ;  /* 0x3e9a209b0b0b7820 */ /* 0x004fca0000410000 */
[----:B------:R-:W-:Y:S01]  /*02b0*/  F2FP.PACK_AB R11, R11, R10 ;  /* 0x0000000a0b0b723e */ /* 0x000fe200000000ff */
[----:B0-----:R-:W-:-:S04]  /*02c0*/  FMUL.FTZ R0, R12, 0.30103000998497009277 ;  /* 0x3e9a209b0c007820 */ /* 0x001fc80000410000 */
[----:B------:R-:W-:Y:S01]  /*02d0*/  STG.E [R2.64+0x400], R11 ;  /* 0x0004000b02007986 */ /* 0x000fe2000c101904 */
[----:B-1----:R-:W-:-:S05]  /*02e0*/  FMUL.FTZ R15, R13, 0.30103000998497009277 ;  /* 0x3e9a209b0d0f7820 */ /* 0x002fca0000410000 */
[----:B------:R-:W-:-:S05]  /*02f0*/  F2FP.PACK_AB R15, R15, R0 ;  /* 0x000000000f0f723e */ /* 0x000fca00000000ff */
[----:B------:R-:W-:Y:S01]  /*0300*/  STG.E [R2.64+0x600], R15 ;  /* 0x0006000f02007986 */ /* 0x000fe2000c101904 */
[----:B------:R-:W-:Y:S05]  /*0310*/  EXIT ;  /* 0x000000000000794d */ /* 0x000fea0003800000 */
.L_x_8489:
        /* <DEDUP_REMOVED lines=8> */
[----:B------:R-:W-:-:S03]  /*03a0*/  ISETP.GE.AND P3, PT, R11, R2, PT ;  /* 0x000000020b00720c */ /* 0x000fc60003f66270 */
        /* <DEDUP_REMOVED lines=12> */
[----:B------:R-:W-:Y:S02]  /*0470*/  @!P1 IADD3 R10, R0, R11, RZ ;  /* 0x0000000b000a9210 */ /* 0x000fe40007ffe0ff */
[----:B------:R-:W-:-:S04]  /*0480*/  @!P1 IADD3 R11, R11, 0x80, RZ ;  /* 0x000000800b0b9810 */ /* 0x000fc80007ffe0ff */
[----:B------:R-:W-:Y:S01]  /*0490*/  ISETP.GE.AND P2, PT, R11, R2, PT ;  /* 0x000000020b00720c */ /* 0x000fe20003f46270 */
[----:B------:R-:W-:-:S05]  /*04a0*/  @!P3 IMAD.WIDE.U32 R12, R12, R13, c[0x0][0x170] ;  /* 0x00005c000c0cb625 */ /* 0x000fca00078e000d */
[----:B------:R1:W3:Y:S07]  /*04b0*/  @!P3 LDG.E.U16 R5, [R12.64] ;  /* 0x000000040c05b981 */ /* 0x0002ee000c1e1500 */
[----:B------:R-:W-:Y:S01]  /*04c0*/  @!P2 IMAD.IADD R18, R0, 0x1, R11 ;  /* 0x000000010012a824 */ /* 0x000fe200078e020b */
[----:B------:R-:W-:-:S04]  /*04d0*/  @!P2 IADD3 R11, R11, 0x80, RZ ;  /* 0x000000800b0ba810 */ /* 0x000fc80007ffe0ff */
[----:B------:R-:W-:Y:S01]  /*04e0*/  ISETP.GE.AND P6, PT, R11, R2, PT ;  /* 0x000000020b00720c */ /* 0x000fe20003fc6270 */
[----:B------:R-:W-:Y:S01]  /*04f0*/  @!P4 IMAD.MOV.U32 R15, RZ, RZ, 0x2 ;  /* 0x00000002ff0fc424 */ /* 0x000fe200078e00ff */
[----:B------:R-:W-:Y:S01]  /*0500*/  PRMT R7, RZ, 0x7610, R7 ;  /* 0x00007610ff077816 */ /* 0x000fe20000000007 */
[----:B------:R-:W-:Y:S02]  /*0510*/  @!P5 IMAD.MOV.U32 R17, RZ, RZ, 0x2 ;  /* 0x00000002ff11d424 */ /* 0x000fe400078e00ff */
[----:B------:R-:W-:-:S08]  /*0520*/  @!P4 IMAD.WIDE.U32 R14, R14, R15, c[0x0][0x170] ;  /* 0x00005c000e0ec625 */ /* 0x000fd000078e000f */
[----:B------:R-:W-:Y:S01]  /*0530*/  @!P6 IMAD.IADD R20, R0, 0x1, R11 ;  /* 0x000000010014e824 */ /* 0x000fe200078e020b */
[----:B------:R-:W-:Y:S01]  /*0540*/  @!P6 IADD3 R11, R11, 0x80, RZ ;  /* 0x000000800b0be810 */ /* 0x000fe20007ffe0ff */
[----:B------:R-:W-:Y:S01]  /*0550*/  @!P5 IMAD.WIDE.U32 R16, R16, R17, c[0x0][0x170] ;  /* 0x00005c001010d625 */ /* 0x000fe200078e0011 */
[----:B------:R-:W-:Y:S01]  /*0560*/  PRMT R6, RZ, 0x7610, R6 ;  /* 0x00007610ff067816 */ /* 0x000fe20000000006 */
[----:B------:R4:W5:Y:S01]  /*0570*/  @!P4 LDG.E.U16 R7, [R14.64] ;  /* 0x000000040e07c981 */ /* 0x000962000c1e1500 */
[----:B------:R-:W-:Y:S02]  /*0580*/  ISETP.GE.AND P3, PT, R11, R2, PT ;  /* 0x000000020b00720c */ /* 0x000fe40003f66270 */
[----:B------:R-:W-:Y:S02]  /*0590*/  @!P1 MOV R19, 0x2 ;  /* 0x0000000200139802 */ /* 0x000fe40000000f00 */
[----:B------:R1:W5:Y:S01]  /*05a0*/  @!P5 LDG.E.U16 R6, [R16.64] ;  /* 0x000000041006d981 */ /* 0x000362000c1e1500 */
[----:B----4-:R-:W-:Y:S01]  /*05b0*/  @!P6 IMAD.MOV.U32 R15, RZ, RZ, 0x2 ;  /* 0x00000002ff0fe424 */ /* 0x010fe200078e00ff */
[----:B0-----:R-:W-:Y:S01]  /*05c0*/  PRMT R9, RZ, 0x7610, R9 ;  /* 0x00007610ff097816 */ /* 0x001fe20000000009 */
[----:B-1----:R-:W-:-:S04]  /*05d0*/  @!P1 IMAD.WIDE.U32 R12, R10, R19, c[0x0][0x170] ;  /* 0x00005c000a0c9625 */ /* 0x002fc800078e0013 */
[----:B------:R-:W-:Y:S01]  /*05e0*/  @!P6 IMAD.WIDE.U32 R16, R20, R15, c[0x0][0x170] ;  /* 0x00005c001410e625 */ /* 0x000fe200078e000f */
[----:B------:R-:W-:Y:S01]  /*05f0*/  PRMT R10, RZ, 0x7610, R10 ;  /* 0x00007610ff0a7816 */ /* 0x000fe2000000000a */
[----:B------:R0:W4:Y:S02]  /*0600*/  @!P1 LDG.E.U16 R9, [R12.64] ;  /* 0x000000040c099981 */ /* 0x000124000c1e1500 */
[--C-:B------:R-:W-:Y:S02]  /*0610*/  @!P3 IMAD.IADD R14, R0, 0x1, R11.reuse ;  /* 0x00000001000eb824 */ /* 0x100fe400078e020b */
[----:B------:R-:W-:Y:S01]  /*0620*/  @!P3 IMAD.MOV.U32 R15, RZ, RZ, 0x2 ;  /* 0x00000002ff0fb424 */ /* 0x000fe200078e00ff */
[----:B------:R-:W-:Y:S01]  /*0630*/  PRMT R11, RZ, 0x7610, R11 ;  /* 0x00007610ff0b7816 */ /* 0x000fe2000000000b */
[----:B------:R-:W-:Y:S01]  /*0640*/  @!P2 IMAD.MOV.U32 R19, RZ, RZ, 0x2 ;  /* 0x00000002ff13a424 */ /* 0x000fe200078e00ff */
[----:B------:R-:W-:Y:S01]  /*0650*/  PRMT R8, RZ, 0x7610, R8 ;  /* 0x00007610ff087816 */ /* 0x000fe20000000008 */
[----:B------:R-:W-:Y:S01]  /*0660*/  @!P3 IMAD.WIDE.U32 R14, R14, R15, c[0x0][0x170] ;  /* 0x00005c000e0eb625 */ /* 0x000fe200078e000f */
[----:B------:R1:W4:Y:S03]  /*0670*/  @!P6 LDG.E.U16 R10, [R16.64] ;  /* 0x00000004100ae981 */ /* 0x000326000c1e1500 */
[----:B------:R-:W-:Y:S01]  /*0680*/  @!P2 IMAD.WIDE.U32 R18, R18, R19, c[0x0][0x170] ;  /* 0x00005c001212a625 */ /* 0x000fe200078e0013 */
[----:B------:R1:W4:Y:S04]  /*0690*/  @!P3 LDG.E.U16 R11, [R14.64] ;  /* 0x000000040e0bb981 */ /* 0x000328000c1e1500 */
[----:B------:R1:W4:Y:S01]  /*06a0*/  @!P2 LDG.E.U16 R8, [R18.64] ;  /* 0x000000041208a981 */ /* 0x000322000c1e1500 */
[----:B0-----:R-:W-:-:S04]  /*06b0*/  IADD3 R13, R3, 0x80, RZ ;  /* 0x00000080030d7810 */ /* 0x001fc80007ffe0ff */
[----:B------:R-:W-:Y:S02]  /*06c0*/  ISETP.GE.AND P6, PT, R13, R2, PT ;  /* 0x000000020d00720c */ /* 0x000fe40003fc6270 */
[----:B-1----:R-:W-:-:S04]  /*06d0*/  IADD3 R15, R3, 0x200, RZ ;  /* 0x00000200030f7810 */ /* 0x002fc80007ffe0ff */
[-C--:B------:R-:W-:Y:S02]  /*06e0*/  ISETP.GE.AND P3, PT, R15, R2.reuse, PT ;  /* 0x000000020f00720c */ /* 0x080fe40003f66270 */
[C---:B------:R-:W-:Y:S02]  /*06f0*/  IADD3 R15, R3.reuse, 0x280, RZ ;  /* 0x00000280030f7810 */ /* 0x040fe40007ffe0ff */
[----:B------:R-:W-:Y:S02]  /*0700*/  IADD3 R19, R3, 0x100, RZ ;  /* 0x0000010003137810 */ /* 0x000fe40007ffe0ff */
[-C--:B------:R-:W-:Y:S02]  /*0710*/  ISETP.GE.AND P4, PT, R15, R2.reuse, PT ;  /* 0x000000020f00720c */ /* 0x080fe40003f86270 */
[----:B------:R-:W-:Y:S02]  /*0720*/  IADD3 R15, R3, 0x300, RZ ;  /* 0x00000300030f7810 */ /* 0x000fe40007ffe0ff */
[----:B------:R-:W-:-:S02]  /*0730*/  ISETP.GE.AND P1, PT, R19, R2, PT ;  /* 0x000000021300720c */ /* 0x000fc40003f26270 */
[----:B------:R-:W-:Y:S02]  /*0740*/  IADD3 R17, R3, 0x180, RZ ;  /* 0x0000018003117810 */ /* 0x000fe40007ffe0ff */
[-C--:B------:R-:W-:Y:S02]  /*0750*/  ISETP.GE.AND P5, PT, R15, R2.reuse, PT ;  /* 0x000000020f00720c */ /* 0x080fe40003fa6270 */
[----:B------:R-:W-:Y:S02]  /*0760*/  IADD3 R15, R3, 0x380, RZ ;  /* 0x00000380030f7810 */ /* 0x000fe40007ffe0ff */
[----:B------:R-:W-:Y:S01]  /*0770*/  ISETP.GE.AND P2, PT, R17, R2, PT ;  /* 0x000000021100720c */ /* 0x000fe20003f46270 */
[----:B------:R-:W-:Y:S01]  /*0780*/  @!P0 IMAD.MOV.U32 R17, RZ, RZ, 0x2 ;  /* 0x00000002ff118424 */ /* 0x000fe200078e00ff */
[----:B------:R-:W-:Y:S01]  /*0790*/  BSSY B0, `(.L_x_8490) ;  /* 0x0000054000007945 */ /* 0x000fe20003800000 */
[----:B------:R-:W-:Y:S01]  /*07a0*/  BSSY B1, `(.L_x_8491) ;  /* 0x000004b000017945 */ /* 0x000fe20003800000 */
[----:B--2---:R-:W-:-:S06]  /*07b0*/  @!P0 HADD2.F32 R4, -RZ, R4.H0_H0 ;  /* 0x20000004ff048230 */ /* 0x004fcc0000004100 */
[----:B------:R-:W0:Y:S02]  /*07c0*/  @!P0 MUFU.LG2 R4, R4 ;  /* 0x0000000400048308 */ /* 0x000e240000000c00 */
[----:B0-----:R-:W-:Y:S01]  /*07d0*/  @!P0 FMUL.FTZ R4, R4, 0.30103000998497009277 ;  /* 0x3e9a209b04048820 */ /* 0x001fe20000410000 */
[----:B---3--:R-:W-:-:S06]  /*07e0*/  @!P6 HADD2.F32 R5, -RZ, R5.H0_H0 ;  /* 0x20000005ff05e230 */ /* 0x008fcc0000004100 */
[----:B------:R-:W0:Y:S02]  /*07f0*/  @!P6 MUFU.LG2 R5, R5 ;  /* 0x000000050005e308 */ /* 0x000e240000000c00 */
[----:B0-----:R-:W-:-:S05]  /*0800*/  @!P6 FMUL.FTZ R12, R5, 0.30103000998497009277 ;  /* 0x3e9a209b050ce820 */ /* 0x001fca0000410000 */
[----:B------:R-:W-:Y:S02]  /*0810*/  @!P6 F2FP.PACK_AB R5, RZ, R12 ;  /* 0x0000000cff05e23e */ /* 0x000fe400000000ff */
[----:B------:R-:W-:Y:S01]  /*0820*/  ISETP.GE.AND P6, PT, R15, R2, PT ;  /* 0x000000020f00720c */ /* 0x000fe20003fc6270 */
[----:B-----5:R-:W-:Y:S01]  /*0830*/  @!P1 HADD2.F32 R7, -RZ, R7.H0_H0 ;  /* 0x20000007ff079230 */ /* 0x020fe20000004100 */
[----:B------:R-:W-:Y:S01]  /*0840*/  @!P0 F2FP.PACK_AB R15, RZ, R4 ;  /* 0x00000004ff0f823e */ /* 0x000fe200000000ff */
[----:B------:R-:W-:-:S04]  /*0850*/  @!P2 HADD2.F32 R6, -RZ, R6.H0_H0 ;  /* 0x20000006ff06a230 */ /* 0x000fc80000004100 */
[----:B------:R-:W0:Y:S01]  /*0860*/  @!P1 MUFU.LG2 R7, R7 ;  /* 0x0000000700079308 */ /* 0x000e220000000c00 */
[----:B----4-:R-:W-:-:S07]  /*0870*/  @!P3 HADD2.F32 R9, -RZ, R9.H0_H0 ;  /* 0x20000009ff09b230 */ /* 0x010fce0000004100 */
[----:B------:R-:W1:Y:S01]  /*0880*/  @!P2 MUFU.LG2 R6, R6 ;  /* 0x000000060006a308 */ /* 0x000e620000000c00 */
[----:B------:R-:W-:Y:S01]  /*0890*/  @!P5 HADD2.F32 R14, -RZ, R10.H0_H0 ;  /* 0x2000000aff0ed230 */ /* 0x000fe20000004100 */
[----:B------:R-:W-:Y:S01]  /*08a0*/  @!P0 IADD3 R10, R0, R3, RZ ;  /* 0x00000003000a8210 */ /* 0x000fe20007ffe0ff */
[----:B------:R-:W-:-:S05]  /*08b0*/  @!P6 HADD2.F32 R4, -RZ, R11.H0_H0 ;  /* 0x2000000bff04e230 */ /* 0x000fca0000004100 */
[----:B------:R-:W2:Y:S01]  /*08c0*/  @!P3 MUFU.LG2 R9, R9 ;  /* 0x000000090009b308 */ /* 0x000ea20000000c00 */
[----:B------:R-:W-:Y:S01]  /*08d0*/  @!P4 HADD2.F32 R8, -RZ, R8.H0_H0 ;  /* 0x20000008ff08c230 */ /* 0x000fe20000004100 */
[----:B------:R-:W-:-:S06]  /*08e0*/  @!P0 IMAD.WIDE.U32 R10, R10, R17, c[0x0][0x168] ;  /* 0x00005a000a0a8625 */ /* 0x000fcc00078e0011 */
[----:B------:R2:W3:Y:S01]  /*08f0*/  @!P4 MUFU.LG2 R12, R8 ;  /* 0x00000008000cc308 */ /* 0x0004e20000000c00 */
[----:B------:R-:W-:Y:S01]  /*0900*/  @!P0 IMAD.MOV.U32 R3, RZ, RZ, R13 ;  /* 0x000000ffff038224 */ /* 0x000fe200078e000d */
[----:B------:R4:W-:Y:S06]  /*0910*/  @!P0 STG.E.U16 [R10.64], R15 ;  /* 0x0000000f0a008986 */ /* 0x0009ec000c101504 */
[----:B------:R-:W5:Y:S01]  /*0920*/  @!P5 MUFU.LG2 R14, R14 ;  /* 0x0000000e000ed308 */ /* 0x000f620000000c00 */
[----:B------:R-:W-:-:S07]  /*0930*/  ISETP.GE.AND P0, PT, R3, R2, PT ;  /* 0x000000020300720c */ /* 0x000fce0003f06270 */
[----:B------:R-:W4:Y:S01]  /*0940*/  @!P6 MUFU.LG2 R4, R4 ;  /* 0x000000040004e308 */ /* 0x000f220000000c00 */
[----:B0-----:R-:W-:Y:S02]  /*0950*/  @!P1 FMUL.FTZ R7, R7, 0.30103000998497009277 ;  /* 0x3e9a209b07079820 */ /* 0x001fe40000410000 */
[----:B-1----:R-:W-:Y:S02]  /*0960*/  @!P2 FMUL.FTZ R6, R6, 0.30103000998497009277 ;  /* 0x3e9a209b0606a820 */ /* 0x002fe40000410000 */
[----:B--2---:R-:W-:Y:S01]  /*0970*/  @!P3 FMUL.FTZ R8, R9, 0.30103000998497009277 ;  /* 0x3e9a209b0908b820 */ /* 0x004fe20000410000 */
[----:B------:R-:W-:Y:S01]  /*0980*/  @!P1 F2FP.PACK_AB R13, RZ, R7 ;  /* 0x00000007ff0d923e */ /* 0x000fe200000000ff */
[----:B---3--:R-:W-:Y:S02]  /*0990*/  @!P4 FMUL.FTZ R7, R12, 0.30103000998497009277 ;  /* 0x3e9a209b0c07c820 */ /* 0x008fe40000410000 */
[----:B-----5:R-:W-:Y:S01]  /*09a0*/  @!P5 FMUL.FTZ R14, R14, 0.30103000998497009277 ;  /* 0x3e9a209b0e0ed820 */ /* 0x020fe20000410000 */
[----:B------:R-:W-:Y:S01]  /*09b0*/  @!P2 F2FP.PACK_AB R12, RZ, R6 ;  /* 0x00000006ff0ca23e */ /* 0x000fe200000000ff */
[----:B----4-:R-:W-:Y:S01]  /*09c0*/  @!P6 FMUL.FTZ R9, R4, 0.30103000998497009277 ;  /* 0x3e9a209b0409e820 */ /* 0x010fe20000410000 */
[----:B------:R-:W-:-:S02]  /*09d0*/  @!P3 F2FP.PACK_AB R8, RZ, R8 ;  /* 0x00000008ff08b23e */ /* 0x000fc400000000ff */
[----:B------:R-:W-:Y:S02]  /*09e0*/  @!P4 F2FP.PACK_AB R7, RZ, R7 ;  /* 0x00000007ff07c23e */ /* 0x000fe400000000ff */
[----:B------:R-:W-:Y:S02]  /*09f0*/  @!P5 F2FP.PACK_AB R6, RZ, R14 ;  /* 0x0000000eff06d23e */ /* 0x000fe400000000ff */
[----:B------:R-:W-:Y:S01]  /*0a00*/  @!P6 F2FP.PACK_AB R4, RZ, R9 ;  /* 0x00000009ff04e23e */ /* 0x000fe200000000ff */
        /* <DEDUP_REMOVED lines=8> */
[----:B0-----:R-:W-:Y:S01]  /*0a90*/  HFMA2.MMA R11, -RZ, RZ, 0, 1.1920928955078125e-07 ;  /* 0x00000002ff0b7435 */ /* 0x001fe200000001ff */
[----:B------:R-:W-:Y:S01]  /*0aa0*/  IMAD.IADD R10, R0, 0x1, R3 ;  /* 0x00000001000a7824 */ /* 0x000fe200078e0203 */
[----:B------:R-:W-:-:S08]  /*0ab0*/  IADD3 R3, R3, 0x80, RZ ;  /* 0x0000008003037810 */ /* 0x000fd00007ffe0ff */
[----:B------:R-:W-:-:S05]  /*0ac0*/  IMAD.WIDE.U32 R10, R10, R11, c[0x0][0x168] ;  /* 0x00005a000a0a7625 */ /* 0x000fca00078e000b */
[----:B------:R0:W-:Y:S02]  /*0ad0*/  STG.E.U16 [R10.64], R13 ;  /* 0x0000000d0a007986 */ /* 0x0001e4000c101504 */
.L_x_8492:
[----:B------:R-:W-:-:S13]  /*0ae0*/  ISETP.GE.AND P0, PT, R3, R2, PT ;  /* 0x000000020300720c */ /* 0x000fda0003f06270 */
[----:B------:R-:W-:Y:S05]  /*0af0*/  @P0 BRA `(.L_x_8494) ;  /* 0x000000d000000947 */ /* 0x000fea0003800000 */
[----:B0-----:R-:W-:Y:S01]  /*0b00*/  IMAD.IADD R10, R0, 0x1, R3 ;  /* 0x00000001000a7824 */ /* 0x001fe200078e0203 */
[----:B------:R-:W-:Y:S01]  /*0b10*/  IADD3 R3, R3, 0x80, RZ ;  /* 0x0000008003037810 */ /* 0x000fe20007ffe0ff */
[----:B------:R-:W-:-:S04]  /*0b20*/  IMAD.MOV.U32 R11, RZ, RZ, 0x2 ;  /* 0x00000002ff0b7424 */ /* 0x000fc800078e00ff */
[----:B------:R-:W-:-:S05]  /*0b30*/  IMAD.WIDE.U32 R10, R10, R11, c[0x0][0x168] ;  /* 0x00005a000a0a7625 */ /* 0x000fca00078e000b */
[----:B------:R0:W-:Y:S02]  /*0b40*/  STG.E.U16 [R10.64], R12 ;  /* 0x0000000c0a007986 */ /* 0x0001e4000c101504 */
.L_x_8493:
        /* <DEDUP_REMOVED lines=8> */
.L_x_8494:
[----:B------:R-:W-:-:S13]  /*0bd0*/  ISETP.GE.AND P0, PT, R3, R2, PT ;  /* 0x000000020300720c */ /* 0x000fda0003f06270 */
[----:B------:R-:W-:Y:S01]  /*0be0*/  @P0 BREAK B1 ;  /* 0x0000000000010942 */ /* 0x000fe20003800000 */
[----:B------:R-:W-:Y:S05]  /*0bf0*/  @P0 BRA `(.L_x_8496) ;  /* 0x000000d000000947 */ /* 0x000fea0003800000 */
[----:B0-----:R-:W-:Y:S01]  /*0c00*/  MOV R9, 0x2 ;  /* 0x0000000200097802 */ /* 0x001fe20000000f00 */
[----:B------:R-:W-:Y:S01]  /*0c10*/  IMAD.IADD R8, R0, 0x1, R3 ;  /* 0x0000000100087824 */ /* 0x000fe200078e0203 */
[----:B------:R-:W-:-:S03]  /*0c20*/  IADD3 R3, R3, 0x80, RZ ;  /* 0x0000008003037810 */ /* 0x000fc60007ffe0ff */
[----:B------:R-:W-:-:S05]  /*0c30*/  IMAD.WIDE.U32 R8, R8, R9, c[0x0][0x168] ;  /* 0x00005a0008087625 */ /* 0x000fca00078e0009 */
[----:B------:R0:W-:Y:S02]  /*0c40*/  STG.E.U16 [R8.64], R7 ;  /* 0x0000000708007986 */ /* 0x0001e4000c101504 */
.L_x_8495:
[----:B------:R-:W-:Y:S05]  /*0c50*/  BSYNC B1 ;  /* 0x0000000000017941 */ /* 0x000fea0003800000 */
.L_x_8491:
[----:B------:R-:W-:Y:S02]  /*0c60*/  ISETP.GE.AND P0, PT, R3, R2, PT ;  /* 0x000000020300720c */ /* 0x000fe40003f06270 */
[----:B0-----:R-:W-:-:S11]  /*0c70*/  PRMT R5, R6, 0x7610, R5 ;  /* 0x0000761006057816 */ /* 0x001fd60000000005 */
[----:B------:R-:W-:Y:S01]  /*0c80*/  @!P0 IMAD.IADD R7, R0, 0x1, R3 ;  /* 0x0000000100078824 */ /* 0x000fe200078e0203 */
[----:B------:R-:W-:Y:S01]  /*0c90*/  @!P0 IADD3 R3, R3, 0x80, RZ ;  /* 0x0000008003038810 */ /* 0x000fe20007ffe0ff */
[----:B------:R-:W-:-:S04]  /*0ca0*/  @!P0 IMAD.MOV.U32 R8, RZ, RZ, 0x2 ;  /* 0x00000002ff088424 */ /* 0x000fc800078e00ff */
[----:B------:R-:W-:-:S05]  /*0cb0*/  @!P0 IMAD.WIDE.U32 R6, R7, R8, c[0x0][0x168] ;  /* 0x00005a0007068625 */ /* 0x000fca00078e0008 */
[----:B------:R0:W-:Y:S02]  /*0cc0*/  @!P0 STG.E.U16 [R6.64], R5 ;  /* 0x0000000506008986 */ /* 0x0001e4000c101504 */
.L_x_8496:
[----:B------:R-:W-:Y:S05]  /*0cd0*/  BSYNC B0 ;  /* 0x0000000000007941 */ /* 0x000fea0003800000 */
.L_x_8490:
        /* <DEDUP_REMOVED lines=8> */
.L_x_8497:
        /* <DEDUP_REMOVED lines=10> */
.L_x_12171:


//--------------------- .text._ZN2at6native29vectorized_elementwise_kernelILi4EZZZNS0_17log10_kernel_cudaERNS_18TensorIteratorBaseEENKUlvE0_clEvENKUlvE1_clEvEUlN3c104HalfEE_St5arrayIPcLm2EEEEviT0_T1_ --------------------------
	.section	.text._ZN2at6native29vectorized_elementwise_kernelILi4EZZZNS0_17log10_kernel_cudaERNS_18TensorIteratorBaseEENKUlvE0_clEvENKUlvE1_clEvEUlN3c104HalfEE_St5arrayIPcLm2EEEEviT0_T1_,"ax",@progbits
	.sectioninfo	@"SHI_REGISTERS=23"
	.align	128
        .global         _ZN2at6native29vectorized_elementwise_kernelILi4EZZZNS0_17log10_kernel_cudaERNS_18TensorIteratorBaseEENKUlvE0_clEvENKUlvE1_clEvEUlN3c104HalfEE_St5arrayIPcLm2EEEEviT0_T1_
        .type           _ZN2at6native29vectorized_elementwise_kernelILi4EZZZNS0_17log10_kernel_cudaERNS_18TensorIteratorBaseEENKUlvE0_clEvENKUlvE1_clEvEUlN3c104HalfEE_St5arrayIPcLm2EEEEviT0_T1_,@function
        .size           _ZN2at6native29vectorized_elementwise_kernelILi4EZZZNS0_17log10_kernel_cudaERNS_18TensorIteratorBaseEENKUlvE0_clEvENKUlvE1_clEvEUlN3c104HalfEE_St5arrayIPcLm2EEEEviT0_T1_,(.L_x_12172 - _ZN2at6native29vectorized_elementwise_kernelILi4EZZZNS0_17log10_kernel_cudaERNS_18TensorIteratorBaseEENKUlvE0_clEvENKUlvE1_clEvEUlN3c104HalfEE_St5arrayIPcLm2EEEEviT0_T1_)
        .other          _ZN2at6native29vectorized_elementwise_kernelILi4EZZZNS0_17log10_kernel_cudaERNS_18TensorIteratorBaseEENKUlvE0_clEvENKUlvE1_clEvEUlN3c104HalfEE_St5arrayIPcLm2EEEEviT0_T1_,@"STO_CUDA_ENTRY STV_DEFAULT"
_ZN2at6native29vectorized_elementwise_kernelILi4EZZZNS0_17log10_kernel_cudaERNS_18TensorIteratorBaseEENKUlvE0_clEvENKUlvE1_clEvEUlN3c104HalfEE_St5arrayIPcLm2EEEEviT0_T1_:
.text._ZN2at6native29vectorized_elementwise_kernelILi4EZZZNS0_17log10_kernel_cudaERNS_18TensorIteratorBaseEENKUlvE0_clEvENKUlvE1_clEvEUlN3c104HalfEE_St5arrayIPcLm2EEEEviT0_T1_:
        /* <DEDUP_REMOVED lines=17> */
[----:B------:R-:W0:Y:S01]  /*0110*/  MUFU.LG2 R5, R5 ;  /* 0x0000000500057308 */ /* 0x000e220000000c00 */
[----:B---3--:R-:W-:-:S02]  /*0120*/  HADD2.F32 R7, -RZ, R3.H0_H0 ;  /* 0x20000003ff077230 */ /* 0x008fc40000004100 */
[--C-:B------:R-:W-:Y:S02]  /*0130*/  HADD2.F32 R11, -RZ, R2.reuse.H0_H0 ;  /* 0x20000002ff0b7230 */ /* 0x100fe40000004100 */
[----:B------:R-:W-:Y:S02]  /*0140*/  HADD2.F32 R6, -RZ, R2.H1_H1 ;  /* 0x30000002ff067230 */ /* 0x000fe40000004100 */
[----:B------:R-:W-:Y:S01]  /*0150*/  HADD2.F32 R12, -RZ, R3.H1_H1 ;  /* 0x30000003ff0c7230 */ /* 0x000fe20000004100 */
[----:B------:R-:W1:Y:S01]  /*0160*/  MUFU.LG2 R7, R7 ;  /* 0x0000000700077308 */ /* 0x000e620000000c00 */
[----:B------:R-:W-:-:S06]  /*0170*/  IMAD.WIDE.U32 R2, R0, R13, c[0x0][0x168] ;  /* 0x00005a0000027625 */ /* 0x000fcc00078e000d */
[----:B------:R-:W-:Y:S01]  /*0180*/  IMAD.WIDE R2, R4, 0x8, R2 ;  /* 0x0000000804027825 */ /* 0x000fe200078e0202 */
[----:B------:R-:W2:Y:S03]  /*0190*/  MUFU.LG2 R8, R8 ;  /* 0x0000000800087308 */ /* 0x000ea60000000c00 */
[----:B0-----:R-:W-:-:S05]  /*01a0*/  FMUL.FTZ R5, R5, 0.30103000998497009277 ;  /* 0x3e9a209b05057820 */ /* 0x001fca0000410000 */
[----:B------:R-:W0:Y:S01]  /*01b0*/  MUFU.LG2 R9, R9 ;  /* 0x0000000900097308 */ /* 0x000e220000000c00 */
[----:B-1----:R-:W-:-:S07]  /*01c0*/  FMUL.FTZ R0, R7, 0.30103000998497009277 ;  /* 0x3e9a209b07007820 */ /* 0x002fce0000410000 */
[----:B------:R-:W1:Y:S01]  /*01d0*/  MUFU.LG2 R10, R10 ;  /* 0x0000000a000a7308 */ /* 0x000e620000000c00 */
[----:B--2---:R-:W-:-:S05]  /*01e0*/  FMUL.FTZ R8, R8, 0.30103000998497009277 ;  /* 0x3e9a209b08087820 */ /* 0x004fca0000410000 */
[----:B------:R-:W-:Y:S02]  /*01f0*/  F2FP.PACK_AB R8, R8, R5 ;  /* 0x000000050808723e */ /* 0x000fe400000000ff */
[----:B------:R-:W2:Y:S01]  /*0200*/  MUFU.LG2 R11, R11 ;  /* 0x0000000b000b7308 */ /* 0x000ea20000000c00 */
[----:B0-----:R-:W-:-:S07]  /*0210*/  FMUL.FTZ R9, R9, 0.30103000998497009277 ;  /* 0x3e9a209b09097820 */ /* 0x001fce0000410000 */
[----:B------:R-:W0:Y:S01]  /*0220*/  MUFU.LG2 R6, R6 ;  /* 0x0000000600067308 */ /* 0x000e220000000c00 */
[----:B-1----:R-:W-:-:S05]  /*0230*/  FMUL.FTZ R10, R10, 0.30103000998497009277 ;  /* 0x3e9a209b0a0a7820 */ /* 0x002fca0000410000 */
[----:B------:R-:W-:Y:S02]  /*0240*/  F2FP.PACK_AB R9, R10, R9 ;  /* 0x000000090a09723e */ /* 0x000fe400000000ff */
[----:B------:R-:W1:Y:S01]  /*0250*/  MUFU.LG2 R12, R12 ;  /* 0x0000000c000c7308 */ /* 0x000e620000000c00 */
[----:B--2---:R-:W-:Y:S02]  /*0260*/  FMUL.FTZ R11, R11, 0.30103000998497009277 ;  /* 0x3e9a209b0b0b7820 */ /* 0x004fe40000410000 */
[----:B------:R-:W-:Y:S01]  /*0270*/  STG.E.64 [R2.64], R8 ;  /* 0x0000000802007986 */ /* 0x000fe2000c101b04 */
[----:B0-----:R-:W-:-:S05]  /*0280*/  FMUL.FTZ R6, R6, 0.30103000998497009277 ;  /* 0x3e9a209b06067820 */ /* 0x001fca0000410000 */
[----:B------:R-:W-:Y:S01]  /*0290*/  F2FP.PACK_AB R6, R6, R11 ;  /* 0x0000000b0606723e */ /* 0x000fe200000000ff */
[----:B-1----:R-:W-:-:S05]  /*02a0*/  FMUL.FTZ R7, R12, 0.30103000998497009277 ;  /* 0x3e9a209b0c077820 */ /* 0x002fca0000410000 */
[----:B------:R-:W-:-:S05]  /*02b0*/  F2FP.PACK_AB R7, R7, R0 ;  /* 0x000000000707723e */ /* 0x000fca00000000ff */
[----:B------:R-:W-:Y:S01]  /*02c0*/  STG.E.64 [R2.64+0x400], R6 ;  /* 0x0004000602007986 */ /* 0x000fe2000c101b04 */
[----:B------:R-:W-:Y:S05]  /*02d0*/  EXIT ;  /* 0x000000000000794d */ /* 0x000fea0003800000 */
.L_x_8498:
        /* <DEDUP_REMOVED lines=124> */
.L_x_8501:
[----:B------:R-:W-:-:S13]  /*0aa0*/  ISETP.GE.AND P0, PT, R3, R2, PT ;  /* 0x000000020300720c */ /* 0x000fda0003f06270 */
[----:B------:R-:W-:Y:S05]  /*0ab0*/  @P0 BRA `(.L_x_8503) ;  /* 0x000000d000000947 */ /* 0x000fea0003800000 */
[----:B0-----:R-:W-:Y:S01]  /*0ac0*/  IMAD.IADD R10, R0, 0x1, R3 ;  /* 0x00000001000a7824 */ /* 0x001fe200078e0203 */
[----:B------:R-:W-:Y:S01]  /*0ad0*/  IADD3 R3, R3, 0x80, RZ ;  /* 0x0000008003037810 */ /* 0x000fe20007ffe0ff */
[----:B------:R-:W-:-:S04]  /*0ae0*/  IMAD.MOV.U32 R11, RZ, RZ, 0x2 ;  /* 0x00000002ff0b7424 */ /* 0x000fc800078e00ff */
[----:B------:R-:W-:-:S05]  /*0af0*/  IMAD.WIDE.U32 R10, R10, R11, c[0x0][0x168] ;  /* 0x00005a000a0a7625 */ /* 0x000fca00078e000b */
[----:B------:R0:W-:Y:S02]  /*0b00*/  STG.E.U16 [R10.64], R12 ;  /* 0x0000000c0a007986 */ /* 0x0001e4000c101504 */
.L_x_8502:
        /* <DEDUP_REMOVED lines=8> */
.L_x_8503:
        /* <DEDUP_REMOVED lines=8> */
.L_x_8504:
[----:B------:R-:W-:Y:S05]  /*0c10*/  BSYNC B1 ;  /* 0x0000000000017941 */ /* 0x000fea0003800000 */
.L_x_8500:
[----:B------:R-:W-:Y:S02]  /*0c20*/  ISETP.GE.AND P0, PT, R3, R2, PT ;  /* 0x000000020300720c */ /* 0x000fe40003f06270 */
[----:B0-----:R-:W-:-:S11]  /*0c30*/  PRMT R5, R6, 0x7610, R5 ;  /* 0x0000761006057816 */ /* 0x001fd60000000005 */
[----:B------:R-:W-:Y:S01]  /*0c40*/  @!P0 IMAD.IADD R7, R0, 0x1, R3 ;  /* 0x0000000100078824 */ /* 0x000fe200078e0203 */
[----:B------:R-:W-:Y:S01]  /*0c50*/  @!P0 IADD3 R3, R3, 0x80, RZ ;  /* 0x0000008003038810 */ /* 0x000fe20007ffe0ff */
[----:B------:R-:W-:-:S04]  /*0c60*/  @!P0 IMAD.MOV.U32 R8, RZ, RZ, 0x2 ;  /* 0x00000002ff088424 */ /* 0x000fc800078e00ff */
[----:B------:R-:W-:-:S05]  /*0c70*/  @!P0 IMAD.WIDE.U32 R6, R7, R8, c[0x0][0x168] ;  /* 0x00005a0007068625 */ /* 0x000fca00078e0008 */
[----:B------:R0:W-:Y:S02]  /*0c80*/  @!P0 STG.E.U16 [R6.64], R5 ;  /* 0x0000000506008986 */ /* 0x0001e4000c101504 */
.L_x_8505:
[----:B------:R-:W-:Y:S05]  /*0c90*/  BSYNC B0 ;  /* 0x0000000000007941 */ /* 0x000fea0003800000 */
.L_x_8499:
        /* <DEDUP_REMOVED lines=8> */
.L_x_8506:
        /* <DEDUP_REMOVED lines=14> */
.L_x_12172:


//--------------------- .text._ZN2at6native29vectorized_elementwise_kernelILi8EZZZNS0_17log10_kernel_cudaERNS_18TensorIteratorBaseEENKUlvE0_clEvENKUlvE1_clEvEUlN3c104HalfEE_St5arrayIPcLm2EEEEviT0_T1_ --------------------------
	.section	.text._ZN2at6native29vectorized_elementwise_kernelILi8EZZZNS0_17log10_kernel_cudaERNS_18TensorIteratorBaseEENKUlvE0_clEvENKUlvE1_clEvEUlN3c104HalfEE_St5arrayIPcLm2EEEEviT0_T1_,"ax",@progbits
	.sectioninfo	@"SHI_REGISTERS=4"
	.align	128
        .global         _ZN2at6native29vectorized_elementwise_kernelILi8EZZZNS0_17log10_kernel_cudaERNS_18TensorIteratorBaseEENKUlvE0_clEvENKUlvE1_clEvEUlN3c104HalfEE_St5arrayIPcLm2EEEEviT0_T1_
        .type           _ZN2at6native29vectorized_elementwise_kernelILi8EZZZNS0_17log10_kernel_cudaERNS_18TensorIteratorBaseEENKUlvE0_clEvENKUlvE1_clEvEUlN3c104HalfEE_St5arrayIPcLm2EEEEviT0_T1_,@function
        .size           _ZN2at6native29vectorized_elementwise_kernelILi8EZZZNS0_17log10_kernel_cudaERNS_18TensorIteratorBaseEENKUlvE0_clEvENKUlvE1_clEvEUlN3c104HalfEE_St5arrayIPcLm2EEEEviT0_T1_,(.L_x_12173 - _ZN2at6native29vectorized_elementwise_kernelILi8EZZZNS0_17log10_kernel_cudaERNS_18TensorIteratorBaseEENKUlvE0_clEvENKUlvE1_clEvEUlN3c104HalfEE_St5arrayIPcLm2EEEEviT0_T1_)
        .other          _ZN2at6native29vectorized_elementwise_kernelILi8EZZZNS0_17log10_kernel_cudaERNS_18TensorIteratorBaseEENKUlvE0_clEvENKUlvE1_clEvEUlN3c104HalfEE_St5arrayIPcLm2EEEEviT0_T1_,@"STO_CUDA_ENTRY STV_DEFAULT"
_ZN2at6native29vectorized_elementwise_kernelILi8EZZZNS0_17log10_kernel_cudaERNS_18TensorIteratorBaseEENKUlvE0_clEvENKUlvE1_clEvEUlN3c104HalfEE_St5arrayIPcLm2EEEEviT0_T1_:
.text._ZN2at6native29vectorized_elementwise_kernelILi8EZZZNS0_17log10_kernel_cudaERNS_18TensorIteratorBaseEENKUlvE0_clEvENKUlvE1_clEvEUlN3c104HalfEE_St5arrayIPcLm2EEEEviT0_T1_:
[----:B------:R-:W-:Y:S02]  /*0000*/  MOV R1, c[0x0][0x28] ;  /* 0x00000a0000017a02 */ /* 0x000fe40000000f00 */
[----:B------:R-:W-:Y:S05]  /*0010*/  EXIT ;  /* 0x000000000000794d */ /* 0x000fea0003800000 */
.L_x_8507:
        /* <DEDUP_REMOVED lines=14> */
.L_x_12173:


//--------------------- .text._ZN2at6native18elementwise_kernelILi128ELi4EZNS0_15gpu_kernel_implIZZZNS0_17log10_kernel_cudaERNS_18TensorIteratorBaseEENKUlvE0_clEvENKUlvE0_clEvEUlfE_EEvS4_RKT_EUliE_EEviT1_ --------------------------
	.section	.text._ZN2at6native18elementwise_kernelILi128ELi4EZNS0_15gpu_kernel_implIZZZNS0_17log10_kernel_cudaERNS_18TensorIteratorBaseEENKUlvE0_clEvENKUlvE0_clEvEUlfE_EEvS4_RKT_EUliE_EEviT1_,"ax",@progbits
	.sectioninfo	@"SHI_REGISTERS=26"
	.align	128
        .global         _ZN2at6native18elementwise_kernelILi128ELi4EZNS0_15gpu_kernel_implIZZZNS0_17log10_kernel_cudaERNS_18TensorIteratorBaseEENKUlvE0_clEvENKUlvE0_clEvEUlfE_EEvS4_RKT_EUliE_EEviT1_
        .type           _ZN2at6native18elementwise_kernelILi128ELi4EZNS0_15gpu_kernel_implIZZZNS0_17log10_kernel_cudaERNS_18TensorIteratorBaseEENKUlvE0_clEvENKUlvE0_clEvEUlfE_EEvS4_RKT_EUliE_EEviT1_,@function
        .size           _ZN2at6native18elementwise_kernelILi128ELi4EZNS0_15gpu_kernel_implIZZZNS0_17log10_kernel_cudaERNS_18TensorIteratorBaseEENKUlvE0_clEvENKUlvE0_clEvEUlfE_EEvS4_RKT_EUliE_EEviT1_,(.L_x_12174 - _ZN2at6native18elementwise_kernelILi128ELi4EZNS0_15gpu_kernel_implIZZZNS0_17log10_kernel_cudaERNS_18TensorIteratorBaseEENKUlvE0_clEvENKUlvE0_clEvEUlfE_EEvS4_RKT_EUliE_EEviT1_)
        .other          _ZN2at6native18elementwise_kernelILi128ELi4EZNS0_15gpu_kernel_implIZZZNS0_17log10_kernel_cudaERNS_18TensorIteratorBaseEENKUlvE0_clEvENKUlvE0_clEvEUlfE_EEvS4_RKT_EUliE_EEviT1_,@"STO_CUDA_ENTRY STV_DEFAULT"
_ZN2at6native18elementwise_kernelILi128ELi4EZNS0_15gpu_kernel_implIZZZNS0_17log10_kernel_cudaERNS_18TensorIteratorBaseEENKUlvE0_clEvENKUlvE0_clEvEUlfE_EEvS4_RKT_EUliE_EEviT1_:
.text._ZN2at6native18elementwise_kernelILi128ELi4EZNS0_15gpu_kernel_implIZZZNS0_17log10_kernel_cudaERNS_18TensorIteratorBaseEENKUlvE0_clEvENKUlvE0_clEvEUlfE_EEvS4_RKT_EUliE_EEviT1_:
        /* <DEDUP_REMOVED lines=236> */
.L_x_8510:
        /* <DEDUP_REMOVED lines=20> */
.L_x_8515:
[----:B------:R-:W2:Y:S02]  /*1000*/  LDG.E.U8 R0, [R2.64] ;  /* 0x0000002402007981 */ /* 0x000ea4000c1e1100 */
[----:B--2---:R-:W0:Y:S01]  /*1010*/  I2F.U16 R0, R0 ;  /* 0x0000000000007306 */ /* 0x004e220000101000 */
[----:B------:R-:W-:Y:S05]  /*1020*/  BRA `(.L_x_8517) ;  /* 0x00000ca000007947 */ /* 0x000fea0003800000 */
.L_x_8514:
        /* <DEDUP_REMOVED lines=9> */
.L_x_8519:
[----:B------:R-:W2:Y:S02]  /*10c0*/  LDG.E R0, [R2.64] ;  /* 0x0000002402007981 */ /* 0x000ea4000c1e1900 */
[----:B--2---:R-:W0:Y:S01]  /*10d0*/  I2F R0, R0 ;  /* 0x0000000000007306 */ /* 0x004e220000201400 */
[----:B------:R-:W-:Y:S05]  /*10e0*/  BRA `(.L_x_8517) ;  /* 0x00000be000007947 */ /* 0x000fea0003800000 */
.L_x_8518:
[----:B------:R-:W2:Y:S02]  /*10f0*/  LDG.E.U16 R0, [R2.64] ;  /* 0x0000002402007981 */ /* 0x000ea4000c1e1500 */
[----:B--2---:R-:W0:Y:S01]  /*1100*/  I2F.S16 R0, R0 ;  /* 0x0000000000007306 */ /* 0x004e220000101400 */
[----:B------:R-:W-:Y:S05]  /*1110*/  BRA `(.L_x_8517) ;  /* 0x00000bb000007947 */ /* 0x000fea0003800000 */
.L_x_8513:
        /* <DEDUP_REMOVED lines=8> */
.L_x_8521:
[----:B------:R-:W2:Y:S02]  /*11a0*/  LDG.E.U16 R0, [R2.64] ;  /* 0x0000002402007981 */ /* 0x000ea4000c1e1500 */
[----:B--2---:R-:W-:Y:S01]  /*11b0*/  HADD2.F32 R0, -RZ, R0.H0_H0 ;  /* 0x20000000ff007230 */ /* 0x004fe20000004100 */
[----:B------:R-:W-:Y:S05]  /*11c0*/  BRA `(.L_x_8517) ;  /* 0x00000b0000007947 */ /* 0x000fea0003800000 */
.L_x_8520:
        /* <DEDUP_REMOVED lines=8> */
.L_x_8523:
[----:B------:R-:W2:Y:S02]  /*1250*/  LDG.E.U16 R0, [R2.64] ;  /* 0x0000002402007981 */ /* 0x000ea4000c1e1500 */
[----:B--2---:R-:W-:Y:S01]  /*1260*/  HADD2.F32 R0, -RZ, R0.H0_H0 ;  /* 0x20000000ff007230 */ /* 0x004fe20000004100 */
[----:B------:R-:W-:Y:S05]  /*1270*/  BRA `(.L_x_8517) ;  /* 0x00000a5000007947 */ /* 0x000fea0003800000 */
.L_x_8522:
[----:B------:R-:W2:Y:S02]  /*1280*/  LDG.E.64 R2, [R2.64] ;  /* 0x0000002402027981 */ /* 0x000ea4000c1e1b00 */
[----:B--2---:R-:W0:Y:S01]  /*1290*/  F2F.F32.F64 R0, R2 ;  /* 0x0000000200007310 */ /* 0x004e220000301000 */
[----:B------:R-:W0:-:S14]  /*12a0*/  DSETP.GEU.AND P0, PT, |R2|, c[0x2][0x0], PT ;  /* 0x008000000200762a */ /* 0x000e1c0003f0e200 */
[----:B0-----:R-:W-:Y:S01]  /*12b0*/  @!P0 FMUL R0, R0, 1.175494350822287508e-38 ;  /* 0x0080000000008820 */ /* 0x001fe20000400000 */
[----:B------:R-:W-:Y:S05]  /*12c0*/  BRA `(.L_x_8517) ;  /* 0x00000a0000007947 */ /* 0x000fea0003800000 */
.L_x_8512:
        /* <DEDUP_REMOVED lines=12> */
.L_x_8526:
[----:B------:R-:W2:Y:S02]  /*1390*/  LDG.E.64 R2, [R2.64] ;  /* 0x0000002402027981 */ /* 0x000ea4000c1e1b00 */
[----:B--2---:R-:W0:Y:S01]  /*13a0*/  F2F.F32.F64 R0, R2 ;  /* 0x0000000200007310 */ /* 0x004e220000301000 */
[----:B------:R-:W0:-:S14]  /*13b0*/  DSETP.GEU.AND P0, PT, |R2|, c[0x2][0x0], PT ;  /* 0x008000000200762a */ /* 0x000e1c0003f0e200 */
[----:B0-----:R-:W-:Y:S01]  /*13c0*/  @!P0 FMUL R0, R0, 1.175494350822287508e-38 ;  /* 0x0080000000008820 */ /* 0x001fe20000400000 */
[----:B------:R-:W-:Y:S05]  /*13d0*/  BRA `(.L_x_8517) ;  /* 0x000008f000007947 */ /* 0x000fea0003800000 */
.L_x_8525:
        /* <DEDUP_REMOVED lines=26> */
.L_x_8528:
        /* <DEDUP_REMOVED lines=13> */
.L_x_8527:
[----:B------:R-:W2:Y:S02]  /*1650*/  LDG.E.U16 R0, [R2.64] ;  /* 0x0000002402007981 */ /* 0x000ea4000c1e1500 */
[----:B--2---:R-:W-:Y:S01]  /*1660*/  PRMT R0, RZ, 0x5410, R0 ;  /* 0x00005410ff007816 */ /* 0x004fe20000000000 */
[----:B------:R-:W-:Y:S05]  /*1670*/  BRA `(.L_x_8517) ;  /* 0x0000065000007947 */ /* 0x000fea0003800000 */
.L_x_8524:
        /* <DEDUP_REMOVED lines=11> */
.L_x_8531:
        /* <DEDUP_REMOVED lines=20> */
.L_x_8533:
[----:B------:R-:W-:Y:S05]  /*1870*/  BSYNC B0 ;  /* 0x0000000000007941 */ /* 0x000fea0003800000 */
.L_x_8532:
[----:B------:R-:W-:Y:S01]  /*1880*/  LEA R3, R0, 0x3b800000, 0x17 ;  /* 0x3b80000000037811 */ /* 0x000fe200078eb8ff */
[----:B------:R-:W-:-:S05]  /*1890*/  IMAD.SHL.U32 R0, R2, 0x100000, RZ ;  /* 0x0010000002007824 */ /* 0x000fca00078e00ff */
[----:B------:R-:W-:Y:S01]  /*18a0*/  LOP3.LUT R0, R3, R0, R4, 0xfe, !PT ;  /* 0x0000000003007212 */ /* 0x000fe200078efe04 */
[----:B------:R-:W-:Y:S05]  /*18b0*/  BRA `(.L_x_8517) ;  /* 0x0000041000007947 */ /* 0x000fea0003800000 */
.L_x_8530:
        /* <DEDUP_REMOVED lines=20> */
.L_x_8535:
[----:B------:R-:W-:Y:S05]  /*1a00*/  BSYNC B0 ;  /* 0x0000000000007941 */ /* 0x000fea0003800000 */
.L_x_8534:
[----:B------:R-:W-:Y:S01]  /*1a10*/  LEA R3, R0, 0x37800000, 0x17 ;  /* 0x3780000000037811 */ /* 0x000fe200078eb8ff */
[----:B------:R-:W-:-:S05]  /*1a20*/  IMAD.SHL.U32 R0, R2, 0x200000, RZ ;  /* 0x0020000002007824 */ /* 0x000fca00078e00ff */
[----:B------:R-:W-:Y:S01]  /*1a30*/  LOP3.LUT R0, R3, R0, R4, 0xfe, !PT ;  /* 0x0000000003007212 */ /* 0x000fe200078efe04 */
[----:B------:R-:W-:Y:S05]  /*1a40*/  BRA `(.L_x_8517) ;  /* 0x0000028000007947 */ /* 0x000fea0003800000 */
.L_x_8529:
        /* <DEDUP_REMOVED lines=14> */
.L_x_8516:
        /* <DEDUP_REMOVED lines=21> */
.L_x_8537:
[----:B------:R-:W2:Y:S02]  /*1c80*/  LDG.E.64 R2, [R2.64] ;  /* 0x0000002402027981 */ /* 0x000ea4000c1e1b00 */
[----:B--2---:R0:W1:Y:S01]  /*1c90*/  I2F.U64 R0, R2 ;  /* 0x0000000200007312 */ /* 0x0040620000301000 */
[----:B------:R-:W-:Y:S05]  /*1ca0*/  BRA `(.L_x_8517) ;  /* 0x0000002000007947 */ /* 0x000fea0003800000 */
.L_x_8536:
[----:B------:R-:W2:Y:S02]  /*1cb0*/  LDG.E R0, [R2.64] ;  /* 0x0000002402007981 */ /* 0x000ea4000c1e1900 */
[----:B--2---:R-:W0:Y:S02]  /*1cc0*/  I2F.U32 R0, R0 ;  /* 0x0000000000007306 */ /* 0x004e240000201000 */
.L_x_8517:
[----:B------:R-:W-:Y:S05]  /*1cd0*/  BSYNC B6 ;  /* 0x0000000000067941 */ /* 0x000fea0003800000 */
.L_x_8511:
[----:B------:R-:W2:Y:S01]  /*1ce0*/  LDC.U8 R4, c[0x0][0x371] ;  /* 0x0000dc40ff047b82 */ /* 0x000ea20000000000 */
[----:B01---5:R-:W0:Y:S02]  /*1cf0*/  MUFU.LG2 R2, R0 ;  /* 0x0000000000027308 */ /* 0x023e240000000c00 */
[----:B0-----:R-:W-:Y:S01]  /*1d00*/  FMUL.FTZ R2, R2, 0.30103000998497009277 ;  /* 0x3e9a209b02027820 */ /* 0x001fe20000410000 */
        /* <DEDUP_REMOVED lines=14> */
.L_x_8541:
[----:B------:R-:W0:Y:S02]  /*1df0*/  F2I.S64.TRUNC R2, R2 ;  /* 0x0000000200027311 */ /* 0x000e24000020d900 */
[----:B0-----:R-:W-:-:S05]  /*1e00*/  IMAD.MOV.U32 R5, RZ, RZ, R2 ;  /* 0x000000ffff057224 */ /* 0x001fca00078e0002 */
[----:B------:R0:W-:Y:S01]  /*1e10*/  STG.E.U8 [R16.64], R5 ;  /* 0x0000000510007986 */ /* 0x0001e2000c101124 */
[----:B------:R-:W-:Y:S05]  /*1e20*/  BRA `(.L_x_8543) ;  /* 0x00000d3000007947 */ /* 0x000fea0003800000 */
.L_x_8540:
        /* <DEDUP_REMOVED lines=9> */
.L_x_8545:
[----:B------:R-:W0:Y:S02]  /*1ec0*/  F2I.FTZ.TRUNC.NTZ R3, R2 ;  /* 0x0000000200037305 */ /* 0x000e24000021f100 */
[----:B0-----:R0:W-:Y:S01]  /*1ed0*/  STG.E [R16.64], R3 ;  /* 0x0000000310007986 */ /* 0x0011e2000c101924 */
[----:B------:R-:W-:Y:S05]  /*1ee0*/  BRA `(.L_x_8543) ;  /* 0x00000c7000007947 */ /* 0x000fea0003800000 */
.L_x_8544:
[----:B------:R-:W0:Y:S02]  /*1ef0*/  F2I.FTZ.TRUNC.NTZ R3, R2 ;  /* 0x0000000200037305 */ /* 0x000e24000021f100 */
[----:B0-----:R0:W-:Y:S01]  /*1f00*/  STG.E.U16 [R16.64], R3 ;  /* 0x0000000310007986 */ /* 0x0011e2000c101524 */
[----:B------:R-:W-:Y:S05]  /*1f10*/  BRA `(.L_x_8543) ;  /* 0x00000c4000007947 */ /* 0x000fea0003800000 */
.L_x_8539:
        /* <DEDUP_REMOVED lines=8> */
.L_x_8547:
[----:B------:R-:W-:-:S05]  /*1fa0*/  F2FP.PACK_AB R2, RZ, R2 ;  /* 0x00000002ff02723e */ /* 0x000fca00000000ff */
[----:B------:R0:W-:Y:S01]  /*1fb0*/  STG.E.U16 [R16.64], R2 ;  /* 0x0000000210007986 */ /* 0x0001e2000c101524 */
[----:B------:R-:W-:Y:S05]  /*1fc0*/  BRA `(.L_x_8543) ;  /* 0x00000b9000007947 */ /* 0x000fea0003800000 */
.L_x_8546:
        /* <DEDUP_REMOVED lines=9> */
.L_x_8549:
[----:B------:R-:W-:-:S04]  /*2060*/  F2FP.PACK_AB R3, RZ, R2 ;  /* 0x00000002ff03723e */ /* 0x000fc800000000ff */
[----:B------:R-:W-:-:S05]  /*2070*/  PRMT R3, R3, 0x5410, RZ ;  /* 0x0000541003037816 */ /* 0x000fca00000000ff */
[----:B------:R0:W-:Y:S01]  /*2080*/  STG.E [R16.64], R3 ;  /* 0x0000000310007986 */ /* 0x0001e2000c101924 */
[----:B------:R-:W-:Y:S05]  /*2090*/  BRA `(.L_x_8543) ;  /* 0x00000ac000007947 */ /* 0x000fea0003800000 */
.L_x_8548:
[----:B------:R-:W-:-:S06]  /*20a0*/  FMUL.FTZ R2, R2, 1 ;  /* 0x3f80000002027820 */ /* 0x000fcc0000410000 */
[----:B------:R-:W0:Y:S02]  /*20b0*/  F2F.F64.F32 R2, R2 ;  /* 0x0000000200027310 */ /* 0x000e240000201800 */
[----:B0-----:R0:W-:Y:S01]  /*20c0*/  STG.E.64 [R16.64], R2 ;  /* 0x0000000210007986 */ /* 0x0011e2000c101b24 */
[----:B------:R-:W-:Y:S05]  /*20d0*/  BRA `(.L_x_8543) ;  /* 0x00000a8000007947 */ /* 0x000fea0003800000 */
.L_x_8538:
        /* <DEDUP_REMOVED lines=12> */
.L_x_8552:
[----:B------:R-:W-:Y:S01]  /*21a0*/  FMUL.FTZ R4, R2, 1 ;  /* 0x3f80000002047820 */ /* 0x000fe20000410000 */
[----:B------:R-:W-:-:S05]  /*21b0*/  CS2R R6, SRZ ;  /* 0x0000000000067805 */ /* 0x000fca000001ff00 */
[----:B------:R-:W0:Y:S02]  /*21c0*/  F2F.F64.F32 R4, R4 ;  /* 0x0000000400047310 */ /* 0x000e240000201800 */
[----:B0-----:R0:W-:Y:S01]  /*21d0*/  STG.E.128 [R16.64], R4 ;  /* 0x0000000410007986 */ /* 0x0011e2000c101d24 */
[----:B------:R-:W-:Y:S05]  /*21e0*/  BRA `(.L_x_8543) ;  /* 0x0000097000007947 */ /* 0x000fea0003800000 */
.L_x_8551:
        /* <DEDUP_REMOVED lines=20> */
.L_x_8556:
[----:B------:R-:W-:Y:S05]  /*2330*/  BSYNC B0 ;  /* 0x0000000000007941 */ /* 0x000fea0003800000 */
.L_x_8555:
[----:B------:R-:W-:-:S05]  /*2340*/  LOP3.LUT R5, R0, R5, RZ, 0xfc, !PT ;  /* 0x0000000500057212 */ /* 0x000fca00078efcff */
[----:B------:R0:W-:Y:S01]  /*2350*/  STG.E.U8 [R16.64], R5 ;  /* 0x0000000510007986 */ /* 0x0001e2000c101124 */
[----:B------:R-:W-:Y:S05]  /*2360*/  BRA `(.L_x_8543) ;  /* 0x000007f000007947 */ /* 0x000fea0003800000 */
.L_x_8554:
        /* <DEDUP_REMOVED lines=12> */
.L_x_8558:
[----:B------:R-:W-:Y:S01]  /*2430*/  IMAD.MOV.U32 R0, RZ, RZ, 0x7f ;  /* 0x0000007fff007424 */ /* 0x000fe200078e00ff */
[----:B------:R-:W-:-:S04]  /*2440*/  ISETP.GT.U32.AND P0, PT, R4, 0x7f800000, PT ;  /* 0x7f8000000400780c */ /* 0x000fc80003f04070 */
[----:B------:R-:W-:-:S04]  /*2450*/  SEL R0, R0, 0x7c, P0 ;  /* 0x0000007c00007807 */ /* 0x000fc80000000000 */
.L_x_8559:
[----:B------:R-:W-:Y:S05]  /*2460*/  BSYNC B0 ;  /* 0x0000000000007941 */ /* 0x000fea0003800000 */
.L_x_8557:
[----:B------:R-:W-:-:S04]  /*2470*/  LOP3.LUT R2, R2, 0x80000000, RZ, 0xc0, !PT ;  /* 0x8000000002027812 */ /* 0x000fc800078ec0ff */
[----:B------:R-:W-:-:S04]  /*2480*/  SHF.R.U32.HI R3, RZ, 0x18, R2 ;  /* 0x00000018ff037819 */ /* 0x000fc80000011602 */
[----:B------:R-:W-:-:S05]  /*2490*/  LOP3.LUT R3, R0, R3, RZ, 0xfc, !PT ;  /* 0x0000000300037212 */ /* 0x000fca00078efcff */
[----:B------:R0:W-:Y:S01]  /*24a0*/  STG.E.U8 [R16.64], R3 ;  /* 0x0000000310007986 */ /* 0x0001e2000c101124 */
[----:B------:R-:W-:Y:S05]  /*24b0*/  BRA `(.L_x_8543) ;  /* 0x000006a000007947 */ /* 0x000fea0003800000 */
.L_x_8553:
[----:B------:R-:W-:-:S05]  /*24c0*/  F2FP.BF16.PACK_AB R2, RZ, R2 ;  /* 0x00000002ff02723e */ /* 0x000fca00000010ff */
[----:B------:R0:W-:Y:S01]  /*24d0*/  STG.E.U16 [R16.64], R2 ;  /* 0x0000000210007986 */ /* 0x0001e2000c101524 */
[----:B------:R-:W-:Y:S05]  /*24e0*/  BRA `(.L_x_8543) ;  /* 0x0000067000007947 */ /* 0x000fea0003800000 */
.L_x_8550:
        /* <DEDUP_REMOVED lines=11> */
.L_x_8562:
        /* <DEDUP_REMOVED lines=16> */
.L_x_8565:
[----:B------:R-:W-:-:S04]  /*26a0*/  LOP3.LUT R2, R2, 0x80000000, RZ, 0xc0, !PT ;  /* 0x8000000002027812 */ /* 0x000fc800078ec0ff */
[----:B------:R-:W-:-:S04]  /*26b0*/  SHF.R.U32.HI R3, RZ, 0x18, R2 ;  /* 0x00000018ff037819 */ /* 0x000fc80000011602 */
[----:B------:R-:W-:-:S04]  /*26c0*/  LOP3.LUT R0, R0, R3, RZ, 0xfc, !PT ;  /* 0x0000000300007212 */ /* 0x000fc800078efcff */
[----:B------:R-:W-:Y:S02]  /*26d0*/  PRMT R8, R0, 0x7610, R8 ;  /* 0x0000761000087816 */ /* 0x000fe40000000008 */
.L_x_8564:
[----:B------:R-:W-:Y:S05]  /*26e0*/  BSYNC B0 ;  /* 0x0000000000007941 */ /* 0x000fea0003800000 */
.L_x_8563:
[----:B------:R0:W-:Y:S01]  /*26f0*/  STG.E.U8 [R16.64], R8 ;  /* 0x0000000810007986 */ /* 0x0001e2000c101124 */
[----:B------:R-:W-:Y:S05]  /*2700*/  BRA `(.L_x_8543) ;  /* 0x0000045000007947 */ /* 0x000fea0003800000 */
.L_x_8561:
        /* <DEDUP_REMOVED lines=16> */
.L_x_8568:
[----:B------:R-:W-:-:S04]  /*2810*/  LOP3.LUT R2, R2, 0x80000000, RZ, 0xc0, !PT ;  /* 0x8000000002027812 */ /* 0x000fc800078ec0ff */
[----:B------:R-:W-:-:S04]  /*2820*/  SHF.R.U32.HI R3, RZ, 0x18, R2 ;  /* 0x00000018ff037819 */ /* 0x000fc80000011602 */
[----:B------:R-:W-:-:S04]  /*2830*/  LOP3.LUT R0, R0, R3, RZ, 0xfc, !PT ;  /* 0x0000000300007212 */ /* 0x000fc800078efcff */
[----:B------:R-:W-:Y:S02]  /*2840*/  PRMT R8, R0, 0x7610, R8 ;  /* 0x0000761000087816 */ /* 0x000fe40000000008 */
.L_x_8567:
[----:B------:R-:W-:Y:S05]  /*2850*/  BSYNC B0 ;  /* 0x0000000000007941 */ /* 0x000fea0003800000 */
.L_x_8566:
[----:B------:R0:W-:Y:S01]  /*2860*/  STG.E.U8 [R16.64], R8 ;  /* 0x0000000810007986 */ /* 0x0001e2000c101124 */
[----:B------:R-:W-:Y:S05]  /*2870*/  BRA `(.L_x_8543) ;  /* 0x000002e000007947 */ /* 0x000fea0003800000 */
.L_x_8560:
        /* <DEDUP_REMOVED lines=21> */
.L_x_8542:
        /* <DEDUP_REMOVED lines=20> */
.L_x_8570:
[----:B------:R-:W0:Y:S02]  /*2b10*/  F2I.U64.TRUNC R2, R2 ;  /* 0x0000000200027311 */ /* 0x000e24000020d800 */
[----:B0-----:R0:W-:Y:S01]  /*2b20*/  STG.E.64 [R16.64], R2 ;  /* 0x0000000210007986 */ /* 0x0011e2000c101b24 */
[----:B------:R-:W-:Y:S05]  /*2b30*/  BRA `(.L_x_8543) ;  /* 0x0000002000007947 */ /* 0x000fea0003800000 */
.L_x_8569:
[----:B------:R-:W0:Y:S02]  /*2b40*/  F2I.FTZ.U32.TRUNC.NTZ R3, R2 ;  /* 0x0000000200037305 */ /* 0x000e24000021f000 */
[----:B0-----:R0:W-:Y:S02]  /*2b50*/  STG.E [R16.64], R3 ;  /* 0x0000000310007986 */ /* 0x0011e4000c101924 */
.L_x_8543:
[----:B------:R-:W-:-:S05]  /*2b60*/  IMAD R18, R18, 0x200, R23 ;  /* 0x0000020012127824 */ /* 0x000fca00078e0217 */
[----:B------:R-:W-:Y:S02]  /*2b70*/  IADD3 R19, R18, 0x80, RZ ;  /* 0x0000008012137810 */ /* 0x000fe40007ffe0ff */
.L_x_8509:
[----:B------:R-:W-:Y:S05]  /*2b80*/  BSYNC B7 ;  /* 0x0000000000077941 */ /* 0x000fea0003800000 */
.L_x_8508:
        /* <DEDUP_REMOVED lines=231> */
.L_x_8573:
        /* <DEDUP_REMOVED lines=20> */
.L_x_8578:
[----:B------:R-:W2:Y:S02]  /*3b40*/  LDG.E.U8 R0, [R2.64] ;  /* 0x0000002402007981 */ /* 0x000ea4000c1e1100 */
[----:B--2---:R-:W0:Y:S01]  /*3b50*/  I2F.U16 R0, R0 ;  /* 0x0000000000007306 */ /* 0x004e220000101000 */
[----:B------:R-:W-:Y:S05]  /*3b60*/  BRA `(.L_x_8580) ;  /* 0x00000ca000007947 */ /* 0x000fea0003800000 */
.L_x_8577:
        /* <DEDUP_REMOVED lines=9> */
.L_x_8582:
[----:B------:R-:W2:Y:S02]  /*3c00*/  LDG.E R0, [R2.64] ;  /* 0x0000002402007981 */ /* 0x000ea4000c1e1900 */
[----:B--2---:R-:W0:Y:S01]  /*3c10*/  I2F R0, R0 ;  /* 0x0000000000007306 */ /* 0x004e220000201400 */
[----:B------:R-:W-:Y:S05]  /*3c20*/  BRA `(.L_x_8580) ;  /* 0x00000be000007947 */ /* 0x000fea0003800000 */
.L_x_8581:
[----:B------:R-:W2:Y:S02]  /*3c30*/  LDG.E.U16 R0, [R2.64] ;  /* 0x0000002402007981 */ /* 0x000ea4000c1e1500 */
[----:B--2---:R-:W0:Y:S01]  /*3c40*/  I2F.S16 R0, R0 ;  /* 0x0000000000007306 */ /* 0x004e220000101400 */
[----:B------:R-:W-:Y:S05]  /*3c50*/  BRA `(.L_x_8580) ;  /* 0x00000bb000007947 */ /* 0x000fea0003800000 */
.L_x_8576:
        /* <DEDUP_REMOVED lines=8> */
.L_x_8584:
[----:B------:R-:W2:Y:S02]  /*3ce0*/  LDG.E.U16 R0, [R2.64] ;  /* 0x0000002402007981 */ /* 0x000ea4000c1e1500 */
[----:B--2---:R-:W-:Y:S01]  /*3cf0*/  HADD2.F32 R0, -RZ, R0.H0_H0 ;  /* 0x20000000ff007230 */ /* 0x004fe20000004100 */
[----:B------:R-:W-:Y:S05]  /*3d00*/  BRA `(.L_x_8580) ;  /* 0x00000b0000007947 */ /* 0x000fea0003800000 */
.L_x_8583:
        /* <DEDUP_REMOVED lines=8> */
.L_x_8586:
[----:B------:R-:W2:Y:S02]  /*3d90*/  LDG.E.U16 R0, [R2.64] ;  /* 0x0000002402007981 */ /* 0x000ea4000c1e1500 */
[----:B--2---:R-:W-:Y:S01]  /*3da0*/  HADD2.F32 R0, -RZ, R0.H0_H0 ;  /* 0x20000000ff007230 */ /* 0x004fe20000004100 */
[----:B------:R-:W-:Y:S05]  /*3db0*/  BRA `(.L_x_8580) ;  /* 0x00000a5000007947 */ /* 0x000fea0003800000 */
.L_x_8585:
[----:B------:R-:W2:Y:S02]  /*3dc0*/  LDG.E.64 R2, [R2.64] ;  /* 0x0000002402027981 */ /* 0x000ea4000c1e1b00 */
[----:B--2---:R-:W0:Y:S01]  /*3dd0*/  F2F.F32.F64 R0, R2 ;  /* 0x0000000200007310 */ /* 0x004e220000301000 */
[----:B------:R-:W0:-:S14]  /*3de0*/  DSETP.GEU.AND P0, PT, |R2|, c[0x2][0x0], PT ;  /* 0x008000000200762a */ /* 0x000e1c0003f0e200 */
[----:B0-----:R-:W-:Y:S01]  /*3df0*/  @!P0 FMUL R0, R0, 1.175494350822287508e-38 ;  /* 0x0080000000008820 */ /* 0x001fe20000400000 */
[----:B------:R-:W-:Y:S05]  /*3e00*/  BRA `(.L_x_8580) ;  /* 0x00000a0000007947 */ /* 0x000fea0003800000 */
.L_x_8575:
        /* <DEDUP_REMOVED lines=12> */
.L_x_8589:
[----:B------:R-:W2:Y:S02]  /*3ed0*/  LDG.E.64 R2, [R2.64] ;  /* 0x0000002402027981 */ /* 0x000ea4000c1e1b00 */
[----:B--2---:R-:W0:Y:S01]  /*3ee0*/  F2F.F32.F64 R0, R2 ;  /* 0x0000000200007310 */ /* 0x004e220000301000 */
[----:B------:R-:W0:-:S14]  /*3ef0*/  DSETP.GEU.AND P0, PT, |R2|, c[0x2][0x0], PT ;  /* 0x008000000200762a */ /* 0x000e1c0003f0e200 */
[----:B0-----:R-:W-:Y:S01]  /*3f00*/  @!P0 FMUL R0, R0, 1.175494350822287508e-38 ;  /* 0x0080000000008820 */ /* 0x001fe20000400000 */
[----:B------:R-:W-:Y:S05]  /*3f10*/  BRA `(.L_x_8580) ;  /* 0x000008f000007947 */ /* 0x000fea0003800000 */
.L_x_8588:
        /* <DEDUP_REMOVED lines=26> */
.L_x_8591:
        /* <DEDUP_REMOVED lines=13> */
.L_x_8590:
[----:B------:R-:W2:Y:S02]  /*4190*/  LDG.E.U16 R0, [R2.64] ;  /* 0x0000002402007981 */ /* 0x000ea4000c1e1500 */
[----:B--2---:R-:W-:Y:S01]  /*41a0*/  PRMT R0, RZ, 0x5410, R0 ;  /* 0x00005410ff007816 */ /* 0x004fe20000000000 */
[----:B------:R-:W-:Y:S05]  /*41b0*/  BRA `(.L_x_8580) ;  /* 0x0000065000007947 */ /* 0x000fea0003800000 */
.L_x_8587:
        /* <DEDUP_REMOVED lines=11> */
.L_x_8594:
        /* <DEDUP_REMOVED lines=20> */
.L_x_8596:
[----:B------:R-:W-:Y:S05]  /*43b0*/  BSYNC B0 ;  /* 0x0000000000007941 */ /* 0x000fea0003800000 */
.L_x_8595:
[----:B------:R-:W-:Y:S01]  /*43c0*/  LEA R3, R0, 0x3b800000, 0x17 ;  /* 0x3b80000000037811 */ /* 0x000fe200078eb8ff */
[----:B------:R-:W-:-:S05]  /*43d0*/  IMAD.SHL.U32 R0, R2, 0x100000, RZ ;  /* 0x0010000002007824 */ /* 0x000fca00078e00ff */
[----:B------:R-:W-:Y:S01]  /*43e0*/  LOP3.LUT R0, R3, R0, R4, 0xfe, !PT ;  /* 0x0000000003007212 */ /* 0x000fe200078efe04 */
[----:B------:R-:W-:Y:S05]  /*43f0*/  BRA `(.L_x_8580) ;  /* 0x0000041000007947 */ /* 0x000fea0003800000 */
.L_x_8593:
        /* <DEDUP_REMOVED lines=20> */
.L_x_8598:
[----:B------:R-:W-:Y:S05]  /*4540*/  BSYNC B0 ;  /* 0x0000000000007941 */ /* 0x000fea0003800000 */
.L_x_8597:
[----:B------:R-:W-:Y:S01]  /*4550*/  LEA R3, R0, 0x37800000, 0x17 ;  /* 0x3780000000037811 */ /* 0x000fe200078eb8ff */
[----:B------:R-:W-:-:S05]  /*4560*/  IMAD.SHL.U32 R0, R2, 0x200000, RZ ;  /* 0x0020000002007824 */ /* 0x000fca00078e00ff */
[----:B------:R-:W-:Y:S01]  /*4570*/  LOP3.LUT R0, R3, R0, R4, 0xfe, !PT ;  /* 0x0000000003007212 */ /* 0x000fe200078efe04 */
[----:B------:R-:W-:Y:S05]  /*4580*/  BRA `(.L_x_8580) ;  /* 0x0000028000007947 */ /* 0x000fea0003800000 */
.L_x_8592:
        /* <DEDUP_REMOVED lines=14> */
.L_x_8579:
        /* <DEDUP_REMOVED lines=21> */
.L_x_8600:
[----:B------:R-:W2:Y:S02]  /*47c0*/  LDG.E.64 R2, [R2.64] ;  /* 0x0000002402027981 */ /* 0x000ea4000c1e1b00 */
[----:B--2---:R0:W1:Y:S01]  /*47d0*/  I2F.U64 R0, R2 ;  /* 0x0000000200007312 */ /* 0x0040620000301000 */
[----:B------:R-:W-:Y:S05]  /*47e0*/  BRA `(.L_x_8580) ;  /* 0x0000002000007947 */ /* 0x000fea0003800000 */
.L_x_8599:
[----:B------:R-:W2:Y:S02]  /*47f0*/  LDG.E R0, [R2.64] ;  /* 0x0000002402007981 */ /* 0x000ea4000c1e1900 */
[----:B--2---:R-:W0:Y:S02]  /*4800*/  I2F.U32 R0, R0 ;  /* 0x0000000000007306 */ /* 0x004e240000201000 */
.L_x_8580:
[----:B------:R-:W-:Y:S05]  /*4810*/  BSYNC B6 ;  /* 0x0000000000067941 */ /* 0x000fea0003800000 */
.L_x_8574:
        /* <DEDUP_REMOVED lines=17> */
.L_x_8604:
[----:B------:R-:W0:Y:S02]  /*4930*/  F2I.S64.TRUNC R2, R2 ;  /* 0x0000000200027311 */ /* 0x000e24000020d900 */
[----:B0-----:R-:W-:-:S05]  /*4940*/  IMAD.MOV.U32 R5, RZ, RZ, R2 ;  /* 0x000000ffff057224 */ /* 0x001fca00078e0002 */
[----:B------:R0:W-:Y:S01]  /*4950*/  STG.E.U8 [R16.64], R5 ;  /* 0x0000000510007986 */ /* 0x0001e2000c101124 */
[----:B------:R-:W-:Y:S05]  /*4960*/  BRA `(.L_x_8606) ;  /* 0x00000d3000007947 */ /* 0x000fea0003800000 */
.L_x_8603:
        /* <DEDUP_REMOVED lines=9> */
.L_x_8608:
[----:B------:R-:W0:Y:S02]  /*4a00*/  F2I.FTZ.TRUNC.NTZ R3, R2 ;  /* 0x0000000200037305 */ /* 0x000e24000021f100 */
[----:B0-----:R0:W-:Y:S01]  /*4a10*/  STG.E [R16.64], R3 ;  /* 0x0000000310007986 */ /* 0x0011e2000c101924 */
[----:B------:R-:W-:Y:S05]  /*4a20*/  BRA `(.L_x_8606) ;  /* 0x00000c7000007947 */ /* 0x000fea0003800000 */
.L_x_8607:
[----:B------:R-:W0:Y:S02]  /*4a30*/  F2I.FTZ.TRUNC.NTZ R3, R2 ;  /* 0x0000000200037305 */ /* 0x000e24000021f100 */
[----:B0-----:R0:W-:Y:S01]  /*4a40*/  STG.E.U16 [R16.64], R3 ;  /* 0x0000000310007986 */ /* 0x0011e2000c101524 */
[----:B------:R-:W-:Y:S05]  /*4a50*/  BRA `(.L_x_8606) ;  /* 0x00000c4000007947 */ /* 0x000fea0003800000 */
.L_x_8602:
        /* <DEDUP_REMOVED lines=8> */
.L_x_8610:
[----:B------:R-:W-:-:S05]  /*4ae0*/  F2FP.PACK_AB R2, RZ, R2 ;  /* 0x00000002ff02723e */ /* 0x000fca00000000ff */
[----:B------:R0:W-:Y:S01]  /*4af0*/  STG.E.U16 [R16.64], R2 ;  /* 0x0000000210007986 */ /* 0x0001e2000c101524 */
[----:B------:R-:W-:Y:S05]  /*4b00*/  BRA `(.L_x_8606) ;  /* 0x00000b9000007947 */ /* 0x000fea0003800000 */
.L_x_8609:
        /* <DEDUP_REMOVED lines=9> */
.L_x_8612:
[----:B------:R-:W-:-:S04]  /*4ba0*/  F2FP.PACK_AB R3, RZ, R2 ;  /* 0x00000002ff03723e */ /* 0x000fc800000000ff */
[----:B------:R-:W-:-:S05]  /*4bb0*/  PRMT R3, R3, 0x5410, RZ ;  /* 0x0000541003037816 */ /* 0x000fca00000000ff */
[----:B------:R0:W-:Y:S01]  /*4bc0*/  STG.E [R16.64], R3 ;  /* 0x0000000310007986 */ /* 0x0001e2000c101924 */
[----:B------:R-:W-:Y:S05]  /*4bd0*/  BRA `(.L_x_8606) ;  /* 0x00000ac000007947 */ /* 0x000fea0003800000 */
.L_x_8611:
[----:B------:R-:W-:-:S06]  /*4be0*/  FMUL.FTZ R2, R2, 1 ;  /* 0x3f80000002027820 */ /* 0x000fcc0000410000 */
[----:B------:R-:W0:Y:S02]  /*4bf0*/  F2F.F64.F32 R2, R2 ;  /* 0x0000000200027310 */ /* 0x000e240000201800 */
[----:B0-----:R0:W-:Y:S01]  /*4c00*/  STG.E.64 [R16.64], R2 ;  /* 0x0000000210007986 */ /* 0x0011e2000c101b24 */
[----:B------:R-:W-:Y:S05]  /*4c10*/  BRA `(.L_x_8606) ;  /* 0x00000a8000007947 */ /* 0x000fea0003800000 */
.L_x_8601:
        /* <DEDUP_REMOVED lines=12> */
.L_x_8615:
[----:B------:R-:W-:Y:S01]  /*4ce0*/  FMUL.FTZ R4, R2, 1 ;  /* 0x3f80000002047820 */ /* 0x000fe20000410000 */
[----:B------:R-:W-:-:S05]  /*4cf0*/  CS2R R6, SRZ ;  /* 0x0000000000067805 */ /* 0x000fca000001ff00 */
[----:B------:R-:W0:Y:S02]  /*4d00*/  F2F.F64.F32 R4, R4 ;  /* 0x0000000400047310 */ /* 0x000e240000201800 */
[----:B0-----:R0:W-:Y:S01]  /*4d10*/  STG.E.128 [R16.64], R4 ;  /* 0x0000000410007986 */ /* 0x0011e2000c101d24 */
[----:B------:R-:W-:Y:S05]  /*4d20*/  BRA `(.L_x_8606) ;  /* 0x0000097000007947 */ /* 0x000fea0003800000 */
.L_x_8614:
        /* <DEDUP_REMOVED lines=20> */
.L_x_8619:
[----:B------:R-:W-:Y:S05]  /*4e70*/  BSYNC B0 ;  /* 0x0000000000007941 */ /* 0x000fea0003800000 */
.L_x_8618:
[----:B------:R-:W-:-:S05]  /*4e80*/  LOP3.LUT R5, R0, R5, RZ, 0xfc, !PT ;  /* 0x0000000500057212 */ /* 0x000fca00078efcff */
[----:B------:R0:W-:Y:S01]  /*4e90*/  STG.E.U8 [R16.64], R5 ;  /* 0x0000000510007986 */ /* 0x0001e2000c101124 */
[----:B------:R-:W-:Y:S05]  /*4ea0*/  BRA `(.L_x_8606) ;  /* 0x000007f000007947 */ /* 0x000fea0003800000 */
.L_x_8617:
        /* <DEDUP_REMOVED lines=12> */
.L_x_8621:
[----:B------:R-:W-:Y:S01]  /*4f70*/  IMAD.MOV.U32 R0, RZ, RZ, 0x7f ;  /* 0x0000007fff007424 */ /* 0x000fe200078e00ff */
[----:B------:R-:W-:-:S04]  /*4f80*/  ISETP.GT.U32.AND P0, PT, R4, 0x7f800000, PT ;  /* 0x7f8000000400780c */ /* 0x000fc80003f04070 */
[----:B------:R-:W-:-:S04]  /*4f90*/  SEL R0, R0, 0x7c, P0 ;  /* 0x0000007c00007807 */ /* 0x000fc80000000000 */
.L_x_8622:
[----:B------:R-:W-:Y:S05]  /*4fa0*/  BSYNC B0 ;  /* 0x0000000000007941 */ /* 0x000fea0003800000 */
.L_x_8620:
[----:B------:R-:W-:-:S04]  /*4fb0*/  LOP3.LUT R2, R2, 0x80000000, RZ, 0xc0, !PT ;  /* 0x8000000002027812 */ /* 0x000fc800078ec0ff */
[----:B------:R-:W-:-:S04]  /*4fc0*/  SHF.R.U32.HI R3, RZ, 0x18, R2 ;  /* 0x00000018ff037819 */ /* 0x000fc80000011602 */
[----:B------:R-:W-:-:S05]  /*4fd0*/  LOP3.LUT R3, R0, R3, RZ, 0xfc, !PT ;  /* 0x0000000300037212 */ /* 0x000fca00078efcff */
[----:B------:R0:W-:Y:S01]  /*4fe0*/  STG.E.U8 [R16.64], R3 ;  /* 0x0000000310007986 */ /* 0x0001e2000c101124 */
[----:B------:R-:W-:Y:S05]  /*4ff0*/  BRA `(.L_x_8606) ;  /* 0x000006a000007947 */ /* 0x000fea0003800000 */
.L_x_8616:
[----:B------:R-:W-:-:S05]  /*5000*/  F2FP.BF16.PACK_AB R2, RZ, R2 ;  /* 0x00000002ff02723e */ /* 0x000fca00000010ff */
[----:B------:R0:W-:Y:S01]  /*5010*/  STG.E.U16 [R16.64], R2 ;  /* 0x0000000210007986 */ /* 0x0001e2000c101524 */
[----:B------:R-:W-:Y:S05]  /*5020*/  BRA `(.L_x_8606) ;  /* 0x0000067000007947 */ /* 0x000fea0003800000 */
.L_x_8613:
        /* <DEDUP_REMOVED lines=11> */
.L_x_8625:
        /* <DEDUP_REMOVED lines=16> */
.L_x_8628:
[----:B------:R-:W-:-:S04]  /*51e0*/  LOP3.LUT R2, R2, 0x80000000, RZ, 0xc0, !PT ;  /* 0x8000000002027812 */ /* 0x000fc800078ec0ff */
[----:B------:R-:W-:-:S04]  /*51f0*/  SHF.R.U32.HI R3, RZ, 0x18, R2 ;  /* 0x00000018ff037819 */ /* 0x000fc80000011602 */
[----:B------:R-:W-:-:S04]  /*5200*/  LOP3.LUT R0, R0, R3, RZ, 0xfc, !PT ;  /* 0x0000000300007212 */ /* 0x000fc800078efcff */
[----:B------:R-:W-:Y:S02]  /*5210*/  PRMT R8, R0, 0x7610, R8 ;  /* 0x0000761000087816 */ /* 0x000fe40000000008 */
.L_x_8627:
[----:B------:R-:W-:Y:S05]  /*5220*/  BSYNC B0 ;  /* 0x0000000000007941 */ /* 0x000fea0003800000 */
.L_x_8626:
[----:B------:R0:W-:Y:S01]  /*5230*/  STG.E.U8 [R16.64], R8 ;  /* 0x0000000810007986 */ /* 0x0001e2000c101124 */
[----:B------:R-:W-:Y:S05]  /*5240*/  BRA `(.L_x_8606) ;  /* 0x0000045000007947 */ /* 0x000fea0003800000 */
.L_x_8624:
        /* <DEDUP_REMOVED lines=16> */
.L_x_8631:
[----:B------:R-:W-:-:S04]  /*5350*/  LOP3.LUT R2, R2, 0x80000000, RZ, 0xc0, !PT ;  /* 0x8000000002027812 */ /* 0x000fc800078ec0ff */
[----:B------:R-:W-:-:S04]  /*5360*/  SHF.R.U32.HI R3, RZ, 0x18, R2 ;  /* 0x00000018ff037819 */ /* 0x000fc80000011602 */
[----:B------:R-:W-:-:S04]  /*5370*/  LOP3.LUT R0, R0, R3, RZ, 0xfc, !PT ;  /* 0x0000000300007212 */ /* 0x000fc800078efcff */
[----:B------:R-:W-:Y:S02]  /*5380*/  PRMT R8, R0, 0x7610, R8 ;  /* 0x0000761000087816 */ /* 0x000fe40000000008 */
.L_x_8630:
[----:B------:R-:W-:Y:S05]  /*5390*/  BSYNC B0 ;  /* 0x0000000000007941 */ /* 0x000fea0003800000 */
.L_x_8629:
[----:B------:R0:W-:Y:S01]  /*53a0*/  STG.E.U8 [R16.64], R8 ;  /* 0x0000000810007986 */ /* 0x0001e2000c101124 */
[----:B------:R-:W-:Y:S05]  /*53b0*/  BRA `(.L_x_8606) ;  /* 0x000002e000007947 */ /* 0x000fea0003800000 */
.L_x_8623:
        /* <DEDUP_REMOVED lines=21> */
.L_x_8605:
        /* <DEDUP_REMOVED lines=20> */
.L_x_8633:
[----:B------:R-:W0:Y:S02]  /*5650*/  F2I.U64.TRUNC R2, R2 ;  /* 0x0000000200027311 */ /* 0x000e24000020d800 */
[----:B0-----:R0:W-:Y:S01]  /*5660*/  STG.E.64 [R16.64], R2 ;  /* 0x0000000210007986 */ /* 0x0011e2000c101b24 */
[----:B------:R-:W-:Y:S05]  /*5670*/  BRA `(.L_x_8606) ;  /* 0x0000002000007947 */ /* 0x000fea0003800000 */
.L_x_8632:
[----:B------:R-:W0:Y:S02]  /*5680*/  F2I.FTZ.U32.TRUNC.NTZ R3, R2 ;  /* 0x0000000200037305 */ /* 0x000e24000021f000 */
[----:B0-----:R0:W-:Y:S02]  /*5690*/  STG.E [R16.64], R3 ;  /* 0x0000000310007986 */ /* 0x0011e4000c101924 */
.L_x_8606:
        /* <DEDUP_REMOVED lines=231> */
.L_x_8634:
        /* <DEDUP_REMOVED lines=20> */
.L_x_8639:
[----:B------:R-:W2:Y:S02]  /*6650*/  LDG.E.U8 R0, [R2.64] ;  /* 0x0000002402007981 */ /* 0x000ea4000c1e1100 */
[----:B--2---:R-:W0:Y:S01]  /*6660*/  I2F.U16 R0, R0 ;  /* 0x0000000000007306 */ /* 0x004e220000101000 */
[----:B------:R-:W-:Y:S05]  /*6670*/  BRA `(.L_x_8641) ;  /* 0x00000ca000007947 */ /* 0x000fea0003800000 */
.L_x_8638:
        /* <DEDUP_REMOVED lines=9> */
.L_x_8643:
[----:B------:R-:W2:Y:S02]  /*6710*/  LDG.E R0, [R2.64] ;  /* 0x0000002402007981 */ /* 0x000ea4000c1e1900 */
[----:B--2---:R-:W0:Y:S01]  /*6720*/  I2F R0, R0 ;  /* 0x0000000000007306 */ /* 0x004e220000201400 */
[----:B------:R-:W-:Y:S05]  /*6730*/  BRA `(.L_x_8641) ;  /* 0x00000be000007947 */ /* 0x000fea0003800000 */
.L_x_8642:
[----:B------:R-:W2:Y:S02]  /*6740*/  LDG.E.U16 R0, [R2.64] ;  /* 0x0000002402007981 */ /* 0x000ea4000c1e1500 */
[----:B--2---:R-:W0:Y:S01]  /*6750*/  I2F.S16 R0, R0 ;  /* 0x0000000000007306 */ /* 0x004e220000101400 */
[----:B------:R-:W-:Y:S05]  /*6760*/  BRA `(.L_x_8641) ;  /* 0x00000bb000007947 */ /* 0x000fea0003800000 */
.L_x_8637:
        /* <DEDUP_REMOVED lines=8> */
.L_x_8645:
[----:B------:R-:W2:Y:S02]  /*67f0*/  LDG.E.U16 R0, [R2.64] ;  /* 0x0000002402007981 */ /* 0x000ea4000c1e1500 */
[----:B--2---:R-:W-:Y:S01]  /*6800*/  HADD2.F32 R0, -RZ, R0.H0_H0 ;  /* 0x20000000ff007230 */ /* 0x004fe20000004100 */
[----:B------:R-:W-:Y:S05]  /*6810*/  BRA `(.L_x_8641) ;  /* 0x00000b0000007947 */ /* 0x000fea0003800000 */
.L_x_8644:
        /* <DEDUP_REMOVED lines=8> */
.L_x_8647:
[----:B------:R-:W2:Y:S02]  /*68a0*/  LDG.E.U16 R0, [R2.64] ;  /* 0x0000002402007981 */ /* 0x000ea4000c1e1500 */
[----:B--2---:R-:W-:Y:S01]  /*68b0*/  HADD2.F32 R0, -RZ, R0.H0_H0 ;  /* 0x20000000ff007230 */ /* 0x004fe20000004100 */
[----:B------:R-:W-:Y:S05]  /*68c0*/  BRA `(.L_x_8641) ;  /* 0x00000a5000007947 */ /* 0x000fea0003800000 */
.L_x_8646:
[----:B------:R-:W2:Y:S02]  /*68d0*/  LDG.E.64 R2, [R2.64] ;  /* 0x0000002402027981 */ /* 0x000ea4000c1e1b00 */
[----:B--2---:R-:W0:Y:S01]  /*68e0*/  F2F.F32.F64 R0, R2 ;  /* 0x0000000200007310 */ /* 0x004e220000301000 */
[----:B------:R-:W0:-:S14]  /*68f0*/  DSETP.GEU.AND P0, PT, |R2|, c[0x2][0x0], PT ;  /* 0x008000000200762a */ /* 0x000e1c0003f0e200 */
[----:B0-----:R-:W-:Y:S01]  /*6900*/  @!P0 FMUL R0, R0, 1.175494350822287508e-38 ;  /* 0x0080000000008820 */ /* 0x001fe20000400000 */
[----:B------:R-:W-:Y:S05]  /*6910*/  BRA `(.L_x_8641) ;  /* 0x00000a0000007947 */ /* 0x000fea0003800000 */
.L_x_8636:
        /* <DEDUP_REMOVED lines=12> */
.L_x_8650:
[----:B------:R-:W2:Y:S02]  /*69e0*/  LDG.E.64 R2, [R2.64] ;  /* 0x0000002402027981 */ /* 0x000ea4000c1e1b00 */
[----:B--2---:R-:W0:Y:S01]  /*69f0*/  F2F.F32.F64 R0, R2 ;  /* 0x0000000200007310 */ /* 0x004e220000301000 */
[----:B------:R-:W0:-:S14]  /*6a00*/  DSETP.GEU.AND P0, PT, |R2|, c[0x2][0x0], PT ;  /* 0x008000000200762a */ /* 0x000e1c0003f0e200 */
[----:B0-----:R-:W-:Y:S01]  /*6a10*/  @!P0 FMUL R0, R0, 1.175494350822287508e-38 ;  /* 0x0080000000008820 */ /* 0x001fe20000400000 */
[----:B------:R-:W-:Y:S05]  /*6a20*/  BRA `(.L_x_8641) ;  /* 0x000008f000007947 */ /* 0x000fea0003800000 */
.L_x_8649:
        /* <DEDUP_REMOVED lines=26> */
.L_x_8652:
        /* <DEDUP_REMOVED lines=13> */
.L_x_8651:
[----:B------:R-:W2:Y:S02]  /*6ca0*/  LDG.E.U16 R0, [R2.64] ;  /* 0x0000002402007981 */ /* 0x000ea4000c1e1500 */
[----:B--2---:R-:W-:Y:S01]  /*6cb0*/  PRMT R0, RZ, 0x5410, R0 ;  /* 0x00005410ff007816 */ /* 0x004fe20000000000 */
[----:B------:R-:W-:Y:S05]  /*6cc0*/  BRA `(.L_x_8641) ;  /* 0x0000065000007947 */ /* 0x000fea0003800000 */
.L_x_8648:
        /* <DEDUP_REMOVED lines=11> */
.L_x_8655:
        /* <DEDUP_REMOVED lines=20> */
.L_x_8657:
[----:B------:R-:W-:Y:S05]  /*6ec0*/  BSYNC B0 ;  /* 0x0000000000007941 */ /* 0x000fea0003800000 */
.L_x_8656:
[----:B------:R-:W-:Y:S01]  /*6ed0*/  LEA R3, R0, 0x3b800000, 0x17 ;  /* 0x3b80000000037811 */ /* 0x000fe200078eb8ff */
[----:B------:R-:W-:-:S05]  /*6ee0*/  IMAD.SHL.U32 R0, R2, 0x100000, RZ ;  /* 0x0010000002007824 */ /* 0x000fca00078e00ff */
[----:B------:R-:W-:Y:S01]  /*6ef0*/  LOP3.LUT R0, R3, R0, R4, 0xfe, !PT ;  /* 0x0000000003007212 */ /* 0x000fe200078efe04 */
[----:B------:R-:W-:Y:S05]  /*6f00*/  BRA `(.L_x_8641) ;  /* 0x0000041000007947 */ /* 0x000fea0003800000 */
.L_x_8654:
        /* <DEDUP_REMOVED lines=20> */
.L_x_8659:
[----:B------:R-:W-:Y:S05]  /*7050*/  BSYNC B0 ;  /* 0x0000000000007941 */ /* 0x000fea0003800000 */
.L_x_8658:
[----:B------:R-:W-:Y:S01]  /*7060*/  LEA R3, R0, 0x37800000, 0x17 ;  /* 0x3780000000037811 */ /* 0x000fe200078eb8ff */
[----:B------:R-:W-:-:S05]  /*7070*/  IMAD.SHL.U32 R0, R2, 0x200000, RZ ;  /* 0x0020000002007824 */ /* 0x000fca00078e00ff */
[----:B------:R-:W-:Y:S01]  /*7080*/  LOP3.LUT R0, R3, R0, R4, 0xfe, !PT ;  /* 0x0000000003007212 */ /* 0x000fe200078efe04 */
[----:B------:R-:W-:Y:S05]  /*7090*/  BRA `(.L_x_8641) ;  /* 0x0000028000007947 */ /* 0x000fea0003800000 */
.L_x_8653:
        /* <DEDUP_REMOVED lines=14> */
.L_x_8640:
        /* <DEDUP_REMOVED lines=21> */
.L_x_8661:
[----:B------:R-:W2:Y:S02]  /*72d0*/  LDG.E.64 R2, [R2.64] ;  /* 0x0000002402027981 */ /* 0x000ea4000c1e1b00 */
[----:B--2---:R0:W1:Y:S01]  /*72e0*/  I2F.U64 R0, R2 ;  /* 0x0000000200007312 */ /* 0x0040620000301000 */
[----:B------:R-:W-:Y:S05]  /*72f0*/  BRA `(.L_x_8641) ;  /* 0x0000002000007947 */ /* 0x000fea0003800000 */
.L_x_8660:
[----:B------:R-:W2:Y:S02]  /*7300*/  LDG.E R0, [R2.64] ;  /* 0x0000002402007981 */ /* 0x000ea4000c1e1900 */
[----:B--2---:R-:W0:Y:S02]  /*7310*/  I2F.U32 R0, R0 ;  /* 0x0000000000007306 */ /* 0x004e240000201000 */
.L_x_8641:
[----:B------:R-:W-:Y:S05]  /*7320*/  BSYNC B6 ;  /* 0x0000000000067941 */ /* 0x000fea0003800000 */
.L_x_8635:
        /* <DEDUP_REMOVED lines=17> */
.L_x_8665:
[----:B------:R-:W0:Y:S02]  /*7440*/  F2I.S64.TRUNC R2, R2 ;  /* 0x0000000200027311 */ /* 0x000e24000020d900 */
[----:B0-----:R-:W-:-:S05]  /*7450*/  IMAD.MOV.U32 R5, RZ, RZ, R2 ;  /* 0x000000ffff057224 */ /* 0x001fca00078e0002 */
[----:B------:R0:W-:Y:S01]  /*7460*/  STG.E.U8 [R16.64], R5 ;  /* 0x0000000510007986 */ /* 0x0001e2000c101124 */
[----:B------:R-:W-:Y:S05]  /*7470*/  BRA `(.L_x_8667) ;  /* 0x00000d3000007947 */ /* 0x000fea0003800000 */
.L_x_8664:
        /* <DEDUP_REMOVED lines=9> */
.L_x_8669:
[----:B------:R-:W0:Y:S02]  /*7510*/  F2I.FTZ.TRUNC.NTZ R3, R2 ;  /* 0x0000000200037305 */ /* 0x000e24000021f100 */
[----:B0-----:R0:W-:Y:S01]  /*7520*/  STG.E [R16.64], R3 ;  /* 0x0000000310007986 */ /* 0x0011e2000c101924 */
[----:B------:R-:W-:Y:S05]  /*7530*/  BRA `(.L_x_8667) ;  /* 0x00000c7000007947 */ /* 0x000fea0003800000 */
.L_x_8668:
[----:B------:R-:W0:Y:S02]  /*7540*/  F2I.FTZ.TRUNC.NTZ R3, R2 ;  /* 0x0000000200037305 */ /* 0x000e24000021f100 */
[----:B0-----:R0:W-:Y:S01]  /*7550*/  STG.E.U16 [R16.64], R3 ;  /* 0x0000000310007986 */ /* 0x0011e2000c101524 */
[----:B------:R-:W-:Y:S05]  /*7560*/  BRA `(.L_x_8667) ;  /* 0x00000c4000007947 */ /* 0x000fea0003800000 */
.L_x_8663:
        /* <DEDUP_REMOVED lines=8> */
.L_x_8671:
[----:B------:R-:W-:-:S05]  /*75f0*/  F2FP.PACK_AB R2, RZ, R2 ;  /* 0x00000002ff02723e */ /* 0x000fca00000000ff */
[----:B------:R0:W-:Y:S01]  /*7600*/  STG.E.U16 [R16.64], R2 ;  /* 0x0000000210007986 */ /* 0x0001e2000c101524 */
[----:B------:R-:W-:Y:S05]  /*7610*/  BRA `(.L_x_8667) ;  /* 0x00000b9000007947 */ /* 0x000fea0003800000 */
.L_x_8670:
        /* <DEDUP_REMOVED lines=9> */
.L_x_8673:
[----:B------:R-:W-:-:S04]  /*76b0*/  F2FP.PACK_AB R3, RZ, R2 ;  /* 0x00000002ff03723e */ /* 0x000fc800000000ff */
[----:B------:R-:W-:-:S05]  /*76c0*/  PRMT R3, R3, 0x5410, RZ ;  /* 0x0000541003037816 */ /* 0x000fca00000000ff */
[----:B------:R0:W-:Y:S01]  /*76d0*/  STG.E [R16.64], R3 ;  /* 0x0000000310007986 */ /* 0x0001e2000c101924 */
[----:B------:R-:W-:Y:S05]  /*76e0*/  BRA `(.L_x_8667) ;  /* 0x00000ac000007947 */ /* 0x000fea0003800000 */
.L_x_8672:
[----:B------:R-:W-:-:S06]  /*76f0*/  FMUL.FTZ R2, R2, 1 ;  /* 0x3f80000002027820 */ /* 0x000fcc0000410000 */
[----:B------:R-:W0:Y:S02]  /*7700*/  F2F.F64.F32 R2, R2 ;  /* 0x0000000200027310 */ /* 0x000e240000201800 */
[----:B0-----:R0:W-:Y:S01]  /*7710*/  STG.E.64 [R16.64], R2 ;  /* 0x0000000210007986 */ /* 0x0011e2000c101b24 */
[----:B------:R-:W-:Y:S05]  /*7720*/  BRA `(.L_x_8667) ;  /* 0x00000a8000007947 */ /* 0x000fea0003800000 */
.L_x_8662:
        /* <DEDUP_REMOVED lines=12> */
.L_x_8676:
[----:B------:R-:W-:Y:S01]  /*77f0*/  FMUL.FTZ R4, R2, 1 ;  /* 0x3f80000002047820 */ /* 0x000fe20000410000 */
[----:B------:R-:W-:-:S05]  /*7800*/  CS2R R6, SRZ ;  /* 0x0000000000067805 */ /* 0x000fca000001ff00 */
[----:B------:R-:W0:Y:S02]  /*7810*/  F2F.F64.F32 R4, R4 ;  /* 0x0000000400047310 */ /* 0x000e240000201800 */
[----:B0-----:R0:W-:Y:S01]  /*7820*/  STG.E.128 [R16.64], R4 ;  /* 0x0000000410007986 */ /* 0x0011e2000c101d24 */
[----:B------:R-:W-:Y:S05]  /*7830*/  BRA `(.L_x_8667) ;  /* 0x0000097000007947 */ /* 0x000fea0003800000 */
.L_x_8675:
        /* <DEDUP_REMOVED lines=20> */
.L_x_8680:
[----:B------:R-:W-:Y:S05]  /*7980*/  BSYNC B0 ;  /* 0x0000000000007941 */ /* 0x000fea0003800000 */
.L_x_8679:
[----:B------:R-:W-:-:S05]  /*7990*/  LOP3.LUT R5, R0, R5, RZ, 0xfc, !PT ;  /* 0x0000000500057212 */ /* 0x000fca00078efcff */
[----:B------:R0:W-:Y:S01]  /*79a0*/  STG.E.U8 [R16.64], R5 ;  /* 0x0000000510007986 */ /* 0x0001e2000c101124 */
[----:B------:R-:W-:Y:S05]  /*79b0*/  BRA `(.L_x_8667) ;  /* 0x000007f000007947 */ /* 0x000fea0003800000 */
.L_x_8678:
        /* <DEDUP_REMOVED lines=12> */
.L_x_8682:
[----:B------:R-:W-:Y:S01]  /*7a80*/  IMAD.MOV.U32 R0, RZ, RZ, 0x7f ;  /* 0x0000007fff007424 */ /* 0x000fe200078e00ff */
[----:B------:R-:W-:-:S04]  /*7a90*/  ISETP.GT.U32.AND P0, PT, R4, 0x7f800000, PT ;  /* 0x7f8000000400780c */ /* 0x000fc80003f04070 */
[----:B------:R-:W-:-:S04]  /*7aa0*/  SEL R0, R0, 0x7c, P0 ;  /* 0x0000007c00007807 */ /* 0x000fc80000000000 */
.L_x_8683:
[----:B------:R-:W-:Y:S05]  /*7ab0*/  BSYNC B0 ;  /* 0x0000000000007941 */ /* 0x000fea0003800000 */
.L_x_8681:
[----:B------:R-:W-:-:S04]  /*7ac0*/  LOP3.LUT R2, R2, 0x80000000, RZ, 0xc0, !PT ;  /* 0x8000000002027812 */ /* 0x000fc800078ec0ff */
[----:B------:R-:W-:-:S04]  /*7ad0*/  SHF.R.U32.HI R3, RZ, 0x18, R2 ;  /* 0x00000018ff037819 */ /* 0x000fc80000011602 */
[----:B------:R-:W-:-:S05]  /*7ae0*/  LOP3.LUT R3, R0, R3, RZ, 0xfc, !PT ;  /* 0x0000000300037212 */ /* 0x000fca00078efcff */
[----:B------:R0:W-:Y:S01]  /*7af0*/  STG.E.U8 [R16.64], R3 ;  /* 0x0000000310007986 */ /* 0x0001e2000c101124 */
[----:B------:R-:W-:Y:S05]  /*7b00*/  BRA `(.L_x_8667) ;  /* 0x000006a000007947 */ /* 0x000fea0003800000 */
.L_x_8677:
[----:B------:R-:W-:-:S05]  /*7b10*/  F2FP.BF16.PACK_AB R2, RZ, R2 ;  /* 0x00000002ff02723e */ /* 0x000fca00000010ff */
[----:B------:R0:W-:Y:S01]  /*7b20*/  STG.E.U16 [R16.64], R2 ;  /* 0x0000000210007986 */ /* 0x0001e2000c101524 */
[----:B------:R-:W-:Y:S05]  /*7b30*/  BRA `(.L_x_8667) ;  /* 0x0000067000007947 */ /* 0x000fea0003800000 */
.L_x_8674:
        /* <DEDUP_REMOVED lines=11> */
.L_x_8686:
        /* <DEDUP_REMOVED lines=16> */
.L_x_8689:
[----:B------:R-:W-:-:S04]  /*7cf0*/  LOP3.LUT R2, R2, 0x80000000, RZ, 0xc0, !PT ;  /* 0x8000000002027812 */ /* 0x000fc800078ec0ff */
[----:B------:R-:W-:-:S04]  /*7d00*/  SHF.R.U32.HI R3, RZ, 0x18, R2 ;  /* 0x00000018ff037819 */ /* 0x000fc80000011602 */
[----:B------:R-:W-:-:S04]  /*7d10*/  LOP3.LUT R0, R0, R3, RZ, 0xfc, !PT ;  /* 0x0000000300007212 */ /* 0x000fc800078efcff */
[----:B------:R-:W-:Y:S02]  /*7d20*/  PRMT R8, R0, 0x7610, R8 ;  /* 0x0000761000087816 */ /* 0x000fe40000000008 */
.L_x_8688:
[----:B------:R-:W-:Y:S05]  /*7d30*/  BSYNC B0 ;  /* 0x0000000000007941 */ /* 0x000fea0003800000 */
.L_x_8687:
[----:B------:R0:W-:Y:S01]  /*7d40*/  STG.E.U8 [R16.64], R8 ;  /* 0x0000000810007986 */ /* 0x0001e2000c101124 */
[----:B------:R-:W-:Y:S05]  /*7d50*/  BRA `(.L_x_8667) ;  /* 0x0000045000007947 */ /* 0x000fea0003800000 */
.L_x_8685:
        /* <DEDUP_REMOVED lines=16> */
.L_x_8692:
[----:B------:R-:W-:-:S04]  /*7e60*/  LOP3.LUT R2, R2, 0x80000000, RZ, 0xc0, !PT ;  /* 0x8000000002027812 */ /* 0x000fc800078ec0ff */
[----:B------:R-:W-:-:S04]  /*7e70*/  SHF.R.U32.HI R3, RZ, 0x18, R2 ;  /* 0x00000018ff037819 */ /* 0x000fc80000011602 */
[----:B------:R-:W-:-:S04]  /*7e80*/  LOP3.LUT R0, R0, R3, RZ, 0xfc, !PT ;  /* 0x0000000300007212 */ /* 0x000fc800078efcff */
[----:B------:R-:W-:Y:S02]  /*7e90*/  PRMT R8, R0, 0x7610, R8 ;  /* 0x0000761000087816 */ /* 0x000fe40000000008 */
.L_x_8691:
[----:B------:R-:W-:Y:S05]  /*7ea0*/  BSYNC B0 ;  /* 0x0000000000007941 */ /* 0x000fea0003800000 */
.L_x_8690:
[----:B------:R0:W-:Y:S01]  /*7eb0*/  STG.E.U8 [R16.64], R8 ;  /* 0x0000000810007986 */ /* 0x0001e2000c101124 */
[----:B------:R-:W-:Y:S05]  /*7ec0*/  BRA `(.L_x_8667) ;  /* 0x000002e000007947 */ /* 0x000fea0003800000 */
.L_x_8684:
        /* <DEDUP_REMOVED lines=21> */
.L_x_8666:
        /* <DEDUP_REMOVED lines=20> */
.L_x_8694:
[----:B------:R-:W0:Y:S02]  /*8160*/  F2I.U64.TRUNC R2, R2 ;  /* 0x0000000200027311 */ /* 0x000e24000020d800 */
[----:B0-----:R0:W-:Y:S01]  /*8170*/  STG.E.64 [R16.64], R2 ;  /* 0x0000000210007986 */ /* 0x0011e2000c101b24 */
[----:B------:R-:W-:Y:S05]  /*8180*/  BRA `(.L_x_8667) ;  /* 0x0000002000007947 */ /* 0x000fea0003800000 */
.L_x_8693:
[----:B------:R-:W0:Y:S02]  /*8190*/  F2I.FTZ.U32.TRUNC.NTZ R3, R2 ;  /* 0x0000000200037305 */ /* 0x000e24000021f000 */
[----:B0-----:R0:W-:Y:S02]  /*81a0*/  STG.E [R16.64], R3 ;  /* 0x0000000310007986 */ /* 0x0011e4000c101924 */
.L_x_8667:
[----:B------:R-:W-:Y:S02]  /*81b0*/  IADD3 R19, R19, 0x80, RZ ;  /* 0x0000008013137810 */ /* 0x000fe40007ffe0ff */
.L_x_8572:
[----:B------:R-:W-:Y:S05]  /*81c0*/  BSYNC B7 ;  /* 0x0000000000077941 */ /* 0x000fea0003800000 */
.L_x_8571:
        /* <DEDUP_REMOVED lines=230> */
.L_x_8695:
        /* <DEDUP_REMOVED lines=20> */
.L_x_8700:
[----:B------:R-:W2:Y:S02]  /*9170*/  LDG.E.U8 R0, [R2.64] ;  /* 0x0000002402007981 */ /* 0x000ea4000c1e1100 */
[----:B--2---:R-:W0:Y:S01]  /*9180*/  I2F.U16 R0, R0 ;  /* 0x0000000000007306 */ /* 0x004e220000101000 */
[----:B------:R-:W-:Y:S05]  /*9190*/  BRA `(.L_x_8702) ;  /* 0x00000ca000007947 */ /* 0x000fea0003800000 */
.L_x_8699:
        /* <DEDUP_REMOVED lines=9> */
.L_x_8704:
[----:B------:R-:W2:Y:S02]  /*9230*/  LDG.E R0, [R2.64] ;  /* 0x0000002402007981 */ /* 0x000ea4000c1e1900 */
[----:B--2---:R-:W0:Y:S01]  /*9240*/  I2F R0, R0 ;  /* 0x0000000000007306 */ /* 0x004e220000201400 */
[----:B------:R-:W-:Y:S05]  /*9250*/  BRA `(.L_x_8702) ;  /* 0x00000be000007947 */ /* 0x000fea0003800000 */
.L_x_8703:
[----:B------:R-:W2:Y:S02]  /*9260*/  LDG.E.U16 R0, [R2.64] ;  /* 0x0000002402007981 */ /* 0x000ea4000c1e1500 */
[----:B--2---:R-:W0:Y:S01]  /*9270*/  I2F.S16 R0, R0 ;  /* 0x0000000000007306 */ /* 0x004e220000101400 */
[----:B------:R-:W-:Y:S05]  /*9280*/  BRA `(.L_x_8702) ;  /* 0x00000bb000007947 */ /* 0x000fea0003800000 */
.L_x_8698:
        /* <DEDUP_REMOVED lines=8> */
.L_x_8706:
[----:B------:R-:W2:Y:S02]  /*9310*/  LDG.E.U16 R0, [R2.64] ;  /* 0x0000002402007981 */ /* 0x000ea4000c1e1500 */
[----:B--2---:R-:W-:Y:S01]  /*9320*/  HADD2.F32 R0, -RZ, R0.H0_H0 ;  /* 0x20000000ff007230 */ /* 0x004fe20000004100 */
[----:B------:R-:W-:Y:S05]  /*9330*/  BRA `(.L_x_8702) ;  /* 0x00000b0000007947 */ /* 0x000fea0003800000 */
.L_x_8705:
        /* <DEDUP_REMOVED lines=8> */
.L_x_8708:
[----:B------:R-:W2:Y:S02]  /*93c0*/  LDG.E.U16 R0, [R2.64] ;  /* 0x0000002402007981 */ /* 0x000ea4000c1e1500 */
[----:B--2---:R-:W-:Y:S01]  /*93d0*/  HADD2.F32 R0, -RZ, R0.H0_H0 ;  /* 0x20000000ff007230 */ /* 0x004fe20000004100 */
[----:B------:R-:W-:Y:S05]  /*93e0*/  BRA `(.L_x_8702) ;  /* 0x00000a5000007947 */ /* 0x000fea0003800000 */
.L_x_8707:
[----:B------:R-:W2:Y:S02]  /*93f0*/  LDG.E.64 R2, [R2.64] ;  /* 0x0000002402027981 */ /* 0x000ea4000c1e1b00 */
[----:B--2---:R-:W0:Y:S01]  /*9400*/  F2F.F32.F64 R0, R2 ;  /* 0x0000000200007310 */ /* 0x004e220000301000 */
[----:B------:R-:W0:-:S14]  /*9410*/  DSETP.GEU.AND P0, PT, |R2|, c[0x2][0x0], PT ;  /* 0x008000000200762a */ /* 0x000e1c0003f0e200 */
[----:B0-----:R-:W-:Y:S01]  /*9420*/  @!P0 FMUL R0, R0, 1.175494350822287508e-38 ;  /* 0x0080000000008820 */ /* 0x001fe20000400000 */
[----:B------:R-:W-:Y:S05]  /*9430*/  BRA `(.L_x_8702) ;  /* 0x00000a0000007947 */ /* 0x000fea0003800000 */
.L_x_8697:
        /* <DEDUP_REMOVED lines=12> */
.L_x_8711:
[----:B------:R-:W2:Y:S02]  /*9500*/  LDG.E.64 R2, [R2.64] ;  /* 0x0000002402027981 */ /* 0x000ea4000c1e1b00 */
[----:B--2---:R-:W0:Y:S01]  /*9510*/  F2F.F32.F64 R0, R2 ;  /* 0x0000000200007310 */ /* 0x004e220000301000 */
[----:B------:R-:W0:-:S14]  /*9520*/  DSETP.GEU.AND P0, PT, |R2|, c[0x2][0x0], PT ;  /* 0x008000000200762a */ /* 0x000e1c0003f0e200 */
[----:B0-----:R-:W-:Y:S01]  /*9530*/  @!P0 FMUL R0, R0, 1.175494350822287508e-38 ;  /* 0x0080000000008820 */ /* 0x001fe20000400000 */
[----:B------:R-:W-:Y:S05]  /*9540*/  BRA `(.L_x_8702) ;  /* 0x000008f000007947 */ /* 0x000fea0003800000 */
.L_x_8710:
        /* <DEDUP_REMOVED lines=26> */
.L_x_8713:
        /* <DEDUP_REMOVED lines=13> */
.L_x_8712:
[----:B------:R-:W2:Y:S02]  /*97c0*/  LDG.E.U16 R0, [R2.64] ;  /* 0x0000002402007981 */ /* 0x000ea4000c1e1500 */
[----:B--2---:R-:W-:Y:S01]  /*97d0*/  PRMT R0, RZ, 0x5410, R0 ;  /* 0x00005410ff007816 */ /* 0x004fe20000000000 */
[----:B------:R-:W-:Y:S05]  /*97e0*/  BRA `(.L_x_8702) ;  /* 0x0000065000007947 */ /* 0x000fea0003800000 */
.L_x_8709:
        /* <DEDUP_REMOVED lines=11> */
.L_x_8716:
        /* <DEDUP_REMOVED lines=20> */
.L_x_8718:
[----:B------:R-:W-:Y:S05]  /*99e0*/  BSYNC B0 ;  /* 0x0000000000007941 */ /* 0x000fea0003800000 */
.L_x_8717:
[----:B------:R-:W-:Y:S01]  /*99f0*/  LEA R3, R0, 0x3b800000, 0x17 ;  /* 0x3b80000000037811 */ /* 0x000fe200078eb8ff */
[----:B------:R-:W-:-:S05]  /*9a00*/  IMAD.SHL.U32 R0, R2, 0x100000, RZ ;  /* 0x0010000002007824 */ /* 0x000fca00078e00ff */
[----:B------:R-:W-:Y:S01]  /*9a10*/  LOP3.LUT R0, R3, R0, R4, 0xfe, !PT ;  /* 0x0000000003007212 */ /* 0x000fe200078efe04 */
[----:B------:R-:W-:Y:S05]  /*9a20*/  BRA `(.L_x_8702) ;  /* 0x0000041000007947 */ /* 0x000fea0003800000 */
.L_x_8715:
        /* <DEDUP_REMOVED lines=20> */
.L_x_8720:
[----:B------:R-:W-:Y:S05]  /*9b70*/  BSYNC B0 ;  /* 0x0000000000007941 */ /* 0x000fea0003800000 */
.L_x_8719:
[----:B------:R-:W-:Y:S01]  /*9b80*/  LEA R3, R0, 0x37800000, 0x17 ;  /* 0x3780000000037811 */ /* 0x000fe200078eb8ff */
[----:B------:R-:W-:-:S05]  /*9b90*/  IMAD.SHL.U32 R0, R2, 0x200000, RZ ;  /* 0x0020000002007824 */ /* 0x000fca00078e00ff */
[----:B------:R-:W-:Y:S01]  /*9ba0*/  LOP3.LUT R0, R3, R0, R4, 0xfe, !PT ;  /* 0x0000000003007212 */ /* 0x000fe200078efe04 */
[----:B------:R-:W-:Y:S05]  /*9bb0*/  BRA `(.L_x_8702) ;  /* 0x0000028000007947 */ /* 0x000fea0003800000 */
.L_x_8714:
        /* <DEDUP_REMOVED lines=14> */
.L_x_8701:
        /* <DEDUP_REMOVED lines=21> */
.L_x_8722:
[----:B------:R-:W2:Y:S02]  /*9df0*/  LDG.E.64 R2, [R2.64] ;  /* 0x0000002402027981 */ /* 0x000ea4000c1e1b00 */
[----:B--2---:R0:W1:Y:S01]  /*9e00*/  I2F.U64 R0, R2 ;  /* 0x0000000200007312 */ /* 0x0040620000301000 */
[----:B------:R-:W-:Y:S05]  /*9e10*/  BRA `(.L_x_8702) ;  /* 0x0000002000007947 */ /* 0x000fea0003800000 */
.L_x_8721:
[----:B------:R-:W2:Y:S02]  /*9e20*/  LDG.E R0, [R2.64] ;  /* 0x0000002402007981 */ /* 0x000ea4000c1e1900 */
[----:B--2---:R-:W0:Y:S02]  /*9e30*/  I2F.U32 R0, R0 ;  /* 0x0000000000007306 */ /* 0x004e240000201000 */
.L_x_8702:
[----:B------:R-:W-:Y:S05]  /*9e40*/  BSYNC B6 ;  /* 0x0000000000067941 */ /* 0x000fea0003800000 */
.L_x_8696:
        /* <DEDUP_REMOVED lines=17> */
.L_x_8726:
[----:B------:R-:W0:Y:S02]  /*9f60*/  F2I.S64.TRUNC R2, R2 ;  /* 0x0000000200027311 */ /* 0x000e24000020d900 */
[----:B0-----:R-:W-:-:S05]  /*9f70*/  IMAD.MOV.U32 R5, RZ, RZ, R2 ;  /* 0x000000ffff057224 */ /* 0x001fca00078e0002 */
[----:B------:R-:W-:Y:S01]  /*9f80*/  STG.E.U8 [R16.64], R5 ;  /* 0x0000000510007986 */ /* 0x000fe2000c101124 */
[----:B------:R-:W-:Y:S05]  /*9f90*/  EXIT ;  /* 0x000000000000794d */ /* 0x000fea0003800000 */
.L_x_8725:
        /* <DEDUP_REMOVED lines=9> */
.L_x_8729:
[----:B------:R-:W0:Y:S02]  /*a030*/  F2I.FTZ.TRUNC.NTZ R3, R2 ;  /* 0x0000000200037305 */ /* 0x000e24000021f100 */
[----:B0-----:R-:W-:Y:S01]  /*a040*/  STG.E [R16.64], R3 ;  /* 0x0000000310007986 */ /* 0x001fe2000c101924 */
[----:B------:R-:W-:Y:S05]  /*a050*/  EXIT ;  /* 0x000000000000794d */ /* 0x000fea0003800000 */
.L_x_8728:
[----:B------:R-:W0:Y:S02]  /*a060*/  F2I.FTZ.TRUNC.NTZ R3, R2 ;  /* 0x0000000200037305 */ /* 0x000e24000021f100 */
[----:B0-----:R-:W-:Y:S01]  /*a070*/  STG.E.U16 [R16.64], R3 ;  /* 0x0000000310007986 */ /* 0x001fe2000c101524 */
[----:B------:R-:W-:Y:S05]  /*a080*/  EXIT ;  /* 0x000000000000794d */ /* 0x000fea0003800000 */
.L_x_8724:
        /* <DEDUP_REMOVED lines=8> */
.L_x_8731:
[----:B------:R-:W-:-:S05]  /*a110*/  F2FP.PACK_AB R2, RZ, R2 ;  /* 0x00000002ff02723e */ /* 0x000fca00000000ff */
[----:B------:R-:W-:Y:S01]  /*a120*/  STG.E.U16 [R16.64], R2 ;  /* 0x0000000210007986 */ /* 0x000fe2000c101524 */
[----:B------:R-:W-:Y:S05]  /*a130*/  EXIT ;  /* 0x000000000000794d */ /* 0x000fea0003800000 */
.L_x_8730:
        /* <DEDUP_REMOVED lines=9> */
.L_x_8733:
[----:B------:R-:W-:-:S04]  /*a1d0*/  F2FP.PACK_AB R3, RZ, R2 ;  /* 0x00000002ff03723e */ /* 0x000fc800000000ff */
[----:B------:R-:W-:-:S05]  /*a1e0*/  PRMT R3, R3, 0x5410, RZ ;  /* 0x0000541003037816 */ /* 0x000fca00000000ff */
[----:B------:R-:W-:Y:S01]  /*a1f0*/  STG.E [R16.64], R3 ;  /* 0x0000000310007986 */ /* 0x000fe2000c101924 */
[----:B------:R-:W-:Y:S05]  /*a200*/  EXIT ;  /* 0x000000000000794d */ /* 0x000fea0003800000 */
.L_x_8732:
[----:B------:R-:W-:-:S06]  /*a210*/  FMUL.FTZ R2, R2, 1 ;  /* 0x3f80000002027820 */ /* 0x000fcc0000410000 */
[----:B------:R-:W0:Y:S02]  /*a220*/  F2F.F64.F32 R2, R2 ;  /* 0x0000000200027310 */ /* 0x000e240000201800 */
[----:B0-----:R-:W-:Y:S01]  /*a230*/  STG.E.64 [R16.64], R2 ;  /* 0x0000000210007986 */ /* 0x001fe2000c101b24 */
[----:B------:R-:W-:Y:S05]  /*a240*/  EXIT ;  /* 0x000000000000794d */ /* 0x000fea0003800000 */
.L_x_8723:
        /* <DEDUP_REMOVED lines=12> */
.L_x_8736:
[----:B------:R-:W-:Y:S01]  /*a310*/  FMUL.FTZ R4, R2, 1 ;  /* 0x3f80000002047820 */ /* 0x000fe20000410000 */
[----:B------:R-:W-:-:S05]  /*a320*/  CS2R R6, SRZ ;  /* 0x0000000000067805 */ /* 0x000fca000001ff00 */
[----:B------:R-:W0:Y:S02]  /*a330*/  F2F.F64.F32 R4, R4 ;  /* 0x0000000400047310 */ /* 0x000e240000201800 */
[----:B0-----:R-:W-:Y:S01]  /*a340*/  STG.E.128 [R16.64], R4 ;  /* 0x0000000410007986 */ /* 0x001fe2000c101d24 */
[----:B------:R-:W-:Y:S05]  /*a350*/  EXIT ;  /* 0x000000000000794d */ /* 0x000fea0003800000 */
.L_x_8735:
        /* <DEDUP_REMOVED lines=20> */
.L_x_8740:
[----:B------:R-:W-:Y:S05]  /*a4a0*/  BSYNC B0 ;  /* 0x0000000000007941 */ /* 0x000fea0003800000 */
.L_x_8739:
[----:B------:R-:W-:-:S05]  /*a4b0*/  LOP3.LUT R5, R0, R5, RZ, 0xfc, !PT ;  /* 0x0000000500057212 */ /* 0x000fca00078efcff */
[----:B------:R-:W-:Y:S01]  /*a4c0*/  STG.E.U8 [R16.64], R5 ;  /* 0x0000000510007986 */ /* 0x000fe2000c101124 */
[----:B------:R-:W-:Y:S05]  /*a4d0*/  EXIT ;  /* 0x000000000000794d */ /* 0x000fea0003800000 */
.L_x_8738:
        /* <DEDUP_REMOVED lines=12> */
.L_x_8742:
[----:B------:R-:W-:Y:S01]  /*a5a0*/  IMAD.MOV.U32 R0, RZ, RZ, 0x7f ;  /* 0x0000007fff007424 */ /* 0x000fe200078e00ff */
[----:B------:R-:W-:-:S04]  /*a5b0*/  ISETP.GT.U32.AND P0, PT, R4, 0x7f800000, PT ;  /* 0x7f8000000400780c */ /* 0x000fc80003f04070 */
[----:B------:R-:W-:-:S04]  /*a5c0*/  SEL R0, R0, 0x7c, P0 ;  /* 0x0000007c00007807 */ /* 0x000fc80000000000 */
.L_x_8743:
[----:B------:R-:W-:Y:S05]  /*a5d0*/  BSYNC B0 ;  /* 0x0000000000007941 */ /* 0x000fea0003800000 */
.L_x_8741:
[----:B------:R-:W-:-:S04]  /*a5e0*/  LOP3.LUT R2, R2, 0x80000000, RZ, 0xc0, !PT ;  /* 0x8000000002027812 */ /* 0x000fc800078ec0ff */
[----:B------:R-:W-:-:S04]  /*a5f0*/  SHF.R.U32.HI R3, RZ, 0x18, R2 ;  /* 0x00000018ff037819 */ /* 0x000fc80000011602 */
[----:B------:R-:W-:-:S05]  /*a600*/  LOP3.LUT R3, R0, R3, RZ, 0xfc, !PT ;  /* 0x0000000300037212 */ /* 0x000fca00078efcff */
[----:B------:R-:W-:Y:S01]  /*a610*/  STG.E.U8 [R16.64], R3 ;  /* 0x0000000310007986 */ /* 0x000fe2000c101124 */
[----:B------:R-:W-:Y:S05]  /*a620*/  EXIT ;  /* 0x000000000000794d */ /* 0x000fea0003800000 */
.L_x_8737:
[----:B------:R-:W-:-:S05]  /*a630*/  F2FP.BF16.PACK_AB R2, RZ, R2 ;  /* 0x00000002ff02723e */ /* 0x000fca00000010ff */
[----:B------:R-:W-:Y:S01]  /*a640*/  STG.E.U16 [R16.64], R2 ;  /* 0x0000000210007986 */ /* 0x000fe2000c101524 */
[----:B------:R-:W-:Y:S05]  /*a650*/  EXIT ;  /* 0x000000000000794d */ /* 0x000fea0003800000 */
.L_x_8734:
        /* <DEDUP_REMOVED lines=11> */
.L_x_8746:
        /* <DEDUP_REMOVED lines=16> */
.L_x_8749:
[----:B------:R-:W-:-:S04]  /*a810*/  LOP3.LUT R2, R2, 0x80000000, RZ, 0xc0, !PT ;  /* 0x8000000002027812 */ /* 0x000fc800078ec0ff */
[----:B------:R-:W-:-:S04]  /*a820*/  SHF.R.U32.HI R3, RZ, 0x18, R2 ;  /* 0x00000018ff037819 */ /* 0x000fc80000011602 */
[----:B------:R-:W-:-:S04]  /*a830*/  LOP3.LUT R0, R0, R3, RZ, 0xfc, !PT ;  /* 0x0000000300007212 */ /* 0x000fc800078efcff */
[----:B------:R-:W-:Y:S02]  /*a840*/  PRMT R8, R0, 0x7610, R8 ;  /* 0x0000761000087816 */ /* 0x000fe40000000008 */
.L_x_8748:
[----:B------:R-:W-:Y:S05]  /*a850*/  BSYNC B0 ;  /* 0x0000000000007941 */ /* 0x000fea0003800000 */
.L_x_8747:
[----:B------:R-:W-:Y:S01]  /*a860*/  STG.E.U8 [R16.64], R8 ;  /* 0x0000000810007986 */ /* 0x000fe2000c101124 */
[----:B------:R-:W-:Y:S05]  /*a870*/  EXIT ;  /* 0x000000000000794d */ /* 0x000fea0003800000 */
.L_x_8745:
        /* <DEDUP_REMOVED lines=16> */
.L_x_8752:
[----:B------:R-:W-:-:S04]  /*a980*/  LOP3.LUT R2, R2, 0x80000000, RZ, 0xc0, !PT ;  /* 0x8000000002027812 */ /* 0x000fc800078ec0ff */
[----:B------:R-:W-:-:S04]  /*a990*/  SHF.R.U32.HI R3, RZ, 0x18, R2 ;  /* 0x00000018ff037819 */ /* 0x000fc80000011602 */
[----:B------:R-:W-:-:S04]  /*a9a0*/  LOP3.LUT R0, R0, R3, RZ, 0xfc, !PT ;  /* 0x0000000300007212 */ /* 0x000fc800078efcff */
[----:B------:R-:W-:Y:S02]  /*a9b0*/  PRMT R8, R0, 0x7610, R8 ;  /* 0x0000761000087816 */ /* 0x000fe40000000008 */
.L_x_8751:
[----:B------:R-:W-:Y:S05]  /*a9c0*/  BSYNC B0 ;  /* 0x0000000000007941 */ /* 0x000fea0003800000 */
.L_x_8750:
[----:B------:R-:W-:Y:S01]  /*a9d0*/  STG.E.U8 [R16.64], R8 ;  /* 0x0000000810007986 */ /* 0x000fe2000c101124 */
[----:B------:R-:W-:Y:S05]  /*a9e0*/  EXIT ;  /* 0x000000000000794d */ /* 0x000fea0003800000 */
.L_x_8744:
        /* <DEDUP_REMOVED lines=21> */
.L_x_8727:
        /* <DEDUP_REMOVED lines=20> */
.L_x_8754:
[----:B------:R-:W0:Y:S02]  /*ac80*/  F2I.U64.TRUNC R2, R2 ;  /* 0x0000000200027311 */ /* 0x000e24000020d800 */
[----:B0-----:R-:W-:Y:S01]  /*ac90*/  STG.E.64 [R16.64], R2 ;  /* 0x0000000210007986 */ /* 0x001fe2000c101b24 */
[----:B------:R-:W-:Y:S05]  /*aca0*/  EXIT ;  /* 0x000000000000794d */ /* 0x000fea0003800000 */
.L_x_8753:
[----:B------:R-:W0:Y:S02]  /*acb0*/  F2I.FTZ.U32.TRUNC.NTZ R3, R2 ;  /* 0x0000000200037305 */ /* 0x000e24000021f000 */
[----:B0-----:R-:W-:Y:S01]  /*acc0*/  STG.E [R16.64], R3 ;  /* 0x0000000310007986 */ /* 0x001fe2000c101924 */
[----:B------:R-:W-:Y:S05]  /*acd0*/  EXIT ;  /* 0x000000000000794d */ /* 0x000fea0003800000 */
.L_x_8755:
        /* <DEDUP_REMOVED lines=10> */
.L_x_12174:


//--------------------- .text._ZN2at6native27unrolled_elementwise_kernelIZZZNS0_17log10_kernel_cudaERNS_18TensorIteratorBaseEENKUlvE0_clEvENKUlvE0_clEvEUlfE_St5arrayIPcLm2EELi4E23TrivialOffsetCalculatorILi1EjESB_NS0_6memory12LoadWithCastILi1EEENSC_13StoreWithCastILi1EEEEEviT_T0_T2_T3_T4_T5_ --------------------------
	.section	.text._ZN2at6native27unrolled_elementwise_kernelIZZZNS0_17log10_kernel_cudaERNS_18TensorIteratorBaseEENKUlvE0_clEvENKUlvE0_clEvEUlfE_St5arrayIPcLm2EELi4E23TrivialOffsetCalculatorILi1EjESB_NS0_6memory12LoadWithCastILi1EEENSC_13StoreWithCastILi1EEEEEviT_T0_T2_T3_T4_T5_,"ax",@progbits
	.sectioninfo	@"SHI_REGISTERS=32"
	.align	128
        .global         _ZN2at6native27unrolled_elementwise_kernelIZZZNS0_17log10_kernel_cudaERNS_18TensorIteratorBaseEENKUlvE0_clEvENKUlvE0_clEvEUlfE_St5arrayIPcLm2EELi4E23TrivialOffsetCalculatorILi1EjESB_NS0_6memory12LoadWithCastILi1EEENSC_13StoreWithCastILi1EEEEEviT_T0_T2_T3_T4_T5_
        .type           _ZN2at6native27unrolled_elementwise_kernelIZZZNS0_17log10_kernel_cudaERNS_18TensorIteratorBaseEENKUlvE0_clEvENKUlvE0_clEvEUlfE_St5arrayIPcLm2EELi4E23TrivialOffsetCalculatorILi1EjESB_NS0_6memory12LoadWithCastILi1EEENSC_13StoreWithCastILi1EEEEEviT_T0_T2_T3_T4_T5_,@function
        .size           _ZN2at6native27unrolled_elementwise_kernelIZZZNS0_17log10_kernel_cudaERNS_18TensorIteratorBaseEENKUlvE0_clEvENKUlvE0_clEvEUlfE_St5arrayIPcLm2EELi4E23TrivialOffsetCalculatorILi1EjESB_NS0_6memory12LoadWithCastILi1EEENSC_13StoreWithCastILi1EEEEEviT_T0_T2_T3_T4_T5_,(.L_x_12175 - _ZN2at6native27unrolled_elementwise_kernelIZZZNS0_17log10_kernel_cudaERNS_18TensorIteratorBaseEENKUlvE0_clEvENKUlvE0_clEvEUlfE_St5arrayIPcLm2EELi4E23TrivialOffsetCalculatorILi1EjESB_NS0_6memory12LoadWithCastILi1EEENSC_13StoreWithCastILi1EEEEEviT_T0_T2_T3_T4_T5_)
        .other          _ZN2at6native27unrolled_elementwise_kernelIZZZNS0_17log10_kernel_cudaERNS_18TensorIteratorBaseEENKUlvE0_clEvENKUlvE0_clEvEUlfE_St5arrayIPcLm2EELi4E23TrivialOffsetCalculatorILi1EjESB_NS0_6memory12LoadWithCastILi1EEENSC_13StoreWithCastILi1EEEEEviT_T0_T2_T3_T4_T5_,@"STO_CUDA_ENTRY STV_DEFAULT"
_ZN2at6native27unrolled_elementwise_kernelIZZZNS0_17log10_kernel_cudaERNS_18TensorIteratorBaseEENKUlvE0_clEvENKUlvE0_clEvEUlfE_St5arrayIPcLm2EELi4E23TrivialOffsetCalculatorILi1EjESB_NS0_6memory12LoadWithCastILi1EEENSC_13StoreWithCastILi1EEEEEviT_T0_T2_T3_T4_T5_:
.text._ZN2at6native27unrolled_elementwise_kernelIZZZNS0_17log10_kernel_cudaERNS_18TensorIteratorBaseEENKUlvE0_clEvENKUlvE0_clEvEUlfE_St5arrayIPcLm2EELi4E23TrivialOffsetCalculatorILi1EjESB_NS0_6memory12LoadWithCastILi1EEENSC_13StoreWithCastILi1EEEEEviT_T0_T2_T3_T4_T5_:
        /* <DEDUP_REMOVED lines=31> */
.L_x_8762:
[----:B------:R-:W2:Y:S02]  /*01f0*/  LDG.E.U8 R4, [R4.64] ;  /* 0x0000002404047981 */ /* 0x000ea4000c1e1100 */
[----:B--2---:R0:W1:Y:S01]  /*0200*/  I2F.U16 R26, R4 ;  /* 0x00000004001a7306 */ /* 0x0040620000101000 */
[----:B------:R-:W-:Y:S05]  /*0210*/  BRA `(.L_x_8764) ;  /* 0x00000cb000007947 */ /* 0x000fea0003800000 */
.L_x_8761:
        /* <DEDUP_REMOVED lines=9> */
.L_x_8766:
[----:B------:R-:W2:Y:S02]  /*02b0*/  LDG.E R4, [R4.64] ;  /* 0x0000002404047981 */ /* 0x000ea4000c1e1900 */
[----:B--2---:R0:W1:Y:S01]  /*02c0*/  I2F R26, R4 ;  /* 0x00000004001a7306 */ /* 0x0040620000201400 */
[----:B------:R-:W-:Y:S05]  /*02d0*/  BRA `(.L_x_8764) ;  /* 0x00000bf000007947 */ /* 0x000fea0003800000 */
.L_x_8765:
[----:B------:R-:W2:Y:S02]  /*02e0*/  LDG.E.U16 R4, [R4.64] ;  /* 0x0000002404047981 */ /* 0x000ea4000c1e1500 */
[----:B--2---:R0:W1:Y:S01]  /*02f0*/  I2F.S16 R26, R4 ;  /* 0x00000004001a7306 */ /* 0x0040620000101400 */
[----:B------:R-:W-:Y:S05]  /*0300*/  BRA `(.L_x_8764) ;  /* 0x00000bc000007947 */ /* 0x000fea0003800000 */
.L_x_8760:
        /* <DEDUP_REMOVED lines=8> */
.L_x_8768:
[----:B------:R-:W2:Y:S02]  /*0390*/  LDG.E.U16 R4, [R4.64] ;  /* 0x0000002404047981 */ /* 0x000ea4000c1e1500 */
[----:B--2---:R-:W-:Y:S01]  /*03a0*/  HADD2.F32 R26, -RZ, R4.H0_H0 ;  /* 0x20000004ff1a7230 */ /* 0x004fe20000004100 */
[----:B------:R-:W-:Y:S05]  /*03b0*/  BRA `(.L_x_8764) ;  /* 0x00000b1000007947 */ /* 0x000fea0003800000 */
.L_x_8767:
        /* <DEDUP_REMOVED lines=8> */
.L_x_8770:
[----:B------:R-:W2:Y:S02]  /*0440*/  LDG.E.U16 R4, [R4.64] ;  /* 0x0000002404047981 */ /* 0x000ea4000c1e1500 */
[----:B--2---:R-:W-:Y:S01]  /*0450*/  HADD2.F32 R26, -RZ, R4.H0_H0 ;  /* 0x20000004ff1a7230 */ /* 0x004fe20000004100 */
[----:B------:R-:W-:Y:S05]  /*0460*/  BRA `(.L_x_8764) ;  /* 0x00000a6000007947 */ /* 0x000fea0003800000 */
.L_x_8769:
[----:B------:R-:W2:Y:S02]  /*0470*/  LDG.E.64 R4, [R4.64] ;  /* 0x0000002404047981 */ /* 0x000ea4000c1e1b00 */
[----:B--2---:R-:W0:Y:S01]  /*0480*/  F2F.F32.F64 R26, R4 ;  /* 0x00000004001a7310 */ /* 0x004e220000301000 */
[----:B------:R-:W0:-:S14]  /*0490*/  DSETP.GEU.AND P0, PT, |R4|, c[0x2][0x0], PT ;  /* 0x008000000400762a */ /* 0x000e1c0003f0e200 */
[----:B0-----:R-:W-:Y:S01]  /*04a0*/  @!P0 FMUL R26, R26, 1.175494350822287508e-38 ;  /* 0x008000001a1a8820 */ /* 0x001fe20000400000 */
[----:B------:R-:W-:Y:S05]  /*04b0*/  BRA `(.L_x_8764) ;  /* 0x00000a1000007947 */ /* 0x000fea0003800000 */
.L_x_8759:
        /* <DEDUP_REMOVED lines=12> */
.L_x_8773:
[----:B------:R-:W2:Y:S02]  /*0580*/  LDG.E.64 R4, [R4.64] ;  /* 0x0000002404047981 */ /* 0x000ea4000c1e1b00 */
[----:B--2---:R-:W0:Y:S01]  /*0590*/  F2F.F32.F64 R26, R4 ;  /* 0x00000004001a7310 */ /* 0x004e220000301000 */
[----:B------:R-:W0:-:S14]  /*05a0*/  DSETP.GEU.AND P0, PT, |R4|, c[0x2][0x0], PT ;  /* 0x008000000400762a */ /* 0x000e1c0003f0e200 */
[----:B0-----:R-:W-:Y:S01]  /*05b0*/  @!P0 FMUL R26, R26, 1.175494350822287508e-38 ;  /* 0x008000001a1a8820 */ /* 0x001fe20000400000 */
[----:B------:R-:W-:Y:S05]  /*05c0*/  BRA `(.L_x_8764) ;  /* 0x0000090000007947 */ /* 0x000fea0003800000 */
.L_x_8772:
        /* <DEDUP_REMOVED lines=26> */
.L_x_8775:
        /* <DEDUP_REMOVED lines=14> */
.L_x_8774:
[----:B------:R-:W2:Y:S02]  /*0850*/  LDG.E.U16 R4, [R4.64] ;  /* 0x0000002404047981 */ /* 0x000ea4000c1e1500 */
[----:B--2---:R-:W-:Y:S01]  /*0860*/  PRMT R26, RZ, 0x5410, R4 ;  /* 0x00005410ff1a7816 */ /* 0x004fe20000000004 */
[----:B------:R-:W-:Y:S05]  /*0870*/  BRA `(.L_x_8764) ;  /* 0x0000065000007947 */ /* 0x000fea0003800000 */
.L_x_8771:
        /* <DEDUP_REMOVED lines=11> */
.L_x_8778:
        /* <DEDUP_REMOVED lines=20> */
.L_x_8780:
[----:B------:R-:W-:Y:S05]  /*0a70*/  BSYNC B0 ;  /* 0x0000000000007941 */ /* 0x000fea0003800000 */
.L_x_8779:
[----:B------:R-:W-:Y:S01]  /*0a80*/  IMAD.SHL.U32 R3, R3, 0x100000, RZ ;  /* 0x0010000003037824 */ /* 0x000fe200078e00ff */
[----:B------:R-:W-:-:S04]  /*0a90*/  LEA R5, R0, 0x3b800000, 0x17 ;  /* 0x3b80000000057811 */ /* 0x000fc800078eb8ff */
[----:B------:R-:W-:Y:S01]  /*0aa0*/  LOP3.LUT R26, R5, R3, R26, 0xfe, !PT ;  /* 0x00000003051a7212 */ /* 0x000fe200078efe1a */
[----:B------:R-:W-:Y:S05]  /*0ab0*/  BRA `(.L_x_8764) ;  /* 0x0000041000007947 */ /* 0x000fea0003800000 */
.L_x_8777:
        /* <DEDUP_REMOVED lines=20> */
.L_x_8782:
[----:B------:R-:W-:Y:S05]  /*0c00*/  BSYNC B0 ;  /* 0x0000000000007941 */ /* 0x000fea0003800000 */
.L_x_8781:
[----:B------:R-:W-:Y:S01]  /*0c10*/  IMAD.SHL.U32 R3, R3, 0x200000, RZ ;  /* 0x0020000003037824 */ /* 0x000fe200078e00ff */
[----:B------:R-:W-:-:S04]  /*0c20*/  LEA R5, R0, 0x37800000, 0x17 ;  /* 0x3780000000057811 */ /* 0x000fc800078eb8ff */
[----:B------:R-:W-:Y:S01]  /*0c30*/  LOP3.LUT R26, R5, R3, R26, 0xfe, !PT ;  /* 0x00000003051a7212 */ /* 0x000fe200078efe1a */
[----:B------:R-:W-:Y:S05]  /*0c40*/  BRA `(.L_x_8764) ;  /* 0x0000028000007947 */ /* 0x000fea0003800000 */
.L_x_8776:
        /* <DEDUP_REMOVED lines=14> */
.L_x_8763:
        /* <DEDUP_REMOVED lines=21> */
.L_x_8784:
[----:B------:R-:W2:Y:S02]  /*0e80*/  LDG.E.64 R26, [R4.64] ;  /* 0x00000024041a7981 */ /* 0x000ea4000c1e1b00 */
[----:B--2---:R0:W1:Y:S01]  /*0e90*/  I2F.U64 R26, R26 ;  /* 0x0000001a001a7312 */ /* 0x0040620000301000 */
[----:B------:R-:W-:Y:S05]  /*0ea0*/  BRA `(.L_x_8764) ;  /* 0x0000002000007947 */ /* 0x000fea0003800000 */
.L_x_8783:
[----:B------:R-:W2:Y:S02]  /*0eb0*/  LDG.E R4, [R4.64] ;  /* 0x0000002404047981 */ /* 0x000ea4000c1e1900 */
[----:B--2---:R0:W1:Y:S02]  /*0ec0*/  I2F.U32 R26, R4 ;  /* 0x00000004001a7306 */ /* 0x0040640000201000 */
.L_x_8764:
[----:B------:R-:W-:Y:S05]  /*0ed0*/  BSYNC B6 ;  /* 0x0000000000067941 */ /* 0x000fea0003800000 */
.L_x_8758:
[----:B------:R-:W2:Y:S02]  /*0ee0*/  S2R R25, SR_TID.X ;  /* 0x0000000000197919 */ /* 0x000ea40000002100 */
[----:B--2---:R-:W-:Y:S02]  /*0ef0*/  IADD3 R25, R25, 0x80, RZ ;  /* 0x0000008019197810 */ /* 0x004fe40007ffe0ff */
.L_x_8757:
[----:B-1----:R-:W-:Y:S05]  /*0f00*/  BSYNC B7 ;  /* 0x0000000000077941 */ /* 0x002fea0003800000 */
.L_x_8756:
        /* <DEDUP_REMOVED lines=23> */
.L_x_8791:
[----:B------:R-:W2:Y:S02]  /*1080*/  LDG.E.U8 R4, [R4.64] ;  /* 0x0000002404047981 */ /* 0x000ea4000c1e1100 */
[----:B--2---:R0:W1:Y:S01]  /*1090*/  I2F.U16 R23, R4 ;  /* 0x0000000400177306 */ /* 0x0040620000101000 */
[----:B------:R-:W-:Y:S05]  /*10a0*/  BRA `(.L_x_8793) ;  /* 0x00000ca000007947 */ /* 0x000fea0003800000 */
.L_x_8790:
        /* <DEDUP_REMOVED lines=9> */
.L_x_8795:
[----:B------:R-:W2:Y:S02]  /*1140*/  LDG.E R4, [R4.64] ;  /* 0x0000002404047981 */ /* 0x000ea4000c1e1900 */
[----:B--2---:R0:W1:Y:S01]  /*1150*/  I2F R23, R4 ;  /* 0x0000000400177306 */ /* 0x0040620000201400 */
[----:B------:R-:W-:Y:S05]  /*1160*/  BRA `(.L_x_8793) ;  /* 0x00000be000007947 */ /* 0x000fea0003800000 */
.L_x_8794:
[----:B------:R-:W2:Y:S02]  /*1170*/  LDG.E.U16 R4, [R4.64] ;  /* 0x0000002404047981 */ /* 0x000ea4000c1e1500 */
[----:B--2---:R0:W1:Y:S01]  /*1180*/  I2F.S16 R23, R4 ;  /* 0x0000000400177306 */ /* 0x0040620000101400 */
[----:B------:R-:W-:Y:S05]  /*1190*/  BRA `(.L_x_8793) ;  /* 0x00000bb000007947 */ /* 0x000fea0003800000 */
.L_x_8789:
        /* <DEDUP_REMOVED lines=8> */
.L_x_8797:
[----:B------:R-:W2:Y:S02]  /*1220*/  LDG.E.U16 R4, [R4.64] ;  /* 0x0000002404047981 */ /* 0x000ea4000c1e1500 */
[----:B--2---:R-:W-:Y:S01]  /*1230*/  HADD2.F32 R23, -RZ, R4.H0_H0 ;  /* 0x20000004ff177230 */ /* 0x004fe20000004100 */
[----:B------:R-:W-:Y:S05]  /*1240*/  BRA `(.L_x_8793) ;  /* 0x00000b0000007947 */ /* 0x000fea0003800000 */
.L_x_8796:
        /* <DEDUP_REMOVED lines=8> */
.L_x_8799:
[----:B------:R-:W2:Y:S02]  /*12d0*/  LDG.E.U16 R4, [R4.64] ;  /* 0x0000002404047981 */ /* 0x000ea4000c1e1500 */
[----:B--2---:R-:W-:Y:S01]  /*12e0*/  HADD2.F32 R23, -RZ, R4.H0_H0 ;  /* 0x20000004ff177230 */ /* 0x004fe20000004100 */
[----:B------:R-:W-:Y:S05]  /*12f0*/  BRA `(.L_x_8793) ;  /* 0x00000a5000007947 */ /* 0x000fea0003800000 */
.L_x_8798:
[----:B------:R-:W2:Y:S02]  /*1300*/  LDG.E.64 R4, [R4.64] ;  /* 0x0000002404047981 */ /* 0x000ea4000c1e1b00 */
[----:B--2---:R-:W0:Y:S01]  /*1310*/  F2F.F32.F64 R23, R4 ;  /* 0x0000000400177310 */ /* 0x004e220000301000 */
[----:B------:R-:W0:-:S14]  /*1320*/  DSETP.GEU.AND P0, PT, |R4|, c[0x2][0x0], PT ;  /* 0x008000000400762a */ /* 0x000e1c0003f0e200 */
[----:B0-----:R-:W-:Y:S01]  /*1330*/  @!P0 FMUL R23, R23, 1.175494350822287508e-38 ;  /* 0x0080000017178820 */ /* 0x001fe20000400000 */
[----:B------:R-:W-:Y:S05]  /*1340*/  BRA `(.L_x_8793) ;  /* 0x00000a0000007947 */ /* 0x000fea0003800000 */
.L_x_8788:
        /* <DEDUP_REMOVED lines=12> */
.L_x_8802:
[----:B------:R-:W2:Y:S02]  /*1410*/  LDG.E.64 R4, [R4.64] ;  /* 0x0000002404047981 */ /* 0x000ea4000c1e1b00 */
[----:B--2---:R-:W0:Y:S01]  /*1420*/  F2F.F32.F64 R23, R4 ;  /* 0x0000000400177310 */ /* 0x004e220000301000 */
[----:B------:R-:W0:-:S14]  /*1430*/  DSETP.GEU.AND P0, PT, |R4|, c[0x2][0x0], PT ;  /* 0x008000000400762a */ /* 0x000e1c0003f0e200 */
[----:B0-----:R-:W-:Y:S01]  /*1440*/  @!P0 FMUL R23, R23, 1.175494350822287508e-38 ;  /* 0x0080000017178820 */ /* 0x001fe20000400000 */
[----:B------:R-:W-:Y:S05]  /*1450*/  BRA `(.L_x_8793) ;  /* 0x000008f000007947 */ /* 0x000fea0003800000 */
.L_x_8801:
        /* <DEDUP_REMOVED lines=26> */
.L_x_8804:
        /* <DEDUP_REMOVED lines=13> */
.L_x_8803:
[----:B------:R-:W2:Y:S02]  /*16d0*/  LDG.E.U16 R4, [R4.64] ;  /* 0x0000002404047981 */ /* 0x000ea4000c1e1500 */
[----:B--2---:R-:W-:Y:S01]  /*16e0*/  PRMT R23, RZ, 0x5410, R4 ;  /* 0x00005410ff177816 */ /* 0x004fe20000000004 */
[----:B------:R-:W-:Y:S05]  /*16f0*/  BRA `(.L_x_8793) ;  /* 0x0000065000007947 */ /* 0x000fea0003800000 */
.L_x_8800:
        /* <DEDUP_REMOVED lines=11> */
.L_x_8807:
        /* <DEDUP_REMOVED lines=20> */
.L_x_8809:
[----:B------:R-:W-:Y:S05]  /*18f0*/  BSYNC B0 ;  /* 0x0000000000007941 */ /* 0x000fea0003800000 */
.L_x_8808:
[----:B------:R-:W-:Y:S01]  /*1900*/  IMAD.SHL.U32 R3, R3, 0x100000, RZ ;  /* 0x0010000003037824 */ /* 0x000fe200078e00ff */
[----:B------:R-:W-:-:S04]  /*1910*/  LEA R0, R0, 0x3b800000, 0x17 ;  /* 0x3b80000000007811 */ /* 0x000fc800078eb8ff */
[----:B------:R-:W-:Y:S01]  /*1920*/  LOP3.LUT R23, R0, R3, R23, 0xfe, !PT ;  /* 0x0000000300177212 */ /* 0x000fe200078efe17 */
[----:B------:R-:W-:Y:S05]  /*1930*/  BRA `(.L_x_8793) ;  /* 0x0000041000007947 */ /* 0x000fea0003800000 */
.L_x_8806:
        /* <DEDUP_REMOVED lines=20> */
.L_x_8811:
[----:B------:R-:W-:Y:S05]  /*1a80*/  BSYNC B0 ;  /* 0x0000000000007941 */ /* 0x000fea0003800000 */
.L_x_8810:
[----:B------:R-:W-:Y:S01]  /*1a90*/  IMAD.SHL.U32 R3, R3, 0x200000, RZ ;  /* 0x0020000003037824 */ /* 0x000fe200078e00ff */
[----:B------:R-:W-:-:S04]  /*1aa0*/  LEA R0, R0, 0x37800000, 0x17 ;  /* 0x3780000000007811 */ /* 0x000fc800078eb8ff */
[----:B------:R-:W-:Y:S01]  /*1ab0*/  LOP3.LUT R23, R0, R3, R23, 0xfe, !PT ;  /* 0x0000000300177212 */ /* 0x000fe200078efe17 */
[----:B------:R-:W-:Y:S05]  /*1ac0*/  BRA `(.L_x_8793) ;  /* 0x0000028000007947 */ /* 0x000fea0003800000 */
.L_x_8805:
        /* <DEDUP_REMOVED lines=14> */
.L_x_8792:
        /* <DEDUP_REMOVED lines=21> */
.L_x_8813:
[----:B------:R-:W2:Y:S02]  /*1d00*/  LDG.E.64 R4, [R4.64] ;  /* 0x0000002404047981 */ /* 0x000ea4000c1e1b00 */
[----:B--2---:R0:W1:Y:S01]  /*1d10*/  I2F.U64 R23, R4 ;  /* 0x0000000400177312 */ /* 0x0040620000301000 */
[----:B------:R-:W-:Y:S05]  /*1d20*/  BRA `(.L_x_8793) ;  /* 0x0000002000007947 */ /* 0x000fea0003800000 */
.L_x_8812:
[----:B------:R-:W2:Y:S02]  /*1d30*/  LDG.E R4, [R4.64] ;  /* 0x0000002404047981 */ /* 0x000ea4000c1e1900 */
[----:B--2---:R0:W1:Y:S02]  /*1d40*/  I2F.U32 R23, R4 ;  /* 0x0000000400177306 */ /* 0x0040640000201000 */
.L_x_8793:
[----:B------:R-:W-:Y:S05]  /*1d50*/  BSYNC B6 ;  /* 0x0000000000067941 */ /* 0x000fea0003800000 */
.L_x_8787:
[----:B------:R-:W-:Y:S02]  /*1d60*/  IADD3 R25, R25, 0x80, RZ ;  /* 0x0000008019197810 */ /* 0x000fe40007ffe0ff */
.L_x_8786:
[----:B------:R-:W-:Y:S05]  /*1d70*/  BSYNC B7 ;  /* 0x0000000000077941 */ /* 0x000fea0003800000 */
.L_x_8785:
        /* <DEDUP_REMOVED lines=25> */
.L_x_8820:
[----:B------:R-:W2:Y:S02]  /*1f10*/  LDG.E.U8 R4, [R4.64] ;  /* 0x0000002404047981 */ /* 0x000ea4000c1e1100 */
[----:B--2---:R0:W2:Y:S01]  /*1f20*/  I2F.U16 R28, R4 ;  /* 0x00000004001c7306 */ /* 0x0040a20000101000 */
[----:B------:R-:W-:Y:S05]  /*1f30*/  BRA `(.L_x_8822) ;  /* 0x00000ca000007947 */ /* 0x000fea0003800000 */
.L_x_8819:
        /* <DEDUP_REMOVED lines=9> */
.L_x_8824:
[----:B------:R-:W2:Y:S02]  /*1fd0*/  LDG.E R4, [R4.64] ;  /* 0x0000002404047981 */ /* 0x000ea4000c1e1900 */
[----:B--2---:R0:W2:Y:S01]  /*1fe0*/  I2F R28, R4 ;  /* 0x00000004001c7306 */ /* 0x0040a20000201400 */
[----:B------:R-:W-:Y:S05]  /*1ff0*/  BRA `(.L_x_8822) ;  /* 0x00000be000007947 */ /* 0x000fea0003800000 */
.L_x_8823:
[----:B------:R-:W2:Y:S02]  /*2000*/  LDG.E.U16 R4, [R4.64] ;  /* 0x0000002404047981 */ /* 0x000ea4000c1e1500 */
[----:B--2---:R0:W2:Y:S01]  /*2010*/  I2F.S16 R28, R4 ;  /* 0x00000004001c7306 */ /* 0x0040a20000101400 */
[----:B------:R-:W-:Y:S05]  /*2020*/  BRA `(.L_x_8822) ;  /* 0x00000bb000007947 */ /* 0x000fea0003800000 */
.L_x_8818:
        /* <DEDUP_REMOVED lines=8> */
.L_x_8826:
[----:B------:R-:W2:Y:S02]  /*20b0*/  LDG.E.U16 R4, [R4.64] ;  /* 0x0000002404047981 */ /* 0x000ea4000c1e1500 */
[----:B--2---:R-:W-:Y:S01]  /*20c0*/  HADD2.F32 R28, -RZ, R4.H0_H0 ;  /* 0x20000004ff1c7230 */ /* 0x004fe20000004100 */
[----:B------:R-:W-:Y:S05]  /*20d0*/  BRA `(.L_x_8822) ;  /* 0x00000b0000007947 */ /* 0x000fea0003800000 */
.L_x_8825:
        /* <DEDUP_REMOVED lines=8> */
.L_x_8828:
[----:B------:R-:W2:Y:S02]  /*2160*/  LDG.E.U16 R4, [R4.64] ;  /* 0x0000002404047981 */ /* 0x000ea4000c1e1500 */
[----:B--2---:R-:W-:Y:S01]  /*2170*/  HADD2.F32 R28, -RZ, R4.H0_H0 ;  /* 0x20000004ff1c7230 */ /* 0x004fe20000004100 */
[----:B------:R-:W-:Y:S05]  /*2180*/  BRA `(.L_x_8822) ;  /* 0x00000a5000007947 */ /* 0x000fea0003800000 */
.L_x_8827:
[----:B------:R-:W2:Y:S02]  /*2190*/  LDG.E.64 R4, [R4.64] ;  /* 0x0000002404047981 */ /* 0x000ea4000c1e1b00 */
[----:B--2---:R-:W0:Y:S01]  /*21a0*/  F2F.F32.F64 R28, R4 ;  /* 0x00000004001c7310 */ /* 0x004e220000301000 */
[----:B------:R-:W0:-:S14]  /*21b0*/  DSETP.GEU.AND P0, PT, |R4|, c[0x2][0x0], PT ;  /* 0x008000000400762a */ /* 0x000e1c0003f0e200 */
[----:B0-----:R-:W-:Y:S01]  /*21c0*/  @!P0 FMUL R28, R28, 1.175494350822287508e-38 ;  /* 0x008000001c1c8820 */ /* 0x001fe20000400000 */
[----:B------:R-:W-:Y:S05]  /*21d0*/  BRA `(.L_x_8822) ;  /* 0x00000a0000007947 */ /* 0x000fea0003800000 */
.L_x_8817:
        /* <DEDUP_REMOVED lines=12> */
.L_x_8831:
[----:B------:R-:W2:Y:S02]  /*22a0*/  LDG.E.64 R4, [R4.64] ;  /* 0x0000002404047981 */ /* 0x000ea4000c1e1b00 */
[----:B--2---:R-:W0:Y:S01]  /*22b0*/  F2F.F32.F64 R28, R4 ;  /* 0x00000004001c7310 */ /* 0x004e220000301000 */
[----:B------:R-:W0:-:S14]  /*22c0*/  DSETP.GEU.AND P0, PT, |R4|, c[0x2][0x0], PT ;  /* 0x008000000400762a */ /* 0x000e1c0003f0e200 */
[----:B0-----:R-:W-:Y:S01]  /*22d0*/  @!P0 FMUL R28, R28, 1.175494350822287508e-38 ;  /* 0x008000001c1c8820 */ /* 0x001fe20000400000 */
[----:B------:R-:W-:Y:S05]  /*22e0*/  BRA `(.L_x_8822) ;  /* 0x000008f000007947 */ /* 0x000fea0003800000 */
.L_x_8830:
        /* <DEDUP_REMOVED lines=26> */
.L_x_8833:
        /* <DEDUP_REMOVED lines=13> */
.L_x_8832:
[----:B------:R-:W2:Y:S02]  /*2560*/  LDG.E.U16 R4, [R4.64] ;  /* 0x0000002404047981 */ /* 0x000ea4000c1e1500 */
[----:B--2---:R-:W-:Y:S01]  /*2570*/  PRMT R28, RZ, 0x5410, R4 ;  /* 0x00005410ff1c7816 */ /* 0x004fe20000000004 */
[----:B------:R-:W-:Y:S05]  /*2580*/  BRA `(.L_x_8822) ;  /* 0x0000065000007947 */ /* 0x000fea0003800000 */
.L_x_8829:
        /* <DEDUP_REMOVED lines=11> */
.L_x_8836:
        /* <DEDUP_REMOVED lines=20> */
.L_x_8838:
[----:B------:R-:W-:Y:S05]  /*2780*/  BSYNC B0 ;  /* 0x0000000000007941 */ /* 0x000fea0003800000 */
.L_x_8837:
[----:B------:R-:W-:Y:S01]  /*2790*/  IMAD.SHL.U32 R3, R3, 0x100000, RZ ;  /* 0x0010000003037824 */ /* 0x000fe200078e00ff */
[----:B------:R-:W-:-:S04]  /*27a0*/  LEA R5, R0, 0x3b800000, 0x17 ;  /* 0x3b80000000057811 */ /* 0x000fc800078eb8ff */
[----:B------:R-:W-:Y:S01]  /*27b0*/  LOP3.LUT R28, R5, R3, R28, 0xfe, !PT ;  /* 0x00000003051c7212 */ /* 0x000fe200078efe1c */
[----:B------:R-:W-:Y:S05]  /*27c0*/  BRA `(.L_x_8822) ;  /* 0x0000041000007947 */ /* 0x000fea0003800000 */
.L_x_8835:
        /* <DEDUP_REMOVED lines=20> */
.L_x_8840:
[----:B------:R-:W-:Y:S05]  /*2910*/  BSYNC B0 ;  /* 0x0000000000007941 */ /* 0x000fea0003800000 */
.L_x_8839:
[----:B------:R-:W-:Y:S01]  /*2920*/  IMAD.SHL.U32 R3, R3, 0x200000, RZ ;  /* 0x0020000003037824 */ /* 0x000fe200078e00ff */
[----:B------:R-:W-:-:S04]  /*2930*/  LEA R5, R0, 0x37800000, 0x17 ;  /* 0x3780000000057811 */ /* 0x000fc800078eb8ff */
[----:B------:R-:W-:Y:S01]  /*2940*/  LOP3.LUT R28, R5, R3, R28, 0xfe, !PT ;  /* 0x00000003051c7212 */ /* 0x000fe200078efe1c */
[----:B------:R-:W-:Y:S05]  /*2950*/  BRA `(.L_x_8822) ;  /* 0x0000028000007947 */ /* 0x000fea0003800000 */
.L_x_8834:
        /* <DEDUP_REMOVED lines=14> */
.L_x_8821:
        /* <DEDUP_REMOVED lines=21> */
.L_x_8842:
[----:B------:R-:W2:Y:S02]  /*2b90*/  LDG.E.64 R28, [R4.64] ;  /* 0x00000024041c7981 */ /* 0x000ea4000c1e1b00 */
[----:B--2---:R0:W2:Y:S01]  /*2ba0*/  I2F.U64 R28, R28 ;  /* 0x0000001c001c7312 */ /* 0x0040a20000301000 */
[----:B------:R-:W-:Y:S05]  /*2bb0*/  BRA `(.L_x_8822) ;  /* 0x0000002000007947 */ /* 0x000fea0003800000 */
.L_x_8841:
[----:B------:R-:W2:Y:S02]  /*2bc0*/  LDG.E R4, [R4.64] ;  /* 0x0000002404047981 */ /* 0x000ea4000c1e1900 */
[----:B--2---:R0:W2:Y:S02]  /*2bd0*/  I2F.U32 R28, R4 ;  /* 0x00000004001c7306 */ /* 0x0040a40000201000 */
.L_x_8822:
[----:B------:R-:W-:Y:S05]  /*2be0*/  BSYNC B6 ;  /* 0x0000000000067941 */ /* 0x000fea0003800000 */
.L_x_8816:
[----:B------:R-:W-:Y:S02]  /*2bf0*/  IADD3 R25, R25, 0x80, RZ ;  /* 0x0000008019197810 */ /* 0x000fe40007ffe0ff */
.L_x_8815:
[----:B------:R-:W-:Y:S05]  /*2c00*/  BSYNC B7 ;  /* 0x0000000000077941 */ /* 0x000fea0003800000 */
.L_x_8814:
        /* <DEDUP_REMOVED lines=21> */
.L_x_8848:
[----:B------:R-:W3:Y:S02]  /*2d60*/  LDG.E.U8 R4, [R4.64] ;  /* 0x0000002404047981 */ /* 0x000ee4000c1e1100 */
[----:B---3--:R0:W3:Y:S01]  /*2d70*/  I2F.U16 R27, R4 ;  /* 0x00000004001b7306 */ /* 0x0080e20000101000 */
[----:B------:R-:W-:Y:S05]  /*2d80*/  BRA `(.L_x_8844) ;  /* 0x00000c7000007947 */ /* 0x000fea0003800000 */
.L_x_8847:
        /* <DEDUP_REMOVED lines=9> */
.L_x_8851:
[----:B------:R-:W3:Y:S02]  /*2e20*/  LDG.E R4, [R4.64] ;  /* 0x0000002404047981 */ /* 0x000ee4000c1e1900 */
[----:B---3--:R0:W3:Y:S01]  /*2e30*/  I2F R27, R4 ;  /* 0x00000004001b7306 */ /* 0x0080e20000201400 */
[----:B------:R-:W-:Y:S05]  /*2e40*/  BRA `(.L_x_8844) ;  /* 0x00000bb000007947 */ /* 0x000fea0003800000 */
.L_x_8850:
[----:B------:R-:W3:Y:S02]  /*2e50*/  LDG.E.U16 R4, [R4.64] ;  /* 0x0000002404047981 */ /* 0x000ee4000c1e1500 */
[----:B---3--:R0:W3:Y:S01]  /*2e60*/  I2F.S16 R27, R4 ;  /* 0x00000004001b7306 */ /* 0x0080e20000101400 */
[----:B------:R-:W-:Y:S05]  /*2e70*/  BRA `(.L_x_8844) ;  /* 0x00000b8000007947 */ /* 0x000fea0003800000 */
.L_x_8846:
        /* <DEDUP_REMOVED lines=8> */
.L_x_8853:
[----:B------:R-:W3:Y:S02]  /*2f00*/  LDG.E.U16 R4, [R4.64] ;  /* 0x0000002404047981 */ /* 0x000ee4000c1e1500 */
[----:B---3--:R-:W-:Y:S01]  /*2f10*/  HADD2.F32 R27, -RZ, R4.H0_H0 ;  /* 0x20000004ff1b7230 */ /* 0x008fe20000004100 */
[----:B------:R-:W-:Y:S05]  /*2f20*/  BRA `(.L_x_8844) ;  /* 0x00000ad000007947 */ /* 0x000fea0003800000 */
.L_x_8852:
        /* <DEDUP_REMOVED lines=8> */
.L_x_8855:
[----:B------:R-:W3:Y:S02]  /*2fb0*/  LDG.E.U16 R4, [R4.64] ;  /* 0x0000002404047981 */ /* 0x000ee4000c1e1500 */
[----:B---3--:R-:W-:Y:S01]  /*2fc0*/  HADD2.F32 R27, -RZ, R4.H0_H0 ;  /* 0x20000004ff1b7230 */ /* 0x008fe20000004100 */
[----:B------:R-:W-:Y:S05]  /*2fd0*/  BRA `(.L_x_8844) ;  /* 0x00000a2000007947 */ /* 0x000fea0003800000 */
.L_x_8854:
[----:B------:R-:W3:Y:S02]  /*2fe0*/  LDG.E.64 R4, [R4.64] ;  /* 0x0000002404047981 */ /* 0x000ee4000c1e1b00 */
[----:B---3--:R-:W0:Y:S01]  /*2ff0*/  F2F.F32.F64 R27, R4 ;  /* 0x00000004001b7310 */ /* 0x008e220000301000 */
[----:B------:R-:W0:-:S14]  /*3000*/  DSETP.GEU.AND P0, PT, |R4|, c[0x2][0x0], PT ;  /* 0x008000000400762a */ /* 0x000e1c0003f0e200 */
[----:B0-----:R-:W-:Y:S01]  /*3010*/  @!P0 FMUL R27, R27, 1.175494350822287508e-38 ;  /* 0x008000001b1b8820 */ /* 0x001fe20000400000 */
[----:B------:R-:W-:Y:S05]  /*3020*/  BRA `(.L_x_8844) ;  /* 0x000009d000007947 */ /* 0x000fea0003800000 */
.L_x_8845:
        /* <DEDUP_REMOVED lines=12> */
.L_x_8858:
[----:B------:R-:W3:Y:S02]  /*30f0*/  LDG.E.64 R4, [R4.64] ;  /* 0x0000002404047981 */ /* 0x000ee4000c1e1b00 */
[----:B---3--:R-:W0:Y:S01]  /*3100*/  F2F.F32.F64 R27, R4 ;  /* 0x00000004001b7310 */ /* 0x008e220000301000 */
[----:B------:R-:W0:-:S14]  /*3110*/  DSETP.GEU.AND P0, PT, |R4|, c[0x2][0x0], PT ;  /* 0x008000000400762a */ /* 0x000e1c0003f0e200 */
[----:B0-----:R-:W-:Y:S01]  /*3120*/  @!P0 FMUL R27, R27, 1.175494350822287508e-38 ;  /* 0x008000001b1b8820 */ /* 0x001fe20000400000 */
[----:B------:R-:W-:Y:S05]  /*3130*/  BRA `(.L_x_8844) ;  /* 0x000008c000007947 */ /* 0x000fea0003800000 */
.L_x_8857:
        /* <DEDUP_REMOVED lines=26> */
.L_x_8860:
        /* <DEDUP_REMOVED lines=13> */
.L_x_8859:
[----:B------:R-:W3:Y:S02]  /*33b0*/  LDG.E.U16 R4, [R4.64] ;  /* 0x0000002404047981 */ /* 0x000ee4000c1e1500 */
[----:B---3--:R-:W-:Y:S01]  /*33c0*/  PRMT R27, RZ, 0x5410, R4 ;  /* 0x00005410ff1b7816 */ /* 0x008fe20000000004 */
[----:B------:R-:W-:Y:S05]  /*33d0*/  BRA `(.L_x_8844) ;  /* 0x0000062000007947 */ /* 0x000fea0003800000 */
.L_x_8856:
        /* <DEDUP_REMOVED lines=11> */
.L_x_8863:
        /* <DEDUP_REMOVED lines=19> */
.L_x_8865:
[----:B------:R-:W-:Y:S05]  /*35c0*/  BSYNC B0 ;  /* 0x0000000000007941 */ /* 0x000fea0003800000 */
.L_x_8864:
[----:B------:R-:W-:Y:S01]  /*35d0*/  IMAD.SHL.U32 R3, R3, 0x100000, RZ ;  /* 0x0010000003037824 */ /* 0x000fe200078e00ff */
[----:B------:R-:W-:-:S04]  /*35e0*/  LEA R0, R0, 0x3b800000, 0x17 ;  /* 0x3b80000000007811 */ /* 0x000fc800078eb8ff */
[----:B------:R-:W-:Y:S01]  /*35f0*/  LOP3.LUT R27, R0, R3, R27, 0xfe, !PT ;  /* 0x00000003001b7212 */ /* 0x000fe200078efe1b */
[----:B------:R-:W-:Y:S05]  /*3600*/  BRA `(.L_x_8844) ;  /* 0x000003f000007947 */ /* 0x000fea0003800000 */
.L_x_8862:
        /* <DEDUP_REMOVED lines=19> */
.L_x_8867:
[----:B------:R-:W-:Y:S05]  /*3740*/  BSYNC B0 ;  /* 0x0000000000007941 */ /* 0x000fea0003800000 */
.L_x_8866:
[----:B------:R-:W-:Y:S01]  /*3750*/  IMAD.SHL.U32 R3, R3, 0x200000, RZ ;  /* 0x0020000003037824 */ /* 0x000fe200078e00ff */
[----:B------:R-:W-:-:S04]  /*3760*/  LEA R0, R0, 0x37800000, 0x17 ;  /* 0x3780000000007811 */ /* 0x000fc800078eb8ff */
[----:B------:R-:W-:Y:S01]  /*3770*/  LOP3.LUT R27, R0, R3, R27, 0xfe, !PT ;  /* 0x00000003001b7212 */ /* 0x000fe200078efe1b */
[----:B------:R-:W-:Y:S05]  /*3780*/  BRA `(.L_x_8844) ;  /* 0x0000027000007947 */ /* 0x000fea0003800000 */
.L_x_8861:
        /* <DEDUP_REMOVED lines=14> */
.L_x_8849:
        /* <DEDUP_REMOVED lines=20> */
.L_x_8869:
[----:B------:R-:W3:Y:S02]  /*39b0*/  LDG.E.64 R4, [R4.64] ;  /* 0x0000002404047981 */ /* 0x000ee4000c1e1b00 */
[----:B---3--:R0:W3:Y:S01]  /*39c0*/  I2F.U64 R27, R4 ;  /* 0x00000004001b7312 */ /* 0x0080e20000301000 */
[----:B------:R-:W-:Y:S05]  /*39d0*/  BRA `(.L_x_8844) ;  /* 0x0000002000007947 */ /* 0x000fea0003800000 */
.L_x_8868:
[----:B------:R-:W3:Y:S02]  /*39e0*/  LDG.E R4, [R4.64] ;  /* 0x0000002404047981 */ /* 0x000ee4000c1e1900 */
[----:B---3--:R0:W3:Y:S02]  /*39f0*/  I2F.U32 R27, R4 ;  /* 0x00000004001b7306 */ /* 0x0080e40000201000 */
.L_x_8844:
[----:B------:R-:W-:Y:S05]  /*3a00*/  BSYNC B6 ;  /* 0x0000000000067941 */ /* 0x000fea0003800000 */
.L_x_8843:
[----:B------:R-:W4:Y:S01]  /*3a10*/  S2R R25, SR_TID.X ;  /* 0x0000000000197919 */ /* 0x000f220000002100 */
[----:B------:R-:W0:Y:S01]  /*3a20*/  LDC.U8 R17, c[0x0][0x184] ;  /* 0x00006100ff117b82 */ /* 0x000e220000000000 */
[----:B------:R-:W-:Y:S01]  /*3a30*/  BSSY B6, `(.L_x_8870) ;  /* 0x0000111000067945 */ /* 0x000fe20003800000 */
[C---:B----4-:R-:W-:Y:S02]  /*3a40*/  IADD3 R3, R25.reuse, 0x100, RZ ;  /* 0x0000010019037810 */ /* 0x050fe40007ffe0ff */
[----:B0-----:R-:W-:-:S02]  /*3a50*/  IADD3 R5, R25, 0x180, RZ ;  /* 0x0000018019057810 */ /* 0x001fc40007ffe0ff */
[C---:B------:R-:W-:Y:S02]  /*3a60*/  IADD3 R19, R25.reuse, 0x80, RZ ;  /* 0x0000008019137810 */ /* 0x040fe40007ffe0ff */
[-C--:B------:R-:W-:Y:S02]  /*3a70*/  ISETP.GE.AND P3, PT, R25, R16.reuse, PT ;  /* 0x000000101900720c */ /* 0x080fe40003f66270 */
[-C--:B------:R-:W-:Y:S02]  /*3a80*/  ISETP.GE.AND P1, PT, R3, R16.reuse, PT ;  /* 0x000000100300720c */ /* 0x080fe40003f26270 */
[-C--:B------:R-:W-:Y:S02]  /*3a90*/  ISETP.GE.AND P2, PT, R5, R16.reuse, PT ;  /* 0x000000100500720c */ /* 0x080fe40003f46270 */
[----:B------:R-:W-:-:S07]  /*3aa0*/  ISETP.GE.AND P0, PT, R19, R16, PT ;  /* 0x000000101300720c */ /* 0x000fce0003f06270 */
[----:B-----5:R-:W0:Y:S08]  /*3ab0*/  @!P3 MUFU.LG2 R4, R26 ;  /* 0x0000001a0004b308 */ /* 0x020e300000000c00 */
[----:B--2---:R-:W2:Y:S08]  /*3ac0*/  @!P1 MUFU.LG2 R22, R28 ;  /* 0x0000001c00169308 */ /* 0x004eb00000000c00 */
[----:B---3--:R-:W3:Y:S01]  /*3ad0*/  @!P2 MUFU.LG2 R24, R27 ;  /* 0x0000001b0018a308 */ /* 0x008ee20000000c00 */
[----:B0-----:R-:W-:-:S07]  /*3ae0*/  @!P3 FMUL.FTZ R4, R4, 0.30103000998497009277 ;  /* 0x3e9a209b0404b820 */ /* 0x001fce0000410000 */
[----:B-1----:R-:W0:Y:S01]  /*3af0*/  @!P0 MUFU.LG2 R18, R23 ;  /* 0x0000001700128308 */ /* 0x002e220000000c00 */
[----:B--2---:R-:W-:Y:S02]  /*3b00*/  @!P1 FMUL.FTZ R22, R22, 0.30103000998497009277 ;  /* 0x3e9a209b16169820 */ /* 0x004fe40000410000 */
[----:B---3--:R-:W-:Y:S02]  /*3b10*/  @!P2 FMUL.FTZ R24, R24, 0.30103000998497009277 ;  /* 0x3e9a209b1818a820 */ /* 0x008fe40000410000 */
[----:B0-----:R-:W-:Y:S01]  /*3b20*/  @!P0 FMUL.FTZ R18, R18, 0.30103000998497009277 ;  /* 0x3e9a209b12128820 */ /* 0x001fe20000410000 */
        /* <DEDUP_REMOVED lines=21> */
.L_x_8875:
[----:B------:R-:W0:Y:S01]  /*3c80*/  F2I.S64.TRUNC R4, R4 ;  /* 0x0000000400047311 */ /* 0x000e22000020d900 */
[----:B------:R-:W-:Y:S02]  /*3c90*/  IMAD.MOV.U32 R25, RZ, RZ, R19 ;  /* 0x000000ffff197224 */ /* 0x000fe400078e0013 */
[----:B0-----:R-:W-:-:S05]  /*3ca0*/  IMAD.MOV.U32 R3, RZ, RZ, R4 ;  /* 0x000000ffff037224 */ /* 0x001fca00078e0004 */
[----:B------:R0:W-:Y:S01]  /*3cb0*/  STG.E.U8 [R8.64], R3 ;  /* 0x0000000308007986 */ /* 0x0001e2000c101124 */
[----:B------:R-:W-:Y:S05]  /*3cc0*/  BRA `(.L_x_8871) ;  /* 0x00000e7000007947 */ /* 0x000fea0003800000 */
.L_x_8874:
        /* <DEDUP_REMOVED lines=10> */
.L_x_8878:
[----:B------:R-:W0:Y:S01]  /*3d70*/  F2I.FTZ.TRUNC.NTZ R3, R4 ;  /* 0x0000000400037305 */ /* 0x000e22000021f100 */
[----:B------:R-:W-:Y:S01]  /*3d80*/  IMAD.MOV.U32 R25, RZ, RZ, R19 ;  /* 0x000000ffff197224 */ /* 0x000fe200078e0013 */
[----:B0-----:R0:W-:Y:S01]  /*3d90*/  STG.E [R8.64], R3 ;  /* 0x0000000308007986 */ /* 0x0011e2000c101924 */
[----:B------:R-:W-:Y:S05]  /*3da0*/  BRA `(.L_x_8871) ;  /* 0x00000d9000007947 */ /* 0x000fea0003800000 */
.L_x_8877:
[----:B------:R-:W0:Y:S01]  /*3db0*/  F2I.FTZ.TRUNC.NTZ R3, R4 ;  /* 0x0000000400037305 */ /* 0x000e22000021f100 */
[----:B------:R-:W-:Y:S01]  /*3dc0*/  IMAD.MOV.U32 R25, RZ, RZ, R19 ;  /* 0x000000ffff197224 */ /* 0x000fe200078e0013 */
[----:B0-----:R0:W-:Y:S01]  /*3dd0*/  STG.E.U16 [R8.64], R3 ;  /* 0x0000000308007986 */ /* 0x0011e2000c101524 */
[----:B------:R-:W-:Y:S05]  /*3de0*/  BRA `(.L_x_8871) ;  /* 0x00000d5000007947 */ /* 0x000fea0003800000 */
.L_x_8873:
        /* <DEDUP_REMOVED lines=9> */
.L_x_8880:
[----:B------:R-:W-:Y:S01]  /*3e80*/  F2FP.PACK_AB R4, RZ, R4 ;  /* 0x00000004ff04723e */ /* 0x000fe200000000ff */
[----:B------:R-:W-:-:S04]  /*3e90*/  IMAD.MOV.U32 R25, RZ, RZ, R19 ;  /* 0x000000ffff197224 */ /* 0x000fc800078e0013 */
[----:B------:R0:W-:Y:S01]  /*3ea0*/  STG.E.U16 [R8.64], R4 ;  /* 0x0000000408007986 */ /* 0x0001e2000c101524 */
[----:B------:R-:W-:Y:S05]  /*3eb0*/  BRA `(.L_x_8871) ;  /* 0x00000c8000007947 */ /* 0x000fea0003800000 */
.L_x_8879:
        /* <DEDUP_REMOVED lines=10> */
.L_x_8882:
[----:B------:R-:W-:Y:S01]  /*3f60*/  F2FP.PACK_AB R3, RZ, R4 ;  /* 0x00000004ff03723e */ /* 0x000fe200000000ff */
[----:B------:R-:W-:-:S03]  /*3f70*/  IMAD.MOV.U32 R25, RZ, RZ, R19 ;  /* 0x000000ffff197224 */ /* 0x000fc600078e0013 */
[----:B------:R-:W-:-:S05]  /*3f80*/  PRMT R3, R3, 0x5410, RZ ;  /* 0x0000541003037816 */ /* 0x000fca00000000ff */
[----:B------:R0:W-:Y:S01]  /*3f90*/  STG.E [R8.64], R3 ;  /* 0x0000000308007986 */ /* 0x0001e2000c101924 */
[----:B------:R-:W-:Y:S05]  /*3fa0*/  BRA `(.L_x_8871) ;  /* 0x00000b9000007947 */ /* 0x000fea0003800000 */
.L_x_8881:
[----:B------:R-:W-:Y:S02]  /*3fb0*/  FMUL.FTZ R4, R4, 1 ;  /* 0x3f80000004047820 */ /* 0x000fe40000410000 */
[----:B------:R-:W-:-:S04]  /*3fc0*/  IMAD.MOV.U32 R25, RZ, RZ, R19 ;  /* 0x000000ffff197224 */ /* 0x000fc800078e0013 */
[----:B------:R-:W0:Y:S02]  /*3fd0*/  F2F.F64.F32 R4, R4 ;  /* 0x0000000400047310 */ /* 0x000e240000201800 */
[----:B0-----:R0:W-:Y:S01]  /*3fe0*/  STG.E.64 [R8.64], R4 ;  /* 0x0000000408007986 */ /* 0x0011e2000c101b24 */
[----:B------:R-:W-:Y:S05]  /*3ff0*/  BRA `(.L_x_8871) ;  /* 0x00000b4000007947 */ /* 0x000fea0003800000 */
.L_x_8872:
        /* <DEDUP_REMOVED lines=13> */
.L_x_8885:
[----:B------:R-:W-:Y:S01]  /*40d0*/  FMUL.FTZ R4, R4, 1 ;  /* 0x3f80000004047820 */ /* 0x000fe20000410000 */
[----:B------:R-:W-:Y:S01]  /*40e0*/  CS2R R6, SRZ ;  /* 0x0000000000067805 */ /* 0x000fe2000001ff00 */
[----:B------:R-:W-:-:S04]  /*40f0*/  IMAD.MOV.U32 R25, RZ, RZ, R19 ;  /* 0x000000ffff197224 */ /* 0x000fc800078e0013 */
[----:B------:R-:W0:Y:S02]  /*4100*/  F2F.F64.F32 R4, R4 ;  /* 0x0000000400047310 */ /* 0x000e240000201800 */
[----:B0-----:R0:W-:Y:S01]  /*4110*/  STG.E.128 [R8.64], R4 ;  /* 0x0000000408007986 */ /* 0x0011e2000c101d24 */
[----:B------:R-:W-:Y:S05]  /*4120*/  BRA `(.L_x_8871) ;  /* 0x00000a1000007947 */ /* 0x000fea0003800000 */
.L_x_8884:
        /* <DEDUP_REMOVED lines=20> */
.L_x_8889:
[----:B------:R-:W-:Y:S05]  /*4270*/  BSYNC B0 ;  /* 0x0000000000007941 */ /* 0x000fea0003800000 */
.L_x_8888:
[----:B------:R-:W-:Y:S01]  /*4280*/  LOP3.LUT R5, R0, R5, RZ, 0xfc, !PT ;  /* 0x0000000500057212 */ /* 0x000fe200078efcff */
[----:B------:R-:W-:-:S04]  /*4290*/  IMAD.MOV.U32 R25, RZ, RZ, R19 ;  /* 0x000000ffff197224 */ /* 0x000fc800078e0013 */
[----:B------:R0:W-:Y:S01]  /*42a0*/  STG.E.U8 [R8.64], R5 ;  /* 0x0000000508007986 */ /* 0x0001e2000c101124 */
[----:B------:R-:W-:Y:S05]  /*42b0*/  BRA `(.L_x_8871) ;  /* 0x0000088000007947 */ /* 0x000fea0003800000 */
.L_x_8887:
        /* <DEDUP_REMOVED lines=12> */
.L_x_8891:
[----:B------:R-:W-:Y:S01]  /*4380*/  IMAD.MOV.U32 R0, RZ, RZ, 0x7f ;  /* 0x0000007fff007424 */ /* 0x000fe200078e00ff */
[----:B------:R-:W-:-:S04]  /*4390*/  ISETP.GT.U32.AND P0, PT, R5, 0x7f800000, PT ;  /* 0x7f8000000500780c */ /* 0x000fc80003f04070 */
[----:B------:R-:W-:-:S04]  /*43a0*/  SEL R0, R0, 0x7c, P0 ;  /* 0x0000007c00007807 */ /* 0x000fc80000000000 */
.L_x_8892:
[----:B------:R-:W-:Y:S05]  /*43b0*/  BSYNC B0 ;  /* 0x0000000000007941 */ /* 0x000fea0003800000 */
.L_x_8890:
[----:B------:R-:W-:Y:S01]  /*43c0*/  LOP3.LUT R4, R4, 0x80000000, RZ, 0xc0, !PT ;  /* 0x8000000004047812 */ /* 0x000fe200078ec0ff */
[----:B------:R-:W-:-:S03]  /*43d0*/  IMAD.MOV.U32 R25, RZ, RZ, R19 ;  /* 0x000000ffff197224 */ /* 0x000fc600078e0013 */
[----:B------:R-:W-:-:S04]  /*43e0*/  SHF.R.U32.HI R3, RZ, 0x18, R4 ;  /* 0x00000018ff037819 */ /* 0x000fc80000011604 */
[----:B------:R-:W-:-:S05]  /*43f0*/  LOP3.LUT R3, R0, R3, RZ, 0xfc, !PT ;  /* 0x0000000300037212 */ /* 0x000fca00078efcff */
[----:B------:R0:W-:Y:S01]  /*4400*/  STG.E.U8 [R8.64], R3 ;  /* 0x0000000308007986 */ /* 0x0001e2000c101124 */
[----:B------:R-:W-:Y:S05]  /*4410*/  BRA `(.L_x_8871) ;  /* 0x0000072000007947 */ /* 0x000fea0003800000 */
.L_x_8886:
[----:B------:R-:W-:Y:S01]  /*4420*/  F2FP.BF16.PACK_AB R4, RZ, R4 ;  /* 0x00000004ff04723e */ /* 0x000fe200000010ff */
[----:B------:R-:W-:-:S04]  /*4430*/  IMAD.MOV.U32 R25, RZ, RZ, R19 ;  /* 0x000000ffff197224 */ /* 0x000fc800078e0013 */
[----:B------:R0:W-:Y:S01]  /*4440*/  STG.E.U16 [R8.64], R4 ;  /* 0x0000000408007986 */ /* 0x0001e2000c101524 */
[----:B------:R-:W-:Y:S05]  /*4450*/  BRA `(.L_x_8871) ;  /* 0x000006e000007947 */ /* 0x000fea0003800000 */
.L_x_8883:
        /* <DEDUP_REMOVED lines=12> */
.L_x_8895:
        /* <DEDUP_REMOVED lines=16> */
.L_x_8898:
[----:B------:R-:W-:-:S04]  /*4620*/  LOP3.LUT R4, R4, 0x80000000, RZ, 0xc0, !PT ;  /* 0x8000000004047812 */ /* 0x000fc800078ec0ff */
[----:B------:R-:W-:-:S04]  /*4630*/  SHF.R.U32.HI R4, RZ, 0x18, R4 ;  /* 0x00000018ff047819 */ /* 0x000fc80000011604 */
[----:B------:R-:W-:-:S04]  /*4640*/  LOP3.LUT R3, R3, R4, RZ, 0xfc, !PT ;  /* 0x0000000403037212 */ /* 0x000fc800078efcff */
[----:B------:R-:W-:Y:S02]  /*4650*/  PRMT R0, R3, 0x7610, R0 ;  /* 0x0000761003007816 */ /* 0x000fe40000000000 */
.L_x_8897:
[----:B------:R-:W-:Y:S05]  /*4660*/  BSYNC B0 ;  /* 0x0000000000007941 */ /* 0x000fea0003800000 */
.L_x_8896:
[----:B------:R0:W-:Y:S01]  /*4670*/  STG.E.U8 [R8.64], R0 ;  /* 0x0000000008007986 */ /* 0x0001e2000c101124 */
[----:B------:R-:W-:Y:S01]  /*4680*/  IMAD.MOV.U32 R25, RZ, RZ, R19 ;  /* 0x000000ffff197224 */ /* 0x000fe200078e0013 */
[----:B------:R-:W-:Y:S05]  /*4690*/  BRA `(.L_x_8871) ;  /* 0x000004a000007947 */ /* 0x000fea0003800000 */
.L_x_8894:
        /* <DEDUP_REMOVED lines=16> */
.L_x_8901:
[----:B------:R-:W-:-:S04]  /*47a0*/  LOP3.LUT R4, R4, 0x80000000, RZ, 0xc0, !PT ;  /* 0x8000000004047812 */ /* 0x000fc800078ec0ff */
[----:B------:R-:W-:-:S04]  /*47b0*/  SHF.R.U32.HI R4, RZ, 0x18, R4 ;  /* 0x00000018ff047819 */ /* 0x000fc80000011604 */
[----:B------:R-:W-:-:S04]  /*47c0*/  LOP3.LUT R3, R3, R4, RZ, 0xfc, !PT ;  /* 0x0000000403037212 */ /* 0x000fc800078efcff */
[----:B------:R-:W-:Y:S02]  /*47d0*/  PRMT R0, R3, 0x7610, R0 ;  /* 0x0000761003007816 */ /* 0x000fe40000000000 */
.L_x_8900:
[----:B------:R-:W-:Y:S05]  /*47e0*/  BSYNC B0 ;  /* 0x0000000000007941 */ /* 0x000fea0003800000 */
.L_x_8899:
[----:B------:R0:W-:Y:S01]  /*47f0*/  STG.E.U8 [R8.64], R0 ;  /* 0x0000000008007986 */ /* 0x0001e2000c101124 */
[----:B------:R-:W-:Y:S01]  /*4800*/  IMAD.MOV.U32 R25, RZ, RZ, R19 ;  /* 0x000000ffff197224 */ /* 0x000fe200078e0013 */
[----:B------:R-:W-:Y:S05]  /*4810*/  BRA `(.L_x_8871) ;  /* 0x0000032000007947 */ /* 0x000fea0003800000 */
.L_x_8893:
        /* <DEDUP_REMOVED lines=22> */
.L_x_8876:
        /* <DEDUP_REMOVED lines=21> */
.L_x_8903:
[----:B------:R-:W0:Y:S01]  /*4ad0*/  F2I.U64.TRUNC R4, R4 ;  /* 0x0000000400047311 */ /* 0x000e22000020d800 */
[----:B------:R-:W-:Y:S01]  /*4ae0*/  IMAD.MOV.U32 R25, RZ, RZ, R19 ;  /* 0x000000ffff197224 */ /* 0x000fe200078e0013 */
[----:B0-----:R0:W-:Y:S01]  /*4af0*/  STG.E.64 [R8.64], R4 ;  /* 0x0000000408007986 */ /* 0x0011e2000c101b24 */
[----:B------:R-:W-:Y:S05]  /*4b00*/  BRA `(.L_x_8871) ;  /* 0x0000003000007947 */ /* 0x000fea0003800000 */
.L_x_8902:
[----:B------:R-:W0:Y:S01]  /*4b10*/  F2I.FTZ.U32.TRUNC.NTZ R3, R4 ;  /* 0x0000000400037305 */ /* 0x000e22000021f000 */
[----:B------:R-:W-:Y:S01]  /*4b20*/  IMAD.MOV.U32 R25, RZ, RZ, R19 ;  /* 0x000000ffff197224 */ /* 0x000fe200078e0013 */
[----:B0-----:R0:W-:Y:S06]  /*4b30*/  STG.E [R8.64], R3 ;  /* 0x0000000308007986 */ /* 0x0011ec000c101924 */
.L_x_8871:
[----:B------:R-:W-:Y:S05]  /*4b40*/  BSYNC B6 ;  /* 0x0000000000067941 */ /* 0x000fea0003800000 */
.L_x_8870:
        /* <DEDUP_REMOVED lines=22> */
.L_x_8909:
[----:B------:R-:W0:Y:S02]  /*4cb0*/  F2I.S64.TRUNC R18, R18 ;  /* 0x0000001200127311 */ /* 0x000e24000020d900 */
[----:B0-----:R-:W-:-:S05]  /*4cc0*/  IMAD.MOV.U32 R3, RZ, RZ, R18 ;  /* 0x000000ffff037224 */ /* 0x001fca00078e0012 */
[----:B------:R0:W-:Y:S01]  /*4cd0*/  STG.E.U8 [R8.64], R3 ;  /* 0x0000000308007986 */ /* 0x0001e2000c101124 */
[----:B------:R-:W-:Y:S05]  /*4ce0*/  BRA `(.L_x_8911) ;  /* 0x00000d3000007947 */ /* 0x000fea0003800000 */
.L_x_8908:
        /* <DEDUP_REMOVED lines=9> */
.L_x_8913:
[----:B------:R-:W0:Y:S02]  /*4d80*/  F2I.FTZ.TRUNC.NTZ R3, R18 ;  /* 0x0000001200037305 */ /* 0x000e24000021f100 */
[----:B0-----:R0:W-:Y:S01]  /*4d90*/  STG.E [R8.64], R3 ;  /* 0x0000000308007986 */ /* 0x0011e2000c101924 */
[----:B------:R-:W-:Y:S05]  /*4da0*/  BRA `(.L_x_8911) ;  /* 0x00000c7000007947 */ /* 0x000fea0003800000 */
.L_x_8912:
[----:B------:R-:W0:Y:S02]  /*4db0*/  F2I.FTZ.TRUNC.NTZ R3, R18 ;  /* 0x0000001200037305 */ /* 0x000e24000021f100 */
[----:B0-----:R0:W-:Y:S01]  /*4dc0*/  STG.E.U16 [R8.64], R3 ;  /* 0x0000000308007986 */ /* 0x0011e2000c101524 */
[----:B------:R-:W-:Y:S05]  /*4dd0*/  BRA `(.L_x_8911) ;  /* 0x00000c4000007947 */ /* 0x000fea0003800000 */
.L_x_8907:
        /* <DEDUP_REMOVED lines=8> */
.L_x_8915:
[----:B------:R-:W-:-:S05]  /*4e60*/  F2FP.PACK_AB R18, RZ, R18 ;  /* 0x00000012ff12723e */ /* 0x000fca00000000ff */
[----:B------:R0:W-:Y:S01]  /*4e70*/  STG.E.U16 [R8.64], R18 ;  /* 0x0000001208007986 */ /* 0x0001e2000c101524 */
[----:B------:R-:W-:Y:S05]  /*4e80*/  BRA `(.L_x_8911) ;  /* 0x00000b9000007947 */ /* 0x000fea0003800000 */
.L_x_8914:
        /* <DEDUP_REMOVED lines=9> */
.L_x_8917:
[----:B------:R-:W-:-:S04]  /*4f20*/  F2FP.PACK_AB R3, RZ, R18 ;  /* 0x00000012ff03723e */ /* 0x000fc800000000ff */
[----:B------:R-:W-:-:S05]  /*4f30*/  PRMT R3, R3, 0x5410, RZ ;  /* 0x0000541003037816 */ /* 0x000fca00000000ff */
[----:B------:R0:W-:Y:S01]  /*4f40*/  STG.E [R8.64], R3 ;  /* 0x0000000308007986 */ /* 0x0001e2000c101924 */
[----:B------:R-:W-:Y:S05]  /*4f50*/  BRA `(.L_x_8911) ;  /* 0x00000ac000007947 */ /* 0x000fea0003800000 */
.L_x_8916:
[----:B------:R-:W-:-:S06]  /*4f60*/  FMUL.FTZ R4, R18, 1 ;  /* 0x3f80000012047820 */ /* 0x000fcc0000410000 */
[----:B------:R-:W0:Y:S02]  /*4f70*/  F2F.F64.F32 R4, R4 ;  /* 0x0000000400047310 */ /* 0x000e240000201800 */
[----:B0-----:R0:W-:Y:S01]  /*4f80*/  STG.E.64 [R8.64], R4 ;  /* 0x0000000408007986 */ /* 0x0011e2000c101b24 */
[----:B------:R-:W-:Y:S05]  /*4f90*/  BRA `(.L_x_8911) ;  /* 0x00000a8000007947 */ /* 0x000fea0003800000 */
.L_x_8906:
        /* <DEDUP_REMOVED lines=12> */
.L_x_8920:
[----:B------:R-:W-:Y:S01]  /*5060*/  FMUL.FTZ R4, R18, 1 ;  /* 0x3f80000012047820 */ /* 0x000fe20000410000 */
[----:B------:R-:W-:-:S05]  /*5070*/  CS2R R6, SRZ ;  /* 0x0000000000067805 */ /* 0x000fca000001ff00 */
[----:B------:R-:W0:Y:S02]  /*5080*/  F2F.F64.F32 R4, R4 ;  /* 0x0000000400047310 */ /* 0x000e240000201800 */
[----:B0-----:R0:W-:Y:S01]  /*5090*/  STG.E.128 [R8.64], R4 ;  /* 0x0000000408007986 */ /* 0x0011e2000c101d24 */
[----:B------:R-:W-:Y:S05]  /*50a0*/  BRA `(.L_x_8911) ;  /* 0x0000097000007947 */ /* 0x000fea0003800000 */
.L_x_8919:
        /* <DEDUP_REMOVED lines=20> */
.L_x_8924:
[----:B------:R-:W-:Y:S05]  /*51f0*/  BSYNC B0 ;  /* 0x0000000000007941 */ /* 0x000fea0003800000 */
.L_x_8923:
[----:B------:R-:W-:-:S05]  /*5200*/  LOP3.LUT R5, R0, R5, RZ, 0xfc, !PT ;  /* 0x0000000500057212 */ /* 0x000fca00078efcff */
[----:B------:R0:W-:Y:S01]  /*5210*/  STG.E.U8 [R8.64], R5 ;  /* 0x0000000508007986 */ /* 0x0001e2000c101124 */
[----:B------:R-:W-:Y:S05]  /*5220*/  BRA `(.L_x_8911) ;  /* 0x000007f000007947 */ /* 0x000fea0003800000 */
.L_x_8922:
        /* <DEDUP_REMOVED lines=12> */
.L_x_8926:
[----:B------:R-:W-:Y:S01]  /*52f0*/  IMAD.MOV.U32 R0, RZ, RZ, 0x7f ;  /* 0x0000007fff007424 */ /* 0x000fe200078e00ff */
[----:B------:R-:W-:-:S04]  /*5300*/  ISETP.GT.U32.AND P0, PT, R4, 0x7f800000, PT ;  /* 0x7f8000000400780c */ /* 0x000fc80003f04070 */
[----:B------:R-:W-:-:S04]  /*5310*/  SEL R0, R0, 0x7c, P0 ;  /* 0x0000007c00007807 */ /* 0x000fc80000000000 */
.L_x_8927:
[----:B------:R-:W-:Y:S05]  /*5320*/  BSYNC B0 ;  /* 0x0000000000007941 */ /* 0x000fea0003800000 */
.L_x_8925:
[----:B------:R-:W-:-:S04]  /*5330*/  LOP3.LUT R18, R18, 0x80000000, RZ, 0xc0, !PT ;  /* 0x8000000012127812 */ /* 0x000fc800078ec0ff */
[----:B------:R-:W-:-:S04]  /*5340*/  SHF.R.U32.HI R3, RZ, 0x18, R18 ;  /* 0x00000018ff037819 */ /* 0x000fc80000011612 */
[----:B------:R-:W-:-:S05]  /*5350*/  LOP3.LUT R3, R0, R3, RZ, 0xfc, !PT ;  /* 0x0000000300037212 */ /* 0x000fca00078efcff */
[----:B------:R0:W-:Y:S01]  /*5360*/  STG.E.U8 [R8.64], R3 ;  /* 0x0000000308007986 */ /* 0x0001e2000c101124 */
[----:B------:R-:W-:Y:S05]  /*5370*/  BRA `(.L_x_8911) ;  /* 0x000006a000007947 */ /* 0x000fea0003800000 */
.L_x_8921:
[----:B------:R-:W-:-:S05]  /*5380*/  F2FP.BF16.PACK_AB R18, RZ, R18 ;  /* 0x00000012ff12723e */ /* 0x000fca00000010ff */
[----:B------:R0:W-:Y:S01]  /*5390*/  STG.E.U16 [R8.64], R18 ;  /* 0x0000001208007986 */ /* 0x0001e2000c101524 */
[----:B------:R-:W-:Y:S05]  /*53a0*/  BRA `(.L_x_8911) ;  /* 0x0000067000007947 */ /* 0x000fea0003800000 */
.L_x_8918:
        /* <DEDUP_REMOVED lines=11> */
.L_x_8930:
        /* <DEDUP_REMOVED lines=16> */
.L_x_8933:
[----:B------:R-:W-:-:S04]  /*5560*/  LOP3.LUT R18, R18, 0x80000000, RZ, 0xc0, !PT ;  /* 0x8000000012127812 */ /* 0x000fc800078ec0ff */
[----:B------:R-:W-:-:S04]  /*5570*/  SHF.R.U32.HI R3, RZ, 0x18, R18 ;  /* 0x00000018ff037819 */ /* 0x000fc80000011612 */
[----:B------:R-:W-:-:S04]  /*5580*/  LOP3.LUT R0, R0, R3, RZ, 0xfc, !PT ;  /* 0x0000000300007212 */ /* 0x000fc800078efcff */
[----:B------:R-:W-:Y:S02]  /*5590*/  PRMT R4, R0, 0x7610, R4 ;  /* 0x0000761000047816 */ /* 0x000fe40000000004 */
.L_x_8932:
[----:B------:R-:W-:Y:S05]  /*55a0*/  BSYNC B0 ;  /* 0x0000000000007941 */ /* 0x000fea0003800000 */
.L_x_8931:
[----:B------:R0:W-:Y:S01]  /*55b0*/  STG.E.U8 [R8.64], R4 ;  /* 0x0000000408007986 */ /* 0x0001e2000c101124 */
[----:B------:R-:W-:Y:S05]  /*55c0*/  BRA `(.L_x_8911) ;  /* 0x0000045000007947 */ /* 0x000fea0003800000 */
.L_x_8929:
        /* <DEDUP_REMOVED lines=16> */
.L_x_8936:
[----:B------:R-:W-:-:S04]  /*56d0*/  LOP3.LUT R18, R18, 0x80000000, RZ, 0xc0, !PT ;  /* 0x8000000012127812 */ /* 0x000fc800078ec0ff */
[----:B------:R-:W-:-:S04]  /*56e0*/  SHF.R.U32.HI R3, RZ, 0x18, R18 ;  /* 0x00000018ff037819 */ /* 0x000fc80000011612 */
[----:B------:R-:W-:-:S04]  /*56f0*/  LOP3.LUT R0, R0, R3, RZ, 0xfc, !PT ;  /* 0x0000000300007212 */ /* 0x000fc800078efcff */
[----:B------:R-:W-:Y:S02]  /*5700*/  PRMT R4, R0, 0x7610, R4 ;  /* 0x0000761000047816 */ /* 0x000fe40000000004 */
.L_x_8935:
[----:B------:R-:W-:Y:S05]  /*5710*/  BSYNC B0 ;  /* 0x0000000000007941 */ /* 0x000fea0003800000 */
.L_x_8934:
[----:B------:R0:W-:Y:S01]  /*5720*/  STG.E.U8 [R8.64], R4 ;  /* 0x0000000408007986 */ /* 0x0001e2000c101124 */
[----:B------:R-:W-:Y:S05]  /*5730*/  BRA `(.L_x_8911) ;  /* 0x000002e000007947 */ /* 0x000fea0003800000 */
.L_x_8928:
        /* <DEDUP_REMOVED lines=21> */
.L_x_8910:
        /* <DEDUP_REMOVED lines=20> */
.L_x_8938:
[----:B------:R-:W0:Y:S02]  /*59d0*/  F2I.U64.TRUNC R18, R18 ;  /* 0x0000001200127311 */ /* 0x000e24000020d800 */
[----:B0-----:R0:W-:Y:S01]  /*59e0*/  STG.E.64 [R8.64], R18 ;  /* 0x0000001208007986 */ /* 0x0011e2000c101b24 */
[----:B------:R-:W-:Y:S05]  /*59f0*/  BRA `(.L_x_8911) ;  /* 0x0000002000007947 */ /* 0x000fea0003800000 */
.L_x_8937:
[----:B------:R-:W0:Y:S02]  /*5a00*/  F2I.FTZ.U32.TRUNC.NTZ R3, R18 ;  /* 0x0000001200037305 */ /* 0x000e24000021f000 */
[----:B0-----:R0:W-:Y:S02]  /*5a10*/  STG.E [R8.64], R3 ;  /* 0x0000000308007986 */ /* 0x0011e4000c101924 */
.L_x_8911:
        /* <DEDUP_REMOVED lines=22> */
.L_x_8942:
[----:B------:R-:W0:Y:S02]  /*5b80*/  F2I.S64.TRUNC R22, R22 ;  /* 0x0000001600167311 */ /* 0x000e24000020d900 */
[----:B0-----:R-:W-:-:S05]  /*5b90*/  IMAD.MOV.U32 R3, RZ, RZ, R22 ;  /* 0x000000ffff037224 */ /* 0x001fca00078e0016 */
[----:B------:R0:W-:Y:S01]  /*5ba0*/  STG.E.U8 [R8.64], R3 ;  /* 0x0000000308007986 */ /* 0x0001e2000c101124 */
[----:B------:R-:W-:Y:S05]  /*5bb0*/  BRA `(.L_x_8944) ;  /* 0x00000d3000007947 */ /* 0x000fea0003800000 */
.L_x_8941:
        /* <DEDUP_REMOVED lines=9> */
.L_x_8946:
[----:B------:R-:W0:Y:S02]  /*5c50*/  F2I.FTZ.TRUNC.NTZ R3, R22 ;  /* 0x0000001600037305 */ /* 0x000e24000021f100 */
[----:B0-----:R0:W-:Y:S01]  /*5c60*/  STG.E [R8.64], R3 ;  /* 0x0000000308007986 */ /* 0x0011e2000c101924 */
[----:B------:R-:W-:Y:S05]  /*5c70*/  BRA `(.L_x_8944) ;  /* 0x00000c7000007947 */ /* 0x000fea0003800000 */
.L_x_8945:
[----:B------:R-:W0:Y:S02]  /*5c80*/  F2I.FTZ.TRUNC.NTZ R3, R22 ;  /* 0x0000001600037305 */ /* 0x000e24000021f100 */
[----:B0-----:R0:W-:Y:S01]  /*5c90*/  STG.E.U16 [R8.64], R3 ;  /* 0x0000000308007986 */ /* 0x0011e2000c101524 */
[----:B------:R-:W-:Y:S05]  /*5ca0*/  BRA `(.L_x_8944) ;  /* 0x00000c4000007947 */ /* 0x000fea0003800000 */
.L_x_8940:
        /* <DEDUP_REMOVED lines=8> */
.L_x_8948:
[----:B------:R-:W-:-:S05]  /*5d30*/  F2FP.PACK_AB R22, RZ, R22 ;  /* 0x00000016ff16723e */ /* 0x000fca00000000ff */
[----:B------:R0:W-:Y:S01]  /*5d40*/  STG.E.U16 [R8.64], R22 ;  /* 0x0000001608007986 */ /* 0x0001e2000c101524 */
[----:B------:R-:W-:Y:S05]  /*5d50*/  BRA `(.L_x_8944) ;  /* 0x00000b9000007947 */ /* 0x000fea0003800000 */
.L_x_8947:
        /* <DEDUP_REMOVED lines=9> */
.L_x_8950:
[----:B------:R-:W-:-:S04]  /*5df0*/  F2FP.PACK_AB R3, RZ, R22 ;  /* 0x00000016ff03723e */ /* 0x000fc800000000ff */
[----:B------:R-:W-:-:S05]  /*5e00*/  PRMT R3, R3, 0x5410, RZ ;  /* 0x0000541003037816 */ /* 0x000fca00000000ff */
[----:B------:R0:W-:Y:S01]  /*5e10*/  STG.E [R8.64], R3 ;  /* 0x0000000308007986 */ /* 0x0001e2000c101924 */
[----:B------:R-:W-:Y:S05]  /*5e20*/  BRA `(.L_x_8944) ;  /* 0x00000ac000007947 */ /* 0x000fea0003800000 */
.L_x_8949:
[----:B------:R-:W-:-:S06]  /*5e30*/  FMUL.FTZ R4, R22, 1 ;  /* 0x3f80000016047820 */ /* 0x000fcc0000410000 */
[----:B------:R-:W0:Y:S02]  /*5e40*/  F2F.F64.F32 R4, R4 ;  /* 0x0000000400047310 */ /* 0x000e240000201800 */
[----:B0-----:R0:W-:Y:S01]  /*5e50*/  STG.E.64 [R8.64], R4 ;  /* 0x0000000408007986 */ /* 0x0011e2000c101b24 */
[----:B------:R-:W-:Y:S05]  /*5e60*/  BRA `(.L_x_8944) ;  /* 0x00000a8000007947 */ /* 0x000fea0003800000 */
.L_x_8939:
        /* <DEDUP_REMOVED lines=12> */
.L_x_8953:
[----:B------:R-:W-:Y:S01]  /*5f30*/  FMUL.FTZ R4, R22, 1 ;  /* 0x3f80000016047820 */ /* 0x000fe20000410000 */
[----:B------:R-:W-:-:S05]  /*5f40*/  CS2R R6, SRZ ;  /* 0x0000000000067805 */ /* 0x000fca000001ff00 */
[----:B------:R-:W0:Y:S02]  /*5f50*/  F2F.F64.F32 R4, R4 ;  /* 0x0000000400047310 */ /* 0x000e240000201800 */
[----:B0-----:R0:W-:Y:S01]  /*5f60*/  STG.E.128 [R8.64], R4 ;  /* 0x0000000408007986 */ /* 0x0011e2000c101d24 */
[----:B------:R-:W-:Y:S05]  /*5f70*/  BRA `(.L_x_8944) ;  /* 0x0000097000007947 */ /* 0x000fea0003800000 */
.L_x_8952:
        /* <DEDUP_REMOVED lines=20> */
.L_x_8957:
[----:B------:R-:W-:Y:S05]  /*60c0*/  BSYNC B0 ;  /* 0x0000000000007941 */ /* 0x000fea0003800000 */
.L_x_8956:
[----:B------:R-:W-:-:S05]  /*60d0*/  LOP3.LUT R5, R0, R5, RZ, 0xfc, !PT ;  /* 0x0000000500057212 */ /* 0x000fca00078efcff */
[----:B------:R0:W-:Y:S01]  /*60e0*/  STG.E.U8 [R8.64], R5 ;  /* 0x0000000508007986 */ /* 0x0001e2000c101124 */
[----:B------:R-:W-:Y:S05]  /*60f0*/  BRA `(.L_x_8944) ;  /* 0x000007f000007947 */ /* 0x000fea0003800000 */
.L_x_8955:
        /* <DEDUP_REMOVED lines=12> */
.L_x_8959:
[----:B------:R-:W-:Y:S01]  /*61c0*/  IMAD.MOV.U32 R0, RZ, RZ, 0x7f ;  /* 0x0000007fff007424 */ /* 0x000fe200078e00ff */
[----:B------:R-:W-:-:S04]  /*61d0*/  ISETP.GT.U32.AND P0, PT, R4, 0x7f800000, PT ;  /* 0x7f8000000400780c */ /* 0x000fc80003f04070 */
[----:B------:R-:W-:-:S04]  /*61e0*/  SEL R0, R0, 0x7c, P0 ;  /* 0x0000007c00007807 */ /* 0x000fc80000000000 */
.L_x_8960:
[----:B------:R-:W-:Y:S05]  /*61f0*/  BSYNC B0 ;  /* 0x0000000000007941 */ /* 0x000fea0003800000 */
.L_x_8958:
[----:B------:R-:W-:-:S04]  /*6200*/  LOP3.LUT R22, R22, 0x80000000, RZ, 0xc0, !PT ;  /* 0x8000000016167812 */ /* 0x000fc800078ec0ff */
[----:B------:R-:W-:-:S04]  /*6210*/  SHF.R.U32.HI R3, RZ, 0x18, R22 ;  /* 0x00000018ff037819 */ /* 0x000fc80000011616 */
[----:B------:R-:W-:-:S05]  /*6220*/  LOP3.LUT R3, R0, R3, RZ, 0xfc, !PT ;  /* 0x0000000300037212 */ /* 0x000fca00078efcff */
[----:B------:R0:W-:Y:S01]  /*6230*/  STG.E.U8 [R8.64], R3 ;  /* 0x0000000308007986 */ /* 0x0001e2000c101124 */
[----:B------:R-:W-:Y:S05]  /*6240*/  BRA `(.L_x_8944) ;  /* 0x000006a000007947 */ /* 0x000fea0003800000 */
.L_x_8954:
[----:B------:R-:W-:-:S05]  /*6250*/  F2FP.BF16.PACK_AB R22, RZ, R22 ;  /* 0x00000016ff16723e */ /* 0x000fca00000010ff */
[----:B------:R0:W-:Y:S01]  /*6260*/  STG.E.U16 [R8.64], R22 ;  /* 0x0000001608007986 */ /* 0x0001e2000c101524 */
[----:B------:R-:W-:Y:S05]  /*6270*/  BRA `(.L_x_8944) ;  /* 0x0000067000007947 */ /* 0x000fea0003800000 */
.L_x_8951:
        /* <DEDUP_REMOVED lines=11> */
.L_x_8963:
        /* <DEDUP_REMOVED lines=16> */
.L_x_8966:
[----:B------:R-:W-:-:S04]  /*6430*/  LOP3.LUT R22, R22, 0x80000000, RZ, 0xc0, !PT ;  /* 0x8000000016167812 */ /* 0x000fc800078ec0ff */
[----:B------:R-:W-:-:S04]  /*6440*/  SHF.R.U32.HI R3, RZ, 0x18, R22 ;  /* 0x00000018ff037819 */ /* 0x000fc80000011616 */
[----:B------:R-:W-:-:S04]  /*6450*/  LOP3.LUT R0, R0, R3, RZ, 0xfc, !PT ;  /* 0x0000000300007212 */ /* 0x000fc800078efcff */
[----:B------:R-:W-:Y:S02]  /*6460*/  PRMT R4, R0, 0x7610, R4 ;  /* 0x0000761000047816 */ /* 0x000fe40000000004 */
.L_x_8965:
[----:B------:R-:W-:Y:S05]  /*6470*/  BSYNC B0 ;  /* 0x0000000000007941 */ /* 0x000fea0003800000 */
.L_x_8964:
[----:B------:R0:W-:Y:S01]  /*6480*/  STG.E.U8 [R8.64], R4 ;  /* 0x0000000408007986 */ /* 0x0001e2000c101124 */
[----:B------:R-:W-:Y:S05]  /*6490*/  BRA `(.L_x_8944) ;  /* 0x0000045000007947 */ /* 0x000fea0003800000 */
.L_x_8962:
        /* <DEDUP_REMOVED lines=16> */
.L_x_8969:
[----:B------:R-:W-:-:S04]  /*65a0*/  LOP3.LUT R22, R22, 0x80000000, RZ, 0xc0, !PT ;  /* 0x8000000016167812 */ /* 0x000fc800078ec0ff */
[----:B------:R-:W-:-:S04]  /*65b0*/  SHF.R.U32.HI R3, RZ, 0x18, R22 ;  /* 0x00000018ff037819 */ /* 0x000fc80000011616 */
[----:B------:R-:W-:-:S04]  /*65c0*/  LOP3.LUT R0, R0, R3, RZ, 0xfc, !PT ;  /* 0x0000000300007212 */ /* 0x000fc800078efcff */
[----:B------:R-:W-:Y:S02]  /*65d0*/  PRMT R4, R0, 0x7610, R4 ;  /* 0x0000761000047816 */ /* 0x000fe40000000004 */
.L_x_8968:
[----:B------:R-:W-:Y:S05]  /*65e0*/  BSYNC B0 ;  /* 0x0000000000007941 */ /* 0x000fea0003800000 */
.L_x_8967:
[----:B------:R0:W-:Y:S01]  /*65f0*/  STG.E.U8 [R8.64], R4 ;  /* 0x0000000408007986 */ /* 0x0001e2000c101124 */
[----:B------:R-:W-:Y:S05]  /*6600*/  BRA `(.L_x_8944) ;  /* 0x000002e000007947 */ /* 0x000fea0003800000 */
.L_x_8961:
        /* <DEDUP_REMOVED lines=21> */
.L_x_8943:
        /* <DEDUP_REMOVED lines=20> */
.L_x_8971:
[----:B------:R-:W0:Y:S02]  /*68a0*/  F2I.U64.TRUNC R22, R22 ;  /* 0x0000001600167311 */ /* 0x000e24000020d800 */
[----:B0-----:R0:W-:Y:S01]  /*68b0*/  STG.E.64 [R8.64], R22 ;  /* 0x0000001608007986 */ /* 0x0011e2000c101b24 */
[----:B------:R-:W-:Y:S05]  /*68c0*/  BRA `(.L_x_8944) ;  /* 0x0000002000007947 */ /* 0x000fea0003800000 */
.L_x_8970:
[----:B------:R-:W0:Y:S02]  /*68d0*/  F2I.FTZ.U32.TRUNC.NTZ R3, R22 ;  /* 0x0000001600037305 */ /* 0x000e24000021f000 */
[----:B0-----:R0:W-:Y:S02]  /*68e0*/  STG.E [R8.64], R3 ;  /* 0x0000000308007986 */ /* 0x0011e4000c101924 */
.L_x_8944:
[----:B------:R-:W-:Y:S02]  /*68f0*/  IADD3 R25, R25, 0x80, RZ ;  /* 0x0000008019197810 */ /* 0x000fe40007ffe0ff */
.L_x_8905:
[----:B------:R-:W-:Y:S05]  /*6900*/  BSYNC B6 ;  /* 0x0000000000067941 */ /* 0x000fea0003800000 */
.L_x_8904:
        /* <DEDUP_REMOVED lines=20> */
.L_x_8975:
[----:B------:R-:W0:Y:S02]  /*6a50*/  F2I.S64.TRUNC R24, R24 ;  /* 0x0000001800187311 */ /* 0x000e24000020d900 */
[----:B0-----:R-:W-:-:S05]  /*6a60*/  IMAD.MOV.U32 R5, RZ, RZ, R24 ;  /* 0x000000ffff057224 */ /* 0x001fca00078e0018 */
[----:B------:R-:W-:Y:S01]  /*6a70*/  STG.E.U8 [R2.64], R5 ;  /* 0x0000000502007986 */ /* 0x000fe2000c101124 */
[----:B------:R-:W-:Y:S05]  /*6a80*/  EXIT ;  /* 0x000000000000794d */ /* 0x000fea0003800000 */
.L_x_8974:
        /* <DEDUP_REMOVED lines=9> */
.L_x_8978:
[----:B------:R-:W0:Y:S02]  /*6b20*/  F2I.FTZ.TRUNC.NTZ R5, R24 ;  /* 0x0000001800057305 */ /* 0x000e24000021f100 */
[----:B0-----:R-:W-:Y:S01]  /*6b30*/  STG.E [R2.64], R5 ;  /* 0x0000000502007986 */ /* 0x001fe2000c101924 */
[----:B------:R-:W-:Y:S05]  /*6b40*/  EXIT ;  /* 0x000000000000794d */ /* 0x000fea0003800000 */
.L_x_8977:
[----:B------:R-:W0:Y:S02]  /*6b50*/  F2I.FTZ.TRUNC.NTZ R5, R24 ;  /* 0x0000001800057305 */ /* 0x000e24000021f100 */
[----:B0-----:R-:W-:Y:S01]  /*6b60*/  STG.E.U16 [R2.64], R5 ;  /* 0x0000000502007986 */ /* 0x001fe2000c101524 */
[----:B------:R-:W-:Y:S05]  /*6b70*/  EXIT ;  /* 0x000000000000794d */ /* 0x000fea0003800000 */
.L_x_8973:
        /* <DEDUP_REMOVED lines=8> */
.L_x_8980:
[----:B------:R-:W-:-:S05]  /*6c00*/  F2FP.PACK_AB R24, RZ, R24 ;  /* 0x00000018ff18723e */ /* 0x000fca00000000ff */
[----:B------:R-:W-:Y:S01]  /*6c10*/  STG.E.U16 [R2.64], R24 ;  /* 0x0000001802007986 */ /* 0x000fe2000c101524 */
[----:B------:R-:W-:Y:S05]  /*6c20*/  EXIT ;  /* 0x000000000000794d */ /* 0x000fea0003800000 */
.L_x_8979:
        /* <DEDUP_REMOVED lines=9> */
.L_x_8982:
[----:B------:R-:W-:-:S04]  /*6cc0*/  F2FP.PACK_AB R5, RZ, R24 ;  /* 0x00000018ff05723e */ /* 0x000fc800000000ff */
[----:B------:R-:W-:-:S05]  /*6cd0*/  PRMT R5, R5, 0x5410, RZ ;  /* 0x0000541005057816 */ /* 0x000fca00000000ff */
[----:B------:R-:W-:Y:S01]  /*6ce0*/  STG.E [R2.64], R5 ;  /* 0x0000000502007986 */ /* 0x000fe2000c101924 */
[----:B------:R-:W-:Y:S05]  /*6cf0*/  EXIT ;  /* 0x000000000000794d */ /* 0x000fea0003800000 */
.L_x_8981:
[----:B------:R-:W-:-:S06]  /*6d00*/  FMUL.FTZ R4, R24, 1 ;  /* 0x3f80000018047820 */ /* 0x000fcc0000410000 */
[----:B------:R-:W0:Y:S02]  /*6d10*/  F2F.F64.F32 R4, R4 ;  /* 0x0000000400047310 */ /* 0x000e240000201800 */
[----:B0-----:R-:W-:Y:S01]  /*6d20*/  STG.E.64 [R2.64], R4 ;  /* 0x0000000402007986 */ /* 0x001fe2000c101b24 */
[----:B------:R-:W-:Y:S05]  /*6d30*/  EXIT ;  /* 0x000000000000794d */ /* 0x000fea0003800000 */
.L_x_8972:
        /* <DEDUP_REMOVED lines=12> */
.L_x_8985:
[----:B------:R-:W-:Y:S01]  /*6e00*/  FMUL.FTZ R4, R24, 1 ;  /* 0x3f80000018047820 */ /* 0x000fe20000410000 */
[----:B------:R-:W-:-:S05]  /*6e10*/  CS2R R6, SRZ ;  /* 0x0000000000067805 */ /* 0x000fca000001ff00 */
[----:B------:R-:W0:Y:S02]  /*6e20*/  F2F.F64.F32 R4, R4 ;  /* 0x0000000400047310 */ /* 0x000e240000201800 */
[----:B0-----:R-:W-:Y:S01]  /*6e30*/  STG.E.128 [R2.64], R4 ;  /* 0x0000000402007986 */ /* 0x001fe2000c101d24 */
[----:B------:R-:W-:Y:S05]  /*6e40*/  EXIT ;  /* 0x000000000000794d */ /* 0x000fea0003800000 */
.L_x_8984:
        /* <DEDUP_REMOVED lines=20> */
.L_x_8989:
[----:B------:R-:W-:Y:S05]  /*6f90*/  BSYNC B0 ;  /* 0x0000000000007941 */ /* 0x000fea0003800000 */
.L_x_8988:
[----:B------:R-:W-:-:S05]  /*6fa0*/  LOP3.LUT R7, R0, R7, RZ, 0xfc, !PT ;  /* 0x0000000700077212 */ /* 0x000fca00078efcff */
[----:B------:R-:W-:Y:S01]  /*6fb0*/  STG.E.U8 [R2.64], R7 ;  /* 0x0000000702007986 */ /* 0x000fe2000c101124 */
[----:B------:R-:W-:Y:S05]  /*6fc0*/  EXIT ;  /* 0x000000000000794d */ /* 0x000fea0003800000 */
.L_x_8987:
        /* <DEDUP_REMOVED lines=12> */
.L_x_8991:
[----:B------:R-:W-:Y:S01]  /*7090*/  IMAD.MOV.U32 R0, RZ, RZ, 0x7f ;  /* 0x0000007fff007424 */ /* 0x000fe200078e00ff */
[----:B------:R-:W-:-:S04]  /*70a0*/  ISETP.GT.U32.AND P0, PT, R4, 0x7f800000, PT ;  /* 0x7f8000000400780c */ /* 0x000fc80003f04070 */
[----:B------:R-:W-:-:S04]  /*70b0*/  SEL R0, R0, 0x7c, P0 ;  /* 0x0000007c00007807 */ /* 0x000fc80000000000 */
.L_x_8992:
[----:B------:R-:W-:Y:S05]  /*70c0*/  BSYNC B0 ;  /* 0x0000000000007941 */ /* 0x000fea0003800000 */
.L_x_8990:
[----:B------:R-:W-:-:S04]  /*70d0*/  LOP3.LUT R24, R24, 0x80000000, RZ, 0xc0, !PT ;  /* 0x8000000018187812 */ /* 0x000fc800078ec0ff */
[----:B------:R-:W-:-:S04]  /*70e0*/  SHF.R.U32.HI R5, RZ, 0x18, R24 ;  /* 0x00000018ff057819 */ /* 0x000fc80000011618 */
[----:B------:R-:W-:-:S05]  /*70f0*/  LOP3.LUT R5, R0, R5, RZ, 0xfc, !PT ;  /* 0x0000000500057212 */ /* 0x000fca00078efcff */
[----:B------:R-:W-:Y:S01]  /*7100*/  STG.E.U8 [R2.64], R5 ;  /* 0x0000000502007986 */ /* 0x000fe2000c101124 */
[----:B------:R-:W-:Y:S05]  /*7110*/  EXIT ;  /* 0x000000000000794d */ /* 0x000fea0003800000 */
.L_x_8986:
[----:B------:R-:W-:-:S05]  /*7120*/  F2FP.BF16.PACK_AB R24, RZ, R24 ;  /* 0x00000018ff18723e */ /* 0x000fca00000010ff */
[----:B------:R-:W-:Y:S01]  /*7130*/  STG.E.U16 [R2.64], R24 ;  /* 0x0000001802007986 */ /* 0x000fe2000c101524 */
[----:B------:R-:W-:Y:S05]  /*7140*/  EXIT ;  /* 0x000000000000794d */ /* 0x000fea0003800000 */
.L_x_8983:
        /* <DEDUP_REMOVED lines=11> */
.L_x_8995:
        /* <DEDUP_REMOVED lines=16> */
.L_x_8998:
[----:B------:R-:W-:-:S04]  /*7300*/  LOP3.LUT R24, R24, 0x80000000, RZ, 0xc0, !PT ;  /* 0x8000000018187812 */ /* 0x000fc800078ec0ff */
[----:B------:R-:W-:-:S04]  /*7310*/  SHF.R.U32.HI R5, RZ, 0x18, R24 ;  /* 0x00000018ff057819 */ /* 0x000fc80000011618 */
[----:B------:R-:W-:-:S04]  /*7320*/  LOP3.LUT R4, R4, R5, RZ, 0xfc, !PT ;  /* 0x0000000504047212 */ /* 0x000fc800078efcff */
[----:B------:R-:W-:Y:S02]  /*7330*/  PRMT R0, R4, 0x7610, R0 ;  /* 0x0000761004007816 */ /* 0x000fe40000000000 */
.L_x_8997:
[----:B------:R-:W-:Y:S05]  /*7340*/  BSYNC B0 ;  /* 0x0000000000007941 */ /* 0x000fea0003800000 */
.L_x_8996:
[----:B------:R-:W-:Y:S01]  /*7350*/  STG.E.U8 [R2.64], R0 ;  /* 0x0000000002007986 */ /* 0x000fe2000c101124 */
[----:B------:R-:W-:Y:S05]  /*7360*/  EXIT ;  /* 0x000000000000794d */ /* 0x000fea0003800000 */
.L_x_8994:
        /* <DEDUP_REMOVED lines=16> */
.L_x_9001:
[----:B------:R-:W-:-:S04]  /*7470*/  LOP3.LUT R24, R24, 0x80000000, RZ, 0xc0, !PT ;  /* 0x8000000018187812 */ /* 0x000fc800078ec0ff */
[----:B------:R-:W-:-:S04]  /*7480*/  SHF.R.U32.HI R5, RZ, 0x18, R24 ;  /* 0x00000018ff057819 */ /* 0x000fc80000011618 */
[----:B------:R-:W-:-:S04]  /*7490*/  LOP3.LUT R4, R4, R5, RZ, 0xfc, !PT ;  /* 0x0000000504047212 */ /* 0x000fc800078efcff */
[----:B------:R-:W-:Y:S02]  /*74a0*/  PRMT R0, R4, 0x7610, R0 ;  /* 0x0000761004007816 */ /* 0x000fe40000000000 */
.L_x_9000:
[----:B------:R-:W-:Y:S05]  /*74b0*/  BSYNC B0 ;  /* 0x0000000000007941 */ /* 0x000fea0003800000 */
.L_x_8999:
[----:B------:R-:W-:Y:S01]  /*74c0*/  STG.E.U8 [R2.64], R0 ;  /* 0x0000000002007986 */ /* 0x000fe2000c101124 */
[----:B------:R-:W-:Y:S05]  /*74d0*/  EXIT ;  /* 0x000000000000794d */ /* 0x000fea0003800000 */
.L_x_8993:
        /* <DEDUP_REMOVED lines=21> */
.L_x_8976:
        /* <DEDUP_REMOVED lines=20> */
.L_x_9003:
[----:B------:R-:W0:Y:S02]  /*7770*/  F2I.U64.TRUNC R24, R24 ;  /* 0x0000001800187311 */ /* 0x000e24000020d800 */
[----:B0-----:R-:W-:Y:S01]  /*7780*/  STG.E.64 [R2.64], R24 ;  /* 0x0000001802007986 */ /* 0x001fe2000c101b24 */
[----:B------:R-:W-:Y:S05]  /*7790*/  EXIT ;  /* 0x000000000000794d */ /* 0x000fea0003800000 */
.L_x_9002:
[----:B------:R-:W0:Y:S02]  /*77a0*/  F2I.FTZ.U32.TRUNC.NTZ R5, R24 ;  /* 0x0000001800057305 */ /* 0x000e24000021f000 */
[----:B0-----:R-:W-:Y:S01]  /*77b0*/  STG.E [R2.64], R5 ;  /* 0x0000000502007986 */ /* 0x001fe2000c101924 */
[----:B------:R-:W-:Y:S05]  /*77c0*/  EXIT ;  /* 0x000000000000794d */ /* 0x000fea0003800000 */
.L_x_9004:
        /* <DEDUP_REMOVED lines=11> */
.L_x_12175:


//--------------------- .text._ZN2at6native18elementwise_kernelILi128ELi2EZNS0_22gpu_kernel_impl_nocastIZZZNS0_17log10_kernel_cudaERNS_18TensorIteratorBaseEENKUlvE0_clEvENKUlvE0_clEvEUlfE_EEvS4_RKT_EUliE_EEviT1_ --------------------------
	.section	.text._ZN2at6native18elementwise_kernelILi128ELi2EZNS0_22gpu_kernel_impl_nocastIZZZNS0_17log10_kernel_cudaERNS_18TensorIteratorBaseEENKUlvE0_clEvENKUlvE0_clEvEUlfE_EEvS4_RKT_EUliE_EEviT1_,"ax",@progbits
	.sectioninfo	@"SHI_REGISTERS=12"
	.align	128
        .global         _ZN2at6native18elementwise_kernelILi128ELi2EZNS0_22gpu_kernel_impl_nocastIZZZNS0_17log10_kernel_cudaERNS_18TensorIteratorBaseEENKUlvE0_clEvENKUlvE0_clEvEUlfE_EEvS4_RKT_EUliE_EEviT1_
        .type           _ZN2at6native18elementwise_kernelILi128ELi2EZNS0_22gpu_kernel_impl_nocastIZZZNS0_17log10_kernel_cudaERNS_18TensorIteratorBaseEENKUlvE0_clEvENKUlvE0_clEvEUlfE_EEvS4_RKT_EUliE_EEviT1_,@function
        .size           _ZN2at6native18elementwise_kernelILi128ELi2EZNS0_22gpu_kernel_impl_nocastIZZZNS0_17log10_kernel_cudaERNS_18TensorIteratorBaseEENKUlvE0_clEvENKUlvE0_clEvEUlfE_EEvS4_RKT_EUliE_EEviT1_,(.L_x_12176 - _ZN2at6native18elementwise_kernelILi128ELi2EZNS0_22gpu_kernel_impl_nocastIZZZNS0_17log10_kernel_cudaERNS_18TensorIteratorBaseEENKUlvE0_clEvENKUlvE0_clEvEUlfE_EEvS4_RKT_EUliE_EEviT1_)
        .other          _ZN2at6native18elementwise_kernelILi128ELi2EZNS0_22gpu_kernel_impl_nocastIZZZNS0_17log10_kernel_cudaERNS_18TensorIteratorBaseEENKUlvE0_clEvENKUlvE0_clEvEUlfE_EEvS4_RKT_EUliE_EEviT1_,@"STO_CUDA_ENTRY STV_DEFAULT"
_ZN2at6native18elementwise_kernelILi128ELi2EZNS0_22gpu_kernel_impl_nocastIZZZNS0_17log10_kernel_cudaERNS_18TensorIteratorBaseEENKUlvE0_clEvENKUlvE0_clEvEUlfE_EEvS4_RKT_EUliE_EEviT1_:
.text._ZN2at6native18elementwise_kernelILi128ELi2EZNS0_22gpu_kernel_impl_nocastIZZZNS0_17log10_kernel_cudaERNS_18TensorIteratorBaseEENKUlvE0_clEvENKUlvE0_clEvEUlfE_EEvS4_RKT_EUliE_EEviT1_:
        /* <DEDUP_REMOVED lines=236> */
.L_x_9007:
[----:B------:R-:W-:-:S05]  /*0ec0*/  IADD3 R4, P0, R3, c[0x0][0x368], RZ ;  /* 0x0000da0003047a10 */ /* 0x000fca0007f1e0ff */
[----:B------:R-:W-:-:S05]  /*0ed0*/  IMAD.X R5, RZ, RZ, c[0x0][0x36c], P0 ;  /* 0x0000db00ff057624 */ /* 0x000fca00000e06ff */
[----:B------:R-:W2:Y:S01]  /*0ee0*/  LDG.E R4, [R4.64] ;  /* 0x0000000404047981 */ /* 0x000ea2000c1e1900 */
[----:B------:R-:W-:Y:S02]  /*0ef0*/  IADD3 R2, P0, R2, c[0x0][0x360], RZ ;  /* 0x0000d80002027a10 */ /* 0x000fe40007f1e0ff */
[----:B------:R-:W-:Y:S02]  /*0f00*/  IADD3 R7, R0, 0x80, RZ ;  /* 0x0000008000077810 */ /* 0x000fe40007ffe0ff */
[----:B------:R-:W-:Y:S01]  /*0f10*/  IADD3.X R3, RZ, c[0x0][0x364], RZ, P0, !PT ;  /* 0x0000d900ff037a10 */ /* 0x000fe200007fe4ff */
[----:B--2---:R-:W0:Y:S02]  /*0f20*/  MUFU.LG2 R6, R4 ;  /* 0x0000000400067308 */ /* 0x004e240000000c00 */
[----:B0-----:R-:W-:-:S05]  /*0f30*/  FMUL.FTZ R9, R6, 0.30103000998497009277 ;  /* 0x3e9a209b06097820 */ /* 0x001fca0000410000 */
[----:B------:R0:W-:Y:S02]  /*0f40*/  STG.E [R2.64], R9 ;  /* 0x0000000902007986 */ /* 0x0001e4000c101904 */
.L_x_9006:
[----:B------:R-:W-:Y:S05]  /*0f50*/  BSYNC B0 ;  /* 0x0000000000007941 */ /* 0x000fea0003800000 */
.L_x_9005:
        /* <DEDUP_REMOVED lines=230> */
.L_x_9008:
[----:B------:R-:W-:-:S04]  /*1dc0*/  IADD3 R2, P0, R2, c[0x0][0x368], RZ ;  /* 0x0000da0002027a10 */ /* 0x000fc80007f1e0ff */
[----:B------:R-:W-:-:S05]  /*1dd0*/  IADD3.X R3, RZ, c[0x0][0x36c], RZ, P0, !PT ;  /* 0x0000db00ff037a10 */ /* 0x000fca00007fe4ff */
[----:B------:R-:W2:Y:S01]  /*1de0*/  LDG.E R2, [R2.64] ;  /* 0x0000000402027981 */ /* 0x000ea2000c1e1900 */
[----:B------:R-:W-:-:S04]  /*1df0*/  IADD3 R4, P0, R0, c[0x0][0x360], RZ ;  /* 0x0000d80000047a10 */ /* 0x000fc80007f1e0ff */
[----:B------:R-:W-:Y:S01]  /*1e00*/  IADD3.X R5, RZ, c[0x0][0x364], RZ, P0, !PT ;  /* 0x0000d900ff057a10 */ /* 0x000fe200007fe4ff */
[----:B--2---:R-:W0:Y:S02]  /*1e10*/  MUFU.LG2 R6, R2 ;  /* 0x0000000200067308 */ /* 0x004e240000000c00 */
[----:B0-----:R-:W-:-:S05]  /*1e20*/  FMUL.FTZ R7, R6, 0.30103000998497009277 ;  /* 0x3e9a209b06077820 */ /* 0x001fca0000410000 */
[----:B------:R-:W-:Y:S01]  /*1e30*/  STG.E [R4.64], R7 ;  /* 0x0000000704007986 */ /* 0x000fe2000c101904 */
[----:B------:R-:W-:Y:S05]  /*1e40*/  EXIT ;  /* 0x000000000000794d */ /* 0x000fea0003800000 */
.L_x_9009:
        /* <DEDUP_REMOVED lines=11> */
.L_x_12176:


//--------------------- .text._ZN2at6native27unrolled_elementwise_kernelIZZZNS0_17log10_kernel_cudaERNS_18TensorIteratorBaseEENKUlvE0_clEvENKUlvE0_clEvEUlfE_St5arrayIPcLm2EELi4E23TrivialOffsetCalculatorILi1EjESB_NS0_6memory15LoadWithoutCastENSC_16StoreWithoutCastEEEviT_T0_T2_T3_T4_T5_ --------------------------
	.section	.text._ZN2at6native27unrolled_elementwise_kernelIZZZNS0_17log10_kernel_cudaERNS_18TensorIteratorBaseEENKUlvE0_clEvENKUlvE0_clEvEUlfE_St5arrayIPcLm2EELi4E23TrivialOffsetCalculatorILi1EjESB_NS0_6memory15LoadWithoutCastENSC_16StoreWithoutCastEEEviT_T0_T2_T3_T4_T5_,"ax",@progbits
	.sectioninfo	@"SHI_REGISTERS=18"
	.align	128
        .global         _ZN2at6native27unrolled_elementwise_kernelIZZZNS0_17log10_kernel_cudaERNS_18TensorIteratorBaseEENKUlvE0_clEvENKUlvE0_clEvEUlfE_St5arrayIPcLm2EELi4E23TrivialOffsetCalculatorILi1EjESB_NS0_6memory15LoadWithoutCastENSC_16StoreWithoutCastEEEviT_T0_T2_T3_T4_T5_
        .type           _ZN2at6native27unrolled_elementwise_kernelIZZZNS0_17log10_kernel_cudaERNS_18TensorIteratorBaseEENKUlvE0_clEvENKUlvE0_clEvEUlfE_St5arrayIPcLm2EELi4E23TrivialOffsetCalculatorILi1EjESB_NS0_6memory15LoadWithoutCastENSC_16StoreWithoutCastEEEviT_T0_T2_T3_T4_T5_,@function
        .size           _ZN2at6native27unrolled_elementwise_kernelIZZZNS0_17log10_kernel_cudaERNS_18TensorIteratorBaseEENKUlvE0_clEvENKUlvE0_clEvEUlfE_St5arrayIPcLm2EELi4E23TrivialOffsetCalculatorILi1EjESB_NS0_6memory15LoadWithoutCastENSC_16StoreWithoutCastEEEviT_T0_T2_T3_T4_T5_,(.L_x_12177 - _ZN2at6native27unrolled_elementwise_kernelIZZZNS0_17log10_kernel_cudaERNS_18TensorIteratorBaseEENKUlvE0_clEvENKUlvE0_clEvEUlfE_St5arrayIPcLm2EELi4E23TrivialOffsetCalculatorILi1EjESB_NS0_6memory15LoadWithoutCastENSC_16StoreWithoutCastEEEviT_T0_T2_T3_T4_T5_)
        .other          _ZN2at6native27unrolled_elementwise_kernelIZZZNS0_17log10_kernel_cudaERNS_18TensorIteratorBaseEENKUlvE0_clEvENKUlvE0_clEvEUlfE_St5arrayIPcLm2EELi4E23TrivialOffsetCalculatorILi1EjESB_NS0_6memory15LoadWithoutCastENSC_16StoreWithoutCastEEEviT_T0_T2_T3_T4_T5_,@"STO_CUDA_ENTRY STV_DEFAULT"
_ZN2at6native27unrolled_elementwise_kernelIZZZNS0_17log10_kernel_cudaERNS_18TensorIteratorBaseEENKUlvE0_clEvENKUlvE0_clEvEUlfE_St5arrayIPcLm2EELi4E23TrivialOffsetCalculatorILi1EjESB_NS0_6memory15LoadWithoutCastENSC_16StoreWithoutCastEEEviT_T0_T2_T3_T4_T5_:
.text._ZN2at6native27unrolled_elementwise_kernelIZZZNS0_17log10_kernel_cudaERNS_18TensorIteratorBaseEENKUlvE0_clEvENKUlvE0_clEvEUlfE_St5arrayIPcLm2EELi4E23TrivialOffsetCalculatorILi1EjESB_NS0_6memory15LoadWithoutCastENSC_16StoreWithoutCastEEEviT_T0_T2_T3_T4_T5_:
        /* <DEDUP_REMOVED lines=18> */
[----:B------:R-:W-:Y:S01]  /*0120*/  ISETP.GE.AND P2, PT, R9, R2, PT ;  /* 0x000000020900720c */ /* 0x000fe20003f46270 */
[----:B------:R-:W-:Y:S02]  /*0130*/  IMAD.MOV.U32 R14, RZ, RZ, RZ ;  /* 0x000000ffff0e7224 */ /* 0x000fe400078e00ff */
[----:B------:R-:W-:-:S05]  /*0140*/  @!P1 IMAD.WIDE.U32 R6, R6, R7, c[0x0][0x170] ;  /* 0x00005c0006069625 */ /* 0x000fca00078e0007 */
[----:B------:R1:W3:Y:S05]  /*0150*/  @!P1 LDG.E R12, [R6.64] ;  /* 0x00000004060c9981 */ /* 0x0002ea000c1e1900 */
[----:B------:R-:W-:Y:S01]  /*0160*/  @!P2 MOV R11, 0x4 ;  /* 0x00000004000ba802 */ /* 0x000fe20000000f00 */
[----:B------:R-:W-:-:S04]  /*0170*/  @!P2 IMAD R10, R0, 0x200, R9 ;  /* 0x00000200000aa824 */ /* 0x000fc800078e0209 */
[----:B------:R-:W-:-:S05]  /*0180*/  @!P2 IMAD.WIDE.U32 R10, R10, R11, c[0x0][0x170] ;  /* 0x00005c000a0aa625 */ /* 0x000fca00078e000b */
[----:B------:R-:W4:Y:S01]  /*0190*/  @!P2 LDG.E R14, [R10.64] ;  /* 0x000000040a0ea981 */ /* 0x000f22000c1e1900 */
[----:B------:R-:W-:-:S04]  /*01a0*/  @!P2 IADD3 R9, R9, 0x80, RZ ;  /* 0x000000800909a810 */ /* 0x000fc80007ffe0ff */
[-C--:B------:R-:W-:Y:S01]  /*01b0*/  ISETP.GE.AND P1, PT, R9, R2.reuse, PT ;  /* 0x000000020900720c */ /* 0x080fe20003f26270 */
[----:B0-----:R-:W-:Y:S01]  /*01c0*/  HFMA2.MMA R4, -RZ, RZ, 0, 0 ;  /* 0x00000000ff047435 */ /* 0x001fe200000001ff */
[C---:B------:R-:W-:Y:S02]  /*01d0*/  IADD3 R5, R3.reuse, 0x100, RZ ;  /* 0x0000010003057810 */ /* 0x040fe40007ffe0ff */
[----:B------:R-:W-:Y:S02]  /*01e0*/  IADD3 R15, R3, 0x80, RZ ;  /* 0x00000080030f7810 */ /* 0x000fe40007ffe0ff */
[----:B------:R-:W-:-:S07]  /*01f0*/  ISETP.GE.AND P3, PT, R5, R2, PT ;  /* 0x000000020500720c */ /* 0x000fce0003f66270 */
[----:B------:R-:W-:Y:S01]  /*0200*/  @!P1 LEA R8, R0, R9, 0x9 ;  /* 0x0000000900089211 */ /* 0x000fe200078e48ff */
[----:B------:R-:W-:Y:S01]  /*0210*/  @!P1 IMAD.MOV.U32 R9, RZ, RZ, 0x4 ;  /* 0x00000004ff099424 */ /* 0x000fe200078e00ff */
[----:B------:R-:W-:-:S03]  /*0220*/  IADD3 R5, R3, 0x180, RZ ;  /* 0x0000018003057810 */ /* 0x000fc60007ffe0ff */
[----:B------:R-:W-:Y:S01]  /*0230*/  @!P1 IMAD.WIDE.U32 R8, R8, R9, c[0x0][0x170] ;  /* 0x00005c0008089625 */ /* 0x000fe200078e0009 */
[----:B-1----:R-:W-:Y:S02]  /*0240*/  @!P0 MOV R7, 0x4 ;  /* 0x0000000400078802 */ /* 0x002fe40000000f00 */
[-C--:B------:R-:W-:Y:S01]  /*0250*/  ISETP.GE.AND P2, PT, R15, R2.reuse, PT ;  /* 0x000000020f00720c */ /* 0x080fe20003f46270 */
[----:B------:R-:W-:Y:S01]  /*0260*/  @!P0 IMAD R6, R0, 0x200, R3 ;  /* 0x0000020000068824 */ /* 0x000fe200078e0203 */
[----:B------:R0:W5:Y:S01]  /*0270*/  @!P1 LDG.E R4, [R8.64] ;  /* 0x0000000408049981 */ /* 0x000162000c1e1900 */
[----:B------:R-:W-:Y:S02]  /*0280*/  ISETP.GE.AND P1, PT, R5, R2, PT ;  /* 0x000000020500720c */ /* 0x000fe40003f26270 */
[----:B------:R-:W-:-:S04]  /*0290*/  @!P0 IMAD.WIDE.U32 R6, R6, R7, c[0x0][0x168] ;  /* 0x00005a0006068625 */ /* 0x000fc800078e0007 */
[----:B------:R-:W-:-:S05]  /*02a0*/  @!P0 IMAD.MOV.U32 R3, RZ, RZ, R15 ;  /* 0x000000ffff038224 */ /* 0x000fca00078e000f */
[----:B------:R-:W-:Y:S01]  /*02b0*/  ISETP.GE.AND P4, PT, R3, R2, PT ;  /* 0x000000020300720c */ /* 0x000fe20003f86270 */
[----:B------:R-:W-:Y:S01]  /*02c0*/  BSSY B0, `(.L_x_9010) ;  /* 0x0000013000007945 */ /* 0x000fe20003800000 */
[----:B--2---:R-:W1:Y:S02]  /*02d0*/  @!P0 MUFU.LG2 R13, R13 ;  /* 0x0000000d000d8308 */ /* 0x004e640000000c00 */
[----:B-1----:R-:W-:-:S05]  /*02e0*/  @!P0 FMUL.FTZ R5, R13, 0.30103000998497009277 ;  /* 0x3e9a209b0d058820 */ /* 0x002fca0000410000 */
[----:B------:R0:W-:Y:S01]  /*02f0*/  @!P0 STG.E [R6.64], R5 ;  /* 0x0000000506008986 */ /* 0x0001e2000c101904 */
[----:B---3--:R-:W1:Y:S08]  /*0300*/  @!P2 MUFU.LG2 R12, R12 ;  /* 0x0000000c000ca308 */ /* 0x008e700000000c00 */
[----:B----4-:R-:W2:Y:S01]  /*0310*/  @!P3 MUFU.LG2 R14, R14 ;  /* 0x0000000e000eb308 */ /* 0x010ea20000000c00 */
[----:B-1----:R-:W-:-:S02]  /*0320*/  @!P2 FMUL.FTZ R11, R12, 0.30103000998497009277 ;  /* 0x3e9a209b0c0ba820 */ /* 0x002fc40000410000 */
[----:B--2---:R-:W-:Y:S01]  /*0330*/  @!P3 FMUL.FTZ R13, R14, 0.30103000998497009277 ;  /* 0x3e9a209b0e0db820 */ /* 0x004fe20000410000 */
[----:B------:R-:W-:Y:S05]  /*0340*/  @P4 BRA `(.L_x_9011) ;  /* 0x000000a000004947 */ /* 0x000fea0003800000 */
[----:B0-----:R-:W-:Y:S01]  /*0350*/  LEA R6, R0, R3, 0x9 ;  /* 0x0000000300067211 */ /* 0x001fe200078e48ff */
[----:B------:R-:W-:Y:S01]  /*0360*/  IMAD.MOV.U32 R9, RZ, RZ, 0x4 ;  /* 0x00000004ff097424 */ /* 0x000fe200078e00ff */
[----:B------:R-:W-:-:S03]  /*0370*/  IADD3 R3, R3, 0x80, RZ ;  /* 0x0000008003037810 */ /* 0x000fc60007ffe0ff */
[----:B------:R-:W-:Y:S01]  /*0380*/  IMAD.WIDE.U32 R6, R6, R9, c[0x0][0x168] ;  /* 0x00005a0006067625 */ /* 0x000fe200078e0009 */
[----:B------:R-:W-:-:S04]  /*0390*/  ISETP.GE.AND P0, PT, R3, R2, PT ;  /* 0x000000020300720c */ /* 0x000fc80003f06270 */
[----:B------:R0:W-:Y:S09]  /*03a0*/  STG.E [R6.64], R11 ;  /* 0x0000000b06007986 */ /* 0x0001f2000c101904 */
[----:B------:R-:W-:Y:S02]  /*03b0*/  @!P0 LEA R8, R0, R3, 0x9 ;  /* 0x0000000300088211 */ /* 0x000fe400078e48ff */
[----:B------:R-:W-:-:S03]  /*03c0*/  @!P0 IADD3 R3, R3, 0x80, RZ ;  /* 0x0000008003038810 */ /* 0x000fc60007ffe0ff */
[----:B------:R-:W-:-:S05]  /*03d0*/  @!P0 IMAD.WIDE.U32 R8, R8, R9, c[0x0][0x168] ;  /* 0x00005a0008088625 */ /* 0x000fca00078e0009 */
[----:B------:R0:W-:Y:S02]  /*03e0*/  @!P0 STG.E [R8.64], R13 ;  /* 0x0000000d08008986 */ /* 0x0001e4000c101904 */
.L_x_9011:
[----:B0-----:R-:W-:Y:S05]  /*03f0*/  BSYNC B0 ;  /* 0x0000000000007941 */ /* 0x001fea0003800000 */
.L_x_9010:
[----:B------:R-:W-:Y:S01]  /*0400*/  ISETP.GE.AND P0, PT, R3, R2, PT ;  /* 0x000000020300720c */ /* 0x000fe20003f06270 */
[----:B-----5:R-:W0:-:S12]  /*0410*/  @!P1 MUFU.LG2 R4, R4 ;  /* 0x0000000400049308 */ /* 0x020e180000000c00 */
[----:B------:R-:W-:Y:S05]  /*0420*/  @P0 EXIT ;  /* 0x000000000000094d */ /* 0x000fea0003800000 */
[----:B------:R-:W-:Y:S01]  /*0430*/  HFMA2.MMA R2, -RZ, RZ, 0, 2.384185791015625e-07 ;  /* 0x00000004ff027435 */ /* 0x000fe200000001ff */
[----:B------:R-:W-:Y:S02]  /*0440*/  IMAD R3, R0, 0x200, R3 ;  /* 0x0000020000037824 */ /* 0x000fe400078e0203 */
[----:B0-----:R-:W-:-:S07]  /*0450*/  @!P1 FMUL.FTZ R5, R4, 0.30103000998497009277 ;  /* 0x3e9a209b04059820 */ /* 0x001fce0000410000 */
[----:B------:R-:W-:-:S05]  /*0460*/  IMAD.WIDE.U32 R2, R3, R2, c[0x0][0x168] ;  /* 0x00005a0003027625 */ /* 0x000fca00078e0002 */
[----:B------:R-:W-:Y:S01]  /*0470*/  STG.E [R2.64], R5 ;  /* 0x0000000502007986 */ /* 0x000fe2000c101904 */
[----:B------:R-:W-:Y:S05]  /*0480*/  EXIT ;  /* 0x000000000000794d */ /* 0x000fea0003800000 */
.L_x_9012:
        /* <DEDUP_REMOVED lines=15> */
.L_x_12177:


//--------------------- .text._ZN2at6native29vectorized_elementwise_kernelILi2EZZZNS0_17log10_kernel_cudaERNS_18TensorIteratorBaseEENKUlvE0_clEvENKUlvE0_clEvEUlfE_St5arrayIPcLm2EEEEviT0_T1_ --------------------------
	.section	.text._ZN2at6native29vectorized_elementwise_kernelILi2EZZZNS0_17log10_kernel_cudaERNS_18TensorIteratorBaseEENKUlvE0_clEvENKUlvE0_clEvEUlfE_St5arrayIPcLm2EEEEviT0_T1_,"ax",@progbits
	.sectioninfo	@"SHI_REGISTERS=24"
	.align	128
        .global         _ZN2at6native29vectorized_elementwise_kernelILi2EZZZNS0_17log10_kernel_cudaERNS_18TensorIteratorBaseEENKUlvE0_clEvENKUlvE0_clEvEUlfE_St5arrayIPcLm2EEEEviT0_T1_
        .type           _ZN2at6native29vectorized_elementwise_kernelILi2EZZZNS0_17log10_kernel_cudaERNS_18TensorIteratorBaseEENKUlvE0_clEvENKUlvE0_clEvEUlfE_St5arrayIPcLm2EEEEviT0_T1_,@function
        .size           _ZN2at6native29vectorized_elementwise_kernelILi2EZZZNS0_17log10_kernel_cudaERNS_18TensorIteratorBaseEENKUlvE0_clEvENKUlvE0_clEvEUlfE_St5arrayIPcLm2EEEEviT0_T1_,(.L_x_12178 - _ZN2at6native29vectorized_elementwise_kernelILi2EZZZNS0_17log10_kernel_cudaERNS_18TensorIteratorBaseEENKUlvE0_clEvENKUlvE0_clEvEUlfE_St5arrayIPcLm2EEEEviT0_T1_)
        .other          _ZN2at6native29vectorized_elementwise_kernelILi2EZZZNS0_17log10_kernel_cudaERNS_18TensorIteratorBaseEENKUlvE0_clEvENKUlvE0_clEvEUlfE_St5arrayIPcLm2EEEEviT0_T1_,@"STO_CUDA_ENTRY STV_DEFAULT"
_ZN2at6native29vectorized_elementwise_kernelILi2EZZZNS0_17log10_kernel_cudaERNS_18TensorIteratorBaseEENKUlvE0_clEvENKUlvE0_clEvEUlfE_St5arrayIPcLm2EEEEviT0_T1_:
.text._ZN2at6native29vectorized_elementwise_kernelILi2EZZZNS0_17log10_kernel_cudaERNS_18TensorIteratorBaseEENKUlvE0_clEvENKUlvE0_clEvEUlfE_St5arrayIPcLm2EEEEviT0_T1_:
        /* <DEDUP_REMOVED lines=12> */
[----:B------:R-:W3:Y:S04]  /*00c0*/  LDG.E.64 R8, [R2.64+0x400] ;  /* 0x0004000402087981 */ /* 0x000ee8000c1e1b00 */
[----:B------:R0:W4:Y:S04]  /*00d0*/  LDG.E.64 R10, [R2.64+0x800] ;  /* 0x00080004020a7981 */ /* 0x000128000c1e1b00 */
[----:B------:R0:W5:Y:S01]  /*00e0*/  LDG.E.64 R12, [R2.64+0xc00] ;  /* 0x000c0004020c7981 */ /* 0x000162000c1e1b00 */
[----:B------:R-:W-:-:S06]  /*00f0*/  IMAD.WIDE.U32 R4, R0, R5, c[0x0][0x168] ;  /* 0x00005a0000047625 */ /* 0x000fcc00078e0005 */
[----:B------:R-:W-:Y:S01]  /*0100*/  IMAD.WIDE R4, R15, 0x8, R4 ;  /* 0x000000080f047825 */ /* 0x000fe200078e0204 */
[----:B--2---:R-:W0:Y:S08]  /*0110*/  MUFU.LG2 R6, R6 ;  /* 0x0000000600067308 */ /* 0x004e300000000c00 */
[----:B------:R-:W1:Y:S08]  /*0120*/  MUFU.LG2 R7, R7 ;  /* 0x0000000700077308 */ /* 0x000e700000000c00 */
[----:B---3--:R-:W2:Y:S01]  /*0130*/  MUFU.LG2 R8, R8 ;  /* 0x0000000800087308 */ /* 0x008ea20000000c00 */
[----:B0-----:R-:W-:-:S07]  /*0140*/  FMUL.FTZ R2, R6, 0.30103000998497009277 ;  /* 0x3e9a209b06027820 */ /* 0x001fce0000410000 */
[----:B------:R-:W0:Y:S01]  /*0150*/  MUFU.LG2 R9, R9 ;  /* 0x0000000900097308 */ /* 0x000e220000000c00 */
[----:B-1----:R-:W-:-:S05]  /*0160*/  FMUL.FTZ R3, R7, 0.30103000998497009277 ;  /* 0x3e9a209b07037820 */ /* 0x002fca0000410000 */
[----:B------:R-:W-:Y:S02]  /*0170*/  STG.E.64 [R4.64], R2 ;  /* 0x0000000204007986 */ /* 0x000fe4000c101b04 */
[----:B----4-:R-:W1:Y:S01]  /*0180*/  MUFU.LG2 R10, R10 ;  /* 0x0000000a000a7308 */ /* 0x010e620000000c00 */
[----:B--2---:R-:W-:-:S07]  /*0190*/  FMUL.FTZ R6, R8, 0.30103000998497009277 ;  /* 0x3e9a209b08067820 */ /* 0x004fce0000410000 */
[----:B------:R-:W2:Y:S01]  /*01a0*/  MUFU.LG2 R11, R11 ;  /* 0x0000000b000b7308 */ /* 0x000ea20000000c00 */
[----:B0-----:R-:W-:-:S05]  /*01b0*/  FMUL.FTZ R7, R9, 0.30103000998497009277 ;  /* 0x3e9a209b09077820 */ /* 0x001fca0000410000 */
[----:B------:R-:W-:Y:S02]  /*01c0*/  STG.E.64 [R4.64+0x400], R6 ;  /* 0x0004000604007986 */ /* 0x000fe4000c101b04 */
[----:B-----5:R-:W0:Y:S01]  /*01d0*/  MUFU.LG2 R13, R13 ;  /* 0x0000000d000d7308 */ /* 0x020e220000000c00 */
[----:B-1----:R-:W-:-:S07]  /*01e0*/  FMUL.FTZ R8, R10, 0.30103000998497009277 ;  /* 0x3e9a209b0a087820 */ /* 0x002fce0000410000 */
[----:B------:R-:W1:Y:S01]  /*01f0*/  MUFU.LG2 R12, R12 ;  /* 0x0000000c000c7308 */ /* 0x000e620000000c00 */
[----:B--2---:R-:W-:-:S05]  /*0200*/  FMUL.FTZ R9, R11, 0.30103000998497009277 ;  /* 0x3e9a209b0b097820 */ /* 0x004fca0000410000 */
[----:B------:R-:W-:Y:S01]  /*0210*/  STG.E.64 [R4.64+0x800], R8 ;  /* 0x0008000804007986 */ /* 0x000fe2000c101b04 */
[----:B0-----:R-:W-:Y:S02]  /*0220*/  FMUL.FTZ R11, R13, 0.30103000998497009277 ;  /* 0x3e9a209b0d0b7820 */ /* 0x001fe40000410000 */
[----:B-1----:R-:W-:-:S05]  /*0230*/  FMUL.FTZ R10, R12, 0.30103000998497009277 ;  /* 0x3e9a209b0c0a7820 */ /* 0x002fca0000410000 */
[----:B------:R-:W-:Y:S01]  /*0240*/  STG.E.64 [R4.64+0xc00], R10 ;  /* 0x000c000a04007986 */ /* 0x000fe2000c101b04 */
[----:B------:R-:W-:Y:S05]  /*0250*/  EXIT ;  /* 0x000000000000794d */ /* 0x000fea0003800000 */
.L_x_9013:
[----:B------:R-:W0:Y:S01]  /*0260*/  S2R R3, SR_TID.X ;  /* 0x0000000000037919 */ /* 0x000e220000002100 */
[----:B------:R-:W-:Y:S01]  /*0270*/  CS2R R4, SRZ ;  /* 0x0000000000047805 */ /* 0x000fe2000001ff00 */
[----:B0-----:R-:W-:Y:S01]  /*0280*/  ISETP.GE.AND P0, PT, R3, R2, PT ;  /* 0x000000020300720c */ /* 0x001fe20003f06270 */
[----:B------:R-:W-:-:S12]  /*0290*/  IMAD.MOV.U32 R11, RZ, RZ, R3 ;  /* 0x000000ffff0b7224 */ /* 0x000fd800078e0003 */
[----:B------:R-:W-:Y:S01]  /*02a0*/  @!P0 IADD3 R11, R3, 0x80, RZ ;  /* 0x00000080030b8810 */ /* 0x000fe20007ffe0ff */
[----:B------:R-:W-:Y:S01]  /*02b0*/  CS2R R6, SRZ ;  /* 0x0000000000067805 */ /* 0x000fe2000001ff00 */
[----:B------:R-:W-:Y:S01]  /*02c0*/  @!P0 IADD3 R8, R0, R3, RZ ;  /* 0x0000000300088210 */ /* 0x000fe20007ffe0ff */
[----:B------:R-:W-:Y:S01]  /*02d0*/  @!P0 IMAD.MOV.U32 R9, RZ, RZ, 0x4 ;  /* 0x00000004ff098424 */ /* 0x000fe200078e00ff */
[----:B------:R-:W-:-:S03]  /*02e0*/  ISETP.GE.AND P3, PT, R11, R2, PT ;  /* 0x000000020b00720c */ /* 0x000fc60003f66270 */
[----:B------:R-:W-:-:S05]  /*02f0*/  @!P0 IMAD.WIDE.U32 R8, R8, R9, c[0x0][0x170] ;  /* 0x00005c0008088625 */ /* 0x000fca00078e0009 */
[----:B------:R0:W2:Y:S05]  /*0300*/  @!P0 LDG.E R4, [R8.64] ;  /* 0x0000000408048981 */ /* 0x0000aa000c1e1900 */
[----:B------:R-:W-:Y:S01]  /*0310*/  @!P3 IMAD.IADD R12, R0, 0x1, R11 ;  /* 0x00000001000cb824 */ /* 0x000fe200078e020b */
[----:B------:R-:W-:Y:S01]  /*0320*/  @!P3 IADD3 R11, R11, 0x80, RZ ;  /* 0x000000800b0bb810 */ /* 0x000fe20007ffe0ff */
[----:B------:R-:W-:-:S03]  /*0330*/  @!P3 IMAD.MOV.U32 R13, RZ, RZ, 0x4 ;  /* 0x00000004ff0db424 */ /* 0x000fc600078e00ff */
[----:B------:R-:W-:-:S13]  /*0340*/  ISETP.GE.AND P4, PT, R11, R2, PT ;  /* 0x000000020b00720c */ /* 0x000fda0003f86270 */
[----:B------:R-:W-:Y:S02]  /*0350*/  @!P4 IADD3 R14, R0, R11, RZ ;  /* 0x0000000b000ec210 */ /* 0x000fe40007ffe0ff */
[----:B------:R-:W-:-:S04]  /*0360*/  @!P4 IADD3 R11, R11, 0x80, RZ ;  /* 0x000000800b0bc810 */ /* 0x000fc80007ffe0ff */
[----:B------:R-:W-:-:S13]  /*0370*/  ISETP.GE.AND P5, PT, R11, R2, PT ;  /* 0x000000020b00720c */ /* 0x000fda0003fa6270 */
[----:B------:R-:W-:Y:S01]  /*0380*/  @!P5 IMAD.IADD R16, R0, 0x1, R11 ;  /* 0x000000010010d824 */ /* 0x000fe200078e020b */
[----:B------:R-:W-:-:S04]  /*0390*/  @!P5 IADD3 R11, R11, 0x80, RZ ;  /* 0x000000800b0bd810 */ /* 0x000fc80007ffe0ff */
[----:B------:R-:W-:-:S13]  /*03a0*/  ISETP.GE.AND P1, PT, R11, R2, PT ;  /* 0x000000020b00720c */ /* 0x000fda0003f26270 */
[----:B------:R-:W-:Y:S01]  /*03b0*/  @!P1 IMAD.IADD R10, R0, 0x1, R11 ;  /* 0x00000001000a9824 */ /* 0x000fe200078e020b */
[----:B------:R-:W-:-:S04]  /*03c0*/  @!P1 IADD3 R11, R11, 0x80, RZ ;  /* 0x000000800b0b9810 */ /* 0x000fc80007ffe0ff */
[----:B------:R-:W-:Y:S02]  /*03d0*/  ISETP.GE.AND P2, PT, R11, R2, PT ;  /* 0x000000020b00720c */ /* 0x000fe40003f46270 */
[----:B------:R-:W-:-:S11]  /*03e0*/  @!P4 MOV R15, 0x4 ;  /* 0x00000004000fc802 */ /* 0x000fd60000000f00 */
[----:B------:R-:W-:Y:S01]  /*03f0*/  @!P2 IMAD.IADD R18, R0, 0x1, R11 ;  /* 0x000000010012a824 */ /* 0x000fe200078e020b */
[----:B------:R-:W-:-:S04]  /*0400*/  @!P2 IADD3 R11, R11, 0x80, RZ ;  /* 0x000000800b0ba810 */ /* 0x000fc80007ffe0ff */
[----:B------:R-:W-:Y:S01]  /*0410*/  ISETP.GE.AND P6, PT, R11, R2, PT ;  /* 0x000000020b00720c */ /* 0x000fe20003fc6270 */
[----:B------:R-:W-:-:S04]  /*0420*/  @!P4 IMAD.WIDE.U32 R14, R14, R15, c[0x0][0x170] ;  /* 0x00005c000e0ec625 */ /* 0x000fc800078e000f */
[----:B------:R-:W-:Y:S01]  /*0430*/  @!P3 IMAD.WIDE.U32 R12, R12, R13, c[0x0][0x170] ;  /* 0x00005c000c0cb625 */ /* 0x000fe200078e000d */
[----:B------:R1:W3:Y:S04]  /*0440*/  @!P4 LDG.E R7, [R14.64] ;  /* 0x000000040e07c981 */ /* 0x0002e8000c1e1900 */
[----:B------:R4:W5:Y:S03]  /*0450*/  @!P3 LDG.E R5, [R12.64] ;  /* 0x000000040c05b981 */ /* 0x000966000c1e1900 */
[----:B------:R-:W-:Y:S02]  /*0460*/  @!P6 IADD3 R20, R0, R11, RZ ;  /* 0x0000000b0014e210 */ /* 0x000fe40007ffe0ff */
[----:B------:R-:W-:Y:S01]  /*0470*/  @!P6 IADD3 R11, R11, 0x80, RZ ;  /* 0x000000800b0be810 */ /* 0x000fe20007ffe0ff */
[----:B------:R-:W-:-:S03]  /*0480*/  @!P5 IMAD.MOV.U32 R17, RZ, RZ, 0x4 ;  /* 0x00000004ff11d424 */ /* 0x000fc600078e00ff */
[----:B------:R-:W-:Y:S01]  /*0490*/  ISETP.GE.AND P3, PT, R11, R2, PT ;  /* 0x000000020b00720c */ /* 0x000fe20003f66270 */
[----:B------:R-:W-:Y:S01]  /*04a0*/  @!P5 IMAD.WIDE.U32 R16, R16, R17, c[0x0][0x170] ;  /* 0x00005c001010d625 */ /* 0x000fe200078e0011 */
[----:B0-----:R-:W-:-:S03]  /*04b0*/  @!P1 MOV R9, 0x4 ;  /* 0x0000000400099802 */ /* 0x001fc60000000f00 */
[----:B-1----:R-:W-:Y:S01]  /*04c0*/  @!P6 IMAD.MOV.U32 R15, RZ, RZ, 0x4 ;  /* 0x00000004ff0fe424 */ /* 0x002fe200078e00ff */
[----:B------:R0:W5:Y:S01]  /*04d0*/  @!P5 LDG.E R6, [R16.64] ;  /* 0x000000041006d981 */ /* 0x000162000c1e1900 */
[----:B----4-:R-:W-:Y:S01]  /*04e0*/  @!P1 IMAD.WIDE.U32 R12, R10, R9, c[0x0][0x170] ;  /* 0x00005c000a0c9625 */ /* 0x010fe200078e0009 */
[----:B------:R-:W-:-:S03]  /*04f0*/  HFMA2.MMA R9, -RZ, RZ, 0, 0 ;  /* 0x00000000ff097435 */ /* 0x000fc600000001ff */
[----:B------:R-:W-:Y:S02]  /*0500*/  @!P2 IMAD.MOV.U32 R19, RZ, RZ, 0x4 ;  /* 0x00000004ff13a424 */ /* 0x000fe400078e00ff */
[----:B------:R-:W-:Y:S02]  /*0510*/  @!P3 IMAD.IADD R14, R0, 0x1, R11 ;  /* 0x00000001000eb824 */ /* 0x000fe400078e020b */
[----:B0-----:R-:W-:Y:S01]  /*0520*/  @!P6 IMAD.WIDE.U32 R16, R20, R15, c[0x0][0x170] ;  /* 0x00005c001410e625 */ /* 0x001fe200078e000f */
[----:B------:R-:W-:Y:S02]  /*0530*/  @!P3 MOV R15, 0x4 ;  /* 0x00000004000fb802 */ /* 0x000fe40000000f00 */
[----:B------:R-:W-:Y:S01]  /*0540*/  MOV R10, RZ ;  /* 0x000000ff000a7202 */ /* 0x000fe20000000f00 */
[----:B------:R-:W-:Y:S02]  /*0550*/  IMAD.MOV.U32 R8, RZ, RZ, RZ ;  /* 0x000000ffff087224 */ /* 0x000fe400078e00ff */
[----:B------:R-:W-:-:S02]  /*0560*/  IMAD.MOV.U32 R11, RZ, RZ, RZ ;  /* 0x000000ffff0b7224 */ /* 0x000fc400078e00ff */
[----:B------:R-:W-:Y:S01]  /*0570*/  @!P2 IMAD.WIDE.U32 R18, R18, R19, c[0x0][0x170] ;  /* 0x00005c001212a625 */ /* 0x000fe200078e0013 */
[----:B------:R0:W4:Y:S03]  /*0580*/  @!P6 LDG.E R10, [R16.64] ;  /* 0x00000004100ae981 */ /* 0x000126000c1e1900 */
[----:B------:R-:W-:Y:S01]  /*0590*/  @!P3 IMAD.WIDE.U32 R14, R14, R15, c[0x0][0x170] ;  /* 0x00005c000e0eb625 */ /* 0x000fe200078e000f */
[----:B------:R1:W4:Y:S04]  /*05a0*/  @!P1 LDG.E R8, [R12.64] ;  /* 0x000000040c089981 */ /* 0x000328000c1e1900 */
[----:B------:R0:W4:Y:S04]  /*05b0*/  @!P2 LDG.E R9, [R18.64] ;  /* 0x000000041209a981 */ /* 0x000128000c1e1900 */
[----:B------:R1:W4:Y:S01]  /*05c0*/  @!P3 LDG.E R11, [R14.64] ;  /* 0x000000040e0bb981 */ /* 0x000322000c1e1900 */
[----:B0-----:R-:W-:-:S04]  /*05d0*/  IADD3 R19, R3, 0x100, RZ ;  /* 0x0000010003137810 */ /* 0x001fc80007ffe0ff */
[----:B------:R-:W-:Y:S02]  /*05e0*/  ISETP.GE.AND P6, PT, R19, R2, PT ;  /* 0x000000021300720c */ /* 0x000fe40003fc6270 */
[----:B-1----:R-:W-:-:S04]  /*05f0*/  IADD3 R15, R3, 0x280, RZ ;  /* 0x00000280030f7810 */ /* 0x002fc80007ffe0ff */
[-C--:B------:R-:W-:Y:S02]  /*0600*/  ISETP.GE.AND P4, PT, R15, R2.reuse, PT ;  /* 0x000000020f00720c */ /* 0x080fe40003f86270 */
[C---:B------:R-:W-:Y:S02]  /*0610*/  IADD3 R15, R3.reuse, 0x300, RZ ;  /* 0x00000300030f7810 */ /* 0x040fe40007ffe0ff */
[C---:B------:R-:W-:Y:S02]  /*0620*/  IADD3 R13, R3.reuse, 0x80, RZ ;  /* 0x00000080030d7810 */ /* 0x040fe40007ffe0ff */
[----:B------:R-:W-:Y:S02]  /*0630*/  IADD3 R19, R3, 0x180, RZ ;  /* 0x0000018003137810 */ /* 0x000fe40007ffe0ff */
[----:B------:R-:W-:Y:S02]  /*0640*/  ISETP.GE.AND P5, PT, R15, R2, PT ;  /* 0x000000020f00720c */ /* 0x000fe40003fa6270 */
[----:B------:R-:W-:-:S02]  /*0650*/  IADD3 R17, R3, 0x200, RZ ;  /* 0x0000020003117810 */ /* 0x000fc40007ffe0ff */
[----:B------:R-:W-:Y:S02]  /*0660*/  IADD3 R15, R3, 0x380, RZ ;  /* 0x00000380030f7810 */ /* 0x000fe40007ffe0ff */
[-C--:B------:R-:W-:Y:S02]  /*0670*/  ISETP.GE.AND P1, PT, R13, R2.reuse, PT ;  /* 0x000000020d00720c */ /* 0x080fe40003f26270 */
[-C--:B------:R-:W-:Y:S02]  /*0680*/  ISETP.GE.AND P2, PT, R19, R2.reuse, PT ;  /* 0x000000021300720c */ /* 0x080fe40003f46270 */
[----:B------:R-:W-:Y:S02]  /*0690*/  ISETP.GE.AND P3, PT, R17, R2, PT ;  /* 0x000000021100720c */ /* 0x000fe40003f66270 */
[----:B------:R-:W-:Y:S02]  /*06a0*/  @!P0 IADD3 R14, R0, R3, RZ ;  /* 0x00000003000e8210 */ /* 0x000fe40007ffe0ff */
[----:B------:R-:W-:Y:S01]  /*06b0*/  @!P0 MOV R3, R13 ;  /* 0x0000000d00038202 */ /* 0x000fe20000000f00 */
[----:B------:R-:W-:Y:S01]  /*06c0*/  BSSY B0, `(.L_x_9014) ;  /* 0x0000041000007945 */ /* 0x000fe20003800000 */
[----:B------:R-:W-:Y:S01]  /*06d0*/  BSSY B1, `(.L_x_9015) ;  /* 0x0000039000017945 */ /* 0x000fe20003800000 */
[----:B--2---:R-:W0:Y:S02]  /*06e0*/  @!P0 MUFU.LG2 R12, R4 ;  /* 0x00000004000c8308 */ /* 0x004e240000000c00 */
[----:B0-----:R-:W-:-:S06]  /*06f0*/  @!P0 FMUL.FTZ R17, R12, 0.30103000998497009277 ;  /* 0x3e9a209b0c118820 */ /* 0x001fcc0000410000 */
[----:B---3--:R-:W0:Y:S02]  /*0700*/  @!P6 MUFU.LG2 R7, R7 ;  /* 0x000000070007e308 */ /* 0x008e240000000c00 */
[----:B0-----:R-:W-:Y:S01]  /*0710*/  @!P6 FMUL.FTZ R4, R7, 0.30103000998497009277 ;  /* 0x3e9a209b0704e820 */ /* 0x001fe20000410000 */
[----:B------:R-:W-:Y:S01]  /*0720*/  ISETP.GE.AND P6, PT, R15, R2, PT ;  /* 0x000000020f00720c */ /* 0x000fe20003fc6270 */
[----:B------:R-:W-:-:S04]  /*0730*/  @!P0 IMAD.MOV.U32 R15, RZ, RZ, 0x4 ;  /* 0x00000004ff0f8424 */ /* 0x000fc800078e00ff */
[----:B------:R-:W-:Y:S01]  /*0740*/  @!P0 IMAD.WIDE.U32 R14, R14, R15, c[0x0][0x168] ;  /* 0x00005a000e0e8625 */ /* 0x000fe200078e000f */
[----:B-----5:R-:W0:Y:S04]  /*0750*/  @!P1 MUFU.LG2 R5, R5 ;  /* 0x0000000500059308 */ /* 0x020e280000000c00 */
[----:B------:R1:W-:Y:S01]  /*0760*/  @!P0 STG.E [R14.64], R17 ;  /* 0x000000110e008986 */ /* 0x0003e2000c101904 */
[----:B------:R-:W-:-:S03]  /*0770*/  ISETP.GE.AND P0, PT, R3, R2, PT ;  /* 0x000000020300720c */ /* 0x000fc60003f06270 */
[----:B------:R-:W2:Y:S08]  /*0780*/  @!P2 MUFU.LG2 R6, R6 ;  /* 0x000000060006a308 */ /* 0x000eb00000000c00 */
[----:B----4-:R-:W-:Y:S08]  /*0790*/  @!P5 MUFU.LG2 R10, R10 ;  /* 0x0000000a000ad308 */ /* 0x010ff00000000c00 */
[----:B------:R-:W3:Y:S08]  /*07a0*/  @!P3 MUFU.LG2 R8, R8 ;  /* 0x000000080008b308 */ /* 0x000ef00000000c00 */
[----:B------:R-:W4:Y:S08]  /*07b0*/  @!P4 MUFU.LG2 R9, R9 ;  /* 0x000000090009c308 */ /* 0x000f300000000c00 */
[----:B------:R-:W5:Y:S01]  /*07c0*/  @!P6 MUFU.LG2 R11, R11 ;  /* 0x0000000b000be308 */ /* 0x000f620000000c00 */
[----:B0-----:R-:W-:-:S02]  /*07d0*/  @!P1 FMUL.FTZ R13, R5, 0.30103000998497009277 ;  /* 0x3e9a209b050d9820 */ /* 0x001fc40000410000 */
[----:B--2---:R-:W-:Y:S02]  /*07e0*/  @!P2 FMUL.FTZ R19, R6, 0.30103000998497009277 ;  /* 0x3e9a209b0613a820 */ /* 0x004fe40000410000 */
[----:B---3--:R-:W-:Y:S02]  /*07f0*/  @!P3 FMUL.FTZ R21, R8, 0.30103000998497009277 ;  /* 0x3e9a209b0815b820 */ /* 0x008fe40000410000 */
[----:B------:R-:W-:Y:S02]  /*0800*/  @!P5 FMUL.FTZ R6, R10, 0.30103000998497009277 ;  /* 0x3e9a209b0a06d820 */ /* 0x000fe40000410000 */
[----:B----4-:R-:W-:Y:S02]  /*0810*/  @!P4 FMUL.FTZ R7, R9, 0.30103000998497009277 ;  /* 0x3e9a209b0907c820 */ /* 0x010fe40000410000 */
[----:B-----5:R-:W-:Y:S01]  /*0820*/  @!P6 FMUL.FTZ R5, R11, 0.30103000998497009277 ;  /* 0x3e9a209b0b05e820 */ /* 0x020fe20000410000 */
[----:B------:R-:W-:Y:S05]  /*0830*/  @P0 BRA `(.L_x_9016) ;  /* 0x000000c000000947 */ /* 0x000fea0003800000 */
[----:B-1----:R-:W-:Y:S01]  /*0840*/  MOV R9, 0x4 ;  /* 0x0000000400097802 */ /* 0x002fe20000000f00 */
[----:B------:R-:W-:Y:S01]  /*0850*/  IMAD.IADD R8, R0, 0x1, R3 ;  /* 0x0000000100087824 */ /* 0x000fe200078e0203 */
[----:B------:R-:W-:-:S03]  /*0860*/  IADD3 R3, R3, 0x80, RZ ;  /* 0x0000008003037810 */ /* 0x000fc60007ffe0ff */
[----:B------:R-:W-:Y:S01]  /*0870*/  IMAD.WIDE.U32 R8, R8, R9, c[0x0][0x168] ;  /* 0x00005a0008087625 */ /* 0x000fe200078e0009 */
[----:B------:R-:W-:-:S04]  /*0880*/  ISETP.GE.AND P0, PT, R3, R2, PT ;  /* 0x000000020300720c */ /* 0x000fc80003f06270 */
[----:B------:R0:W-:Y:S09]  /*0890*/  STG.E [R8.64], R13 ;  /* 0x0000000d08007986 */ /* 0x0001f2000c101904 */
[----:B------:R-:W-:Y:S05]  /*08a0*/  @P0 BRA `(.L_x_9017) ;  /* 0x000000c000000947 */ /* 0x000fea0003800000 */
[----:B0-----:R-:W-:Y:S01]  /*08b0*/  HFMA2.MMA R9, -RZ, RZ, 0, 2.384185791015625e-07 ;  /* 0x00000004ff097435 */ /* 0x001fe200000001ff */
[----:B------:R-:W-:Y:S01]  /*08c0*/  IMAD.IADD R8, R0, 0x1, R3 ;  /* 0x0000000100087824 */ /* 0x000fe200078e0203 */
[----:B------:R-:W-:-:S08]  /*08d0*/  IADD3 R3, R3, 0x80, RZ ;  /* 0x0000008003037810 */ /* 0x000fd00007ffe0ff */
[----:B------:R-:W-:-:S05]  /*08e0*/  IMAD.WIDE.U32 R8, R8, R9, c[0x0][0x168] ;  /* 0x00005a0008087625 */ /* 0x000fca00078e0009 */
[----:B------:R0:W-:Y:S02]  /*08f0*/  STG.E [R8.64], R4 ;  /* 0x0000000408007986 */ /* 0x0001e4000c101904 */
.L_x_9016:
[----:B-1----:R-:W-:-:S13]  /*0900*/  ISETP.GE.AND P0, PT, R3, R2, PT ;  /* 0x000000020300720c */ /* 0x002fda0003f06270 */
[----:B------:R-:W-:Y:S05]  /*0910*/  @P0 BRA `(.L_x_9018) ;  /* 0x000000c000000947 */ /* 0x000fea0003800000 */
[----:B0-----:R-:W-:Y:S01]  /*0920*/  MOV R9, 0x4 ;  /* 0x0000000400097802 */ /* 0x001fe20000000f00 */
[----:B------:R-:W-:Y:S01]  /*0930*/  IMAD.IADD R8, R0, 0x1, R3 ;  /* 0x0000000100087824 */ /* 0x000fe200078e0203 */
[----:B------:R-:W-:-:S03]  /*0940*/  IADD3 R3, R3, 0x80, RZ ;  /* 0x0000008003037810 */ /* 0x000fc60007ffe0ff */
[----:B------:R-:W-:-:S05]  /*0950*/  IMAD.WIDE.U32 R8, R8, R9, c[0x0][0x168] ;  /* 0x00005a0008087625 */ /* 0x000fca00078e0009 */
[----:B------:R0:W-:Y:S02]  /*0960*/  STG.E [R8.64], R19 ;  /* 0x0000001308007986 */ /* 0x0001e4000c101904 */
.L_x_9017:
[----:B------:R-:W-:-:S13]  /*0970*/  ISETP.GE.AND P0, PT, R3, R2, PT ;  /* 0x000000020300720c */ /* 0x000fda0003f06270 */
[----:B------:R-:W-:Y:S05]  /*0980*/  @P0 BRA `(.L_x_9019) ;  /* 0x000000d000000947 */ /* 0x000fea0003800000 */
[----:B0-----:R-:W-:Y:S01]  /*0990*/  HFMA2.MMA R9, -RZ, RZ, 0, 2.384185791015625e-07 ;  /* 0x00000004ff097435 */ /* 0x001fe200000001ff */
[----:B------:R-:W-:Y:S01]  /*09a0*/  IMAD.IADD R8, R0, 0x1, R3 ;  /* 0x0000000100087824 */ /* 0x000fe200078e0203 */
[----:B------:R-:W-:-:S08]  /*09b0*/  IADD3 R3, R3, 0x80, RZ ;  /* 0x0000008003037810 */ /* 0x000fd00007ffe0ff */
[----:B------:R-:W-:-:S05]  /*09c0*/  IMAD.WIDE.U32 R8, R8, R9, c[0x0][0x168] ;  /* 0x00005a0008087625 */ /* 0x000fca00078e0009 */
[----:B------:R0:W-:Y:S02]  /*09d0*/  STG.E [R8.64], R21 ;  /* 0x0000001508007986 */ /* 0x0001e4000c101904 */
.L_x_9018:
[----:B------:R-:W-:-:S13]  /*09e0*/  ISETP.GE.AND P0, PT, R3, R2, PT ;  /* 0x000000020300720c */ /* 0x000fda0003f06270 */
[----:B------:R-:W-:Y:S01]  /*09f0*/  @P0 BREAK B1 ;  /* 0x0000000000010942 */ /* 0x000fe20003800000 */
[----:B------:R-:W-:Y:S05]  /*0a00*/  @P0 BRA `(.L_x_9020) ;  /* 0x000000c000000947 */ /* 0x000fea0003800000 */
[----:B0-----:R-:W-:Y:S01]  /*0a10*/  MOV R9, 0x4 ;  /* 0x0000000400097802 */ /* 0x001fe20000000f00 */
[----:B------:R-:W-:Y:S01]  /*0a20*/  IMAD.IADD R8, R0, 0x1, R3 ;  /* 0x0000000100087824 */ /* 0x000fe200078e0203 */
[----:B------:R-:W-:-:S03]  /*0a30*/  IADD3 R3, R3, 0x80, RZ ;  /* 0x0000008003037810 */ /* 0x000fc60007ffe0ff */
[----:B------:R-:W-:-:S05]  /*0a40*/  IMAD.WIDE.U32 R8, R8, R9, c[0x0][0x168] ;  /* 0x00005a0008087625 */ /* 0x000fca00078e0009 */
[----:B------:R0:W-:Y:S02]  /*0a50*/  STG.E [R8.64], R7 ;  /* 0x0000000708007986 */ /* 0x0001e4000c101904 */
.L_x_9019:
[----:B------:R-:W-:Y:S05]  /*0a60*/  BSYNC B1 ;  /* 0x0000000000017941 */ /* 0x000fea0003800000 */
.L_x_9015:
[----:B------:R-:W-:-:S13]  /*0a70*/  ISETP.GE.AND P0, PT, R3, R2, PT ;  /* 0x000000020300720c */ /* 0x000fda0003f06270 */
[----:B0-----:R-:W-:Y:S01]  /*0a80*/  @!P0 MOV R9, 0x4 ;  /* 0x0000000400098802 */ /* 0x001fe20000000f00 */
[----:B------:R-:W-:Y:S01]  /*0a90*/  @!P0 IMAD.IADD R8, R0, 0x1, R3 ;  /* 0x0000000100088824 */ /* 0x000fe200078e0203 */
[----:B------:R-:W-:-:S03]  /*0aa0*/  @!P0 IADD3 R3, R3, 0x80, RZ ;  /* 0x0000008003038810 */ /* 0x000fc60007ffe0ff */
[----:B------:R-:W-:-:S05]  /*0ab0*/  @!P0 IMAD.WIDE.U32 R8, R8, R9, c[0x0][0x168] ;  /* 0x00005a0008088625 */ /* 0x000fca00078e0009 */
[----:B------:R0:W-:Y:S02]  /*0ac0*/  @!P0 STG.E [R8.64], R6 ;  /* 0x0000000608008986 */ /* 0x0001e4000c101904 */
.L_x_9020:
[----:B------:R-:W-:Y:S05]  /*0ad0*/  BSYNC B0 ;  /* 0x0000000000007941 */ /* 0x000fea0003800000 */
.L_x_9014:
[----:B------:R-:W-:Y:S01]  /*0ae0*/  WARPSYNC 0xffffffff ;  /* 0xffffffff00007948 */ /* 0x000fe20003800000 */
[----:B------:R-:W-:-:S13]  /*0af0*/  ISETP.GE.AND P0, PT, R3, R2, PT ;  /* 0x000000020300720c */ /* 0x000fda0003f06270 */
[----:B------:R-:W-:Y:S05]  /*0b00*/  @P0 EXIT ;  /* 0x000000000000094d */ /* 0x000fea0003800000 */
[----:B------:R-:W-:Y:S01]  /*0b10*/  HFMA2.MMA R2, -RZ, RZ, 0, 2.384185791015625e-07 ;  /* 0x00000004ff027435 */ /* 0x000fe200000001ff */
[----:B------:R-:W-:-:S09]  /*0b20*/  IMAD.IADD R3, R0, 0x1, R3 ;  /* 0x0000000100037824 */ /* 0x000fd200078e0203 */
[----:B------:R-:W-:-:S05]  /*0b30*/  IMAD.WIDE.U32 R2, R3, R2, c[0x0][0x168] ;  /* 0x00005a0003027625 */ /* 0x000fca00078e0002 */
[----:B------:R-:W-:Y:S01]  /*0b40*/  STG.E [R2.64], R5 ;  /* 0x0000000502007986 */ /* 0x000fe2000c101904 */
[----:B------:R-:W-:Y:S05]  /*0b50*/  EXIT ;  /* 0x000000000000794d */ /* 0x000fea0003800000 */
.L_x_9021:
        /* <DEDUP_REMOVED lines=10> */
.L_x_12178:


//--------------------- .text._ZN2at6native29vectorized_elementwise_kernelILi4EZZZNS0_17log10_kernel_cudaERNS_18TensorIteratorBaseEENKUlvE0_clEvENKUlvE0_clEvEUlfE_St5arrayIPcLm2EEEEviT0_T1_ --------------------------
	.section	.text._ZN2at6native29vectorized_elementwise_kernelILi4EZZZNS0_17log10_kernel_cudaERNS_18TensorIteratorBaseEENKUlvE0_clEvENKUlvE0_clEvEUlfE_St5arrayIPcLm2EEEEviT0_T1_,"ax",@progbits
	.sectioninfo	@"SHI_REGISTERS=24"
	.align	128
        .global         _ZN2at6native29vectorized_elementwise_kernelILi4EZZZNS0_17log10_kernel_cudaERNS_18TensorIteratorBaseEENKUlvE0_clEvENKUlvE0_clEvEUlfE_St5arrayIPcLm2EEEEviT0_T1_
        .type           _ZN2at6native29vectorized_elementwise_kernelILi4EZZZNS0_17log10_kernel_cudaERNS_18TensorIteratorBaseEENKUlvE0_clEvENKUlvE0_clEvEUlfE_St5arrayIPcLm2EEEEviT0_T1_,@function
        .size           _ZN2at6native29vectorized_elementwise_kernelILi4EZZZNS0_17log10_kernel_cudaERNS_18TensorIteratorBaseEENKUlvE0_clEvENKUlvE0_clEvEUlfE_St5arrayIPcLm2EEEEviT0_T1_,(.L_x_12179 - _ZN2at6native29vectorized_elementwise_kernelILi4EZZZNS0_17log10_kernel_cudaERNS_18TensorIteratorBaseEENKUlvE0_clEvENKUlvE0_clEvEUlfE_St5arrayIPcLm2EEEEviT0_T1_)
        .other          _ZN2at6native29vectorized_elementwise_kernelILi4EZZZNS0_17log10_kernel_cudaERNS_18TensorIteratorBaseEENKUlvE0_clEvENKUlvE0_clEvEUlfE_St5arrayIPcLm2EEEEviT0_T1_,@"STO_CUDA_ENTRY STV_DEFAULT"
_ZN2at6native29vectorized_elementwise_kernelILi4EZZZNS0_17log10_kernel_cudaERNS_18TensorIteratorBaseEENKUlvE0_clEvENKUlvE0_clEvEUlfE_St5arrayIPcLm2EEEEviT0_T1_:
.text._ZN2at6native29vectorized_elementwise_kernelILi4EZZZNS0_17log10_kernel_cudaERNS_18TensorIteratorBaseEENKUlvE0_clEvENKUlvE0_clEvEUlfE_St5arrayIPcLm2EEEEviT0_T1_:
        /* <DEDUP_REMOVED lines=12> */
[----:B------:R-:W3:Y:S01]  /*00c0*/  LDG.E.128 R8, [R2.64+0x800] ;  /* 0x0008000402087981 */ /* 0x000ee2000c1e1d00 */
[----:B------:R-:W-:-:S06]  /*00d0*/  IMAD.WIDE.U32 R12, R0, R13, c[0x0][0x168] ;  /* 0x00005a00000c7625 */ /* 0x000fcc00078e000d */
[----:B------:R-:W-:Y:S01]  /*00e0*/  IMAD.WIDE R16, R17, 0x10, R12 ;  /* 0x0000001011107825 */ /* 0x000fe200078e020c */
[----:B--2---:R-:W0:Y:S08]  /*00f0*/  MUFU.LG2 R4, R4 ;  /* 0x0000000400047308 */ /* 0x004e300000000c00 */
[----:B------:R-:W1:Y:S08]  /*0100*/  MUFU.LG2 R5, R5 ;  /* 0x0000000500057308 */ /* 0x000e700000000c00 */
[----:B------:R-:W2:Y:S01]  /*0110*/  MUFU.LG2 R6, R6 ;  /* 0x0000000600067308 */ /* 0x000ea20000000c00 */
[----:B0-----:R-:W-:-:S07]  /*0120*/  FMUL.FTZ R12, R4, 0.30103000998497009277 ;  /* 0x3e9a209b040c7820 */ /* 0x001fce0000410000 */
[----:B------:R-:W0:Y:S01]  /*0130*/  MUFU.LG2 R7, R7 ;  /* 0x0000000700077308 */ /* 0x000e220000000c00 */
[----:B-1----:R-:W-:-:S07]  /*0140*/  FMUL.FTZ R13, R5, 0.30103000998497009277 ;  /* 0x3e9a209b050d7820 */ /* 0x002fce0000410000 */
[----:B---3--:R-:W1:Y:S01]  /*0150*/  MUFU.LG2 R9, R9 ;  /* 0x0000000900097308 */ /* 0x008e620000000c00 */
[----:B--2---:R-:W-:-:S07]  /*0160*/  FMUL.FTZ R14, R6, 0.30103000998497009277 ;  /* 0x3e9a209b060e7820 */ /* 0x004fce0000410000 */
[----:B------:R-:W2:Y:S01]  /*0170*/  MUFU.LG2 R10, R10 ;  /* 0x0000000a000a7308 */ /* 0x000ea20000000c00 */
[----:B0-----:R-:W-:-:S05]  /*0180*/  FMUL.FTZ R15, R7, 0.30103000998497009277 ;  /* 0x3e9a209b070f7820 */ /* 0x001fca0000410000 */
[----:B------:R-:W-:Y:S02]  /*0190*/  STG.E.128 [R16.64], R12 ;  /* 0x0000000c10007986 */ /* 0x000fe4000c101d04 */
[----:B------:R-:W0:Y:S01]  /*01a0*/  MUFU.LG2 R11, R11 ;  /* 0x0000000b000b7308 */ /* 0x000e220000000c00 */
[----:B-1----:R-:W-:-:S07]  /*01b0*/  FMUL.FTZ R5, R9, 0.30103000998497009277 ;  /* 0x3e9a209b09057820 */ /* 0x002fce0000410000 */
[----:B------:R-:W1:Y:S01]  /*01c0*/  MUFU.LG2 R8, R8 ;  /* 0x0000000800087308 */ /* 0x000e620000000c00 */
[----:B--2---:R-:W-:Y:S02]  /*01d0*/  FMUL.FTZ R6, R10, 0.30103000998497009277 ;  /* 0x3e9a209b0a067820 */ /* 0x004fe40000410000 */
[----:B0-----:R-:W-:Y:S02]  /*01e0*/  FMUL.FTZ R7, R11, 0.30103000998497009277 ;  /* 0x3e9a209b0b077820 */ /* 0x001fe40000410000 */
[----:B-1----:R-:W-:-:S05]  /*01f0*/  FMUL.FTZ R4, R8, 0.30103000998497009277 ;  /* 0x3e9a209b08047820 */ /* 0x002fca0000410000 */
[----:B------:R-:W-:Y:S01]  /*0200*/  STG.E.128 [R16.64+0x800], R4 ;  /* 0x0008000410007986 */ /* 0x000fe2000c101d04 */
[----:B------:R-:W-:Y:S05]  /*0210*/  EXIT ;  /* 0x000000000000794d */ /* 0x000fea0003800000 */
.L_x_9022:
        /* <DEDUP_REMOVED lines=106> */
.L_x_9025:
[----:B-1----:R-:W-:-:S13]  /*08c0*/  ISETP.GE.AND P0, PT, R3, R2, PT ;  /* 0x000000020300720c */ /* 0x002fda0003f06270 */
[----:B------:R-:W-:Y:S05]  /*08d0*/  @P0 BRA `(.L_x_9027) ;  /* 0x000000c000000947 */ /* 0x000fea0003800000 */
[----:B0-----:R-:W-:Y:S01]  /*08e0*/  MOV R9, 0x4 ;  /* 0x0000000400097802 */ /* 0x001fe20000000f00 */
[----:B------:R-:W-:Y:S01]  /*08f0*/  IMAD.IADD R8, R0, 0x1, R3 ;  /* 0x0000000100087824 */ /* 0x000fe200078e0203 */
[----:B------:R-:W-:-:S03]  /*0900*/  IADD3 R3, R3, 0x80, RZ ;  /* 0x0000008003037810 */ /* 0x000fc60007ffe0ff */
[----:B------:R-:W-:-:S05]  /*0910*/  IMAD.WIDE.U32 R8, R8, R9, c[0x0][0x168] ;  /* 0x00005a0008087625 */ /* 0x000fca00078e0009 */
[----:B------:R0:W-:Y:S02]  /*0920*/  STG.E [R8.64], R19 ;  /* 0x0000001308007986 */ /* 0x0001e4000c101904 */
.L_x_9026:
[----:B------:R-:W-:-:S13]  /*0930*/  ISETP.GE.AND P0, PT, R3, R2, PT ;  /* 0x000000020300720c */ /* 0x000fda0003f06270 */
[----:B------:R-:W-:Y:S05]  /*0940*/  @P0 BRA `(.L_x_9028) ;  /* 0x000000d000000947 */ /* 0x000fea0003800000 */
[----:B0-----:R-:W-:Y:S01]  /*0950*/  HFMA2.MMA R9, -RZ, RZ, 0, 2.384185791015625e-07 ;  /* 0x00000004ff097435 */ /* 0x001fe200000001ff */
[----:B------:R-:W-:Y:S01]  /*0960*/  IMAD.IADD R8, R0, 0x1, R3 ;  /* 0x0000000100087824 */ /* 0x000fe200078e0203 */
[----:B------:R-:W-:-:S08]  /*0970*/  IADD3 R3, R3, 0x80, RZ ;  /* 0x0000008003037810 */ /* 0x000fd00007ffe0ff */
[----:B------:R-:W-:-:S05]  /*0980*/  IMAD.WIDE.U32 R8, R8, R9, c[0x0][0x168] ;  /* 0x00005a0008087625 */ /* 0x000fca00078e0009 */
[----:B------:R0:W-:Y:S02]  /*0990*/  STG.E [R8.64], R21 ;  /* 0x0000001508007986 */ /* 0x0001e4000c101904 */
.L_x_9027:
        /* <DEDUP_REMOVED lines=8> */
.L_x_9028:
[----:B------:R-:W-:Y:S05]  /*0a20*/  BSYNC B1 ;  /* 0x0000000000017941 */ /* 0x000fea0003800000 */
.L_x_9024:
[----:B------:R-:W-:-:S13]  /*0a30*/  ISETP.GE.AND P0, PT, R3, R2, PT ;  /* 0x000000020300720c */ /* 0x000fda0003f06270 */
[----:B0-----:R-:W-:Y:S01]  /*0a40*/  @!P0 MOV R9, 0x4 ;  /* 0x0000000400098802 */ /* 0x001fe20000000f00 */
[----:B------:R-:W-:Y:S01]  /*0a50*/  @!P0 IMAD.IADD R8, R0, 0x1, R3 ;  /* 0x0000000100088824 */ /* 0x000fe200078e0203 */
[----:B------:R-:W-:-:S03]  /*0a60*/  @!P0 IADD3 R3, R3, 0x80, RZ ;  /* 0x0000008003038810 */ /* 0x000fc60007ffe0ff */
[----:B------:R-:W-:-:S05]  /*0a70*/  @!P0 IMAD.WIDE.U32 R8, R8, R9, c[0x0][0x168] ;  /* 0x00005a0008088625 */ /* 0x000fca00078e0009 */
[----:B------:R0:W-:Y:S02]  /*0a80*/  @!P0 STG.E [R8.64], R6 ;  /* 0x0000000608008986 */ /* 0x0001e4000c101904 */
.L_x_9029:
[----:B------:R-:W-:Y:S05]  /*0a90*/  BSYNC B0 ;  /* 0x0000000000007941 */ /* 0x000fea0003800000 */
.L_x_9023:
        /* <DEDUP_REMOVED lines=8> */
.L_x_9030:
        /* <DEDUP_REMOVED lines=14> */
.L_x_12179:


//--------------------- .text._ZN2at6native29vectorized_elementwise_kernelILi8EZZZNS0_17log10_kernel_cudaERNS_18TensorIteratorBaseEENKUlvE0_clEvENKUlvE0_clEvEUlfE_St5arrayIPcLm2EEEEviT0_T1_ --------------------------
	.section	.text._ZN2at6native29vectorized_elementwise_kernelILi8EZZZNS0_17log10_kernel_cudaERNS_18TensorIteratorBaseEENKUlvE0_clEvENKUlvE0_clEvEUlfE_St5arrayIPcLm2EEEEviT0_T1_,"ax",@progbits
	.sectioninfo	@"SHI_REGISTERS=4"
	.align	128
        .global         _ZN2at6native29vectorized_elementwise_kernelILi8EZZZNS0_17log10_kernel_cudaERNS_18TensorIteratorBaseEENKUlvE0_clEvENKUlvE0_clEvEUlfE_St5arrayIPcLm2EEEEviT0_T1_
        .type           _ZN2at6native29vectorized_elementwise_kernelILi8EZZZNS0_17log10_kernel_cudaERNS_18TensorIteratorBaseEENKUlvE0_clEvENKUlvE0_clEvEUlfE_St5arrayIPcLm2EEEEviT0_T1_,@function
        .size           _ZN2at6native29vectorized_elementwise_kernelILi8EZZZNS0_17log10_kernel_cudaERNS_18TensorIteratorBaseEENKUlvE0_clEvENKUlvE0_clEvEUlfE_St5arrayIPcLm2EEEEviT0_T1_,(.L_x_12180 - _ZN2at6native29vectorized_elementwise_kernelILi8EZZZNS0_17log10_kernel_cudaERNS_18TensorIteratorBaseEENKUlvE0_clEvENKUlvE0_clEvEUlfE_St5arrayIPcLm2EEEEviT0_T1_)
        .other          _ZN2at6native29vectorized_elementwise_kernelILi8EZZZNS0_17log10_kernel_cudaERNS_18TensorIteratorBaseEENKUlvE0_clEvENKUlvE0_clEvEUlfE_St5arrayIPcLm2EEEEviT0_T1_,@"STO_CUDA_ENTRY STV_DEFAULT"
_ZN2at6native29vectorized_elementwise_kernelILi8EZZZNS0_17log10_kernel_cudaERNS_18TensorIteratorBaseEENKUlvE0_clEvENKUlvE0_clEvEUlfE_St5arrayIPcLm2EEEEviT0_T1_:
.text._ZN2at6native29vectorized_elementwise_kernelILi8EZZZNS0_17log10_kernel_cudaERNS_18TensorIteratorBaseEENKUlvE0_clEvENKUlvE0_clEvEUlfE_St5arrayIPcLm2EEEEviT0_T1_:
[----:B------:R-:W-:Y:S02]  /*0000*/  MOV R1, c[0x0][0x28] ;  /* 0x00000a0000017a02 */ /* 0x000fe40000000f00 */
[----:B------:R-:W-:Y:S05]  /*0010*/  EXIT ;  /* 0x000000000000794d */ /* 0x000fea0003800000 */
.L_x_9031:
        /* <DEDUP_REMOVED lines=14> */
.L_x_12180:


//--------------------- .text._ZN2at6native18elementwise_kernelILi128ELi4EZNS0_15gpu_kernel_implIZZZNS0_17log10_kernel_cudaERNS_18TensorIteratorBaseEENKUlvE0_clEvENKUlvE_clEvEUldE_EEvS4_RKT_EUliE_EEviT1_ --------------------------
	.section	.text._ZN2at6native18elementwise_kernelILi128ELi4EZNS0_15gpu_kernel_implIZZZNS0_17log10_kernel_cudaERNS_18TensorIteratorBaseEENKUlvE0_clEvENKUlvE_clEvEUldE_EEvS4_RKT_EUliE_EEviT1_,"ax",@progbits
	.sectioninfo	@"SHI_REGISTERS=28"
	.align	128
        .global         _ZN2at6native18elementwise_kernelILi128ELi4EZNS0_15gpu_kernel_implIZZZNS0_17log10_kernel_cudaERNS_18TensorIteratorBaseEENKUlvE0_clEvENKUlvE_clEvEUldE_EEvS4_RKT_EUliE_EEviT1_
        .type           _ZN2at6native18elementwise_kernelILi128ELi4EZNS0_15gpu_kernel_implIZZZNS0_17log10_kernel_cudaERNS_18TensorIteratorBaseEENKUlvE0_clEvENKUlvE_clEvEUldE_EEvS4_RKT_EUliE_EEviT1_,@function
        .size           _ZN2at6native18elementwise_kernelILi128ELi4EZNS0_15gpu_kernel_implIZZZNS0_17log10_kernel_cudaERNS_18TensorIteratorBaseEENKUlvE0_clEvENKUlvE_clEvEUldE_EEvS4_RKT_EUliE_EEviT1_,(.L_x_12181 - _ZN2at6native18elementwise_kernelILi128ELi4EZNS0_15gpu_kernel_implIZZZNS0_17log10_kernel_cudaERNS_18TensorIteratorBaseEENKUlvE0_clEvENKUlvE_clEvEUldE_EEvS4_RKT_EUliE_EEviT1_)
        .other          _ZN2at6native18elementwise_kernelILi128ELi4EZNS0_15gpu_kernel_implIZZZNS0_17log10_kernel_cudaERNS_18TensorIteratorBaseEENKUlvE0_clEvENKUlvE_clEvEUldE_EEvS4_RKT_EUliE_EEviT1_,@"STO_CUDA_ENTRY STV_DEFAULT"
_ZN2at6native18elementwise_kernelILi128ELi4EZNS0_15gpu_kernel_implIZZZNS0_17log10_kernel_cudaERNS_18TensorIteratorBaseEENKUlvE0_clEvENKUlvE_clEvEUldE_EEvS4_RKT_EUliE_EEviT1_:
.text._ZN2at6native18elementwise_kernelILi128ELi4EZNS0_15gpu_kernel_implIZZZNS0_17log10_kernel_cudaERNS_18TensorIteratorBaseEENKUlvE0_clEvENKUlvE_clEvEUldE_EEvS4_RKT_EUliE_EEviT1_:
        /* <DEDUP_REMOVED lines=238> */
.L_x_9034:
        /* <DEDUP_REMOVED lines=19> */
.L_x_9038:
[----:B------:R-:W2:Y:S02]  /*1010*/  LDG.E.U8 R2, [R4.64] ;  /* 0x0000002404027981 */ /* 0x000ea4000c1e1100 */
[----:B--2---:R-:W0:Y:S01]  /*1020*/  I2F.F64.U16 R2, R2 ;  /* 0x0000000200027312 */ /* 0x004e220000101800 */
[----:B------:R-:W-:Y:S05]  /*1030*/  BRA `(.L_x_9040) ;  /* 0x00000df000007947 */ /* 0x000fea0003800000 */
.L_x_9037:
        /* <DEDUP_REMOVED lines=9> */
.L_x_9042:
[----:B------:R-:W2:Y:S02]  /*10d0*/  LDG.E R2, [R4.64] ;  /* 0x0000002404027981 */ /* 0x000ea4000c1e1900 */
[----:B--2---:R-:W0:Y:S01]  /*10e0*/  I2F.F64 R2, R2 ;  /* 0x0000000200027312 */ /* 0x004e220000201c00 */
[----:B------:R-:W-:Y:S05]  /*10f0*/  BRA `(.L_x_9040) ;  /* 0x00000d3000007947 */ /* 0x000fea0003800000 */
.L_x_9041:
[----:B------:R-:W2:Y:S02]  /*1100*/  LDG.E.U16 R2, [R4.64] ;  /* 0x0000002404027981 */ /* 0x000ea4000c1e1500 */
[----:B--2---:R-:W0:Y:S01]  /*1110*/  I2F.F64.S16 R2, R2 ;  /* 0x0000000200027312 */ /* 0x004e220000101c00 */
[----:B------:R-:W-:Y:S05]  /*1120*/  BRA `(.L_x_9040) ;  /* 0x00000d0000007947 */ /* 0x000fea0003800000 */
.L_x_9036:
        /* <DEDUP_REMOVED lines=10> */
.L_x_9044:
[----:B------:R-:W2:Y:S02]  /*11d0*/  LDG.E.U16 R0, [R4.64] ;  /* 0x0000002404007981 */ /* 0x000ea4000c1e1500 */
[----:B--2---:R-:W-:-:S05]  /*11e0*/  HADD2.F32 R0, -RZ, R0.H0_H0 ;  /* 0x20000000ff007230 */ /* 0x004fca0000004100 */
[----:B------:R-:W-:-:S04]  /*11f0*/  FMUL.FTZ R0, R0, 1 ;  /* 0x3f80000000007820 */ /* 0x000fc80000410000 */
[----:B------:R0:W1:Y:S01]  /*1200*/  F2F.F64.F32 R2, R0 ;  /* 0x0000000000027310 */ /* 0x0000620000201800 */
[----:B------:R-:W-:Y:S05]  /*1210*/  BRA `(.L_x_9040) ;  /* 0x00000c1000007947 */ /* 0x000fea0003800000 */
.L_x_9043:
        /* <DEDUP_REMOVED lines=10> */
.L_x_9046:
[----:B------:R-:W2:Y:S02]  /*12c0*/  LDG.E.U16 R4, [R4.64] ;  /* 0x0000002404047981 */ /* 0x000ea4000c1e1500 */
[----:B--2---:R-:W-:-:S05]  /*12d0*/  HADD2.F32 R0, -RZ, R4.H0_H0 ;  /* 0x20000004ff007230 */ /* 0x004fca0000004100 */
[----:B------:R-:W-:-:S04]  /*12e0*/  FMUL.FTZ R0, R0, 1 ;  /* 0x3f80000000007820 */ /* 0x000fc80000410000 */
[----:B------:R0:W1:Y:S01]  /*12f0*/  F2F.F64.F32 R2, R0 ;  /* 0x0000000000027310 */ /* 0x0000620000201800 */
[----:B------:R-:W-:Y:S05]  /*1300*/  BRA `(.L_x_9040) ;  /* 0x00000b2000007947 */ /* 0x000fea0003800000 */
.L_x_9045:
[----:B------:R0:W5:Y:S01]  /*1310*/  LDG.E.64 R2, [R4.64] ;  /* 0x0000002404027981 */ /* 0x000162000c1e1b00 */
[----:B------:R-:W-:Y:S05]  /*1320*/  BRA `(.L_x_9040) ;  /* 0x00000b0000007947 */ /* 0x000fea0003800000 */
.L_x_9035:
        /* <DEDUP_REMOVED lines=13> */
.L_x_9049:
[----:B------:R0:W5:Y:S01]  /*1400*/  LDG.E.64 R2, [R4.64] ;  /* 0x0000002404027981 */ /* 0x000162000c1e1b00 */
[----:B------:R-:W-:Y:S05]  /*1410*/  BRA `(.L_x_9040) ;  /* 0x00000a1000007947 */ /* 0x000fea0003800000 */
.L_x_9048:
        /* <DEDUP_REMOVED lines=28> */
.L_x_9051:
        /* <DEDUP_REMOVED lines=15> */
.L_x_9050:
[----:B------:R-:W2:Y:S02]  /*16d0*/  LDG.E.U16 R0, [R4.64] ;  /* 0x0000002404007981 */ /* 0x000ea4000c1e1500 */
[----:B--2---:R-:W-:-:S05]  /*16e0*/  PRMT R0, RZ, 0x5410, R0 ;  /* 0x00005410ff007816 */ /* 0x004fca0000000000 */
[----:B------:R-:W-:-:S04]  /*16f0*/  FMUL.FTZ R0, R0, 1 ;  /* 0x3f80000000007820 */ /* 0x000fc80000410000 */
[----:B------:R0:W1:Y:S01]  /*1700*/  F2F.F64.F32 R2, R0 ;  /* 0x0000000000027310 */ /* 0x0000620000201800 */
[----:B------:R-:W-:Y:S05]  /*1710*/  BRA `(.L_x_9040) ;  /* 0x0000071000007947 */ /* 0x000fea0003800000 */
.L_x_9047:
        /* <DEDUP_REMOVED lines=11> */
.L_x_9054:
        /* <DEDUP_REMOVED lines=21> */
.L_x_9058:
[----:B------:R-:W-:Y:S05]  /*1920*/  BSYNC B1 ;  /* 0x0000000000017941 */ /* 0x000fea0003800000 */
.L_x_9057:
[----:B------:R-:W-:Y:S01]  /*1930*/  LEA R3, R0, 0x3b800000, 0x17 ;  /* 0x3b80000000037811 */ /* 0x000fe200078eb8ff */
[----:B------:R-:W-:-:S05]  /*1940*/  IMAD.SHL.U32 R0, R2, 0x100000, RZ ;  /* 0x0010000002007824 */ /* 0x000fca00078e00ff */
[----:B------:R-:W-:Y:S02]  /*1950*/  LOP3.LUT R0, R3, R0, R4, 0xfe, !PT ;  /* 0x0000000003007212 */ /* 0x000fe400078efe04 */
.L_x_9056:
[----:B------:R-:W-:Y:S05]  /*1960*/  BSYNC B0 ;  /* 0x0000000000007941 */ /* 0x000fea0003800000 */
.L_x_9055:
[----:B------:R-:W-:-:S04]  /*1970*/  FMUL.FTZ R0, R0, 1 ;  /* 0x3f80000000007820 */ /* 0x000fc80000410000 */
[----:B------:R0:W1:Y:S01]  /*1980*/  F2F.F64.F32 R2, R0 ;  /* 0x0000000000027310 */ /* 0x0000620000201800 */
[----:B------:R-:W-:Y:S05]  /*1990*/  BRA `(.L_x_9040) ;  /* 0x0000049000007947 */ /* 0x000fea0003800000 */
.L_x_9053:
        /* <DEDUP_REMOVED lines=21> */
.L_x_9062:
[----:B------:R-:W-:Y:S05]  /*1af0*/  BSYNC B1 ;  /* 0x0000000000017941 */ /* 0x000fea0003800000 */
.L_x_9061:
[----:B------:R-:W-:Y:S01]  /*1b00*/  LEA R3, R0, 0x37800000, 0x17 ;  /* 0x3780000000037811 */ /* 0x000fe200078eb8ff */
[----:B------:R-:W-:-:S05]  /*1b10*/  IMAD.SHL.U32 R0, R2, 0x200000, RZ ;  /* 0x0020000002007824 */ /* 0x000fca00078e00ff */
[----:B------:R-:W-:Y:S02]  /*1b20*/  LOP3.LUT R0, R3, R0, R4, 0xfe, !PT ;  /* 0x0000000003007212 */ /* 0x000fe400078efe04 */
.L_x_9060:
[----:B------:R-:W-:Y:S05]  /*1b30*/  BSYNC B0 ;  /* 0x0000000000007941 */ /* 0x000fea0003800000 */
.L_x_9059:
[----:B------:R-:W-:-:S04]  /*1b40*/  FMUL.FTZ R0, R0, 1 ;  /* 0x3f80000000007820 */ /* 0x000fc80000410000 */
[----:B------:R0:W1:Y:S01]  /*1b50*/  F2F.F64.F32 R2, R0 ;  /* 0x0000000000027310 */ /* 0x0000620000201800 */
[----:B------:R-:W-:Y:S05]  /*1b60*/  BRA `(.L_x_9040) ;  /* 0x000002c000007947 */ /* 0x000fea0003800000 */
.L_x_9052:
        /* <DEDUP_REMOVED lines=14> */
.L_x_9066:
[----:B------:R-:W-:Y:S05]  /*1c50*/  BSYNC B0 ;  /* 0x0000000000007941 */ /* 0x000fea0003800000 */
.L_x_9065:
[----:B------:R-:W-:-:S04]  /*1c60*/  FMUL.FTZ R0, R0, 1 ;  /* 0x3f80000000007820 */ /* 0x000fc80000410000 */
[----:B------:R0:W1:Y:S01]  /*1c70*/  F2F.F64.F32 R2, R0 ;  /* 0x0000000000027310 */ /* 0x0000620000201800 */
[----:B------:R-:W-:Y:S05]  /*1c80*/  BRA `(.L_x_9040) ;  /* 0x000001a000007947 */ /* 0x000fea0003800000 */
.L_x_9039:
        /* <DEDUP_REMOVED lines=21> */
.L_x_9064:
[----:B------:R-:W2:Y:S02]  /*1de0*/  LDG.E.64 R2, [R4.64] ;  /* 0x0000002404027981 */ /* 0x000ea4000c1e1b00 */
[----:B--2---:R-:W0:Y:S01]  /*1df0*/  I2F.F64.U64 R2, R2 ;  /* 0x0000000200027312 */ /* 0x004e220000301800 */
[----:B------:R-:W-:Y:S05]  /*1e00*/  BRA `(.L_x_9040) ;  /* 0x0000002000007947 */ /* 0x000fea0003800000 */
.L_x_9063:
[----:B------:R-:W2:Y:S02]  /*1e10*/  LDG.E R2, [R4.64] ;  /* 0x0000002404027981 */ /* 0x000ea4000c1e1900 */
[----:B--2---:R-:W0:Y:S02]  /*1e20*/  I2F.F64.U32 R2, R2 ;  /* 0x0000000200027312 */ /* 0x004e240000201800 */
.L_x_9040:
        /* <DEDUP_REMOVED lines=61> */
.L_x_9068:
[----:B------:R-:W-:Y:S05]  /*2200*/  BSYNC B0 ;  /* 0x0000000000007941 */ /* 0x000fea0003800000 */
.L_x_9067:
        /* <DEDUP_REMOVED lines=15> */
.L_x_9072:
[----:B------:R-:W1:Y:S02]  /*2300*/  F2I.S64.F64.TRUNC R4, R4 ;  /* 0x0000000400047311 */ /* 0x000e64000030d900 */
[----:B-1----:R-:W-:-:S05]  /*2310*/  IMAD.MOV.U32 R3, RZ, RZ, R4 ;  /* 0x000000ffff037224 */ /* 0x002fca00078e0004 */
[----:B------:R1:W-:Y:S01]  /*2320*/  STG.E.U8 [R16.64], R3 ;  /* 0x0000000310007986 */ /* 0x0003e2000c101124 */
[----:B------:R-:W-:Y:S05]  /*2330*/  BRA `(.L_x_9074) ;  /* 0x00000ed000007947 */ /* 0x000fea0003800000 */
.L_x_9071:
        /* <DEDUP_REMOVED lines=9> */
.L_x_9076:
[----:B------:R-:W1:Y:S02]  /*23d0*/  F2I.F64.TRUNC R5, R4 ;  /* 0x0000000400057311 */ /* 0x000e64000030d100 */
[----:B-1----:R1:W-:Y:S01]  /*23e0*/  STG.E [R16.64], R5 ;  /* 0x0000000510007986 */ /* 0x0023e2000c101924 */
[----:B------:R-:W-:Y:S05]  /*23f0*/  BRA `(.L_x_9074) ;  /* 0x00000e1000007947 */ /* 0x000fea0003800000 */
.L_x_9075:
[----:B------:R-:W1:Y:S02]  /*2400*/  F2I.F64.TRUNC R5, R4 ;  /* 0x0000000400057311 */ /* 0x000e64000030d100 */
[----:B-1----:R1:W-:Y:S01]  /*2410*/  STG.E.U16 [R16.64], R5 ;  /* 0x0000000510007986 */ /* 0x0023e2000c101524 */
[----:B------:R-:W-:Y:S05]  /*2420*/  BRA `(.L_x_9074) ;  /* 0x00000de000007947 */ /* 0x000fea0003800000 */
.L_x_9070:
        /* <DEDUP_REMOVED lines=11> */
.L_x_9078:
[----:B------:R-:W1:Y:S01]  /*24e0*/  F2F.F32.F64 R0, R4 ;  /* 0x0000000400007310 */ /* 0x000e620000301000 */
[----:B------:R-:W1:-:S14]  /*24f0*/  DSETP.GEU.AND P0, PT, |R4|, c[0x2][0x60], PT ;  /* 0x008018000400762a */ /* 0x000e5c0003f0e200 */
[----:B-1----:R-:W-:-:S05]  /*2500*/  @!P0 FMUL R0, R0, 1.175494350822287508e-38 ;  /* 0x0080000000008820 */ /* 0x002fca0000400000 */
[----:B------:R-:W-:-:S05]  /*2510*/  F2FP.PACK_AB R0, RZ, R0 ;  /* 0x00000000ff00723e */ /* 0x000fca00000000ff */
[----:B------:R1:W-:Y:S01]  /*2520*/  STG.E.U16 [R16.64], R0 ;  /* 0x0000000010007986 */ /* 0x0003e2000c101524 */
[----:B------:R-:W-:Y:S05]  /*2530*/  BRA `(.L_x_9074) ;  /* 0x00000cd000007947 */ /* 0x000fea0003800000 */
.L_x_9077:
        /* <DEDUP_REMOVED lines=12> */
.L_x_9080:
[----:B------:R-:W1:Y:S01]  /*2600*/  F2F.F32.F64 R0, R4 ;  /* 0x0000000400007310 */ /* 0x000e620000301000 */
[----:B------:R-:W1:-:S14]  /*2610*/  DSETP.GEU.AND P0, PT, |R4|, c[0x2][0x60], PT ;  /* 0x008018000400762a */ /* 0x000e5c0003f0e200 */
[----:B-1----:R-:W-:-:S05]  /*2620*/  @!P0 FMUL R0, R0, 1.175494350822287508e-38 ;  /* 0x0080000000008820 */ /* 0x002fca0000400000 */
[----:B------:R-:W-:-:S04]  /*2630*/  F2FP.PACK_AB R3, RZ, R0 ;  /* 0x00000000ff03723e */ /* 0x000fc800000000ff */
[----:B------:R-:W-:-:S05]  /*2640*/  PRMT R3, R3, 0x5410, RZ ;  /* 0x0000541003037816 */ /* 0x000fca00000000ff */
[----:B------:R1:W-:Y:S01]  /*2650*/  STG.E [R16.64], R3 ;  /* 0x0000000310007986 */ /* 0x0003e2000c101924 */
[----:B------:R-:W-:Y:S05]  /*2660*/  BRA `(.L_x_9074) ;  /* 0x00000ba000007947 */ /* 0x000fea0003800000 */
.L_x_9079:
[----:B------:R1:W-:Y:S01]  /*2670*/  STG.E.64 [R16.64], R4 ;  /* 0x0000000410007986 */ /* 0x0003e2000c101b24 */
[----:B------:R-:W-:Y:S05]  /*2680*/  BRA `(.L_x_9074) ;  /* 0x00000b8000007947 */ /* 0x000fea0003800000 */
.L_x_9069:
        /* <DEDUP_REMOVED lines=12> */
.L_x_9083:
[----:B------:R-:W-:-:S05]  /*2750*/  CS2R R6, SRZ ;  /* 0x0000000000067805 */ /* 0x000fca000001ff00 */
[----:B------:R1:W-:Y:S01]  /*2760*/  STG.E.128 [R16.64], R4 ;  /* 0x0000000410007986 */ /* 0x0003e2000c101d24 */
[----:B------:R-:W-:Y:S05]  /*2770*/  BRA `(.L_x_9074) ;  /* 0x00000a9000007947 */ /* 0x000fea0003800000 */
.L_x_9082:
        /* <DEDUP_REMOVED lines=23> */
.L_x_9087:
[----:B------:R-:W-:Y:S05]  /*28f0*/  BSYNC B0 ;  /* 0x0000000000007941 */ /* 0x000fea0003800000 */
.L_x_9086:
[----:B------:R-:W-:-:S05]  /*2900*/  LOP3.LUT R3, R0, R3, RZ, 0xfc, !PT ;  /* 0x0000000300037212 */ /* 0x000fca00078efcff */
[----:B------:R1:W-:Y:S01]  /*2910*/  STG.E.U8 [R16.64], R3 ;  /* 0x0000000310007986 */ /* 0x0003e2000c101124 */
[----:B------:R-:W-:Y:S05]  /*2920*/  BRA `(.L_x_9074) ;  /* 0x000008e000007947 */ /* 0x000fea0003800000 */
.L_x_9085:
        /* <DEDUP_REMOVED lines=15> */
.L_x_9089:
[----:B------:R-:W-:Y:S01]  /*2a20*/  IMAD.MOV.U32 R0, RZ, RZ, 0x7f ;  /* 0x0000007fff007424 */ /* 0x000fe200078e00ff */
[----:B------:R-:W-:-:S04]  /*2a30*/  ISETP.GT.U32.AND P0, PT, R2, 0x7f800000, PT ;  /* 0x7f8000000200780c */ /* 0x000fc80003f04070 */
[----:B------:R-:W-:-:S04]  /*2a40*/  SEL R0, R0, 0x7c, P0 ;  /* 0x0000007c00007807 */ /* 0x000fc80000000000 */
.L_x_9090:
[----:B------:R-:W-:Y:S05]  /*2a50*/  BSYNC B0 ;  /* 0x0000000000007941 */ /* 0x000fea0003800000 */
.L_x_9088:
[----:B------:R-:W-:-:S04]  /*2a60*/  LOP3.LUT R2, R3, 0x80000000, RZ, 0xc0, !PT ;  /* 0x8000000003027812 */ /* 0x000fc800078ec0ff */
[----:B------:R-:W-:-:S04]  /*2a70*/  SHF.R.U32.HI R3, RZ, 0x18, R2 ;  /* 0x00000018ff037819 */ /* 0x000fc80000011602 */
[----:B------:R-:W-:-:S05]  /*2a80*/  LOP3.LUT R3, R0, R3, RZ, 0xfc, !PT ;  /* 0x0000000300037212 */ /* 0x000fca00078efcff */
[----:B------:R1:W-:Y:S01]  /*2a90*/  STG.E.U8 [R16.64], R3 ;  /* 0x0000000310007986 */ /* 0x0003e2000c101124 */
[----:B------:R-:W-:Y:S05]  /*2aa0*/  BRA `(.L_x_9074) ;  /* 0x0000076000007947 */ /* 0x000fea0003800000 */
.L_x_9084:
[----:B------:R-:W1:Y:S01]  /*2ab0*/  F2F.F32.F64 R0, R4 ;  /* 0x0000000400007310 */ /* 0x000e620000301000 */
[----:B------:R-:W1:-:S14]  /*2ac0*/  DSETP.GEU.AND P0, PT, |R4|, c[0x2][0x60], PT ;  /* 0x008018000400762a */ /* 0x000e5c0003f0e200 */
[----:B-1----:R-:W-:-:S05]  /*2ad0*/  @!P0 FMUL R0, R0, 1.175494350822287508e-38 ;  /* 0x0080000000008820 */ /* 0x002fca0000400000 */
[----:B------:R-:W-:-:S05]  /*2ae0*/  F2FP.BF16.PACK_AB R0, RZ, R0 ;  /* 0x00000000ff00723e */ /* 0x000fca00000010ff */
[----:B------:R1:W-:Y:S01]  /*2af0*/  STG.E.U16 [R16.64], R0 ;  /* 0x0000000010007986 */ /* 0x0003e2000c101524 */
[----:B------:R-:W-:Y:S05]  /*2b00*/  BRA `(.L_x_9074) ;  /* 0x0000070000007947 */ /* 0x000fea0003800000 */
.L_x_9081:
        /* <DEDUP_REMOVED lines=11> */
.L_x_9093:
        /* <DEDUP_REMOVED lines=19> */
.L_x_9096:
[----:B------:R-:W-:-:S04]  /*2cf0*/  LOP3.LUT R2, R3, 0x80000000, RZ, 0xc0, !PT ;  /* 0x8000000003027812 */ /* 0x000fc800078ec0ff */
[----:B------:R-:W-:-:S04]  /*2d00*/  SHF.R.U32.HI R3, RZ, 0x18, R2 ;  /* 0x00000018ff037819 */ /* 0x000fc80000011602 */
[----:B------:R-:W-:-:S04]  /*2d10*/  LOP3.LUT R0, R0, R3, RZ, 0xfc, !PT ;  /* 0x0000000300007212 */ /* 0x000fc800078efcff */
[----:B------:R-:W-:Y:S02]  /*2d20*/  PRMT R8, R0, 0x7610, R8 ;  /* 0x0000761000087816 */ /* 0x000fe40000000008 */
.L_x_9095:
[----:B------:R-:W-:Y:S05]  /*2d30*/  BSYNC B0 ;  /* 0x0000000000007941 */ /* 0x000fea0003800000 */
.L_x_9094:
[----:B------:R0:W-:Y:S01]  /*2d40*/  STG.E.U8 [R16.64], R8 ;  /* 0x0000000810007986 */ /* 0x0001e2000c101124 */
[----:B------:R-:W-:Y:S05]  /*2d50*/  BRA `(.L_x_9074) ;  /* 0x000004b000007947 */ /* 0x000fea0003800000 */
.L_x_9092:
        /* <DEDUP_REMOVED lines=19> */
.L_x_9099:
[----:B------:R-:W-:-:S04]  /*2e90*/  LOP3.LUT R2, R3, 0x80000000, RZ, 0xc0, !PT ;  /* 0x8000000003027812 */ /* 0x000fc800078ec0ff */
[----:B------:R-:W-:-:S04]  /*2ea0*/  SHF.R.U32.HI R3, RZ, 0x18, R2 ;  /* 0x00000018ff037819 */ /* 0x000fc80000011602 */
[----:B------:R-:W-:-:S04]  /*2eb0*/  LOP3.LUT R0, R0, R3, RZ, 0xfc, !PT ;  /* 0x0000000300007212 */ /* 0x000fc800078efcff */
[----:B------:R-:W-:Y:S02]  /*2ec0*/  PRMT R8, R0, 0x7610, R8 ;  /* 0x0000761000087816 */ /* 0x000fe40000000008 */
.L_x_9098:
[----:B------:R-:W-:Y:S05]  /*2ed0*/  BSYNC B0 ;  /* 0x0000000000007941 */ /* 0x000fea0003800000 */
.L_x_9097:
[----:B------:R0:W-:Y:S01]  /*2ee0*/  STG.E.U8 [R16.64], R8 ;  /* 0x0000000810007986 */ /* 0x0001e2000c101124 */
[----:B------:R-:W-:Y:S05]  /*2ef0*/  BRA `(.L_x_9074) ;  /* 0x0000031000007947 */ /* 0x000fea0003800000 */
.L_x_9091:
        /* <DEDUP_REMOVED lines=24> */
.L_x_9073:
        /* <DEDUP_REMOVED lines=20> */
.L_x_9101:
[----:B------:R-:W1:Y:S02]  /*31c0*/  F2I.U64.F64.TRUNC R4, R4 ;  /* 0x0000000400047311 */ /* 0x000e64000030d800 */
[----:B-1----:R1:W-:Y:S01]  /*31d0*/  STG.E.64 [R16.64], R4 ;  /* 0x0000000410007986 */ /* 0x0023e2000c101b24 */
[----:B------:R-:W-:Y:S05]  /*31e0*/  BRA `(.L_x_9074) ;  /* 0x0000002000007947 */ /* 0x000fea0003800000 */
.L_x_9100:
[----:B------:R-:W1:Y:S02]  /*31f0*/  F2I.U32.F64.TRUNC R5, R4 ;  /* 0x0000000400057311 */ /* 0x000e64000030d000 */
[----:B-1----:R1:W-:Y:S02]  /*3200*/  STG.E [R16.64], R5 ;  /* 0x0000000510007986 */ /* 0x0023e4000c101924 */
.L_x_9074:
[----:B------:R-:W-:-:S05]  /*3210*/  IMAD R18, R18, 0x200, R23 ;  /* 0x0000020012127824 */ /* 0x000fca00078e0217 */
[----:B------:R-:W-:Y:S02]  /*3220*/  IADD3 R19, R18, 0x80, RZ ;  /* 0x0000008012137810 */ /* 0x000fe40007ffe0ff */
.L_x_9033:
[----:B------:R-:W-:Y:S05]  /*3230*/  BSYNC B6 ;  /* 0x0000000000067941 */ /* 0x000fea0003800000 */
.L_x_9032:
        /* <DEDUP_REMOVED lines=231> */
.L_x_9104:
        /* <DEDUP_REMOVED lines=19> */
.L_x_9108:
[----:B------:R-:W2:Y:S02]  /*41e0*/  LDG.E.U8 R2, [R4.64] ;  /* 0x0000002404027981 */ /* 0x000ea4000c1e1100 */
[----:B--2---:R-:W0:Y:S01]  /*41f0*/  I2F.F64.U16 R2, R2 ;  /* 0x0000000200027312 */ /* 0x004e220000101800 */
[----:B------:R-:W-:Y:S05]  /*4200*/  BRA `(.L_x_9110) ;  /* 0x00000df000007947 */ /* 0x000fea0003800000 */
.L_x_9107:
        /* <DEDUP_REMOVED lines=9> */
.L_x_9112:
[----:B------:R-:W2:Y:S02]  /*42a0*/  LDG.E R2, [R4.64] ;  /* 0x0000002404027981 */ /* 0x000ea4000c1e1900 */
[----:B--2---:R-:W0:Y:S01]  /*42b0*/  I2F.F64 R2, R2 ;  /* 0x0000000200027312 */ /* 0x004e220000201c00 */
[----:B------:R-:W-:Y:S05]  /*42c0*/  BRA `(.L_x_9110) ;  /* 0x00000d3000007947 */ /* 0x000fea0003800000 */
.L_x_9111:
[----:B------:R-:W2:Y:S02]  /*42d0*/  LDG.E.U16 R2, [R4.64] ;  /* 0x0000002404027981 */ /* 0x000ea4000c1e1500 */
[----:B--2---:R-:W0:Y:S01]  /*42e0*/  I2F.F64.S16 R2, R2 ;  /* 0x0000000200027312 */ /* 0x004e220000101c00 */
[----:B------:R-:W-:Y:S05]  /*42f0*/  BRA `(.L_x_9110) ;  /* 0x00000d0000007947 */ /* 0x000fea0003800000 */
.L_x_9106:
        /* <DEDUP_REMOVED lines=10> */
.L_x_9114:
[----:B------:R-:W2:Y:S02]  /*43a0*/  LDG.E.U16 R0, [R4.64] ;  /* 0x0000002404007981 */ /* 0x000ea4000c1e1500 */
[----:B--2---:R-:W-:-:S05]  /*43b0*/  HADD2.F32 R0, -RZ, R0.H0_H0 ;  /* 0x20000000ff007230 */ /* 0x004fca0000004100 */
[----:B------:R-:W-:-:S04]  /*43c0*/  FMUL.FTZ R0, R0, 1 ;  /* 0x3f80000000007820 */ /* 0x000fc80000410000 */
[----:B------:R0:W1:Y:S01]  /*43d0*/  F2F.F64.F32 R2, R0 ;  /* 0x0000000000027310 */ /* 0x0000620000201800 */
[----:B------:R-:W-:Y:S05]  /*43e0*/  BRA `(.L_x_9110) ;  /* 0x00000c1000007947 */ /* 0x000fea0003800000 */
.L_x_9113:
        /* <DEDUP_REMOVED lines=10> */
.L_x_9116:
[----:B------:R-:W2:Y:S02]  /*4490*/  LDG.E.U16 R4, [R4.64] ;  /* 0x0000002404047981 */ /* 0x000ea4000c1e1500 */
[----:B--2---:R-:W-:-:S05]  /*44a0*/  HADD2.F32 R0, -RZ, R4.H0_H0 ;  /* 0x20000004ff007230 */ /* 0x004fca0000004100 */
[----:B------:R-:W-:-:S04]  /*44b0*/  FMUL.FTZ R0, R0, 1 ;  /* 0x3f80000000007820 */ /* 0x000fc80000410000 */
[----:B------:R0:W1:Y:S01]  /*44c0*/  F2F.F64.F32 R2, R0 ;  /* 0x0000000000027310 */ /* 0x0000620000201800 */
[----:B------:R-:W-:Y:S05]  /*44d0*/  BRA `(.L_x_9110) ;  /* 0x00000b2000007947 */ /* 0x000fea0003800000 */
.L_x_9115:
[----:B------:R0:W5:Y:S01]  /*44e0*/  LDG.E.64 R2, [R4.64] ;  /* 0x0000002404027981 */ /* 0x000162000c1e1b00 */
[----:B------:R-:W-:Y:S05]  /*44f0*/  BRA `(.L_x_9110) ;  /* 0x00000b0000007947 */ /* 0x000fea0003800000 */
.L_x_9105:
        /* <DEDUP_REMOVED lines=13> */
.L_x_9119:
[----:B------:R0:W5:Y:S01]  /*45d0*/  LDG.E.64 R2, [R4.64] ;  /* 0x0000002404027981 */ /* 0x000162000c1e1b00 */
[----:B------:R-:W-:Y:S05]  /*45e0*/  BRA `(.L_x_9110) ;  /* 0x00000a1000007947 */ /* 0x000fea0003800000 */
.L_x_9118:
        /* <DEDUP_REMOVED lines=28> */
.L_x_9121:
        /* <DEDUP_REMOVED lines=15> */
.L_x_9120:
[----:B------:R-:W2:Y:S02]  /*48a0*/  LDG.E.U16 R0, [R4.64] ;  /* 0x0000002404007981 */ /* 0x000ea4000c1e1500 */
[----:B--2---:R-:W-:-:S05]  /*48b0*/  PRMT R0, RZ, 0x5410, R0 ;  /* 0x00005410ff007816 */ /* 0x004fca0000000000 */
[----:B------:R-:W-:-:S04]  /*48c0*/  FMUL.FTZ R0, R0, 1 ;  /* 0x3f80000000007820 */ /* 0x000fc80000410000 */
[----:B------:R0:W1:Y:S01]  /*48d0*/  F2F.F64.F32 R2, R0 ;  /* 0x0000000000027310 */ /* 0x0000620000201800 */
[----:B------:R-:W-:Y:S05]  /*48e0*/  BRA `(.L_x_9110) ;  /* 0x0000071000007947 */ /* 0x000fea0003800000 */
.L_x_9117:
        /* <DEDUP_REMOVED lines=11> */
.L_x_9124:
        /* <DEDUP_REMOVED lines=21> */
.L_x_9128:
[----:B------:R-:W-:Y:S05]  /*4af0*/  BSYNC B1 ;  /* 0x0000000000017941 */ /* 0x000fea0003800000 */
.L_x_9127:
[----:B------:R-:W-:Y:S01]  /*4b00*/  LEA R3, R0, 0x3b800000, 0x17 ;  /* 0x3b80000000037811 */ /* 0x000fe200078eb8ff */
[----:B------:R-:W-:-:S05]  /*4b10*/  IMAD.SHL.U32 R0, R2, 0x100000, RZ ;  /* 0x0010000002007824 */ /* 0x000fca00078e00ff */
[----:B------:R-:W-:Y:S02]  /*4b20*/  LOP3.LUT R0, R3, R0, R4, 0xfe, !PT ;  /* 0x0000000003007212 */ /* 0x000fe400078efe04 */
.L_x_9126:
[----:B------:R-:W-:Y:S05]  /*4b30*/  BSYNC B0 ;  /* 0x0000000000007941 */ /* 0x000fea0003800000 */
.L_x_9125:
[----:B------:R-:W-:-:S04]  /*4b40*/  FMUL.FTZ R0, R0, 1 ;  /* 0x3f80000000007820 */ /* 0x000fc80000410000 */
[----:B------:R0:W1:Y:S01]  /*4b50*/  F2F.F64.F32 R2, R0 ;  /* 0x0000000000027310 */ /* 0x0000620000201800 */
[----:B------:R-:W-:Y:S05]  /*4b60*/  BRA `(.L_x_9110) ;  /* 0x0000049000007947 */ /* 0x000fea0003800000 */
.L_x_9123:
        /* <DEDUP_REMOVED lines=21> */
.L_x_9132:
[----:B------:R-:W-:Y:S05]  /*4cc0*/  BSYNC B1 ;  /* 0x0000000000017941 */ /* 0x000fea0003800000 */
.L_x_9131:
[----:B------:R-:W-:Y:S01]  /*4cd0*/  LEA R3, R0, 0x37800000, 0x17 ;  /* 0x3780000000037811 */ /* 0x000fe200078eb8ff */
[----:B------:R-:W-:-:S05]  /*4ce0*/  IMAD.SHL.U32 R0, R2, 0x200000, RZ ;  /* 0x0020000002007824 */ /* 0x000fca00078e00ff */
[----:B------:R-:W-:Y:S02]  /*4cf0*/  LOP3.LUT R0, R3, R0, R4, 0xfe, !PT ;  /* 0x0000000003007212 */ /* 0x000fe400078efe04 */
.L_x_9130:
[----:B------:R-:W-:Y:S05]  /*4d00*/  BSYNC B0 ;  /* 0x0000000000007941 */ /* 0x000fea0003800000 */
.L_x_9129:
[----:B------:R-:W-:-:S04]  /*4d10*/  FMUL.FTZ R0, R0, 1 ;  /* 0x3f80000000007820 */ /* 0x000fc80000410000 */
[----:B------:R0:W1:Y:S01]  /*4d20*/  F2F.F64.F32 R2, R0 ;  /* 0x0000000000027310 */ /* 0x0000620000201800 */
[----:B------:R-:W-:Y:S05]  /*4d30*/  BRA `(.L_x_9110) ;  /* 0x000002c000007947 */ /* 0x000fea0003800000 */
.L_x_9122:
        /* <DEDUP_REMOVED lines=14> */
.L_x_9136:
[----:B------:R-:W-:Y:S05]  /*4e20*/  BSYNC B0 ;  /* 0x0000000000007941 */ /* 0x000fea0003800000 */
.L_x_9135:
[----:B------:R-:W-:-:S04]  /*4e30*/  FMUL.FTZ R0, R0, 1 ;  /* 0x3f80000000007820 */ /* 0x000fc80000410000 */
[----:B------:R0:W1:Y:S01]  /*4e40*/  F2F.F64.F32 R2, R0 ;  /* 0x0000000000027310 */ /* 0x0000620000201800 */
[----:B------:R-:W-:Y:S05]  /*4e50*/  BRA `(.L_x_9110) ;  /* 0x000001a000007947 */ /* 0x000fea0003800000 */
.L_x_9109:
        /* <DEDUP_REMOVED lines=21> */
.L_x_9134:
[----:B------:R-:W2:Y:S02]  /*4fb0*/  LDG.E.64 R2, [R4.64] ;  /* 0x0000002404027981 */ /* 0x000ea4000c1e1b00 */
[----:B--2---:R-:W0:Y:S01]  /*4fc0*/  I2F.F64.U64 R2, R2 ;  /* 0x0000000200027312 */ /* 0x004e220000301800 */
[----:B------:R-:W-:Y:S05]  /*4fd0*/  BRA `(.L_x_9110) ;  /* 0x0000002000007947 */ /* 0x000fea0003800000 */
.L_x_9133:
[----:B------:R-:W2:Y:S02]  /*4fe0*/  LDG.E R2, [R4.64] ;  /* 0x0000002404027981 */ /* 0x000ea4000c1e1900 */
[----:B--2---:R-:W0:Y:S02]  /*4ff0*/  I2F.F64.U32 R2, R2 ;  /* 0x0000000200027312 */ /* 0x004e240000201800 */
.L_x_9110:
        /* <DEDUP_REMOVED lines=62> */
.L_x_9138:
[----:B------:R-:W-:Y:S05]  /*53e0*/  BSYNC B0 ;  /* 0x0000000000007941 */ /* 0x000fea0003800000 */
.L_x_9137:
        /* <DEDUP_REMOVED lines=15> */
.L_x_9142:
[----:B------:R-:W1:Y:S02]  /*54e0*/  F2I.S64.F64.TRUNC R4, R4 ;  /* 0x0000000400047311 */ /* 0x000e64000030d900 */
[----:B01----:R-:W-:-:S05]  /*54f0*/  IMAD.MOV.U32 R3, RZ, RZ, R4 ;  /* 0x000000ffff037224 */ /* 0x003fca00078e0004 */
[----:B------:R0:W-:Y:S01]  /*5500*/  STG.E.U8 [R16.64], R3 ;  /* 0x0000000310007986 */ /* 0x0001e2000c101124 */
[----:B------:R-:W-:Y:S05]  /*5510*/  BRA `(.L_x_9144) ;  /* 0x00000ed000007947 */ /* 0x000fea0003800000 */
.L_x_9141:
        /* <DEDUP_REMOVED lines=9> */
.L_x_9146:
[----:B------:R-:W1:Y:S02]  /*55b0*/  F2I.F64.TRUNC R5, R4 ;  /* 0x0000000400057311 */ /* 0x000e64000030d100 */
[----:B-1----:R1:W-:Y:S01]  /*55c0*/  STG.E [R16.64], R5 ;  /* 0x0000000510007986 */ /* 0x0023e2000c101924 */
[----:B------:R-:W-:Y:S05]  /*55d0*/  BRA `(.L_x_9144) ;  /* 0x00000e1000007947 */ /* 0x000fea0003800000 */
.L_x_9145:
[----:B------:R-:W1:Y:S02]  /*55e0*/  F2I.F64.TRUNC R5, R4 ;  /* 0x0000000400057311 */ /* 0x000e64000030d100 */
[----:B-1----:R1:W-:Y:S01]  /*55f0*/  STG.E.U16 [R16.64], R5 ;  /* 0x0000000510007986 */ /* 0x0023e2000c101524 */
[----:B------:R-:W-:Y:S05]  /*5600*/  BRA `(.L_x_9144) ;  /* 0x00000de000007947 */ /* 0x000fea0003800000 */
.L_x_9140:
        /* <DEDUP_REMOVED lines=11> */
.L_x_9148:
[----:B------:R-:W1:Y:S01]  /*56c0*/  F2F.F32.F64 R0, R4 ;  /* 0x0000000400007310 */ /* 0x000e620000301000 */
[----:B------:R-:W1:-:S14]  /*56d0*/  DSETP.GEU.AND P0, PT, |R4|, c[0x2][0x60], PT ;  /* 0x008018000400762a */ /* 0x000e5c0003f0e200 */
[----:B-1----:R-:W-:-:S05]  /*56e0*/  @!P0 FMUL R0, R0, 1.175494350822287508e-38 ;  /* 0x0080000000008820 */ /* 0x002fca0000400000 */
[----:B------:R-:W-:-:S05]  /*56f0*/  F2FP.PACK_AB R0, RZ, R0 ;  /* 0x00000000ff00723e */ /* 0x000fca00000000ff */
[----:B------:R1:W-:Y:S01]  /*5700*/  STG.E.U16 [R16.64], R0 ;  /* 0x0000000010007986 */ /* 0x0003e2000c101524 */
[----:B------:R-:W-:Y:S05]  /*5710*/  BRA `(.L_x_9144) ;  /* 0x00000cd000007947 */ /* 0x000fea0003800000 */
.L_x_9147:
        /* <DEDUP_REMOVED lines=12> */
.L_x_9150:
[----:B------:R-:W1:Y:S01]  /*57e0*/  F2F.F32.F64 R0, R4 ;  /* 0x0000000400007310 */ /* 0x000e620000301000 */
[----:B------:R-:W1:-:S14]  /*57f0*/  DSETP.GEU.AND P0, PT, |R4|, c[0x2][0x60], PT ;  /* 0x008018000400762a */ /* 0x000e5c0003f0e200 */
[----:B-1----:R-:W-:-:S05]  /*5800*/  @!P0 FMUL R0, R0, 1.175494350822287508e-38 ;  /* 0x0080000000008820 */ /* 0x002fca0000400000 */
[----:B0-----:R-:W-:-:S04]  /*5810*/  F2FP.PACK_AB R3, RZ, R0 ;  /* 0x00000000ff03723e */ /* 0x001fc800000000ff */
[----:B------:R-:W-:-:S05]  /*5820*/  PRMT R3, R3, 0x5410, RZ ;  /* 0x0000541003037816 */ /* 0x000fca00000000ff */
[----:B------:R0:W-:Y:S01]  /*5830*/  STG.E [R16.64], R3 ;  /* 0x0000000310007986 */ /* 0x0001e2000c101924 */
[----:B------:R-:W-:Y:S05]  /*5840*/  BRA `(.L_x_9144) ;  /* 0x00000ba000007947 */ /* 0x000fea0003800000 */
.L_x_9149:
[----:B------:R1:W-:Y:S01]  /*5850*/  STG.E.64 [R16.64], R4 ;  /* 0x0000000410007986 */ /* 0x0003e2000c101b24 */
[----:B------:R-:W-:Y:S05]  /*5860*/  BRA `(.L_x_9144) ;  /* 0x00000b8000007947 */ /* 0x000fea0003800000 */
.L_x_9139:
        /* <DEDUP_REMOVED lines=12> */
.L_x_9153:
[----:B------:R-:W-:-:S05]  /*5930*/  CS2R R6, SRZ ;  /* 0x0000000000067805 */ /* 0x000fca000001ff00 */
[----:B------:R1:W-:Y:S01]  /*5940*/  STG.E.128 [R16.64], R4 ;  /* 0x0000000410007986 */ /* 0x0003e2000c101d24 */
[----:B------:R-:W-:Y:S05]  /*5950*/  BRA `(.L_x_9144) ;  /* 0x00000a9000007947 */ /* 0x000fea0003800000 */
.L_x_9152:
        /* <DEDUP_REMOVED lines=23> */
.L_x_9157:
[----:B------:R-:W-:Y:S05]  /*5ad0*/  BSYNC B0 ;  /* 0x0000000000007941 */ /* 0x000fea0003800000 */
.L_x_9156:
[----:B------:R-:W-:-:S05]  /*5ae0*/  LOP3.LUT R3, R0, R3, RZ, 0xfc, !PT ;  /* 0x0000000300037212 */ /* 0x000fca00078efcff */
[----:B------:R0:W-:Y:S01]  /*5af0*/  STG.E.U8 [R16.64], R3 ;  /* 0x0000000310007986 */ /* 0x0001e2000c101124 */
[----:B------:R-:W-:Y:S05]  /*5b00*/  BRA `(.L_x_9144) ;  /* 0x000008e000007947 */ /* 0x000fea0003800000 */
.L_x_9155:
        /* <DEDUP_REMOVED lines=15> */
.L_x_9159:
[----:B------:R-:W-:Y:S01]  /*5c00*/  IMAD.MOV.U32 R0, RZ, RZ, 0x7f ;  /* 0x0000007fff007424 */ /* 0x000fe200078e00ff */
[----:B------:R-:W-:-:S04]  /*5c10*/  ISETP.GT.U32.AND P0, PT, R2, 0x7f800000, PT ;  /* 0x7f8000000200780c */ /* 0x000fc80003f04070 */
[----:B------:R-:W-:-:S04]  /*5c20*/  SEL R0, R0, 0x7c, P0 ;  /* 0x0000007c00007807 */ /* 0x000fc80000000000 */
.L_x_9160:
[----:B------:R-:W-:Y:S05]  /*5c30*/  BSYNC B0 ;  /* 0x0000000000007941 */ /* 0x000fea0003800000 */
.L_x_9158:
[----:B------:R-:W-:-:S04]  /*5c40*/  LOP3.LUT R2, R3, 0x80000000, RZ, 0xc0, !PT ;  /* 0x8000000003027812 */ /* 0x000fc800078ec0ff */
[----:B------:R-:W-:-:S04]  /*5c50*/  SHF.R.U32.HI R3, RZ, 0x18, R2 ;  /* 0x00000018ff037819 */ /* 0x000fc80000011602 */
[----:B------:R-:W-:-:S05]  /*5c60*/  LOP3.LUT R3, R0, R3, RZ, 0xfc, !PT ;  /* 0x0000000300037212 */ /* 0x000fca00078efcff */
[----:B------:R0:W-:Y:S01]  /*5c70*/  STG.E.U8 [R16.64], R3 ;  /* 0x0000000310007986 */ /* 0x0001e2000c101124 */
[----:B------:R-:W-:Y:S05]  /*5c80*/  BRA `(.L_x_9144) ;  /* 0x0000076000007947 */ /* 0x000fea0003800000 */
.L_x_9154:
[----:B------:R-:W1:Y:S01]  /*5c90*/  F2F.F32.F64 R0, R4 ;  /* 0x0000000400007310 */ /* 0x000e620000301000 */
[----:B------:R-:W1:-:S14]  /*5ca0*/  DSETP.GEU.AND P0, PT, |R4|, c[0x2][0x60], PT ;  /* 0x008018000400762a */ /* 0x000e5c0003f0e200 */
[----:B-1----:R-:W-:-:S05]  /*5cb0*/  @!P0 FMUL R0, R0, 1.175494350822287508e-38 ;  /* 0x0080000000008820 */ /* 0x002fca0000400000 */
[----:B------:R-:W-:-:S05]  /*5cc0*/  F2FP.BF16.PACK_AB R0, RZ, R0 ;  /* 0x00000000ff00723e */ /* 0x000fca00000010ff */
[----:B------:R1:W-:Y:S01]  /*5cd0*/  STG.E.U16 [R16.64], R0 ;  /* 0x0000000010007986 */ /* 0x0003e2000c101524 */
[----:B------:R-:W-:Y:S05]  /*5ce0*/  BRA `(.L_x_9144) ;  /* 0x0000070000007947 */ /* 0x000fea0003800000 */
.L_x_9151:
        /* <DEDUP_REMOVED lines=11> */
.L_x_9163:
        /* <DEDUP_REMOVED lines=19> */
.L_x_9166:
[----:B------:R-:W-:-:S04]  /*5ed0*/  LOP3.LUT R2, R3, 0x80000000, RZ, 0xc0, !PT ;  /* 0x8000000003027812 */ /* 0x000fc800078ec0ff */
[----:B------:R-:W-:-:S04]  /*5ee0*/  SHF.R.U32.HI R3, RZ, 0x18, R2 ;  /* 0x00000018ff037819 */ /* 0x000fc80000011602 */
[----:B------:R-:W-:-:S04]  /*5ef0*/  LOP3.LUT R0, R0, R3, RZ, 0xfc, !PT ;  /* 0x0000000300007212 */ /* 0x000fc800078efcff */
[----:B------:R-:W-:Y:S02]  /*5f00*/  PRMT R8, R0, 0x7610, R8 ;  /* 0x0000761000087816 */ /* 0x000fe40000000008 */
.L_x_9165:
[----:B------:R-:W-:Y:S05]  /*5f10*/  BSYNC B0 ;  /* 0x0000000000007941 */ /* 0x000fea0003800000 */
.L_x_9164:
[----:B------:R0:W-:Y:S01]  /*5f20*/  STG.E.U8 [R16.64], R8 ;  /* 0x0000000810007986 */ /* 0x0001e2000c101124 */
[----:B------:R-:W-:Y:S05]  /*5f30*/  BRA `(.L_x_9144) ;  /* 0x000004b000007947 */ /* 0x000fea0003800000 */
.L_x_9162:
        /* <DEDUP_REMOVED lines=19> */
.L_x_9169:
[----:B------:R-:W-:-:S04]  /*6070*/  LOP3.LUT R2, R3, 0x80000000, RZ, 0xc0, !PT ;  /* 0x8000000003027812 */ /* 0x000fc800078ec0ff */
[----:B------:R-:W-:-:S04]  /*6080*/  SHF.R.U32.HI R3, RZ, 0x18, R2 ;  /* 0x00000018ff037819 */ /* 0x000fc80000011602 */
[----:B------:R-:W-:-:S04]  /*6090*/  LOP3.LUT R0, R0, R3, RZ, 0xfc, !PT ;  /* 0x0000000300007212 */ /* 0x000fc800078efcff */
[----:B------:R-:W-:Y:S02]  /*60a0*/  PRMT R8, R0, 0x7610, R8 ;  /* 0x0000761000087816 */ /* 0x000fe40000000008 */
.L_x_9168:
[----:B------:R-:W-:Y:S05]  /*60b0*/  BSYNC B0 ;  /* 0x0000000000007941 */ /* 0x000fea0003800000 */
.L_x_9167:
[----:B------:R0:W-:Y:S01]  /*60c0*/  STG.E.U8 [R16.64], R8 ;  /* 0x0000000810007986 */ /* 0x0001e2000c101124 */
[----:B------:R-:W-:Y:S05]  /*60d0*/  BRA `(.L_x_9144) ;  /* 0x0000031000007947 */ /* 0x000fea0003800000 */
.L_x_9161:
        /* <DEDUP_REMOVED lines=24> */
.L_x_9143:
        /* <DEDUP_REMOVED lines=20> */
.L_x_9171:
[----:B------:R-:W1:Y:S02]  /*63a0*/  F2I.U64.F64.TRUNC R4, R4 ;  /* 0x0000000400047311 */ /* 0x000e64000030d800 */
[----:B-1----:R1:W-:Y:S01]  /*63b0*/  STG.E.64 [R16.64], R4 ;  /* 0x0000000410007986 */ /* 0x0023e2000c101b24 */
[----:B------:R-:W-:Y:S05]  /*63c0*/  BRA `(.L_x_9144) ;  /* 0x0000002000007947 */ /* 0x000fea0003800000 */
.L_x_9170:
[----:B------:R-:W1:Y:S02]  /*63d0*/  F2I.U32.F64.TRUNC R5, R4 ;  /* 0x0000000400057311 */ /* 0x000e64000030d000 */
[----:B-1----:R1:W-:Y:S02]  /*63e0*/  STG.E [R16.64], R5 ;  /* 0x0000000510007986 */ /* 0x0023e4000c101924 */
.L_x_9144:
        /* <DEDUP_REMOVED lines=231> */
.L_x_9172:
        /* <DEDUP_REMOVED lines=19> */
.L_x_9176:
[----:B------:R-:W2:Y:S02]  /*7390*/  LDG.E.U8 R2, [R4.64] ;  /* 0x0000002404027981 */ /* 0x000ea4000c1e1100 */
[----:B--2---:R-:W0:Y:S01]  /*73a0*/  I2F.F64.U16 R2, R2 ;  /* 0x0000000200027312 */ /* 0x004e220000101800 */
[----:B------:R-:W-:Y:S05]  /*73b0*/  BRA `(.L_x_9178) ;  /* 0x00000df000007947 */ /* 0x000fea0003800000 */
.L_x_9175:
        /* <DEDUP_REMOVED lines=9> */
.L_x_9180:
[----:B------:R-:W2:Y:S02]  /*7450*/  LDG.E R2, [R4.64] ;  /* 0x0000002404027981 */ /* 0x000ea4000c1e1900 */
[----:B--2---:R-:W0:Y:S01]  /*7460*/  I2F.F64 R2, R2 ;  /* 0x0000000200027312 */ /* 0x004e220000201c00 */
[----:B------:R-:W-:Y:S05]  /*7470*/  BRA `(.L_x_9178) ;  /* 0x00000d3000007947 */ /* 0x000fea0003800000 */
.L_x_9179:
[----:B------:R-:W2:Y:S02]  /*7480*/  LDG.E.U16 R2, [R4.64] ;  /* 0x0000002404027981 */ /* 0x000ea4000c1e1500 */
[----:B--2---:R-:W0:Y:S01]  /*7490*/  I2F.F64.S16 R2, R2 ;  /* 0x0000000200027312 */ /* 0x004e220000101c00 */
[----:B------:R-:W-:Y:S05]  /*74a0*/  BRA `(.L_x_9178) ;  /* 0x00000d0000007947 */ /* 0x000fea0003800000 */
.L_x_9174:
        /* <DEDUP_REMOVED lines=10> */
.L_x_9182:
[----:B------:R-:W2:Y:S02]  /*7550*/  LDG.E.U16 R0, [R4.64] ;  /* 0x0000002404007981 */ /* 0x000ea4000c1e1500 */
[----:B--2---:R-:W-:-:S05]  /*7560*/  HADD2.F32 R0, -RZ, R0.H0_H0 ;  /* 0x20000000ff007230 */ /* 0x004fca0000004100 */
[----:B------:R-:W-:-:S04]  /*7570*/  FMUL.FTZ R0, R0, 1 ;  /* 0x3f80000000007820 */ /* 0x000fc80000410000 */
[----:B------:R0:W1:Y:S01]  /*7580*/  F2F.F64.F32 R2, R0 ;  /* 0x0000000000027310 */ /* 0x0000620000201800 */
[----:B------:R-:W-:Y:S05]  /*7590*/  BRA `(.L_x_9178) ;  /* 0x00000c1000007947 */ /* 0x000fea0003800000 */
.L_x_9181:
        /* <DEDUP_REMOVED lines=10> */
.L_x_9184:
[----:B------:R-:W2:Y:S02]  /*7640*/  LDG.E.U16 R4, [R4.64] ;  /* 0x0000002404047981 */ /* 0x000ea4000c1e1500 */
[----:B--2---:R-:W-:-:S05]  /*7650*/  HADD2.F32 R0, -RZ, R4.H0_H0 ;  /* 0x20000004ff007230 */ /* 0x004fca0000004100 */
[----:B------:R-:W-:-:S04]  /*7660*/  FMUL.FTZ R0, R0, 1 ;  /* 0x3f80000000007820 */ /* 0x000fc80000410000 */
[----:B------:R0:W1:Y:S01]  /*7670*/  F2F.F64.F32 R2, R0 ;  /* 0x0000000000027310 */ /* 0x0000620000201800 */
[----:B------:R-:W-:Y:S05]  /*7680*/  BRA `(.L_x_9178) ;  /* 0x00000b2000007947 */ /* 0x000fea0003800000 */
.L_x_9183:
[----:B------:R0:W5:Y:S01]  /*7690*/  LDG.E.64 R2, [R4.64] ;  /* 0x0000002404027981 */ /* 0x000162000c1e1b00 */
[----:B------:R-:W-:Y:S05]  /*76a0*/  BRA `(.L_x_9178) ;  /* 0x00000b0000007947 */ /* 0x000fea0003800000 */
.L_x_9173:
        /* <DEDUP_REMOVED lines=13> */
.L_x_9187:
[----:B------:R0:W5:Y:S01]  /*7780*/  LDG.E.64 R2, [R4.64] ;  /* 0x0000002404027981 */ /* 0x000162000c1e1b00 */
[----:B------:R-:W-:Y:S05]  /*7790*/  BRA `(.L_x_9178) ;  /* 0x00000a1000007947 */ /* 0x000fea0003800000 */
.L_x_9186:
        /* <DEDUP_REMOVED lines=28> */
.L_x_9189:
        /* <DEDUP_REMOVED lines=15> */
.L_x_9188:
[----:B------:R-:W2:Y:S02]  /*7a50*/  LDG.E.U16 R0, [R4.64] ;  /* 0x0000002404007981 */ /* 0x000ea4000c1e1500 */
[----:B--2---:R-:W-:-:S05]  /*7a60*/  PRMT R0, RZ, 0x5410, R0 ;  /* 0x00005410ff007816 */ /* 0x004fca0000000000 */
[----:B------:R-:W-:-:S04]  /*7a70*/  FMUL.FTZ R0, R0, 1 ;  /* 0x3f80000000007820 */ /* 0x000fc80000410000 */
[----:B------:R0:W1:Y:S01]  /*7a80*/  F2F.F64.F32 R2, R0 ;  /* 0x0000000000027310 */ /* 0x0000620000201800 */
[----:B------:R-:W-:Y:S05]  /*7a90*/  BRA `(.L_x_9178) ;  /* 0x0000071000007947 */ /* 0x000fea0003800000 */
.L_x_9185:
        /* <DEDUP_REMOVED lines=11> */
.L_x_9192:
        /* <DEDUP_REMOVED lines=21> */
.L_x_9196:
[----:B------:R-:W-:Y:S05]  /*7ca0*/  BSYNC B1 ;  /* 0x0000000000017941 */ /* 0x000fea0003800000 */
.L_x_9195:
[----:B------:R-:W-:Y:S01]  /*7cb0*/  LEA R3, R0, 0x3b800000, 0x17 ;  /* 0x3b80000000037811 */ /* 0x000fe200078eb8ff */
[----:B------:R-:W-:-:S05]  /*7cc0*/  IMAD.SHL.U32 R0, R2, 0x100000, RZ ;  /* 0x0010000002007824 */ /* 0x000fca00078e00ff */
[----:B------:R-:W-:Y:S02]  /*7cd0*/  LOP3.LUT R0, R3, R0, R4, 0xfe, !PT ;  /* 0x0000000003007212 */ /* 0x000fe400078efe04 */
.L_x_9194:
[----:B------:R-:W-:Y:S05]  /*7ce0*/  BSYNC B0 ;  /* 0x0000000000007941 */ /* 0x000fea0003800000 */
.L_x_9193:
[----:B------:R-:W-:-:S04]  /*7cf0*/  FMUL.FTZ R0, R0, 1 ;  /* 0x3f80000000007820 */ /* 0x000fc80000410000 */
[----:B------:R0:W1:Y:S01]  /*7d00*/  F2F.F64.F32 R2, R0 ;  /* 0x0000000000027310 */ /* 0x0000620000201800 */
[----:B------:R-:W-:Y:S05]  /*7d10*/  BRA `(.L_x_9178) ;  /* 0x0000049000007947 */ /* 0x000fea0003800000 */
.L_x_9191:
        /* <DEDUP_REMOVED lines=21> */
.L_x_9200:
[----:B------:R-:W-:Y:S05]  /*7e70*/  BSYNC B1 ;  /* 0x0000000000017941 */ /* 0x000fea0003800000 */
.L_x_9199:
[----:B------:R-:W-:Y:S01]  /*7e80*/  LEA R3, R0, 0x37800000, 0x17 ;  /* 0x3780000000037811 */ /* 0x000fe200078eb8ff */
[----:B------:R-:W-:-:S05]  /*7e90*/  IMAD.SHL.U32 R0, R2, 0x200000, RZ ;  /* 0x0020000002007824 */ /* 0x000fca00078e00ff */
[----:B------:R-:W-:Y:S02]  /*7ea0*/  LOP3.LUT R0, R3, R0, R4, 0xfe, !PT ;  /* 0x0000000003007212 */ /* 0x000fe400078efe04 */
.L_x_9198:
[----:B------:R-:W-:Y:S05]  /*7eb0*/  BSYNC B0 ;  /* 0x0000000000007941 */ /* 0x000fea0003800000 */
.L_x_9197:
[----:B------:R-:W-:-:S04]  /*7ec0*/  FMUL.FTZ R0, R0, 1 ;  /* 0x3f80000000007820 */ /* 0x000fc80000410000 */
[----:B------:R0:W1:Y:S01]  /*7ed0*/  F2F.F64.F32 R2, R0 ;  /* 0x0000000000027310 */ /* 0x0000620000201800 */
[----:B------:R-:W-:Y:S05]  /*7ee0*/  BRA `(.L_x_9178) ;  /* 0x000002c000007947 */ /* 0x000fea0003800000 */
.L_x_9190:
        /* <DEDUP_REMOVED lines=14> */
.L_x_9204:
[----:B------:R-:W-:Y:S05]  /*7fd0*/  BSYNC B0 ;  /* 0x0000000000007941 */ /* 0x000fea0003800000 */
.L_x_9203:
[----:B------:R-:W-:-:S04]  /*7fe0*/  FMUL.FTZ R0, R0, 1 ;  /* 0x3f80000000007820 */ /* 0x000fc80000410000 */
[----:B------:R0:W1:Y:S01]  /*7ff0*/  F2F.F64.F32 R2, R0 ;  /* 0x0000000000027310 */ /* 0x0000620000201800 */
[----:B------:R-:W-:Y:S05]  /*8000*/  BRA `(.L_x_9178) ;  /* 0x000001a000007947 */ /* 0x000fea0003800000 */
.L_x_9177:
        /* <DEDUP_REMOVED lines=21> */
.L_x_9202:
[----:B------:R-:W2:Y:S02]  /*8160*/  LDG.E.64 R2, [R4.64] ;  /* 0x0000002404027981 */ /* 0x000ea4000c1e1b00 */
[----:B--2---:R-:W0:Y:S01]  /*8170*/  I2F.F64.U64 R2, R2 ;  /* 0x0000000200027312 */ /* 0x004e220000301800 */
[----:B------:R-:W-:Y:S05]  /*8180*/  BRA `(.L_x_9178) ;  /* 0x0000002000007947 */ /* 0x000fea0003800000 */
.L_x_9201:
[----:B------:R-:W2:Y:S02]  /*8190*/  LDG.E R2, [R4.64] ;  /* 0x0000002404027981 */ /* 0x000ea4000c1e1900 */
[----:B--2---:R-:W0:Y:S02]  /*81a0*/  I2F.F64.U32 R2, R2 ;  /* 0x0000000200027312 */ /* 0x004e240000201800 */
.L_x_9178:
        /* <DEDUP_REMOVED lines=62> */
.L_x_9206:
[----:B------:R-:W-:Y:S05]  /*8590*/  BSYNC B0 ;  /* 0x0000000000007941 */ /* 0x000fea0003800000 */
.L_x_9205:
        /* <DEDUP_REMOVED lines=15> */
.L_x_9210:
[----:B------:R-:W1:Y:S02]  /*8690*/  F2I.S64.F64.TRUNC R4, R4 ;  /* 0x0000000400047311 */ /* 0x000e64000030d900 */
[----:B01----:R-:W-:-:S05]  /*86a0*/  IMAD.MOV.U32 R3, RZ, RZ, R4 ;  /* 0x000000ffff037224 */ /* 0x003fca00078e0004 */
[----:B------:R0:W-:Y:S01]  /*86b0*/  STG.E.U8 [R16.64], R3 ;  /* 0x0000000310007986 */ /* 0x0001e2000c101124 */
[----:B------:R-:W-:Y:S05]  /*86c0*/  BRA `(.L_x_9212) ;  /* 0x00000ed000007947 */ /* 0x000fea0003800000 */
.L_x_9209:
        /* <DEDUP_REMOVED lines=9> */
.L_x_9214:
[----:B------:R-:W1:Y:S02]  /*8760*/  F2I.F64.TRUNC R5, R4 ;  /* 0x0000000400057311 */ /* 0x000e64000030d100 */
[----:B-1----:R1:W-:Y:S01]  /*8770*/  STG.E [R16.64], R5 ;  /* 0x0000000510007986 */ /* 0x0023e2000c101924 */
[----:B------:R-:W-:Y:S05]  /*8780*/  BRA `(.L_x_9212) ;  /* 0x00000e1000007947 */ /* 0x000fea0003800000 */
.L_x_9213:
[----:B------:R-:W1:Y:S02]  /*8790*/  F2I.F64.TRUNC R5, R4 ;  /* 0x0000000400057311 */ /* 0x000e64000030d100 */
[----:B-1----:R1:W-:Y:S01]  /*87a0*/  STG.E.U16 [R16.64], R5 ;  /* 0x0000000510007986 */ /* 0x0023e2000c101524 */
[----:B------:R-:W-:Y:S05]  /*87b0*/  BRA `(.L_x_9212) ;  /* 0x00000de000007947 */ /* 0x000fea0003800000 */
.L_x_9208:
        /* <DEDUP_REMOVED lines=11> */
.L_x_9216:
[----:B------:R-:W1:Y:S01]  /*8870*/  F2F.F32.F64 R0, R4 ;  /* 0x0000000400007310 */ /* 0x000e620000301000 */
[----:B------:R-:W1:-:S14]  /*8880*/  DSETP.GEU.AND P0, PT, |R4|, c[0x2][0x60], PT ;  /* 0x008018000400762a */ /* 0x000e5c0003f0e200 */
[----:B-1----:R-:W-:-:S05]  /*8890*/  @!P0 FMUL R0, R0, 1.175494350822287508e-38 ;  /* 0x0080000000008820 */ /* 0x002fca0000400000 */
[----:B------:R-:W-:-:S05]  /*88a0*/  F2FP.PACK_AB R0, RZ, R0 ;  /* 0x00000000ff00723e */ /* 0x000fca00000000ff */
[----:B------:R1:W-:Y:S01]  /*88b0*/  STG.E.U16 [R16.64], R0 ;  /* 0x0000000010007986 */ /* 0x0003e2000c101524 */
[----:B------:R-:W-:Y:S05]  /*88c0*/  BRA `(.L_x_9212) ;  /* 0x00000cd000007947 */ /* 0x000fea0003800000 */
.L_x_9215:
        /* <DEDUP_REMOVED lines=12> */
.L_x_9218:
[----:B------:R-:W1:Y:S01]  /*8990*/  F2F.F32.F64 R0, R4 ;  /* 0x0000000400007310 */ /* 0x000e620000301000 */
[----:B------:R-:W1:-:S14]  /*89a0*/  DSETP.GEU.AND P0, PT, |R4|, c[0x2][0x60], PT ;  /* 0x008018000400762a */ /* 0x000e5c0003f0e200 */
[----:B-1----:R-:W-:-:S05]  /*89b0*/  @!P0 FMUL R0, R0, 1.175494350822287508e-38 ;  /* 0x0080000000008820 */ /* 0x002fca0000400000 */
[----:B0-----:R-:W-:-:S04]  /*89c0*/  F2FP.PACK_AB R3, RZ, R0 ;  /* 0x00000000ff03723e */ /* 0x001fc800000000ff */
[----:B------:R-:W-:-:S05]  /*89d0*/  PRMT R3, R3, 0x5410, RZ ;  /* 0x0000541003037816 */ /* 0x000fca00000000ff */
[----:B------:R0:W-:Y:S01]  /*89e0*/  STG.E [R16.64], R3 ;  /* 0x0000000310007986 */ /* 0x0001e2000c101924 */
[----:B------:R-:W-:Y:S05]  /*89f0*/  BRA `(.L_x_9212) ;  /* 0x00000ba000007947 */ /* 0x000fea0003800000 */
.L_x_9217:
[----:B------:R1:W-:Y:S01]  /*8a00*/  STG.E.64 [R16.64], R4 ;  /* 0x0000000410007986 */ /* 0x0003e2000c101b24 */
[----:B------:R-:W-:Y:S05]  /*8a10*/  BRA `(.L_x_9212) ;  /* 0x00000b8000007947 */ /* 0x000fea0003800000 */
.L_x_9207:
        /* <DEDUP_REMOVED lines=12> */
.L_x_9221:
[----:B------:R-:W-:-:S05]  /*8ae0*/  CS2R R6, SRZ ;  /* 0x0000000000067805 */ /* 0x000fca000001ff00 */
[----:B------:R1:W-:Y:S01]  /*8af0*/  STG.E.128 [R16.64], R4 ;  /* 0x0000000410007986 */ /* 0x0003e2000c101d24 */
[----:B------:R-:W-:Y:S05]  /*8b00*/  BRA `(.L_x_9212) ;  /* 0x00000a9000007947 */ /* 0x000fea0003800000 */
.L_x_9220:
        /* <DEDUP_REMOVED lines=23> */
.L_x_9225:
[----:B------:R-:W-:Y:S05]  /*8c80*/  BSYNC B0 ;  /* 0x0000000000007941 */ /* 0x000fea0003800000 */
.L_x_9224:
[----:B------:R-:W-:-:S05]  /*8c90*/  LOP3.LUT R3, R0, R3, RZ, 0xfc, !PT ;  /* 0x0000000300037212 */ /* 0x000fca00078efcff */
[----:B------:R0:W-:Y:S01]  /*8ca0*/  STG.E.U8 [R16.64], R3 ;  /* 0x0000000310007986 */ /* 0x0001e2000c101124 */
[----:B------:R-:W-:Y:S05]  /*8cb0*/  BRA `(.L_x_9212) ;  /* 0x000008e000007947 */ /* 0x000fea0003800000 */
.L_x_9223:
        /* <DEDUP_REMOVED lines=15> */
.L_x_9227:
[----:B------:R-:W-:Y:S01]  /*8db0*/  IMAD.MOV.U32 R0, RZ, RZ, 0x7f ;  /* 0x0000007fff007424 */ /* 0x000fe200078e00ff */
[----:B------:R-:W-:-:S04]  /*8dc0*/  ISETP.GT.U32.AND P0, PT, R2, 0x7f800000, PT ;  /* 0x7f8000000200780c */ /* 0x000fc80003f04070 */
[----:B------:R-:W-:-:S04]  /*8dd0*/  SEL R0, R0, 0x7c, P0 ;  /* 0x0000007c00007807 */ /* 0x000fc80000000000 */
.L_x_9228:
[----:B------:R-:W-:Y:S05]  /*8de0*/  BSYNC B0 ;  /* 0x0000000000007941 */ /* 0x000fea0003800000 */
.L_x_9226:
[----:B------:R-:W-:-:S04]  /*8df0*/  LOP3.LUT R2, R3, 0x80000000, RZ, 0xc0, !PT ;  /* 0x8000000003027812 */ /* 0x000fc800078ec0ff */
[----:B------:R-:W-:-:S04]  /*8e00*/  SHF.R.U32.HI R3, RZ, 0x18, R2 ;  /* 0x00000018ff037819 */ /* 0x000fc80000011602 */
[----:B------:R-:W-:-:S05]  /*8e10*/  LOP3.LUT R3, R0, R3, RZ, 0xfc, !PT ;  /* 0x0000000300037212 */ /* 0x000fca00078efcff */
[----:B------:R0:W-:Y:S01]  /*8e20*/  STG.E.U8 [R16.64], R3 ;  /* 0x0000000310007986 */ /* 0x0001e2000c101124 */
[----:B------:R-:W-:Y:S05]  /*8e30*/  BRA `(.L_x_9212) ;  /* 0x0000076000007947 */ /* 0x000fea0003800000 */
.L_x_9222:
[----:B------:R-:W1:Y:S01]  /*8e40*/  F2F.F32.F64 R0, R4 ;  /* 0x0000000400007310 */ /* 0x000e620000301000 */
[----:B------:R-:W1:-:S14]  /*8e50*/  DSETP.GEU.AND P0, PT, |R4|, c[0x2][0x60], PT ;  /* 0x008018000400762a */ /* 0x000e5c0003f0e200 */
[----:B-1----:R-:W-:-:S05]  /*8e60*/  @!P0 FMUL R0, R0, 1.175494350822287508e-38 ;  /* 0x0080000000008820 */ /* 0x002fca0000400000 */
[----:B------:R-:W-:-:S05]  /*8e70*/  F2FP.BF16.PACK_AB R0, RZ, R0 ;  /* 0x00000000ff00723e */ /* 0x000fca00000010ff */
[----:B------:R1:W-:Y:S01]  /*8e80*/  STG.E.U16 [R16.64], R0 ;  /* 0x0000000010007986 */ /* 0x0003e2000c101524 */
[----:B------:R-:W-:Y:S05]  /*8e90*/  BRA `(.L_x_9212) ;  /* 0x0000070000007947 */ /* 0x000fea0003800000 */
.L_x_9219:
        /* <DEDUP_REMOVED lines=11> */
.L_x_9231:
        /* <DEDUP_REMOVED lines=19> */
.L_x_9234:
[----:B------:R-:W-:-:S04]  /*9080*/  LOP3.LUT R2, R3, 0x80000000, RZ, 0xc0, !PT ;  /* 0x8000000003027812 */ /* 0x000fc800078ec0ff */
[----:B------:R-:W-:-:S04]  /*9090*/  SHF.R.U32.HI R3, RZ, 0x18, R2 ;  /* 0x00000018ff037819 */ /* 0x000fc80000011602 */
[----:B------:R-:W-:-:S04]  /*90a0*/  LOP3.LUT R0, R0, R3, RZ, 0xfc, !PT ;  /* 0x0000000300007212 */ /* 0x000fc800078efcff */
[----:B------:R-:W-:Y:S02]  /*90b0*/  PRMT R8, R0, 0x7610, R8 ;  /* 0x0000761000087816 */ /* 0x000fe40000000008 */
.L_x_9233:
[----:B------:R-:W-:Y:S05]  /*90c0*/  BSYNC B0 ;  /* 0x0000000000007941 */ /* 0x000fea0003800000 */
.L_x_9232:
[----:B------:R0:W-:Y:S01]  /*90d0*/  STG.E.U8 [R16.64], R8 ;  /* 0x0000000810007986 */ /* 0x0001e2000c101124 */
[----:B------:R-:W-:Y:S05]  /*90e0*/  BRA `(.L_x_9212) ;  /* 0x000004b000007947 */ /* 0x000fea0003800000 */
.L_x_9230:
        /* <DEDUP_REMOVED lines=19> */
.L_x_9237:
[----:B------:R-:W-:-:S04]  /*9220*/  LOP3.LUT R2, R3, 0x80000000, RZ, 0xc0, !PT ;  /* 0x8000000003027812 */ /* 0x000fc800078ec0ff */
[----:B------:R-:W-:-:S04]  /*9230*/  SHF.R.U32.HI R3, RZ, 0x18, R2 ;  /* 0x00000018ff037819 */ /* 0x000fc80000011602 */
[----:B------:R-:W-:-:S04]  /*9240*/  LOP3.LUT R0, R0, R3, RZ, 0xfc, !PT ;  /* 0x0000000300007212 */ /* 0x000fc800078efcff */
[----:B------:R-:W-:Y:S02]  /*9250*/  PRMT R8, R0, 0x7610, R8 ;  /* 0x0000761000087816 */ /* 0x000fe40000000008 */
.L_x_9236:
[----:B------:R-:W-:Y:S05]  /*9260*/  BSYNC B0 ;  /* 0x0000000000007941 */ /* 0x000fea0003800000 */
.L_x_9235:
[----:B------:R0:W-:Y:S01]  /*9270*/  STG.E.U8 [R16.64], R8 ;  /* 0x0000000810007986 */ /* 0x0001e2000c101124 */
[----:B------:R-:W-:Y:S05]  /*9280*/  BRA `(.L_x_9212) ;  /* 0x0000031000007947 */ /* 0x000fea0003800000 */
.L_x_9229:
        /* <DEDUP_REMOVED lines=24> */
.L_x_9211:
        /* <DEDUP_REMOVED lines=20> */
.L_x_9239:
[----:B------:R-:W1:Y:S02]  /*9550*/  F2I.U64.F64.TRUNC R4, R4 ;  /* 0x0000000400047311 */ /* 0x000e64000030d800 */
[----:B-1----:R1:W-:Y:S01]  /*9560*/  STG.E.64 [R16.64], R4 ;  /* 0x0000000410007986 */ /* 0x0023e2000c101b24 */
[----:B------:R-:W-:Y:S05]  /*9570*/  BRA `(.L_x_9212) ;  /* 0x0000002000007947 */ /* 0x000fea0003800000 */
.L_x_9238:
[----:B------:R-:W1:Y:S02]  /*9580*/  F2I.U32.F64.TRUNC R5, R4 ;  /* 0x0000000400057311 */ /* 0x000e64000030d000 */
[----:B-1----:R1:W-:Y:S02]  /*9590*/  STG.E [R16.64], R5 ;  /* 0x0000000510007986 */ /* 0x0023e4000c101924 */
.L_x_9212:
[----:B------:R-:W-:Y:S02]  /*95a0*/  IADD3 R19, R19, 0x80, RZ ;  /* 0x0000008013137810 */ /* 0x000fe40007ffe0ff */
.L_x_9103:
[----:B------:R-:W-:Y:S05]  /*95b0*/  BSYNC B6 ;  /* 0x0000000000067941 */ /* 0x000fea0003800000 */
.L_x_9102:
        /* <DEDUP_REMOVED lines=230> */
.L_x_9240:
        /* <DEDUP_REMOVED lines=19> */
.L_x_9244:
[----:B------:R-:W2:Y:S02]  /*a550*/  LDG.E.U8 R2, [R2.64] ;  /* 0x0000002402027981 */ /* 0x000ea4000c1e1100 */
[----:B--2---:R0:W1:Y:S01]  /*a560*/  I2F.F64.U16 R4, R2 ;  /* 0x0000000200047312 */ /* 0x0040620000101800 */
[----:B------:R-:W-:Y:S05]  /*a570*/  BRA `(.L_x_9246) ;  /* 0x00000df000007947 */ /* 0x000fea0003800000 */
.L_x_9243:
        /* <DEDUP_REMOVED lines=9> */
.L_x_9248:
[----:B------:R-:W2:Y:S02]  /*a610*/  LDG.E R2, [R2.64] ;  /* 0x0000002402027981 */ /* 0x000ea4000c1e1900 */
[----:B--2---:R0:W1:Y:S01]  /*a620*/  I2F.F64 R4, R2 ;  /* 0x0000000200047312 */ /* 0x0040620000201c00 */
[----:B------:R-:W-:Y:S05]  /*a630*/  BRA `(.L_x_9246) ;  /* 0x00000d3000007947 */ /* 0x000fea0003800000 */
.L_x_9247:
[----:B------:R-:W2:Y:S02]  /*a640*/  LDG.E.U16 R2, [R2.64] ;  /* 0x0000002402027981 */ /* 0x000ea4000c1e1500 */
[----:B--2---:R0:W1:Y:S01]  /*a650*/  I2F.F64.S16 R4, R2 ;  /* 0x0000000200047312 */ /* 0x0040620000101c00 */
[----:B------:R-:W-:Y:S05]  /*a660*/  BRA `(.L_x_9246) ;  /* 0x00000d0000007947 */ /* 0x000fea0003800000 */
.L_x_9242:
        /* <DEDUP_REMOVED lines=10> */
.L_x_9250:
[----:B------:R-:W2:Y:S02]  /*a710*/  LDG.E.U16 R0, [R2.64] ;  /* 0x0000002402007981 */ /* 0x000ea4000c1e1500 */
[----:B--2---:R-:W-:-:S05]  /*a720*/  HADD2.F32 R0, -RZ, R0.H0_H0 ;  /* 0x20000000ff007230 */ /* 0x004fca0000004100 */
[----:B------:R-:W-:-:S04]  /*a730*/  FMUL.FTZ R0, R0, 1 ;  /* 0x3f80000000007820 */ /* 0x000fc80000410000 */
[----:B------:R0:W1:Y:S01]  /*a740*/  F2F.F64.F32 R4, R0 ;  /* 0x0000000000047310 */ /* 0x0000620000201800 */
[----:B------:R-:W-:Y:S05]  /*a750*/  BRA `(.L_x_9246) ;  /* 0x00000c1000007947 */ /* 0x000fea0003800000 */
.L_x_9249:
        /* <DEDUP_REMOVED lines=10> */
.L_x_9252:
[----:B------:R-:W2:Y:S02]  /*a800*/  LDG.E.U16 R2, [R2.64] ;  /* 0x0000002402027981 */ /* 0x000ea4000c1e1500 */
[----:B--2---:R-:W-:-:S05]  /*a810*/  HADD2.F32 R0, -RZ, R2.H0_H0 ;  /* 0x20000002ff007230 */ /* 0x004fca0000004100 */
[----:B------:R-:W-:-:S04]  /*a820*/  FMUL.FTZ R0, R0, 1 ;  /* 0x3f80000000007820 */ /* 0x000fc80000410000 */
[----:B------:R0:W1:Y:S01]  /*a830*/  F2F.F64.F32 R4, R0 ;  /* 0x0000000000047310 */ /* 0x0000620000201800 */
[----:B------:R-:W-:Y:S05]  /*a840*/  BRA `(.L_x_9246) ;  /* 0x00000b2000007947 */ /* 0x000fea0003800000 */
.L_x_9251:
[----:B------:R0:W5:Y:S01]  /*a850*/  LDG.E.64 R4, [R2.64] ;  /* 0x0000002402047981 */ /* 0x000162000c1e1b00 */
[----:B------:R-:W-:Y:S05]  /*a860*/  BRA `(.L_x_9246) ;  /* 0x00000b0000007947 */ /* 0x000fea0003800000 */
.L_x_9241:
        /* <DEDUP_REMOVED lines=13> */
.L_x_9255:
[----:B------:R0:W5:Y:S01]  /*a940*/  LDG.E.64 R4, [R2.64] ;  /* 0x0000002402047981 */ /* 0x000162000c1e1b00 */
[----:B------:R-:W-:Y:S05]  /*a950*/  BRA `(.L_x_9246) ;  /* 0x00000a1000007947 */ /* 0x000fea0003800000 */
.L_x_9254:
        /* <DEDUP_REMOVED lines=28> */
.L_x_9257:
        /* <DEDUP_REMOVED lines=15> */
.L_x_9256:
[----:B------:R-:W2:Y:S02]  /*ac10*/  LDG.E.U16 R0, [R2.64] ;  /* 0x0000002402007981 */ /* 0x000ea4000c1e1500 */
[----:B--2---:R-:W-:-:S05]  /*ac20*/  PRMT R0, RZ, 0x5410, R0 ;  /* 0x00005410ff007816 */ /* 0x004fca0000000000 */
[----:B------:R-:W-:-:S04]  /*ac30*/  FMUL.FTZ R0, R0, 1 ;  /* 0x3f80000000007820 */ /* 0x000fc80000410000 */
[----:B------:R0:W1:Y:S01]  /*ac40*/  F2F.F64.F32 R4, R0 ;  /* 0x0000000000047310 */ /* 0x0000620000201800 */
[----:B------:R-:W-:Y:S05]  /*ac50*/  BRA `(.L_x_9246) ;  /* 0x0000071000007947 */ /* 0x000fea0003800000 */
.L_x_9253:
        /* <DEDUP_REMOVED lines=11> */
.L_x_9260:
        /* <DEDUP_REMOVED lines=21> */
.L_x_9264:
[----:B------:R-:W-:Y:S05]  /*ae60*/  BSYNC B1 ;  /* 0x0000000000017941 */ /* 0x000fea0003800000 */
.L_x_9263:
[----:B------:R-:W-:Y:S01]  /*ae70*/  LEA R3, R0, 0x3b800000, 0x17 ;  /* 0x3b80000000037811 */ /* 0x000fe200078eb8ff */
[----:B------:R-:W-:-:S05]  /*ae80*/  IMAD.SHL.U32 R0, R2, 0x100000, RZ ;  /* 0x0010000002007824 */ /* 0x000fca00078e00ff */
[----:B------:R-:W-:Y:S02]  /*ae90*/  LOP3.LUT R0, R3, R0, R4, 0xfe, !PT ;  /* 0x0000000003007212 */ /* 0x000fe400078efe04 */
.L_x_9262:
[----:B------:R-:W-:Y:S05]  /*aea0*/  BSYNC B0 ;  /* 0x0000000000007941 */ /* 0x000fea0003800000 */
.L_x_9261:
[----:B------:R-:W-:-:S04]  /*aeb0*/  FMUL.FTZ R0, R0, 1 ;  /* 0x3f80000000007820 */ /* 0x000fc80000410000 */
[----:B------:R0:W1:Y:S01]  /*aec0*/  F2F.F64.F32 R4, R0 ;  /* 0x0000000000047310 */ /* 0x0000620000201800 */
[----:B------:R-:W-:Y:S05]  /*aed0*/  BRA `(.L_x_9246) ;  /* 0x0000049000007947 */ /* 0x000fea0003800000 */
.L_x_9259:
        /* <DEDUP_REMOVED lines=21> */
.L_x_9268:
[----:B------:R-:W-:Y:S05]  /*b030*/  BSYNC B1 ;  /* 0x0000000000017941 */ /* 0x000fea0003800000 */
.L_x_9267:
[----:B------:R-:W-:Y:S01]  /*b040*/  LEA R3, R0, 0x37800000, 0x17 ;  /* 0x3780000000037811 */ /* 0x000fe200078eb8ff */
[----:B------:R-:W-:-:S05]  /*b050*/  IMAD.SHL.U32 R0, R2, 0x200000, RZ ;  /* 0x0020000002007824 */ /* 0x000fca00078e00ff */
[----:B------:R-:W-:Y:S02]  /*b060*/  LOP3.LUT R0, R3, R0, R4, 0xfe, !PT ;  /* 0x0000000003007212 */ /* 0x000fe400078efe04 */
.L_x_9266:
[----:B------:R-:W-:Y:S05]  /*b070*/  BSYNC B0 ;  /* 0x0000000000007941 */ /* 0x000fea0003800000 */
.L_x_9265:
[----:B------:R-:W-:-:S04]  /*b080*/  FMUL.FTZ R0, R0, 1 ;  /* 0x3f80000000007820 */ /* 0x000fc80000410000 */
[----:B------:R0:W1:Y:S01]  /*b090*/  F2F.F64.F32 R4, R0 ;  /* 0x0000000000047310 */ /* 0x0000620000201800 */
[----:B------:R-:W-:Y:S05]  /*b0a0*/  BRA `(.L_x_9246) ;  /* 0x000002c000007947 */ /* 0x000fea0003800000 */
.L_x_9258:
        /* <DEDUP_REMOVED lines=14> */
.L_x_9272:
[----:B------:R-:W-:Y:S05]  /*b190*/  BSYNC B0 ;  /* 0x0000000000007941 */ /* 0x000fea0003800000 */
.L_x_9271:
[----:B------:R-:W-:-:S04]  /*b1a0*/  FMUL.FTZ R0, R0, 1 ;  /* 0x3f80000000007820 */ /* 0x000fc80000410000 */
[----:B------:R0:W1:Y:S01]  /*b1b0*/  F2F.F64.F32 R4, R0 ;  /* 0x0000000000047310 */ /* 0x0000620000201800 */
[----:B------:R-:W-:Y:S05]  /*b1c0*/  BRA `(.L_x_9246) ;  /* 0x000001a000007947 */ /* 0x000fea0003800000 */
.L_x_9245:
        /* <DEDUP_REMOVED lines=21> */
.L_x_9270:
[----:B------:R-:W2:Y:S02]  /*b320*/  LDG.E.64 R4, [R2.64] ;  /* 0x0000002402047981 */ /* 0x000ea4000c1e1b00 */
[----:B--2---:R-:W0:Y:S01]  /*b330*/  I2F.F64.U64 R4, R4 ;  /* 0x0000000400047312 */ /* 0x004e220000301800 */
[----:B------:R-:W-:Y:S05]  /*b340*/  BRA `(.L_x_9246) ;  /* 0x0000002000007947 */ /* 0x000fea0003800000 */
.L_x_9269:
[----:B------:R-:W2:Y:S02]  /*b350*/  LDG.E R2, [R2.64] ;  /* 0x0000002402027981 */ /* 0x000ea4000c1e1900 */
[----:B--2---:R0:W1:Y:S02]  /*b360*/  I2F.F64.U32 R4, R2 ;  /* 0x0000000200047312 */ /* 0x0040640000201800 */
.L_x_9246:
        /* <DEDUP_REMOVED lines=62> */
.L_x_9274:
[----:B------:R-:W-:Y:S05]  /*b750*/  BSYNC B0 ;  /* 0x0000000000007941 */ /* 0x000fea0003800000 */
.L_x_9273:
        /* <DEDUP_REMOVED lines=15> */
.L_x_9278:
[----:B------:R-:W0:Y:S02]  /*b850*/  F2I.S64.F64.TRUNC R4, R4 ;  /* 0x0000000400047311 */ /* 0x000e24000030d900 */
[----:B0-----:R-:W-:-:S05]  /*b860*/  IMAD.MOV.U32 R3, RZ, RZ, R4 ;  /* 0x000000ffff037224 */ /* 0x001fca00078e0004 */
[----:B------:R-:W-:Y:S01]  /*b870*/  STG.E.U8 [R16.64], R3 ;  /* 0x0000000310007986 */ /* 0x000fe2000c101124 */
[----:B------:R-:W-:Y:S05]  /*b880*/  EXIT ;  /* 0x000000000000794d */ /* 0x000fea0003800000 */
.L_x_9277:
        /* <DEDUP_REMOVED lines=9> */
.L_x_9281:
[----:B------:R-:W0:Y:S02]  /*b920*/  F2I.F64.TRUNC R5, R4 ;  /* 0x0000000400057311 */ /* 0x000e24000030d100 */
[----:B0-----:R-:W-:Y:S01]  /*b930*/  STG.E [R16.64], R5 ;  /* 0x0000000510007986 */ /* 0x001fe2000c101924 */
[----:B------:R-:W-:Y:S05]  /*b940*/  EXIT ;  /* 0x000000000000794d */ /* 0x000fea0003800000 */
.L_x_9280:
[----:B------:R-:W0:Y:S02]  /*b950*/  F2I.F64.TRUNC R5, R4 ;  /* 0x0000000400057311 */ /* 0x000e24000030d100 */
[----:B0-----:R-:W-:Y:S01]  /*b960*/  STG.E.U16 [R16.64], R5 ;  /* 0x0000000510007986 */ /* 0x001fe2000c101524 */
[----:B------:R-:W-:Y:S05]  /*b970*/  EXIT ;  /* 0x000000000000794d */ /* 0x000fea0003800000 */
.L_x_9276:
        /* <DEDUP_REMOVED lines=11> */
.L_x_9283:
[----:B------:R-:W0:Y:S01]  /*ba30*/  F2F.F32.F64 R0, R4 ;  /* 0x0000000400007310 */ /* 0x000e220000301000 */
[----:B------:R-:W0:-:S14]  /*ba40*/  DSETP.GEU.AND P0, PT, |R4|, c[0x2][0x60], PT ;  /* 0x008018000400762a */ /* 0x000e1c0003f0e200 */
[----:B0-----:R-:W-:-:S05]  /*ba50*/  @!P0 FMUL R0, R0, 1.175494350822287508e-38 ;  /* 0x0080000000008820 */ /* 0x001fca0000400000 */
[----:B------:R-:W-:-:S05]  /*ba60*/  F2FP.PACK_AB R0, RZ, R0 ;  /* 0x00000000ff00723e */ /* 0x000fca00000000ff */
[----:B------:R-:W-:Y:S01]  /*ba70*/  STG.E.U16 [R16.64], R0 ;  /* 0x0000000010007986 */ /* 0x000fe2000c101524 */
[----:B------:R-:W-:Y:S05]  /*ba80*/  EXIT ;  /* 0x000000000000794d */ /* 0x000fea0003800000 */
.L_x_9282:
        /* <DEDUP_REMOVED lines=12> */
.L_x_9285:
[----:B------:R-:W0:Y:S01]  /*bb50*/  F2F.F32.F64 R0, R4 ;  /* 0x0000000400007310 */ /* 0x000e220000301000 */
[----:B------:R-:W0:-:S14]  /*bb60*/  DSETP.GEU.AND P0, PT, |R4|, c[0x2][0x60], PT ;  /* 0x008018000400762a */ /* 0x000e1c0003f0e200 */
[----:B0-----:R-:W-:-:S05]  /*bb70*/  @!P0 FMUL R0, R0, 1.175494350822287508e-38 ;  /* 0x0080000000008820 */ /* 0x001fca0000400000 */
[----:B------:R-:W-:-:S04]  /*bb80*/  F2FP.PACK_AB R3, RZ, R0 ;  /* 0x00000000ff03723e */ /* 0x000fc800000000ff */
[----:B------:R-:W-:-:S05]  /*bb90*/  PRMT R3, R3, 0x5410, RZ ;  /* 0x0000541003037816 */ /* 0x000fca00000000ff */
[----:B------:R-:W-:Y:S01]  /*bba0*/  STG.E [R16.64], R3 ;  /* 0x0000000310007986 */ /* 0x000fe2000c101924 */
[----:B------:R-:W-:Y:S05]  /*bbb0*/  EXIT ;  /* 0x000000000000794d */ /* 0x000fea0003800000 */
.L_x_9284:
[----:B------:R-:W-:Y:S01]  /*bbc0*/  STG.E.64 [R16.64], R4 ;  /* 0x0000000410007986 */ /* 0x000fe2000c101b24 */
[----:B------:R-:W-:Y:S05]  /*bbd0*/  EXIT ;  /* 0x000000000000794d */ /* 0x000fea0003800000 */
.L_x_9275:
        /* <DEDUP_REMOVED lines=12> */
.L_x_9288:
[----:B------:R-:W-:-:S05]  /*bca0*/  CS2R R6, SRZ ;  /* 0x0000000000067805 */ /* 0x000fca000001ff00 */
[----:B------:R-:W-:Y:S01]  /*bcb0*/  STG.E.128 [R16.64], R4 ;  /* 0x0000000410007986 */ /* 0x000fe2000c101d24 */
[----:B------:R-:W-:Y:S05]  /*bcc0*/  EXIT ;  /* 0x000000000000794d */ /* 0x000fea0003800000 */
.L_x_9287:
        /* <DEDUP_REMOVED lines=23> */
.L_x_9292:
[----:B------:R-:W-:Y:S05]  /*be40*/  BSYNC B0 ;  /* 0x0000000000007941 */ /* 0x000fea0003800000 */
.L_x_9291:
[----:B------:R-:W-:-:S05]  /*be50*/  LOP3.LUT R3, R0, R3, RZ, 0xfc, !PT ;  /* 0x0000000300037212 */ /* 0x000fca00078efcff */
[----:B------:R-:W-:Y:S01]  /*be60*/  STG.E.U8 [R16.64], R3 ;  /* 0x0000000310007986 */ /* 0x000fe2000c101124 */
[----:B------:R-:W-:Y:S05]  /*be70*/  EXIT ;  /* 0x000000000000794d */ /* 0x000fea0003800000 */
.L_x_9290:
        /* <DEDUP_REMOVED lines=15> */
.L_x_9294:
[----:B------:R-:W-:Y:S01]  /*bf70*/  IMAD.MOV.U32 R0, RZ, RZ, 0x7f ;  /* 0x0000007fff007424 */ /* 0x000fe200078e00ff */
[----:B------:R-:W-:-:S04]  /*bf80*/  ISETP.GT.U32.AND P0, PT, R2, 0x7f800000, PT ;  /* 0x7f8000000200780c */ /* 0x000fc80003f04070 */
[----:B------:R-:W-:-:S04]  /*bf90*/  SEL R0, R0, 0x7c, P0 ;  /* 0x0000007c00007807 */ /* 0x000fc80000000000 */
.L_x_9295:
[----:B------:R-:W-:Y:S05]  /*bfa0*/  BSYNC B0 ;  /* 0x0000000000007941 */ /* 0x000fea0003800000 */
.L_x_9293:
[----:B------:R-:W-:-:S04]  /*bfb0*/  LOP3.LUT R2, R3, 0x80000000, RZ, 0xc0, !PT ;  /* 0x8000000003027812 */ /* 0x000fc800078ec0ff */
[----:B------:R-:W-:-:S04]  /*bfc0*/  SHF.R.U32.HI R3, RZ, 0x18, R2 ;  /* 0x00000018ff037819 */ /* 0x000fc80000011602 */
[----:B------:R-:W-:-:S05]  /*bfd0*/  LOP3.LUT R3, R0, R3, RZ, 0xfc, !PT ;  /* 0x0000000300037212 */ /* 0x000fca00078efcff */
[----:B------:R-:W-:Y:S01]  /*bfe0*/  STG.E.U8 [R16.64], R3 ;  /* 0x0000000310007986 */ /* 0x000fe2000c101124 */
[----:B------:R-:W-:Y:S05]  /*bff0*/  EXIT ;  /* 0x000000000000794d */ /* 0x000fea0003800000 */
.L_x_9289:
[----:B------:R-:W0:Y:S01]  /*c000*/  F2F.F32.F64 R0, R4 ;  /* 0x0000000400007310 */ /* 0x000e220000301000 */
[----:B------:R-:W0:-:S14]  /*c010*/  DSETP.GEU.AND P0, PT, |R4|, c[0x2][0x60], PT ;  /* 0x008018000400762a */ /* 0x000e1c0003f0e200 */
[----:B0-----:R-:W-:-:S05]  /*c020*/  @!P0 FMUL R0, R0, 1.175494350822287508e-38 ;  /* 0x0080000000008820 */ /* 0x001fca0000400000 */
[----:B------:R-:W-:-:S05]  /*c030*/  F2FP.BF16.PACK_AB R0, RZ, R0 ;  /* 0x00000000ff00723e */ /* 0x000fca00000010ff */
[----:B------:R-:W-:Y:S01]  /*c040*/  STG.E.U16 [R16.64], R0 ;  /* 0x0000000010007986 */ /* 0x000fe2000c101524 */
[----:B------:R-:W-:Y:S05]  /*c050*/  EXIT ;  /* 0x000000000000794d */ /* 0x000fea0003800000 */
.L_x_9286:
        /* <DEDUP_REMOVED lines=11> */
.L_x_9298:
        /* <DEDUP_REMOVED lines=19> */
.L_x_9301:
[----:B------:R-:W-:-:S04]  /*c240*/  LOP3.LUT R2, R3, 0x80000000, RZ, 0xc0, !PT ;  /* 0x8000000003027812 */ /* 0x000fc800078ec0ff */
[----:B------:R-:W-:-:S04]  /*c250*/  SHF.R.U32.HI R3, RZ, 0x18, R2 ;  /* 0x00000018ff037819 */ /* 0x000fc80000011602 */
[----:B------:R-:W-:-:S04]  /*c260*/  LOP3.LUT R0, R0, R3, RZ, 0xfc, !PT ;  /* 0x0000000300007212 */ /* 0x000fc800078efcff */
[----:B------:R-:W-:Y:S02]  /*c270*/  PRMT R8, R0, 0x7610, R8 ;  /* 0x0000761000087816 */ /* 0x000fe40000000008 */
.L_x_9300:
[----:B------:R-:W-:Y:S05]  /*c280*/  BSYNC B0 ;  /* 0x0000000000007941 */ /* 0x000fea0003800000 */
.L_x_9299:
[----:B------:R-:W-:Y:S01]  /*c290*/  STG.E.U8 [R16.64], R8 ;  /* 0x0000000810007986 */ /* 0x000fe2000c101124 */
[----:B------:R-:W-:Y:S05]  /*c2a0*/  EXIT ;  /* 0x000000000000794d */ /* 0x000fea0003800000 */
.L_x_9297:
        /* <DEDUP_REMOVED lines=19> */
.L_x_9304:
[----:B------:R-:W-:-:S04]  /*c3e0*/  LOP3.LUT R2, R3, 0x80000000, RZ, 0xc0, !PT ;  /* 0x8000000003027812 */ /* 0x000fc800078ec0ff */
[----:B------:R-:W-:-:S04]  /*c3f0*/  SHF.R.U32.HI R3, RZ, 0x18, R2 ;  /* 0x00000018ff037819 */ /* 0x000fc80000011602 */
[----:B------:R-:W-:-:S04]  /*c400*/  LOP3.LUT R0, R0, R3, RZ, 0xfc, !PT ;  /* 0x0000000300007212 */ /* 0x000fc800078efcff */
[----:B------:R-:W-:Y:S02]  /*c410*/  PRMT R8, R0, 0x7610, R8 ;  /* 0x0000761000087816 */ /* 0x000fe40000000008 */
.L_x_9303:
[----:B------:R-:W-:Y:S05]  /*c420*/  BSYNC B0 ;  /* 0x0000000000007941 */ /* 0x000fea0003800000 */
.L_x_9302:
[----:B------:R-:W-:Y:S01]  /*c430*/  STG.E.U8 [R16.64], R8 ;  /* 0x0000000810007986 */ /* 0x000fe2000c101124 */
[----:B------:R-:W-:Y:S05]  /*c440*/  EXIT ;  /* 0x000000000000794d */ /* 0x000fea0003800000 */
.L_x_9296:
        /* <DEDUP_REMOVED lines=24> */
.L_x_9279:
        /* <DEDUP_REMOVED lines=20> */
.L_x_9306:
[----:B------:R-:W0:Y:S02]  /*c710*/  F2I.U64.F64.TRUNC R4, R4 ;  /* 0x0000000400047311 */ /* 0x000e24000030d800 */
[----:B0-----:R-:W-:Y:S01]  /*c720*/  STG.E.64 [R16.64], R4 ;  /* 0x0000000410007986 */ /* 0x001fe2000c101b24 */
[----:B------:R-:W-:Y:S05]  /*c730*/  EXIT ;  /* 0x000000000000794d */ /* 0x000fea0003800000 */
.L_x_9305:
[----:B------:R-:W0:Y:S02]  /*c740*/  F2I.U32.F64.TRUNC R5, R4 ;  /* 0x0000000400057311 */ /* 0x000e24000030d000 */
[----:B0-----:R-:W-:Y:S01]  /*c750*/  STG.E [R16.64], R5 ;  /* 0x0000000510007986 */ /* 0x001fe2000c101924 */
[----:B------:R-:W-:Y:S05]  /*c760*/  EXIT ;  /* 0x000000000000794d */ /* 0x000fea0003800000 */
.L_x_9307:
        /* <DEDUP_REMOVED lines=9> */
.L_x_12181:


//--------------------- .text._ZN2at6native27unrolled_elementwise_kernelIZZZNS0_17log10_kernel_cudaERNS_18TensorIteratorBaseEENKUlvE0_clEvENKUlvE_clEvEUldE_St5arrayIPcLm2EELi4E23TrivialOffsetCalculatorILi1EjESB_NS0_6memory12LoadWithCastILi1EEENSC_13StoreWithCastILi1EEEEEviT_T0_T2_T3_T4_T5_ --------------------------
	.section	.text._ZN2at6native27unrolled_elementwise_kernelIZZZNS0_17log10_kernel_cudaERNS_18TensorIteratorBaseEENKUlvE0_clEvENKUlvE_clEvEUldE_St5arrayIPcLm2EELi4E23TrivialOffsetCalculatorILi1EjESB_NS0_6memory12LoadWithCastILi1EEENSC_13StoreWithCastILi1EEEEEviT_T0_T2_T3_T4_T5_,"ax",@progbits
	.sectioninfo	@"SHI_REGISTERS=34"
	.align	128
        .global         _ZN2at6native27unrolled_elementwise_kernelIZZZNS0_17log10_kernel_cudaERNS_18TensorIteratorBaseEENKUlvE0_clEvENKUlvE_clEvEUldE_St5arrayIPcLm2EELi4E23TrivialOffsetCalculatorILi1EjESB_NS0_6memory12LoadWithCastILi1EEENSC_13StoreWithCastILi1EEEEEviT_T0_T2_T3_T4_T5_
        .type           _ZN2at6native27unrolled_elementwise_kernelIZZZNS0_17log10_kernel_cudaERNS_18TensorIteratorBaseEENKUlvE0_clEvENKUlvE_clEvEUldE_St5arrayIPcLm2EELi4E23TrivialOffsetCalculatorILi1EjESB_NS0_6memory12LoadWithCastILi1EEENSC_13StoreWithCastILi1EEEEEviT_T0_T2_T3_T4_T5_,@function
        .size           _ZN2at6native27unrolled_elementwise_kernelIZZZNS0_17log10_kernel_cudaERNS_18TensorIteratorBaseEENKUlvE0_clEvENKUlvE_clEvEUldE_St5arrayIPcLm2EELi4E23TrivialOffsetCalculatorILi1EjESB_NS0_6memory12LoadWithCastILi1EEENSC_13StoreWithCastILi1EEEEEviT_T0_T2_T3_T4_T5_,(.L_x_12182 - _ZN2at6native27unrolled_elementwise_kernelIZZZNS0_17log10_kernel_cudaERNS_18TensorIteratorBaseEENKUlvE0_clEvENKUlvE_clEvEUldE_St5arrayIPcLm2EELi4E23TrivialOffsetCalculatorILi1EjESB_NS0_6memory12LoadWithCastILi1EEENSC_13StoreWithCastILi1EEEEEviT_T0_T2_T3_T4_T5_)
        .other          _ZN2at6native27unrolled_elementwise_kernelIZZZNS0_17log10_kernel_cudaERNS_18TensorIteratorBaseEENKUlvE0_clEvENKUlvE_clEvEUldE_St5arrayIPcLm2EELi4E23TrivialOffsetCalculatorILi1EjESB_NS0_6memory12LoadWithCastILi1EEENSC_13StoreWithCastILi1EEEEEviT_T0_T2_T3_T4_T5_,@"STO_CUDA_ENTRY STV_DEFAULT"
_ZN2at6native27unrolled_elementwise_kernelIZZZNS0_17log10_kernel_cudaERNS_18TensorIteratorBaseEENKUlvE0_clEvENKUlvE_clEvEUldE_St5arrayIPcLm2EELi4E23TrivialOffsetCalculatorILi1EjESB_NS0_6memory12LoadWithCastILi1EEENSC_13StoreWithCastILi1EEEEEviT_T0_T2_T3_T4_T5_:
.text._ZN2at6native27unrolled_elementwise_kernelIZZZNS0_17log10_kernel_cudaERNS_18TensorIteratorBaseEENKUlvE0_clEvENKUlvE_clEvEUldE_St5arrayIPcLm2EELi4E23TrivialOffsetCalculatorILi1EjESB_NS0_6memory12LoadWithCastILi1EEENSC_13StoreWithCastILi1EEEEEviT_T0_T2_T3_T4_T5_:
        /* <DEDUP_REMOVED lines=30> */
.L_x_9313:
[----:B------:R-:W2:Y:S02]  /*01e0*/  LDG.E.U8 R4, [R4.64] ;  /* 0x0000002404047981 */ /* 0x000ea4000c1e1100 */
[----:B--2---:R0:W1:Y:S01]  /*01f0*/  I2F.F64.U16 R26, R4 ;  /* 0x00000004001a7312 */ /* 0x0040620000101800 */
[----:B------:R-:W-:Y:S05]  /*0200*/  BRA `(.L_x_9315) ;  /* 0x00000e0000007947 */ /* 0x000fea0003800000 */
.L_x_9312:
        /* <DEDUP_REMOVED lines=9> */
.L_x_9317:
[----:B------:R-:W2:Y:S02]  /*02a0*/  LDG.E R4, [R4.64] ;  /* 0x0000002404047981 */ /* 0x000ea4000c1e1900 */
[----:B--2---:R0:W1:Y:S01]  /*02b0*/  I2F.F64 R26, R4 ;  /* 0x00000004001a7312 */ /* 0x0040620000201c00 */
[----:B------:R-:W-:Y:S05]  /*02c0*/  BRA `(.L_x_9315) ;  /* 0x00000d4000007947 */ /* 0x000fea0003800000 */
.L_x_9316:
[----:B------:R-:W2:Y:S02]  /*02d0*/  LDG.E.U16 R4, [R4.64] ;  /* 0x0000002404047981 */ /* 0x000ea4000c1e1500 */
[----:B--2---:R0:W1:Y:S01]  /*02e0*/  I2F.F64.S16 R26, R4 ;  /* 0x00000004001a7312 */ /* 0x0040620000101c00 */
[----:B------:R-:W-:Y:S05]  /*02f0*/  BRA `(.L_x_9315) ;  /* 0x00000d1000007947 */ /* 0x000fea0003800000 */
.L_x_9311:
        /* <DEDUP_REMOVED lines=10> */
.L_x_9319:
[----:B------:R-:W2:Y:S02]  /*03a0*/  LDG.E.U16 R0, [R4.64] ;  /* 0x0000002404007981 */ /* 0x000ea4000c1e1500 */
[----:B--2---:R-:W-:-:S05]  /*03b0*/  HADD2.F32 R0, -RZ, R0.H0_H0 ;  /* 0x20000000ff007230 */ /* 0x004fca0000004100 */
[----:B------:R-:W-:-:S04]  /*03c0*/  FMUL.FTZ R0, R0, 1 ;  /* 0x3f80000000007820 */ /* 0x000fc80000410000 */
[----:B------:R0:W1:Y:S01]  /*03d0*/  F2F.F64.F32 R26, R0 ;  /* 0x00000000001a7310 */ /* 0x0000620000201800 */
[----:B------:R-:W-:Y:S05]  /*03e0*/  BRA `(.L_x_9315) ;  /* 0x00000c2000007947 */ /* 0x000fea0003800000 */
.L_x_9318:
        /* <DEDUP_REMOVED lines=10> */
.L_x_9321:
[----:B------:R-:W2:Y:S02]  /*0490*/  LDG.E.U16 R4, [R4.64] ;  /* 0x0000002404047981 */ /* 0x000ea4000c1e1500 */
[----:B--2---:R-:W-:-:S05]  /*04a0*/  HADD2.F32 R0, -RZ, R4.H0_H0 ;  /* 0x20000004ff007230 */ /* 0x004fca0000004100 */
[----:B------:R-:W-:-:S04]  /*04b0*/  FMUL.FTZ R0, R0, 1 ;  /* 0x3f80000000007820 */ /* 0x000fc80000410000 */
[----:B------:R0:W1:Y:S01]  /*04c0*/  F2F.F64.F32 R26, R0 ;  /* 0x00000000001a7310 */ /* 0x0000620000201800 */
[----:B------:R-:W-:Y:S05]  /*04d0*/  BRA `(.L_x_9315) ;  /* 0x00000b3000007947 */ /* 0x000fea0003800000 */
.L_x_9320:
[----:B------:R0:W5:Y:S01]  /*04e0*/  LDG.E.64 R26, [R4.64] ;  /* 0x00000024041a7981 */ /* 0x000162000c1e1b00 */
[----:B------:R-:W-:Y:S05]  /*04f0*/  BRA `(.L_x_9315) ;  /* 0x00000b1000007947 */ /* 0x000fea0003800000 */
.L_x_9310:
        /* <DEDUP_REMOVED lines=13> */
.L_x_9324:
[----:B------:R0:W5:Y:S01]  /*05d0*/  LDG.E.64 R26, [R4.64] ;  /* 0x00000024041a7981 */ /* 0x000162000c1e1b00 */
[----:B------:R-:W-:Y:S05]  /*05e0*/  BRA `(.L_x_9315) ;  /* 0x00000a2000007947 */ /* 0x000fea0003800000 */
.L_x_9323:
        /* <DEDUP_REMOVED lines=28> */
.L_x_9326:
        /* <DEDUP_REMOVED lines=16> */
.L_x_9325:
[----:B------:R-:W2:Y:S02]  /*08b0*/  LDG.E.U16 R0, [R4.64] ;  /* 0x0000002404007981 */ /* 0x000ea4000c1e1500 */
[----:B--2---:R-:W-:-:S05]  /*08c0*/  PRMT R0, RZ, 0x5410, R0 ;  /* 0x00005410ff007816 */ /* 0x004fca0000000000 */
[----:B------:R-:W-:-:S04]  /*08d0*/  FMUL.FTZ R0, R0, 1 ;  /* 0x3f80000000007820 */ /* 0x000fc80000410000 */
[----:B------:R0:W1:Y:S01]  /*08e0*/  F2F.F64.F32 R26, R0 ;  /* 0x00000000001a7310 */ /* 0x0000620000201800 */
[----:B------:R-:W-:Y:S05]  /*08f0*/  BRA `(.L_x_9315) ;  /* 0x0000071000007947 */ /* 0x000fea0003800000 */
.L_x_9322:
        /* <DEDUP_REMOVED lines=11> */
.L_x_9329:
        /* <DEDUP_REMOVED lines=21> */
.L_x_9333:
[----:B------:R-:W-:Y:S05]  /*0b00*/  BSYNC B1 ;  /* 0x0000000000017941 */ /* 0x000fea0003800000 */
.L_x_9332:
[----:B------:R-:W-:Y:S01]  /*0b10*/  LEA R5, R0, 0x3b800000, 0x17 ;  /* 0x3b80000000057811 */ /* 0x000fe200078eb8ff */
[----:B------:R-:W-:-:S05]  /*0b20*/  IMAD.SHL.U32 R0, R3, 0x100000, RZ ;  /* 0x0010000003007824 */ /* 0x000fca00078e00ff */
[----:B------:R-:W-:Y:S02]  /*0b30*/  LOP3.LUT R0, R5, R0, R6, 0xfe, !PT ;  /* 0x0000000005007212 */ /* 0x000fe400078efe06 */
.L_x_9331:
[----:B------:R-:W-:Y:S05]  /*0b40*/  BSYNC B0 ;  /* 0x0000000000007941 */ /* 0x000fea0003800000 */
.L_x_9330:
[----:B------:R-:W-:-:S04]  /*0b50*/  FMUL.FTZ R0, R0, 1 ;  /* 0x3f80000000007820 */ /* 0x000fc80000410000 */
[----:B------:R0:W1:Y:S01]  /*0b60*/  F2F.F64.F32 R26, R0 ;  /* 0x00000000001a7310 */ /* 0x0000620000201800 */
[----:B------:R-:W-:Y:S05]  /*0b70*/  BRA `(.L_x_9315) ;  /* 0x0000049000007947 */ /* 0x000fea0003800000 */
.L_x_9328:
        /* <DEDUP_REMOVED lines=21> */
.L_x_9337:
[----:B------:R-:W-:Y:S05]  /*0cd0*/  BSYNC B1 ;  /* 0x0000000000017941 */ /* 0x000fea0003800000 */
.L_x_9336:
[----:B------:R-:W-:Y:S01]  /*0ce0*/  LEA R5, R0, 0x37800000, 0x17 ;  /* 0x3780000000057811 */ /* 0x000fe200078eb8ff */
[----:B------:R-:W-:-:S05]  /*0cf0*/  IMAD.SHL.U32 R0, R3, 0x200000, RZ ;  /* 0x0020000003007824 */ /* 0x000fca00078e00ff */
[----:B------:R-:W-:Y:S02]  /*0d00*/  LOP3.LUT R0, R5, R0, R6, 0xfe, !PT ;  /* 0x0000000005007212 */ /* 0x000fe400078efe06 */
.L_x_9335:
[----:B------:R-:W-:Y:S05]  /*0d10*/  BSYNC B0 ;  /* 0x0000000000007941 */ /* 0x000fea0003800000 */
.L_x_9334:
[----:B------:R-:W-:-:S04]  /*0d20*/  FMUL.FTZ R0, R0, 1 ;  /* 0x3f80000000007820 */ /* 0x000fc80000410000 */
[----:B------:R0:W1:Y:S01]  /*0d30*/  F2F.F64.F32 R26, R0 ;  /* 0x00000000001a7310 */ /* 0x0000620000201800 */
[----:B------:R-:W-:Y:S05]  /*0d40*/  BRA `(.L_x_9315) ;  /* 0x000002c000007947 */ /* 0x000fea0003800000 */
.L_x_9327:
        /* <DEDUP_REMOVED lines=14> */
.L_x_9341:
[----:B------:R-:W-:Y:S05]  /*0e30*/  BSYNC B0 ;  /* 0x0000000000007941 */ /* 0x000fea0003800000 */
.L_x_9340:
[----:B------:R-:W-:-:S04]  /*0e40*/  FMUL.FTZ R0, R0, 1 ;  /* 0x3f80000000007820 */ /* 0x000fc80000410000 */
[----:B------:R0:W1:Y:S01]  /*0e50*/  F2F.F64.F32 R26, R0 ;  /* 0x00000000001a7310 */ /* 0x0000620000201800 */
[----:B------:R-:W-:Y:S05]  /*0e60*/  BRA `(.L_x_9315) ;  /* 0x000001a000007947 */ /* 0x000fea0003800000 */
.L_x_9314:
        /* <DEDUP_REMOVED lines=21> */
.L_x_9339:
[----:B------:R-:W2:Y:S02]  /*0fc0*/  LDG.E.64 R26, [R4.64] ;  /* 0x00000024041a7981 */ /* 0x000ea4000c1e1b00 */
[----:B--2---:R-:W0:Y:S01]  /*0fd0*/  I2F.F64.U64 R26, R26 ;  /* 0x0000001a001a7312 */ /* 0x004e220000301800 */
[----:B------:R-:W-:Y:S05]  /*0fe0*/  BRA `(.L_x_9315) ;  /* 0x0000002000007947 */ /* 0x000fea0003800000 */
.L_x_9338:
[----:B------:R-:W2:Y:S02]  /*0ff0*/  LDG.E R4, [R4.64] ;  /* 0x0000002404047981 */ /* 0x000ea4000c1e1900 */
[----:B--2---:R0:W1:Y:S02]  /*1000*/  I2F.F64.U32 R26, R4 ;  /* 0x00000004001a7312 */ /* 0x0040640000201800 */
.L_x_9315:
[----:B------:R-:W2:Y:S02]  /*1010*/  S2R R22, SR_TID.X ;  /* 0x0000000000167919 */ /* 0x000ea40000002100 */
[----:B--2---:R-:W-:Y:S02]  /*1020*/  IADD3 R22, R22, 0x80, RZ ;  /* 0x0000008016167810 */ /* 0x004fe40007ffe0ff */
.L_x_9309:
[----:B-1----:R-:W-:Y:S05]  /*1030*/  BSYNC B6 ;  /* 0x0000000000067941 */ /* 0x002fea0003800000 */
.L_x_9308:
        /* <DEDUP_REMOVED lines=22> */
.L_x_9347:
[----:B------:R-:W2:Y:S02]  /*11a0*/  LDG.E.U8 R4, [R4.64] ;  /* 0x0000002404047981 */ /* 0x000ea4000c1e1100 */
[----:B--2---:R0:W1:Y:S01]  /*11b0*/  I2F.F64.U16 R28, R4 ;  /* 0x00000004001c7312 */ /* 0x0040620000101800 */
[----:B------:R-:W-:Y:S05]  /*11c0*/  BRA `(.L_x_9349) ;  /* 0x00000df000007947 */ /* 0x000fea0003800000 */
.L_x_9346:
        /* <DEDUP_REMOVED lines=9> */
.L_x_9351:
[----:B------:R-:W2:Y:S02]  /*1260*/  LDG.E R4, [R4.64] ;  /* 0x0000002404047981 */ /* 0x000ea4000c1e1900 */
[----:B--2---:R0:W1:Y:S01]  /*1270*/  I2F.F64 R28, R4 ;  /* 0x00000004001c7312 */ /* 0x0040620000201c00 */
[----:B------:R-:W-:Y:S05]  /*1280*/  BRA `(.L_x_9349) ;  /* 0x00000d3000007947 */ /* 0x000fea0003800000 */
.L_x_9350:
[----:B------:R-:W2:Y:S02]  /*1290*/  LDG.E.U16 R4, [R4.64] ;  /* 0x0000002404047981 */ /* 0x000ea4000c1e1500 */
[----:B--2---:R0:W1:Y:S01]  /*12a0*/  I2F.F64.S16 R28, R4 ;  /* 0x00000004001c7312 */ /* 0x0040620000101c00 */
[----:B------:R-:W-:Y:S05]  /*12b0*/  BRA `(.L_x_9349) ;  /* 0x00000d0000007947 */ /* 0x000fea0003800000 */
.L_x_9345:
        /* <DEDUP_REMOVED lines=10> */
.L_x_9353:
[----:B------:R-:W2:Y:S02]  /*1360*/  LDG.E.U16 R0, [R4.64] ;  /* 0x0000002404007981 */ /* 0x000ea4000c1e1500 */
[----:B--2---:R-:W-:-:S05]  /*1370*/  HADD2.F32 R0, -RZ, R0.H0_H0 ;  /* 0x20000000ff007230 */ /* 0x004fca0000004100 */
[----:B------:R-:W-:-:S04]  /*1380*/  FMUL.FTZ R0, R0, 1 ;  /* 0x3f80000000007820 */ /* 0x000fc80000410000 */
[----:B------:R0:W1:Y:S01]  /*1390*/  F2F.F64.F32 R28, R0 ;  /* 0x00000000001c7310 */ /* 0x0000620000201800 */
[----:B------:R-:W-:Y:S05]  /*13a0*/  BRA `(.L_x_9349) ;  /* 0x00000c1000007947 */ /* 0x000fea0003800000 */
.L_x_9352:
        /* <DEDUP_REMOVED lines=10> */
.L_x_9355:
[----:B------:R-:W2:Y:S02]  /*1450*/  LDG.E.U16 R4, [R4.64] ;  /* 0x0000002404047981 */ /* 0x000ea4000c1e1500 */
[----:B--2---:R-:W-:-:S05]  /*1460*/  HADD2.F32 R0, -RZ, R4.H0_H0 ;  /* 0x20000004ff007230 */ /* 0x004fca0000004100 */
[----:B------:R-:W-:-:S04]  /*1470*/  FMUL.FTZ R0, R0, 1 ;  /* 0x3f80000000007820 */ /* 0x000fc80000410000 */
[----:B------:R0:W1:Y:S01]  /*1480*/  F2F.F64.F32 R28, R0 ;  /* 0x00000000001c7310 */ /* 0x0000620000201800 */
[----:B------:R-:W-:Y:S05]  /*1490*/  BRA `(.L_x_9349) ;  /* 0x00000b2000007947 */ /* 0x000fea0003800000 */
.L_x_9354:
[----:B------:R0:W5:Y:S01]  /*14a0*/  LDG.E.64 R28, [R4.64] ;  /* 0x00000024041c7981 */ /* 0x000162000c1e1b00 */
[----:B------:R-:W-:Y:S05]  /*14b0*/  BRA `(.L_x_9349) ;  /* 0x00000b0000007947 */ /* 0x000fea0003800000 */
.L_x_9344:
        /* <DEDUP_REMOVED lines=13> */
.L_x_9358:
[----:B------:R0:W5:Y:S01]  /*1590*/  LDG.E.64 R28, [R4.64] ;  /* 0x00000024041c7981 */ /* 0x000162000c1e1b00 */
[----:B------:R-:W-:Y:S05]  /*15a0*/  BRA `(.L_x_9349) ;  /* 0x00000a1000007947 */ /* 0x000fea0003800000 */
.L_x_9357:
        /* <DEDUP_REMOVED lines=28> */
.L_x_9360:
        /* <DEDUP_REMOVED lines=15> */
.L_x_9359:
[----:B------:R-:W2:Y:S02]  /*1860*/  LDG.E.U16 R0, [R4.64] ;  /* 0x0000002404007981 */ /* 0x000ea4000c1e1500 */
[----:B--2---:R-:W-:-:S05]  /*1870*/  PRMT R0, RZ, 0x5410, R0 ;  /* 0x00005410ff007816 */ /* 0x004fca0000000000 */
[----:B------:R-:W-:-:S04]  /*1880*/  FMUL.FTZ R0, R0, 1 ;  /* 0x3f80000000007820 */ /* 0x000fc80000410000 */
[----:B------:R0:W1:Y:S01]  /*1890*/  F2F.F64.F32 R28, R0 ;  /* 0x00000000001c7310 */ /* 0x0000620000201800 */
[----:B------:R-:W-:Y:S05]  /*18a0*/  BRA `(.L_x_9349) ;  /* 0x0000071000007947 */ /* 0x000fea0003800000 */
.L_x_9356:
        /* <DEDUP_REMOVED lines=11> */
.L_x_9363:
        /* <DEDUP_REMOVED lines=21> */
.L_x_9367:
[----:B------:R-:W-:Y:S05]  /*1ab0*/  BSYNC B1 ;  /* 0x0000000000017941 */ /* 0x000fea0003800000 */
.L_x_9366:
[----:B------:R-:W-:Y:S01]  /*1ac0*/  LEA R5, R0, 0x3b800000, 0x17 ;  /* 0x3b80000000057811 */ /* 0x000fe200078eb8ff */
[----:B------:R-:W-:-:S05]  /*1ad0*/  IMAD.SHL.U32 R0, R3, 0x100000, RZ ;  /* 0x0010000003007824 */ /* 0x000fca00078e00ff */
[----:B------:R-:W-:Y:S02]  /*1ae0*/  LOP3.LUT R0, R5, R0, R6, 0xfe, !PT ;  /* 0x0000000005007212 */ /* 0x000fe400078efe06 */
.L_x_9365:
[----:B------:R-:W-:Y:S05]  /*1af0*/  BSYNC B0 ;  /* 0x0000000000007941 */ /* 0x000fea0003800000 */
.L_x_9364:
[----:B------:R-:W-:-:S04]  /*1b00*/  FMUL.FTZ R0, R0, 1 ;  /* 0x3f80000000007820 */ /* 0x000fc80000410000 */
[----:B------:R0:W1:Y:S01]  /*1b10*/  F2F.F64.F32 R28, R0 ;  /* 0x00000000001c7310 */ /* 0x0000620000201800 */
[----:B------:R-:W-:Y:S05]  /*1b20*/  BRA `(.L_x_9349) ;  /* 0x0000049000007947 */ /* 0x000fea0003800000 */
.L_x_9362:
        /* <DEDUP_REMOVED lines=21> */
.L_x_9371:
[----:B------:R-:W-:Y:S05]  /*1c80*/  BSYNC B1 ;  /* 0x0000000000017941 */ /* 0x000fea0003800000 */
.L_x_9370:
[----:B------:R-:W-:Y:S01]  /*1c90*/  LEA R5, R0, 0x37800000, 0x17 ;  /* 0x3780000000057811 */ /* 0x000fe200078eb8ff */
[----:B------:R-:W-:-:S05]  /*1ca0*/  IMAD.SHL.U32 R0, R3, 0x200000, RZ ;  /* 0x0020000003007824 */ /* 0x000fca00078e00ff */
[----:B------:R-:W-:Y:S02]  /*1cb0*/  LOP3.LUT R0, R5, R0, R6, 0xfe, !PT ;  /* 0x0000000005007212 */ /* 0x000fe400078efe06 */
.L_x_9369:
[----:B------:R-:W-:Y:S05]  /*1cc0*/  BSYNC B0 ;  /* 0x0000000000007941 */ /* 0x000fea0003800000 */
.L_x_9368:
[----:B------:R-:W-:-:S04]  /*1cd0*/  FMUL.FTZ R0, R0, 1 ;  /* 0x3f80000000007820 */ /* 0x000fc80000410000 */
[----:B------:R0:W1:Y:S01]  /*1ce0*/  F2F.F64.F32 R28, R0 ;  /* 0x00000000001c7310 */ /* 0x0000620000201800 */
[----:B------:R-:W-:Y:S05]  /*1cf0*/  BRA `(.L_x_9349) ;  /* 0x000002c000007947 */ /* 0x000fea0003800000 */
.L_x_9361:
        /* <DEDUP_REMOVED lines=14> */
.L_x_9375:
[----:B------:R-:W-:Y:S05]  /*1de0*/  BSYNC B0 ;  /* 0x0000000000007941 */ /* 0x000fea0003800000 */
.L_x_9374:
[----:B------:R-:W-:-:S04]  /*1df0*/  FMUL.FTZ R0, R0, 1 ;  /* 0x3f80000000007820 */ /* 0x000fc80000410000 */
[----:B------:R0:W1:Y:S01]  /*1e00*/  F2F.F64.F32 R28, R0 ;  /* 0x00000000001c7310 */ /* 0x0000620000201800 */
[----:B------:R-:W-:Y:S05]  /*1e10*/  BRA `(.L_x_9349) ;  /* 0x000001a000007947 */ /* 0x000fea0003800000 */
.L_x_9348:
        /* <DEDUP_REMOVED lines=21> */
.L_x_9373:
[----:B------:R-:W2:Y:S02]  /*1f70*/  LDG.E.64 R28, [R4.64] ;  /* 0x00000024041c7981 */ /* 0x000ea4000c1e1b00 */
[----:B--2---:R-:W0:Y:S01]  /*1f80*/  I2F.F64.U64 R28, R28 ;  /* 0x0000001c001c7312 */ /* 0x004e220000301800 */
[----:B------:R-:W-:Y:S05]  /*1f90*/  BRA `(.L_x_9349) ;  /* 0x0000002000007947 */ /* 0x000fea0003800000 */
.L_x_9372:
[----:B------:R-:W2:Y:S02]  /*1fa0*/  LDG.E R4, [R4.64] ;  /* 0x0000002404047981 */ /* 0x000ea4000c1e1900 */
[----:B--2---:R0:W1:Y:S02]  /*1fb0*/  I2F.F64.U32 R28, R4 ;  /* 0x00000004001c7312 */ /* 0x0040640000201800 */
.L_x_9349:
[----:B------:R-:W-:-:S03]  /*1fc0*/  IADD3 R22, R22, 0x80, RZ ;  /* 0x0000008016167810 */ /* 0x000fc60007ffe0ff */
.L_x_9343:
[----:B------:R-:W-:Y:S05]  /*1fd0*/  BSYNC B6 ;  /* 0x0000000000067941 */ /* 0x000fea0003800000 */
.L_x_9342:
        /* <DEDUP_REMOVED lines=24> */
.L_x_9381:
[----:B------:R-:W2:Y:S02]  /*2160*/  LDG.E.U8 R4, [R4.64] ;  /* 0x0000002404047981 */ /* 0x000ea4000c1e1100 */
[----:B--2---:R0:W2:Y:S01]  /*2170*/  I2F.F64.U16 R24, R4 ;  /* 0x0000000400187312 */ /* 0x0040a20000101800 */
[----:B------:R-:W-:Y:S05]  /*2180*/  BRA `(.L_x_9383) ;  /* 0x00000df000007947 */ /* 0x000fea0003800000 */
.L_x_9380:
        /* <DEDUP_REMOVED lines=9> */
.L_x_9385:
[----:B------:R-:W2:Y:S02]  /*2220*/  LDG.E R4, [R4.64] ;  /* 0x0000002404047981 */ /* 0x000ea4000c1e1900 */
[----:B--2---:R0:W2:Y:S01]  /*2230*/  I2F.F64 R24, R4 ;  /* 0x0000000400187312 */ /* 0x0040a20000201c00 */
[----:B------:R-:W-:Y:S05]  /*2240*/  BRA `(.L_x_9383) ;  /* 0x00000d3000007947 */ /* 0x000fea0003800000 */
.L_x_9384:
[----:B------:R-:W2:Y:S02]  /*2250*/  LDG.E.U16 R4, [R4.64] ;  /* 0x0000002404047981 */ /* 0x000ea4000c1e1500 */
[----:B--2---:R0:W2:Y:S01]  /*2260*/  I2F.F64.S16 R24, R4 ;  /* 0x0000000400187312 */ /* 0x0040a20000101c00 */
[----:B------:R-:W-:Y:S05]  /*2270*/  BRA `(.L_x_9383) ;  /* 0x00000d0000007947 */ /* 0x000fea0003800000 */
.L_x_9379:
        /* <DEDUP_REMOVED lines=10> */
.L_x_9387:
[----:B------:R-:W2:Y:S02]  /*2320*/  LDG.E.U16 R0, [R4.64] ;  /* 0x0000002404007981 */ /* 0x000ea4000c1e1500 */
[----:B--2---:R-:W-:-:S05]  /*2330*/  HADD2.F32 R0, -RZ, R0.H0_H0 ;  /* 0x20000000ff007230 */ /* 0x004fca0000004100 */
[----:B------:R-:W-:-:S04]  /*2340*/  FMUL.FTZ R0, R0, 1 ;  /* 0x3f80000000007820 */ /* 0x000fc80000410000 */
[----:B------:R0:W2:Y:S01]  /*2350*/  F2F.F64.F32 R24, R0 ;  /* 0x0000000000187310 */ /* 0x0000a20000201800 */
[----:B------:R-:W-:Y:S05]  /*2360*/  BRA `(.L_x_9383) ;  /* 0x00000c1000007947 */ /* 0x000fea0003800000 */
.L_x_9386:
        /* <DEDUP_REMOVED lines=10> */
.L_x_9389:
[----:B------:R-:W2:Y:S02]  /*2410*/  LDG.E.U16 R4, [R4.64] ;  /* 0x0000002404047981 */ /* 0x000ea4000c1e1500 */
[----:B--2---:R-:W-:-:S05]  /*2420*/  HADD2.F32 R0, -RZ, R4.H0_H0 ;  /* 0x20000004ff007230 */ /* 0x004fca0000004100 */
[----:B------:R-:W-:-:S04]  /*2430*/  FMUL.FTZ R0, R0, 1 ;  /* 0x3f80000000007820 */ /* 0x000fc80000410000 */
[----:B------:R0:W2:Y:S01]  /*2440*/  F2F.F64.F32 R24, R0 ;  /* 0x0000000000187310 */ /* 0x0000a20000201800 */
[----:B------:R-:W-:Y:S05]  /*2450*/  BRA `(.L_x_9383) ;  /* 0x00000b2000007947 */ /* 0x000fea0003800000 */
.L_x_9388:
[----:B------:R0:W5:Y:S01]  /*2460*/  LDG.E.64 R24, [R4.64] ;  /* 0x0000002404187981 */ /* 0x000162000c1e1b00 */
[----:B------:R-:W-:Y:S05]  /*2470*/  BRA `(.L_x_9383) ;  /* 0x00000b0000007947 */ /* 0x000fea0003800000 */
.L_x_9378:
        /* <DEDUP_REMOVED lines=13> */
.L_x_9392:
[----:B------:R0:W5:Y:S01]  /*2550*/  LDG.E.64 R24, [R4.64] ;  /* 0x0000002404187981 */ /* 0x000162000c1e1b00 */
[----:B------:R-:W-:Y:S05]  /*2560*/  BRA `(.L_x_9383) ;  /* 0x00000a1000007947 */ /* 0x000fea0003800000 */
.L_x_9391:
        /* <DEDUP_REMOVED lines=28> */
.L_x_9394:
        /* <DEDUP_REMOVED lines=15> */
.L_x_9393:
[----:B------:R-:W2:Y:S02]  /*2820*/  LDG.E.U16 R0, [R4.64] ;  /* 0x0000002404007981 */ /* 0x000ea4000c1e1500 */
[----:B--2---:R-:W-:-:S05]  /*2830*/  PRMT R0, RZ, 0x5410, R0 ;  /* 0x00005410ff007816 */ /* 0x004fca0000000000 */
[----:B------:R-:W-:-:S04]  /*2840*/  FMUL.FTZ R0, R0, 1 ;  /* 0x3f80000000007820 */ /* 0x000fc80000410000 */
[----:B------:R0:W2:Y:S01]  /*2850*/  F2F.F64.F32 R24, R0 ;  /* 0x0000000000187310 */ /* 0x0000a20000201800 */
[----:B------:R-:W-:Y:S05]  /*2860*/  BRA `(.L_x_9383) ;  /* 0x0000071000007947 */ /* 0x000fea0003800000 */
.L_x_9390:
        /* <DEDUP_REMOVED lines=11> */
.L_x_9397:
        /* <DEDUP_REMOVED lines=21> */
.L_x_9401:
[----:B------:R-:W-:Y:S05]  /*2a70*/  BSYNC B1 ;  /* 0x0000000000017941 */ /* 0x000fea0003800000 */
.L_x_9400:
[----:B------:R-:W-:Y:S01]  /*2a80*/  LEA R5, R0, 0x3b800000, 0x17 ;  /* 0x3b80000000057811 */ /* 0x000fe200078eb8ff */
[----:B------:R-:W-:-:S05]  /*2a90*/  IMAD.SHL.U32 R0, R3, 0x100000, RZ ;  /* 0x0010000003007824 */ /* 0x000fca00078e00ff */
[----:B------:R-:W-:Y:S02]  /*2aa0*/  LOP3.LUT R0, R5, R0, R6, 0xfe, !PT ;  /* 0x0000000005007212 */ /* 0x000fe400078efe06 */
.L_x_9399:
[----:B------:R-:W-:Y:S05]  /*2ab0*/  BSYNC B0 ;  /* 0x0000000000007941 */ /* 0x000fea0003800000 */
.L_x_9398:
[----:B------:R-:W-:-:S04]  /*2ac0*/  FMUL.FTZ R0, R0, 1 ;  /* 0x3f80000000007820 */ /* 0x000fc80000410000 */
[----:B------:R0:W2:Y:S01]  /*2ad0*/  F2F.F64.F32 R24, R0 ;  /* 0x0000000000187310 */ /* 0x0000a20000201800 */
[----:B------:R-:W-:Y:S05]  /*2ae0*/  BRA `(.L_x_9383) ;  /* 0x0000049000007947 */ /* 0x000fea0003800000 */
.L_x_9396:
        /* <DEDUP_REMOVED lines=21> */
.L_x_9405:
[----:B------:R-:W-:Y:S05]  /*2c40*/  BSYNC B1 ;  /* 0x0000000000017941 */ /* 0x000fea0003800000 */
.L_x_9404:
[----:B------:R-:W-:Y:S01]  /*2c50*/  LEA R5, R0, 0x37800000, 0x17 ;  /* 0x3780000000057811 */ /* 0x000fe200078eb8ff */
[----:B------:R-:W-:-:S05]  /*2c60*/  IMAD.SHL.U32 R0, R3, 0x200000, RZ ;  /* 0x0020000003007824 */ /* 0x000fca00078e00ff */
[----:B------:R-:W-:Y:S02]  /*2c70*/  LOP3.LUT R0, R5, R0, R6, 0xfe, !PT ;  /* 0x0000000005007212 */ /* 0x000fe400078efe06 */
.L_x_9403:
[----:B------:R-:W-:Y:S05]  /*2c80*/  BSYNC B0 ;  /* 0x0000000000007941 */ /* 0x000fea0003800000 */
.L_x_9402:
[----:B------:R-:W-:-:S04]  /*2c90*/  FMUL.FTZ R0, R0, 1 ;  /* 0x3f80000000007820 */ /* 0x000fc80000410000 */
[----:B------:R0:W2:Y:S01]  /*2ca0*/  F2F.F64.F32 R24, R0 ;  /* 0x0000000000187310 */ /* 0x0000a20000201800 */
[----:B------:R-:W-:Y:S05]  /*2cb0*/  BRA `(.L_x_9383) ;  /* 0x000002c000007947 */ /* 0x000fea0003800000 */
.L_x_9395:
        /* <DEDUP_REMOVED lines=14> */
.L_x_9409:
[----:B------:R-:W-:Y:S05]  /*2da0*/  BSYNC B0 ;  /* 0x0000000000007941 */ /* 0x000fea0003800000 */
.L_x_9408:
[----:B------:R-:W-:-:S04]  /*2db0*/  FMUL.FTZ R0, R0, 1 ;  /* 0x3f80000000007820 */ /* 0x000fc80000410000 */
[----:B------:R0:W2:Y:S01]  /*2dc0*/  F2F.F64.F32 R24, R0 ;  /* 0x0000000000187310 */ /* 0x0000a20000201800 */
[----:B------:R-:W-:Y:S05]  /*2dd0*/  BRA `(.L_x_9383) ;  /* 0x000001a000007947 */ /* 0x000fea0003800000 */
.L_x_9382:
        /* <DEDUP_REMOVED lines=21> */
.L_x_9407:
[----:B------:R-:W2:Y:S02]  /*2f30*/  LDG.E.64 R24, [R4.64] ;  /* 0x0000002404187981 */ /* 0x000ea4000c1e1b00 */
[----:B--2---:R-:W0:Y:S01]  /*2f40*/  I2F.F64.U64 R24, R24 ;  /* 0x0000001800187312 */ /* 0x004e220000301800 */
[----:B------:R-:W-:Y:S05]  /*2f50*/  BRA `(.L_x_9383) ;  /* 0x0000002000007947 */ /* 0x000fea0003800000 */
.L_x_9406:
[----:B------:R-:W2:Y:S02]  /*2f60*/  LDG.E R4, [R4.64] ;  /* 0x0000002404047981 */ /* 0x000ea4000c1e1900 */
[----:B--2---:R0:W2:Y:S02]  /*2f70*/  I2F.F64.U32 R24, R4 ;  /* 0x0000000400187312 */ /* 0x0040a40000201800 */
.L_x_9383:
[----:B------:R-:W-:-:S03]  /*2f80*/  IADD3 R22, R22, 0x80, RZ ;  /* 0x0000008016167810 */ /* 0x000fc60007ffe0ff */
.L_x_9377:
[----:B------:R-:W-:Y:S05]  /*2f90*/  BSYNC B6 ;  /* 0x0000000000067941 */ /* 0x000fea0003800000 */
.L_x_9376:
        /* <DEDUP_REMOVED lines=21> */
.L_x_9415:
[----:B------:R-:W3:Y:S02]  /*30f0*/  LDG.E.U8 R4, [R4.64] ;  /* 0x0000002404047981 */ /* 0x000ee4000c1e1100 */
[----:B---3--:R0:W3:Y:S01]  /*3100*/  I2F.F64.U16 R16, R4 ;  /* 0x0000000400107312 */ /* 0x0080e20000101800 */
[----:B------:R-:W-:Y:S05]  /*3110*/  BRA `(.L_x_9411) ;  /* 0x00000de000007947 */ /* 0x000fea0003800000 */
.L_x_9414:
        /* <DEDUP_REMOVED lines=9> */
.L_x_9418:
[----:B------:R-:W3:Y:S02]  /*31b0*/  LDG.E R4, [R4.64] ;  /* 0x0000002404047981 */ /* 0x000ee4000c1e1900 */
[----:B---3--:R0:W3:Y:S01]  /*31c0*/  I2F.F64 R16, R4 ;  /* 0x0000000400107312 */ /* 0x0080e20000201c00 */
[----:B------:R-:W-:Y:S05]  /*31d0*/  BRA `(.L_x_9411) ;  /* 0x00000d2000007947 */ /* 0x000fea0003800000 */
.L_x_9417:
[----:B------:R-:W3:Y:S02]  /*31e0*/  LDG.E.U16 R4, [R4.64] ;  /* 0x0000002404047981 */ /* 0x000ee4000c1e1500 */
[----:B---3--:R0:W3:Y:S01]  /*31f0*/  I2F.F64.S16 R16, R4 ;  /* 0x0000000400107312 */ /* 0x0080e20000101c00 */
[----:B------:R-:W-:Y:S05]  /*3200*/  BRA `(.L_x_9411) ;  /* 0x00000cf000007947 */ /* 0x000fea0003800000 */
.L_x_9413:
        /* <DEDUP_REMOVED lines=10> */
.L_x_9420:
[----:B------:R-:W3:Y:S02]  /*32b0*/  LDG.E.U16 R0, [R4.64] ;  /* 0x0000002404007981 */ /* 0x000ee4000c1e1500 */
[----:B---3--:R-:W-:-:S05]  /*32c0*/  HADD2.F32 R0, -RZ, R0.H0_H0 ;  /* 0x20000000ff007230 */ /* 0x008fca0000004100 */
[----:B------:R-:W-:-:S04]  /*32d0*/  FMUL.FTZ R0, R0, 1 ;  /* 0x3f80000000007820 */ /* 0x000fc80000410000 */
[----:B------:R0:W3:Y:S01]  /*32e0*/  F2F.F64.F32 R16, R0 ;  /* 0x0000000000107310 */ /* 0x0000e20000201800 */
[----:B------:R-:W-:Y:S05]  /*32f0*/  BRA `(.L_x_9411) ;  /* 0x00000c0000007947 */ /* 0x000fea0003800000 */
.L_x_9419:
        /* <DEDUP_REMOVED lines=10> */
.L_x_9422:
[----:B------:R-:W3:Y:S02]  /*33a0*/  LDG.E.U16 R4, [R4.64] ;  /* 0x0000002404047981 */ /* 0x000ee4000c1e1500 */
[----:B---3--:R-:W-:-:S05]  /*33b0*/  HADD2.F32 R0, -RZ, R4.H0_H0 ;  /* 0x20000004ff007230 */ /* 0x008fca0000004100 */
[----:B------:R-:W-:-:S04]  /*33c0*/  FMUL.FTZ R0, R0, 1 ;  /* 0x3f80000000007820 */ /* 0x000fc80000410000 */
[----:B------:R0:W3:Y:S01]  /*33d0*/  F2F.F64.F32 R16, R0 ;  /* 0x0000000000107310 */ /* 0x0000e20000201800 */
[----:B------:R-:W-:Y:S05]  /*33e0*/  BRA `(.L_x_9411) ;  /* 0x00000b1000007947 */ /* 0x000fea0003800000 */
.L_x_9421:
[----:B------:R0:W5:Y:S01]  /*33f0*/  LDG.E.64 R16, [R4.64] ;  /* 0x0000002404107981 */ /* 0x000162000c1e1b00 */
[----:B------:R-:W-:Y:S05]  /*3400*/  BRA `(.L_x_9411) ;  /* 0x00000af000007947 */ /* 0x000fea0003800000 */
.L_x_9412:
        /* <DEDUP_REMOVED lines=13> */
.L_x_9425:
[----:B------:R0:W5:Y:S01]  /*34e0*/  LDG.E.64 R16, [R4.64] ;  /* 0x0000002404107981 */ /* 0x000162000c1e1b00 */
[----:B------:R-:W-:Y:S05]  /*34f0*/  BRA `(.L_x_9411) ;  /* 0x00000a0000007947 */ /* 0x000fea0003800000 */
.L_x_9424:
        /* <DEDUP_REMOVED lines=28> */
.L_x_9427:
        /* <DEDUP_REMOVED lines=15> */
.L_x_9426:
[----:B------:R-:W3:Y:S02]  /*37b0*/  LDG.E.U16 R0, [R4.64] ;  /* 0x0000002404007981 */ /* 0x000ee4000c1e1500 */
[----:B---3--:R-:W-:-:S05]  /*37c0*/  PRMT R0, RZ, 0x5410, R0 ;  /* 0x00005410ff007816 */ /* 0x008fca0000000000 */
[----:B------:R-:W-:-:S04]  /*37d0*/  FMUL.FTZ R0, R0, 1 ;  /* 0x3f80000000007820 */ /* 0x000fc80000410000 */
[----:B------:R0:W3:Y:S01]  /*37e0*/  F2F.F64.F32 R16, R0 ;  /* 0x0000000000107310 */ /* 0x0000e20000201800 */
[----:B------:R-:W-:Y:S05]  /*37f0*/  BRA `(.L_x_9411) ;  /* 0x0000070000007947 */ /* 0x000fea0003800000 */
.L_x_9423:
        /* <DEDUP_REMOVED lines=11> */
.L_x_9430:
        /* <DEDUP_REMOVED lines=21> */
.L_x_9434:
[----:B------:R-:W-:Y:S05]  /*3a00*/  BSYNC B1 ;  /* 0x0000000000017941 */ /* 0x000fea0003800000 */
.L_x_9433:
[----:B------:R-:W-:Y:S01]  /*3a10*/  LEA R5, R0, 0x3b800000, 0x17 ;  /* 0x3b80000000057811 */ /* 0x000fe200078eb8ff */
[----:B------:R-:W-:-:S05]  /*3a20*/  IMAD.SHL.U32 R0, R3, 0x100000, RZ ;  /* 0x0010000003007824 */ /* 0x000fca00078e00ff */
[----:B------:R-:W-:Y:S02]  /*3a30*/  LOP3.LUT R0, R5, R0, R6, 0xfe, !PT ;  /* 0x0000000005007212 */ /* 0x000fe400078efe06 */
.L_x_9432:
[----:B------:R-:W-:Y:S05]  /*3a40*/  BSYNC B0 ;  /* 0x0000000000007941 */ /* 0x000fea0003800000 */
.L_x_9431:
[----:B------:R-:W-:-:S04]  /*3a50*/  FMUL.FTZ R0, R0, 1 ;  /* 0x3f80000000007820 */ /* 0x000fc80000410000 */
[----:B------:R0:W3:Y:S01]  /*3a60*/  F2F.F64.F32 R16, R0 ;  /* 0x0000000000107310 */ /* 0x0000e20000201800 */
[----:B------:R-:W-:Y:S05]  /*3a70*/  BRA `(.L_x_9411) ;  /* 0x0000048000007947 */ /* 0x000fea0003800000 */
.L_x_9429:
        /* <DEDUP_REMOVED lines=21> */
.L_x_9438:
[----:B------:R-:W-:Y:S05]  /*3bd0*/  BSYNC B1 ;  /* 0x0000000000017941 */ /* 0x000fea0003800000 */
.L_x_9437:
[----:B------:R-:W-:Y:S01]  /*3be0*/  LEA R5, R0, 0x37800000, 0x17 ;  /* 0x3780000000057811 */ /* 0x000fe200078eb8ff */
[----:B------:R-:W-:-:S05]  /*3bf0*/  IMAD.SHL.U32 R0, R3, 0x200000, RZ ;  /* 0x0020000003007824 */ /* 0x000fca00078e00ff */
[----:B------:R-:W-:Y:S02]  /*3c00*/  LOP3.LUT R0, R5, R0, R6, 0xfe, !PT ;  /* 0x0000000005007212 */ /* 0x000fe400078efe06 */
.L_x_9436:
[----:B------:R-:W-:Y:S05]  /*3c10*/  BSYNC B0 ;  /* 0x0000000000007941 */ /* 0x000fea0003800000 */
.L_x_9435:
[----:B------:R-:W-:-:S04]  /*3c20*/  FMUL.FTZ R0, R0, 1 ;  /* 0x3f80000000007820 */ /* 0x000fc80000410000 */
[----:B------:R0:W3:Y:S01]  /*3c30*/  F2F.F64.F32 R16, R0 ;  /* 0x0000000000107310 */ /* 0x0000e20000201800 */
[----:B------:R-:W-:Y:S05]  /*3c40*/  BRA `(.L_x_9411) ;  /* 0x000002b000007947 */ /* 0x000fea0003800000 */
.L_x_9428:
        /* <DEDUP_REMOVED lines=14> */
.L_x_9442:
[----:B------:R-:W-:Y:S05]  /*3d30*/  BSYNC B0 ;  /* 0x0000000000007941 */ /* 0x000fea0003800000 */
.L_x_9441:
[----:B------:R-:W-:-:S04]  /*3d40*/  FMUL.FTZ R0, R0, 1 ;  /* 0x3f80000000007820 */ /* 0x000fc80000410000 */
[----:B------:R0:W3:Y:S01]  /*3d50*/  F2F.F64.F32 R16, R0 ;  /* 0x0000000000107310 */ /* 0x0000e20000201800 */
[----:B------:R-:W-:Y:S05]  /*3d60*/  BRA `(.L_x_9411) ;  /* 0x0000019000007947 */ /* 0x000fea0003800000 */
.L_x_9416:
        /* <DEDUP_REMOVED lines=20> */
.L_x_9440:
[----:B------:R-:W3:Y:S02]  /*3eb0*/  LDG.E.64 R16, [R4.64] ;  /* 0x0000002404107981 */ /* 0x000ee4000c1e1b00 */
[----:B---3--:R-:W0:Y:S01]  /*3ec0*/  I2F.F64.U64 R16, R16 ;  /* 0x0000001000107312 */ /* 0x008e220000301800 */
[----:B------:R-:W-:Y:S05]  /*3ed0*/  BRA `(.L_x_9411) ;  /* 0x0000002000007947 */ /* 0x000fea0003800000 */
.L_x_9439:
[----:B------:R-:W3:Y:S02]  /*3ee0*/  LDG.E R4, [R4.64] ;  /* 0x0000002404047981 */ /* 0x000ee4000c1e1900 */
[----:B---3--:R0:W3:Y:S02]  /*3ef0*/  I2F.F64.U32 R16, R4 ;  /* 0x0000000400107312 */ /* 0x0080e40000201800 */
.L_x_9411:
[----:B------:R-:W-:Y:S05]  /*3f00*/  BSYNC B6 ;  /* 0x0000000000067941 */ /* 0x000fea0003800000 */
.L_x_9410:
        /* <DEDUP_REMOVED lines=63> */
.L_x_9446:
[----:B------:R-:W-:Y:S05]  /*4300*/  BSYNC B1 ;  /* 0x0000000000017941 */ /* 0x000fea0003800000 */
.L_x_9445:
[----:B----4-:R-:W4:-:S06]  /*4310*/  DMUL R6, R4, c[0x2][0x50] ;  /* 0x0080140004067a28 */ /* 0x010f0c0000000000 */
[----:B----4-:R4:W0:-:S06]  /*4320*/  DFMA R4, R4, c[0x2][0x58], R6 ;  /* 0x0080160004047a2b */ /* 0x01080c0000000006 */
.L_x_9444:
[----:B------:R-:W-:Y:S05]  /*4330*/  BSYNC B0 ;  /* 0x0000000000007941 */ /* 0x000fea0003800000 */
.L_x_9443:
        /* <DEDUP_REMOVED lines=64> */
.L_x_9450:
[----:B------:R-:W-:Y:S05]  /*4740*/  BSYNC B1 ;  /* 0x0000000000017941 */ /* 0x000fea0003800000 */
.L_x_9449:
[----:B-1----:R-:W1:-:S06]  /*4750*/  DMUL R28, R6, c[0x2][0x50] ;  /* 0x00801400061c7a28 */ /* 0x002e4c0000000000 */
[----:B-1----:R1:W4:-:S06]  /*4760*/  DFMA R28, R6, c[0x2][0x58], R28 ;  /* 0x00801600061c7a2b */ /* 0x00230c000000001c */
.L_x_9448:
[----:B------:R-:W-:Y:S05]  /*4770*/  BSYNC B0 ;  /* 0x0000000000007941 */ /* 0x000fea0003800000 */
.L_x_9447:
        /* <DEDUP_REMOVED lines=64> */
.L_x_9454:
[----:B------:R-:W-:Y:S05]  /*4b80*/  BSYNC B1 ;  /* 0x0000000000017941 */ /* 0x000fea0003800000 */
.L_x_9453:
[----:B-1----:R-:W1:-:S06]  /*4b90*/  DMUL R24, R6, c[0x2][0x50] ;  /* 0x0080140006187a28 */ /* 0x002e4c0000000000 */
[----:B-1----:R1:W2:-:S06]  /*4ba0*/  DFMA R24, R6, c[0x2][0x58], R24 ;  /* 0x0080160006187a2b */ /* 0x00228c0000000018 */
.L_x_9452:
[----:B------:R-:W-:Y:S05]  /*4bb0*/  BSYNC B0 ;  /* 0x0000000000007941 */ /* 0x000fea0003800000 */
.L_x_9451:
        /* <DEDUP_REMOVED lines=64> */
.L_x_9458:
[----:B------:R-:W-:Y:S05]  /*4fc0*/  BSYNC B1 ;  /* 0x0000000000017941 */ /* 0x000fea0003800000 */
.L_x_9457:
[----:B-1----:R-:W1:-:S06]  /*4fd0*/  DMUL R16, R6, c[0x2][0x50] ;  /* 0x0080140006107a28 */ /* 0x002e4c0000000000 */
[----:B-1----:R1:W3:-:S06]  /*4fe0*/  DFMA R16, R6, c[0x2][0x58], R16 ;  /* 0x0080160006107a2b */ /* 0x0022cc0000000010 */
.L_x_9456:
[----:B------:R-:W-:Y:S05]  /*4ff0*/  BSYNC B0 ;  /* 0x0000000000007941 */ /* 0x000fea0003800000 */
.L_x_9455:
        /* <DEDUP_REMOVED lines=22> */
.L_x_9464:
[----:B------:R-:W0:Y:S01]  /*5160*/  F2I.S64.F64.TRUNC R4, R4 ;  /* 0x0000000400047311 */ /* 0x000e22000030d900 */
[----:B------:R-:W-:Y:S02]  /*5170*/  IMAD.MOV.U32 R22, RZ, RZ, R26 ;  /* 0x000000ffff167224 */ /* 0x000fe400078e001a */
[----:B0-----:R-:W-:-:S05]  /*5180*/  IMAD.MOV.U32 R3, RZ, RZ, R4 ;  /* 0x000000ffff037224 */ /* 0x001fca00078e0004 */
[----:B------:R0:W-:Y:S01]  /*5190*/  STG.E.U8 [R8.64], R3 ;  /* 0x0000000308007986 */ /* 0x0001e2000c101124 */
[----:B------:R-:W-:Y:S05]  /*51a0*/  BRA `(.L_x_9460) ;  /* 0x00000ff000007947 */ /* 0x000fea0003800000 */
.L_x_9463:
        /* <DEDUP_REMOVED lines=10> */
.L_x_9467:
[----:B------:R-:W0:Y:S01]  /*5250*/  F2I.F64.TRUNC R5, R4 ;  /* 0x0000000400057311 */ /* 0x000e22000030d100 */
[----:B------:R-:W-:Y:S01]  /*5260*/  IMAD.MOV.U32 R22, RZ, RZ, R26 ;  /* 0x000000ffff167224 */ /* 0x000fe200078e001a */
[----:B0-----:R0:W-:Y:S01]  /*5270*/  STG.E [R8.64], R5 ;  /* 0x0000000508007986 */ /* 0x0011e2000c101924 */
[----:B------:R-:W-:Y:S05]  /*5280*/  BRA `(.L_x_9460) ;  /* 0x00000f1000007947 */ /* 0x000fea0003800000 */
.L_x_9466:
[----:B------:R-:W0:Y:S01]  /*5290*/  F2I.F64.TRUNC R5, R4 ;  /* 0x0000000400057311 */ /* 0x000e22000030d100 */
[----:B------:R-:W-:Y:S01]  /*52a0*/  IMAD.MOV.U32 R22, RZ, RZ, R26 ;  /* 0x000000ffff167224 */ /* 0x000fe200078e001a */
[----:B0-----:R0:W-:Y:S01]  /*52b0*/  STG.E.U16 [R8.64], R5 ;  /* 0x0000000508007986 */ /* 0x0011e2000c101524 */
[----:B------:R-:W-:Y:S05]  /*52c0*/  BRA `(.L_x_9460) ;  /* 0x00000ed000007947 */ /* 0x000fea0003800000 */
.L_x_9462:
        /* <DEDUP_REMOVED lines=12> */
.L_x_9469:
[----:B------:R-:W0:Y:S01]  /*5390*/  F2F.F32.F64 R0, R4 ;  /* 0x0000000400007310 */ /* 0x000e220000301000 */
[----:B------:R-:W0:Y:S01]  /*53a0*/  DSETP.GEU.AND P0, PT, |R4|, c[0x2][0x60], PT ;  /* 0x008018000400762a */ /* 0x000e220003f0e200 */
[----:B------:R-:W-:-:S13]  /*53b0*/  IMAD.MOV.U32 R22, RZ, RZ, R26 ;  /* 0x000000ffff167224 */ /* 0x000fda00078e001a */
[----:B0-----:R-:W-:-:S05]  /*53c0*/  @!P0 FMUL R0, R0, 1.175494350822287508e-38 ;  /* 0x0080000000008820 */ /* 0x001fca0000400000 */
[----:B------:R-:W-:-:S05]  /*53d0*/  F2FP.PACK_AB R0, RZ, R0 ;  /* 0x00000000ff00723e */ /* 0x000fca00000000ff */
[----:B------:R0:W-:Y:S01]  /*53e0*/  STG.E.U16 [R8.64], R0 ;  /* 0x0000000008007986 */ /* 0x0001e2000c101524 */
[----:B------:R-:W-:Y:S05]  /*53f0*/  BRA `(.L_x_9460) ;  /* 0x00000da000007947 */ /* 0x000fea0003800000 */
.L_x_9468:
        /* <DEDUP_REMOVED lines=13> */
.L_x_9471:
        /* <DEDUP_REMOVED lines=8> */
.L_x_9470:
[----:B------:R0:W-:Y:S01]  /*5550*/  STG.E.64 [R8.64], R4 ;  /* 0x0000000408007986 */ /* 0x0001e2000c101b24 */
[----:B------:R-:W-:Y:S01]  /*5560*/  IMAD.MOV.U32 R22, RZ, RZ, R26 ;  /* 0x000000ffff167224 */ /* 0x000fe200078e001a */
[----:B------:R-:W-:Y:S05]  /*5570*/  BRA `(.L_x_9460) ;  /* 0x00000c2000007947 */ /* 0x000fea0003800000 */
.L_x_9461:
        /* <DEDUP_REMOVED lines=13> */
.L_x_9474:
[----:B-1--4-:R-:W-:Y:S01]  /*5650*/  CS2R R6, SRZ ;  /* 0x0000000000067805 */ /* 0x012fe2000001ff00 */
[----:B------:R-:W-:-:S04]  /*5660*/  IMAD.MOV.U32 R22, RZ, RZ, R26 ;  /* 0x000000ffff167224 */ /* 0x000fc800078e001a */
[----:B------:R0:W-:Y:S01]  /*5670*/  STG.E.128 [R8.64], R4 ;  /* 0x0000000408007986 */ /* 0x0001e2000c101d24 */
[----:B------:R-:W-:Y:S05]  /*5680*/  BRA `(.L_x_9460) ;  /* 0x00000b1000007947 */ /* 0x000fea0003800000 */
.L_x_9473:
        /* <DEDUP_REMOVED lines=23> */
.L_x_9478:
[----:B------:R-:W-:Y:S05]  /*5800*/  BSYNC B0 ;  /* 0x0000000000007941 */ /* 0x000fea0003800000 */
.L_x_9477:
[----:B------:R-:W-:Y:S01]  /*5810*/  LOP3.LUT R7, R0, R7, RZ, 0xfc, !PT ;  /* 0x0000000700077212 */ /* 0x000fe200078efcff */
[----:B------:R-:W-:-:S04]  /*5820*/  IMAD.MOV.U32 R22, RZ, RZ, R26 ;  /* 0x000000ffff167224 */ /* 0x000fc800078e001a */
[----:B------:R0:W-:Y:S01]  /*5830*/  STG.E.U8 [R8.64], R7 ;  /* 0x0000000708007986 */ /* 0x0001e2000c101124 */
[----:B------:R-:W-:Y:S05]  /*5840*/  BRA `(.L_x_9460) ;  /* 0x0000095000007947 */ /* 0x000fea0003800000 */
.L_x_9476:
        /* <DEDUP_REMOVED lines=15> */
.L_x_9480:
[----:B------:R-:W-:Y:S01]  /*5940*/  IMAD.MOV.U32 R0, RZ, RZ, 0x7f ;  /* 0x0000007fff007424 */ /* 0x000fe200078e00ff */
[----:B------:R-:W-:-:S04]  /*5950*/  ISETP.GT.U32.AND P0, PT, R3, 0x7f800000, PT ;  /* 0x7f8000000300780c */ /* 0x000fc80003f04070 */
[----:B------:R-:W-:-:S04]  /*5960*/  SEL R0, R0, 0x7c, P0 ;  /* 0x0000007c00007807 */ /* 0x000fc80000000000 */
.L_x_9481:
[----:B------:R-:W-:Y:S05]  /*5970*/  BSYNC B0 ;  /* 0x0000000000007941 */ /* 0x000fea0003800000 */
.L_x_9479:
[----:B------:R-:W-:Y:S01]  /*5980*/  LOP3.LUT R3, R7, 0x80000000, RZ, 0xc0, !PT ;  /* 0x8000000007037812 */ /* 0x000fe200078ec0ff */
[----:B------:R-:W-:-:S03]  /*5990*/  IMAD.MOV.U32 R22, RZ, RZ, R26 ;  /* 0x000000ffff167224 */ /* 0x000fc600078e001a */
[----:B------:R-:W-:-:S04]  /*59a0*/  SHF.R.U32.HI R3, RZ, 0x18, R3 ;  /* 0x00000018ff037819 */ /* 0x000fc80000011603 */
[----:B------:R-:W-:-:S05]  /*59b0*/  LOP3.LUT R3, R0, R3, RZ, 0xfc, !PT ;  /* 0x0000000300037212 */ /* 0x000fca00078efcff */
[----:B------:R0:W-:Y:S01]  /*59c0*/  STG.E.U8 [R8.64], R3 ;  /* 0x0000000308007986 */ /* 0x0001e2000c101124 */
[----:B------:R-:W-:Y:S05]  /*59d0*/  BRA `(.L_x_9460) ;  /* 0x000007c000007947 */ /* 0x000fea0003800000 */
.L_x_9475:
[----:B------:R-:W0:Y:S01]  /*59e0*/  F2F.F32.F64 R0, R4 ;  /* 0x0000000400007310 */ /* 0x000e220000301000 */
[----:B------:R-:W0:Y:S01]  /*59f0*/  DSETP.GEU.AND P0, PT, |R4|, c[0x2][0x60], PT ;  /* 0x008018000400762a */ /* 0x000e220003f0e200 */
[----:B------:R-:W-:-:S13]  /*5a00*/  IMAD.MOV.U32 R22, RZ, RZ, R26 ;  /* 0x000000ffff167224 */ /* 0x000fda00078e001a */
[----:B0-----:R-:W-:-:S05]  /*5a10*/  @!P0 FMUL R0, R0, 1.175494350822287508e-38 ;  /* 0x0080000000008820 */ /* 0x001fca0000400000 */
[----:B------:R-:W-:-:S05]  /*5a20*/  F2FP.BF16.PACK_AB R0, RZ, R0 ;  /* 0x00000000ff00723e */ /* 0x000fca00000010ff */
[----:B------:R0:W-:Y:S01]  /*5a30*/  STG.E.U16 [R8.64], R0 ;  /* 0x0000000008007986 */ /* 0x0001e2000c101524 */
[----:B------:R-:W-:Y:S05]  /*5a40*/  BRA `(.L_x_9460) ;  /* 0x0000075000007947 */ /* 0x000fea0003800000 */
.L_x_9472:
        /* <DEDUP_REMOVED lines=12> */
.L_x_9484:
        /* <DEDUP_REMOVED lines=19> */
.L_x_9487:
[----:B------:R-:W-:-:S04]  /*5c40*/  LOP3.LUT R0, R7, 0x80000000, RZ, 0xc0, !PT ;  /* 0x8000000007007812 */ /* 0x000fc800078ec0ff */
[----:B------:R-:W-:-:S04]  /*5c50*/  SHF.R.U32.HI R0, RZ, 0x18, R0 ;  /* 0x00000018ff007819 */ /* 0x000fc80000011600 */
[----:B------:R-:W-:Y:S02]  /*5c60*/  LOP3.LUT R0, R3, R0, RZ, 0xfc, !PT ;  /* 0x0000000003007212 */ /* 0x000fe400078efcff */
.L_x_9486:
[----:B------:R-:W-:Y:S05]  /*5c70*/  BSYNC B0 ;  /* 0x0000000000007941 */ /* 0x000fea0003800000 */
.L_x_9485:
[----:B------:R0:W-:Y:S01]  /*5c80*/  STG.E.U8 [R8.64], R0 ;  /* 0x0000000008007986 */ /* 0x0001e2000c101124 */
[----:B------:R-:W-:Y:S01]  /*5c90*/  IMAD.MOV.U32 R22, RZ, RZ, R26 ;  /* 0x000000ffff167224 */ /* 0x000fe200078e001a */
[----:B------:R-:W-:Y:S05]  /*5ca0*/  BRA `(.L_x_9460) ;  /* 0x000004f000007947 */ /* 0x000fea0003800000 */
.L_x_9483:
        /* <DEDUP_REMOVED lines=19> */
.L_x_9490:
[----:B------:R-:W-:-:S04]  /*5de0*/  LOP3.LUT R0, R7, 0x80000000, RZ, 0xc0, !PT ;  /* 0x8000000007007812 */ /* 0x000fc800078ec0ff */
[----:B------:R-:W-:-:S04]  /*5df0*/  SHF.R.U32.HI R0, RZ, 0x18, R0 ;  /* 0x00000018ff007819 */ /* 0x000fc80000011600 */
[----:B------:R-:W-:Y:S02]  /*5e00*/  LOP3.LUT R0, R3, R0, RZ, 0xfc, !PT ;  /* 0x0000000003007212 */ /* 0x000fe400078efcff */
.L_x_9489:
[----:B------:R-:W-:Y:S05]  /*5e10*/  BSYNC B0 ;  /* 0x0000000000007941 */ /* 0x000fea0003800000 */
.L_x_9488:
[----:B------:R0:W-:Y:S01]  /*5e20*/  STG.E.U8 [R8.64], R0 ;  /* 0x0000000008007986 */ /* 0x0001e2000c101124 */
[----:B------:R-:W-:Y:S01]  /*5e30*/  IMAD.MOV.U32 R22, RZ, RZ, R26 ;  /* 0x000000ffff167224 */ /* 0x000fe200078e001a */
[----:B------:R-:W-:Y:S05]  /*5e40*/  BRA `(.L_x_9460) ;  /* 0x0000035000007947 */ /* 0x000fea0003800000 */
.L_x_9482:
        /* <DEDUP_REMOVED lines=25> */
.L_x_9465:
        /* <DEDUP_REMOVED lines=21> */
.L_x_9492:
[----:B------:R-:W0:Y:S01]  /*6130*/  F2I.U64.F64.TRUNC R4, R4 ;  /* 0x0000000400047311 */ /* 0x000e22000030d800 */
[----:B------:R-:W-:Y:S01]  /*6140*/  IMAD.MOV.U32 R22, RZ, RZ, R26 ;  /* 0x000000ffff167224 */ /* 0x000fe200078e001a */
[----:B0-----:R0:W-:Y:S01]  /*6150*/  STG.E.64 [R8.64], R4 ;  /* 0x0000000408007986 */ /* 0x0011e2000c101b24 */
[----:B------:R-:W-:Y:S05]  /*6160*/  BRA `(.L_x_9460) ;  /* 0x0000003000007947 */ /* 0x000fea0003800000 */
.L_x_9491:
[----:B------:R-:W0:Y:S01]  /*6170*/  F2I.U32.F64.TRUNC R5, R4 ;  /* 0x0000000400057311 */ /* 0x000e22000030d000 */
[----:B------:R-:W-:Y:S01]  /*6180*/  IMAD.MOV.U32 R22, RZ, RZ, R26 ;  /* 0x000000ffff167224 */ /* 0x000fe200078e001a */
[----:B0-----:R0:W-:Y:S06]  /*6190*/  STG.E [R8.64], R5 ;  /* 0x0000000508007986 */ /* 0x0011ec000c101924 */
.L_x_9460:
[----:B------:R-:W-:Y:S05]  /*61a0*/  BSYNC B6 ;  /* 0x0000000000067941 */ /* 0x000fea0003800000 */
.L_x_9459:
        /* <DEDUP_REMOVED lines=22> */
.L_x_9498:
[----:B-1--4-:R-:W0:Y:S02]  /*6310*/  F2I.S64.F64.TRUNC R28, R28 ;  /* 0x0000001c001c7311 */ /* 0x012e24000030d900 */
[----:B0-----:R-:W-:-:S05]  /*6320*/  IMAD.MOV.U32 R3, RZ, RZ, R28 ;  /* 0x000000ffff037224 */ /* 0x001fca00078e001c */
[----:B------:R0:W-:Y:S01]  /*6330*/  STG.E.U8 [R4.64], R3 ;  /* 0x0000000304007986 */ /* 0x0001e2000c101124 */
[----:B------:R-:W-:Y:S05]  /*6340*/  BRA `(.L_x_9500) ;  /* 0x00000eb000007947 */ /* 0x000fea0003800000 */
.L_x_9497:
        /* <DEDUP_REMOVED lines=9> */
.L_x_9502:
[----:B-1--4-:R-:W0:Y:S02]  /*63e0*/  F2I.F64.TRUNC R29, R28 ;  /* 0x0000001c001d7311 */ /* 0x012e24000030d100 */
[----:B0-----:R0:W-:Y:S01]  /*63f0*/  STG.E [R4.64], R29 ;  /* 0x0000001d04007986 */ /* 0x0011e2000c101924 */
[----:B------:R-:W-:Y:S05]  /*6400*/  BRA `(.L_x_9500) ;  /* 0x00000df000007947 */ /* 0x000fea0003800000 */
.L_x_9501:
[----:B-1--4-:R-:W0:Y:S02]  /*6410*/  F2I.F64.TRUNC R29, R28 ;  /* 0x0000001c001d7311 */ /* 0x012e24000030d100 */
[----:B0-----:R0:W-:Y:S01]  /*6420*/  STG.E.U16 [R4.64], R29 ;  /* 0x0000001d04007986 */ /* 0x0011e2000c101524 */
[----:B------:R-:W-:Y:S05]  /*6430*/  BRA `(.L_x_9500) ;  /* 0x00000dc000007947 */ /* 0x000fea0003800000 */
.L_x_9496:
        /* <DEDUP_REMOVED lines=11> */
.L_x_9504:
[----:B-1--4-:R-:W0:Y:S01]  /*64f0*/  F2F.F32.F64 R0, R28 ;  /* 0x0000001c00007310 */ /* 0x012e220000301000 */
[----:B------:R-:W0:-:S14]  /*6500*/  DSETP.GEU.AND P0, PT, |R28|, c[0x2][0x60], PT ;  /* 0x008018001c00762a */ /* 0x000e1c0003f0e200 */
[----:B0-----:R-:W-:-:S05]  /*6510*/  @!P0 FMUL R0, R0, 1.175494350822287508e-38 ;  /* 0x0080000000008820 */ /* 0x001fca0000400000 */
[----:B------:R-:W-:-:S05]  /*6520*/  F2FP.PACK_AB R0, RZ, R0 ;  /* 0x00000000ff00723e */ /* 0x000fca00000000ff */
[----:B------:R0:W-:Y:S01]  /*6530*/  STG.E.U16 [R4.64], R0 ;  /* 0x0000000004007986 */ /* 0x0001e2000c101524 */
[----:B------:R-:W-:Y:S05]  /*6540*/  BRA `(.L_x_9500) ;  /* 0x00000cb000007947 */ /* 0x000fea0003800000 */
.L_x_9503:
        /* <DEDUP_REMOVED lines=12> */
.L_x_9506:
[----:B-1--4-:R-:W0:Y:S01]  /*6610*/  F2F.F32.F64 R0, R28 ;  /* 0x0000001c00007310 */ /* 0x012e220000301000 */
[----:B------:R-:W0:-:S14]  /*6620*/  DSETP.GEU.AND P0, PT, |R28|, c[0x2][0x60], PT ;  /* 0x008018001c00762a */ /* 0x000e1c0003f0e200 */
[----:B0-----:R-:W-:-:S05]  /*6630*/  @!P0 FMUL R0, R0, 1.175494350822287508e-38 ;  /* 0x0080000000008820 */ /* 0x001fca0000400000 */
[----:B------:R-:W-:-:S04]  /*6640*/  F2FP.PACK_AB R3, RZ, R0 ;  /* 0x00000000ff03723e */ /* 0x000fc800000000ff */
[----:B------:R-:W-:-:S05]  /*6650*/  PRMT R3, R3, 0x5410, RZ ;  /* 0x0000541003037816 */ /* 0x000fca00000000ff */
[----:B------:R0:W-:Y:S01]  /*6660*/  STG.E [R4.64], R3 ;  /* 0x0000000304007986 */ /* 0x0001e2000c101924 */
[----:B------:R-:W-:Y:S05]  /*6670*/  BRA `(.L_x_9500) ;  /* 0x00000b8000007947 */ /* 0x000fea0003800000 */
.L_x_9505:
[----:B-1--4-:R0:W-:Y:S01]  /*6680*/  STG.E.64 [R4.64], R28 ;  /* 0x0000001c04007986 */ /* 0x0121e2000c101b24 */
[----:B------:R-:W-:Y:S05]  /*6690*/  BRA `(.L_x_9500) ;  /* 0x00000b6000007947 */ /* 0x000fea0003800000 */
.L_x_9495:
        /* <DEDUP_REMOVED lines=12> */
.L_x_9509:
[----:B------:R-:W-:-:S05]  /*6760*/  CS2R R30, SRZ ;  /* 0x00000000001e7805 */ /* 0x000fca000001ff00 */
[----:B-1--4-:R0:W-:Y:S01]  /*6770*/  STG.E.128 [R4.64], R28 ;  /* 0x0000001c04007986 */ /* 0x0121e2000c101d24 */
[----:B------:R-:W-:Y:S05]  /*6780*/  BRA `(.L_x_9500) ;  /* 0x00000a7000007947 */ /* 0x000fea0003800000 */
.L_x_9508:
        /* <DEDUP_REMOVED lines=23> */
.L_x_9513:
[----:B------:R-:W-:Y:S05]  /*6900*/  BSYNC B0 ;  /* 0x0000000000007941 */ /* 0x000fea0003800000 */
.L_x_9512:
[----:B------:R-:W-:-:S05]  /*6910*/  LOP3.LUT R7, R0, R7, RZ, 0xfc, !PT ;  /* 0x0000000700077212 */ /* 0x000fca00078efcff */
[----:B------:R0:W-:Y:S01]  /*6920*/  STG.E.U8 [R4.64], R7 ;  /* 0x0000000704007986 */ /* 0x0001e2000c101124 */
[----:B------:R-:W-:Y:S05]  /*6930*/  BRA `(.L_x_9500) ;  /* 0x000008c000007947 */ /* 0x000fea0003800000 */
.L_x_9511:
        /* <DEDUP_REMOVED lines=15> */
.L_x_9515:
[----:B------:R-:W-:Y:S01]  /*6a30*/  IMAD.MOV.U32 R0, RZ, RZ, 0x7f ;  /* 0x0000007fff007424 */ /* 0x000fe200078e00ff */
[----:B------:R-:W-:-:S04]  /*6a40*/  ISETP.GT.U32.AND P0, PT, R3, 0x7f800000, PT ;  /* 0x7f8000000300780c */ /* 0x000fc80003f04070 */
[----:B------:R-:W-:-:S04]  /*6a50*/  SEL R0, R0, 0x7c, P0 ;  /* 0x0000007c00007807 */ /* 0x000fc80000000000 */
.L_x_9516:
[----:B------:R-:W-:Y:S05]  /*6a60*/  BSYNC B0 ;  /* 0x0000000000007941 */ /* 0x000fea0003800000 */
.L_x_9514:
[----:B------:R-:W-:-:S04]  /*6a70*/  LOP3.LUT R3, R7, 0x80000000, RZ, 0xc0, !PT ;  /* 0x8000000007037812 */ /* 0x000fc800078ec0ff */
[----:B------:R-:W-:-:S04]  /*6a80*/  SHF.R.U32.HI R3, RZ, 0x18, R3 ;  /* 0x00000018ff037819 */ /* 0x000fc80000011603 */
[----:B------:R-:W-:-:S05]  /*6a90*/  LOP3.LUT R3, R0, R3, RZ, 0xfc, !PT ;  /* 0x0000000300037212 */ /* 0x000fca00078efcff */
[----:B------:R0:W-:Y:S01]  /*6aa0*/  STG.E.U8 [R4.64], R3 ;  /* 0x0000000304007986 */ /* 0x0001e2000c101124 */
[----:B------:R-:W-:Y:S05]  /*6ab0*/  BRA `(.L_x_9500) ;  /* 0x0000074000007947 */ /* 0x000fea0003800000 */
.L_x_9510:
[----:B-1--4-:R-:W0:Y:S01]  /*6ac0*/  F2F.F32.F64 R0, R28 ;  /* 0x0000001c00007310 */ /* 0x012e220000301000 */
[----:B------:R-:W0:-:S14]  /*6ad0*/  DSETP.GEU.AND P0, PT, |R28|, c[0x2][0x60], PT ;  /* 0x008018001c00762a */ /* 0x000e1c0003f0e200 */
[----:B0-----:R-:W-:-:S05]  /*6ae0*/  @!P0 FMUL R0, R0, 1.175494350822287508e-38 ;  /* 0x0080000000008820 */ /* 0x001fca0000400000 */
[----:B------:R-:W-:-:S05]  /*6af0*/  F2FP.BF16.PACK_AB R0, RZ, R0 ;  /* 0x00000000ff00723e */ /* 0x000fca00000010ff */
[----:B------:R0:W-:Y:S01]  /*6b00*/  STG.E.U16 [R4.64], R0 ;  /* 0x0000000004007986 */ /* 0x0001e2000c101524 */
[----:B------:R-:W-:Y:S05]  /*6b10*/  BRA `(.L_x_9500) ;  /* 0x000006e000007947 */ /* 0x000fea0003800000 */
.L_x_9507:
        /* <DEDUP_REMOVED lines=11> */
.L_x_9519:
        /* <DEDUP_REMOVED lines=19> */
.L_x_9522:
[----:B------:R-:W-:-:S04]  /*6d00*/  LOP3.LUT R0, R7, 0x80000000, RZ, 0xc0, !PT ;  /* 0x8000000007007812 */ /* 0x000fc800078ec0ff */
[----:B------:R-:W-:-:S04]  /*6d10*/  SHF.R.U32.HI R0, RZ, 0x18, R0 ;  /* 0x00000018ff007819 */ /* 0x000fc80000011600 */
[----:B------:R-:W-:Y:S02]  /*6d20*/  LOP3.LUT R0, R3, R0, RZ, 0xfc, !PT ;  /* 0x0000000003007212 */ /* 0x000fe400078efcff */
.L_x_9521:
[----:B------:R-:W-:Y:S05]  /*6d30*/  BSYNC B0 ;  /* 0x0000000000007941 */ /* 0x000fea0003800000 */
.L_x_9520:
[----:B------:R0:W-:Y:S01]  /*6d40*/  STG.E.U8 [R4.64], R0 ;  /* 0x0000000004007986 */ /* 0x0001e2000c101124 */
[----:B------:R-:W-:Y:S05]  /*6d50*/  BRA `(.L_x_9500) ;  /* 0x000004a000007947 */ /* 0x000fea0003800000 */
.L_x_9518:
        /* <DEDUP_REMOVED lines=19> */
.L_x_9525:
[----:B------:R-:W-:-:S04]  /*6e90*/  LOP3.LUT R0, R7, 0x80000000, RZ, 0xc0, !PT ;  /* 0x8000000007007812 */ /* 0x000fc800078ec0ff */
[----:B------:R-:W-:-:S04]  /*6ea0*/  SHF.R.U32.HI R0, RZ, 0x18, R0 ;  /* 0x00000018ff007819 */ /* 0x000fc80000011600 */
[----:B------:R-:W-:Y:S02]  /*6eb0*/  LOP3.LUT R0, R3, R0, RZ, 0xfc, !PT ;  /* 0x0000000003007212 */ /* 0x000fe400078efcff */
.L_x_9524:
[----:B------:R-:W-:Y:S05]  /*6ec0*/  BSYNC B0 ;  /* 0x0000000000007941 */ /* 0x000fea0003800000 */
.L_x_9523:
[----:B------:R0:W-:Y:S01]  /*6ed0*/  STG.E.U8 [R4.64], R0 ;  /* 0x0000000004007986 */ /* 0x0001e2000c101124 */
[----:B------:R-:W-:Y:S05]  /*6ee0*/  BRA `(.L_x_9500) ;  /* 0x0000031000007947 */ /* 0x000fea0003800000 */
.L_x_9517:
        /* <DEDUP_REMOVED lines=24> */
.L_x_9499:
        /* <DEDUP_REMOVED lines=20> */
.L_x_9527:
[----:B-1--4-:R-:W0:Y:S02]  /*71b0*/  F2I.U64.F64.TRUNC R28, R28 ;  /* 0x0000001c001c7311 */ /* 0x012e24000030d800 */
[----:B0-----:R0:W-:Y:S01]  /*71c0*/  STG.E.64 [R4.64], R28 ;  /* 0x0000001c04007986 */ /* 0x0011e2000c101b24 */
[----:B------:R-:W-:Y:S05]  /*71d0*/  BRA `(.L_x_9500) ;  /* 0x0000002000007947 */ /* 0x000fea0003800000 */
.L_x_9526:
[----:B-1--4-:R-:W0:Y:S02]  /*71e0*/  F2I.U32.F64.TRUNC R29, R28 ;  /* 0x0000001c001d7311 */ /* 0x012e24000030d000 */
[----:B0-----:R0:W-:Y:S02]  /*71f0*/  STG.E [R4.64], R29 ;  /* 0x0000001d04007986 */ /* 0x0011e4000c101924 */
.L_x_9500:
        /* <DEDUP_REMOVED lines=22> */
.L_x_9531:
[----:B--2---:R-:W0:Y:S02]  /*7360*/  F2I.S64.F64.TRUNC R24, R24 ;  /* 0x0000001800187311 */ /* 0x004e24000030d900 */
[----:B0-----:R-:W-:-:S05]  /*7370*/  IMAD.MOV.U32 R3, RZ, RZ, R24 ;  /* 0x000000ffff037224 */ /* 0x001fca00078e0018 */
[----:B------:R0:W-:Y:S01]  /*7380*/  STG.E.U8 [R4.64], R3 ;  /* 0x0000000304007986 */ /* 0x0001e2000c101124 */
[----:B------:R-:W-:Y:S05]  /*7390*/  BRA `(.L_x_9533) ;  /* 0x00000eb000007947 */ /* 0x000fea0003800000 */
.L_x_9530:
        /* <DEDUP_REMOVED lines=9> */
.L_x_9535:
[----:B--2---:R-:W0:Y:S02]  /*7430*/  F2I.F64.TRUNC R25, R24 ;  /* 0x0000001800197311 */ /* 0x004e24000030d100 */
[----:B0-----:R0:W-:Y:S01]  /*7440*/  STG.E [R4.64], R25 ;  /* 0x0000001904007986 */ /* 0x0011e2000c101924 */
[----:B------:R-:W-:Y:S05]  /*7450*/  BRA `(.L_x_9533) ;  /* 0x00000df000007947 */ /* 0x000fea0003800000 */
.L_x_9534:
[----:B--2---:R-:W0:Y:S02]  /*7460*/  F2I.F64.TRUNC R25, R24 ;  /* 0x0000001800197311 */ /* 0x004e24000030d100 */
[----:B0-----:R0:W-:Y:S01]  /*7470*/  STG.E.U16 [R4.64], R25 ;  /* 0x0000001904007986 */ /* 0x0011e2000c101524 */
[----:B------:R-:W-:Y:S05]  /*7480*/  BRA `(.L_x_9533) ;  /* 0x00000dc000007947 */ /* 0x000fea0003800000 */
.L_x_9529:
        /* <DEDUP_REMOVED lines=11> */
.L_x_9537:
[----:B--2---:R-:W0:Y:S01]  /*7540*/  F2F.F32.F64 R0, R24 ;  /* 0x0000001800007310 */ /* 0x004e220000301000 */
[----:B------:R-:W0:-:S14]  /*7550*/  DSETP.GEU.AND P0, PT, |R24|, c[0x2][0x60], PT ;  /* 0x008018001800762a */ /* 0x000e1c0003f0e200 */
[----:B0-----:R-:W-:-:S05]  /*7560*/  @!P0 FMUL R0, R0, 1.175494350822287508e-38 ;  /* 0x0080000000008820 */ /* 0x001fca0000400000 */
[----:B------:R-:W-:-:S05]  /*7570*/  F2FP.PACK_AB R0, RZ, R0 ;  /* 0x00000000ff00723e */ /* 0x000fca00000000ff */
[----:B------:R0:W-:Y:S01]  /*7580*/  STG.E.U16 [R4.64], R0 ;  /* 0x0000000004007986 */ /* 0x0001e2000c101524 */
[----:B------:R-:W-:Y:S05]  /*7590*/  BRA `(.L_x_9533) ;  /* 0x00000cb000007947 */ /* 0x000fea0003800000 */
.L_x_9536:
        /* <DEDUP_REMOVED lines=12> */
.L_x_9539:
[----:B--2---:R-:W0:Y:S01]  /*7660*/  F2F.F32.F64 R0, R24 ;  /* 0x0000001800007310 */ /* 0x004e220000301000 */
[----:B------:R-:W0:-:S14]  /*7670*/  DSETP.GEU.AND P0, PT, |R24|, c[0x2][0x60], PT ;  /* 0x008018001800762a */ /* 0x000e1c0003f0e200 */
[----:B0-----:R-:W-:-:S05]  /*7680*/  @!P0 FMUL R0, R0, 1.175494350822287508e-38 ;  /* 0x0080000000008820 */ /* 0x001fca0000400000 */
[----:B------:R-:W-:-:S04]  /*7690*/  F2FP.PACK_AB R3, RZ, R0 ;  /* 0x00000000ff03723e */ /* 0x000fc800000000ff */
[----:B------:R-:W-:-:S05]  /*76a0*/  PRMT R3, R3, 0x5410, RZ ;  /* 0x0000541003037816 */ /* 0x000fca00000000ff */
[----:B------:R0:W-:Y:S01]  /*76b0*/  STG.E [R4.64], R3 ;  /* 0x0000000304007986 */ /* 0x0001e2000c101924 */
[----:B------:R-:W-:Y:S05]  /*76c0*/  BRA `(.L_x_9533) ;  /* 0x00000b8000007947 */ /* 0x000fea0003800000 */
.L_x_9538:
[----:B--2---:R0:W-:Y:S01]  /*76d0*/  STG.E.64 [R4.64], R24 ;  /* 0x0000001804007986 */ /* 0x0041e2000c101b24 */
[----:B------:R-:W-:Y:S05]  /*76e0*/  BRA `(.L_x_9533) ;  /* 0x00000b6000007947 */ /* 0x000fea0003800000 */
.L_x_9528:
        /* <DEDUP_REMOVED lines=12> */
.L_x_9542:
[----:B------:R-:W-:-:S05]  /*77b0*/  CS2R R26, SRZ ;  /* 0x00000000001a7805 */ /* 0x000fca000001ff00 */
[----:B--2---:R0:W-:Y:S01]  /*77c0*/  STG.E.128 [R4.64], R24 ;  /* 0x0000001804007986 */ /* 0x0041e2000c101d24 */
[----:B------:R-:W-:Y:S05]  /*77d0*/  BRA `(.L_x_9533) ;  /* 0x00000a7000007947 */ /* 0x000fea0003800000 */
.L_x_9541:
        /* <DEDUP_REMOVED lines=23> */
.L_x_9546:
[----:B------:R-:W-:Y:S05]  /*7950*/  BSYNC B0 ;  /* 0x0000000000007941 */ /* 0x000fea0003800000 */
.L_x_9545:
[----:B------:R-:W-:-:S05]  /*7960*/  LOP3.LUT R7, R0, R7, RZ, 0xfc, !PT ;  /* 0x0000000700077212 */ /* 0x000fca00078efcff */
[----:B------:R0:W-:Y:S01]  /*7970*/  STG.E.U8 [R4.64], R7 ;  /* 0x0000000704007986 */ /* 0x0001e2000c101124 */
[----:B------:R-:W-:Y:S05]  /*7980*/  BRA `(.L_x_9533) ;  /* 0x000008c000007947 */ /* 0x000fea0003800000 */
.L_x_9544:
        /* <DEDUP_REMOVED lines=15> */
.L_x_9548:
[----:B------:R-:W-:Y:S01]  /*7a80*/  IMAD.MOV.U32 R0, RZ, RZ, 0x7f ;  /* 0x0000007fff007424 */ /* 0x000fe200078e00ff */
[----:B------:R-:W-:-:S04]  /*7a90*/  ISETP.GT.U32.AND P0, PT, R3, 0x7f800000, PT ;  /* 0x7f8000000300780c */ /* 0x000fc80003f04070 */
[----:B------:R-:W-:-:S04]  /*7aa0*/  SEL R0, R0, 0x7c, P0 ;  /* 0x0000007c00007807 */ /* 0x000fc80000000000 */
.L_x_9549:
[----:B------:R-:W-:Y:S05]  /*7ab0*/  BSYNC B0 ;  /* 0x0000000000007941 */ /* 0x000fea0003800000 */
.L_x_9547:
[----:B------:R-:W-:-:S04]  /*7ac0*/  LOP3.LUT R3, R7, 0x80000000, RZ, 0xc0, !PT ;  /* 0x8000000007037812 */ /* 0x000fc800078ec0ff */
[----:B------:R-:W-:-:S04]  /*7ad0*/  SHF.R.U32.HI R3, RZ, 0x18, R3 ;  /* 0x00000018ff037819 */ /* 0x000fc80000011603 */
[----:B------:R-:W-:-:S05]  /*7ae0*/  LOP3.LUT R3, R0, R3, RZ, 0xfc, !PT ;  /* 0x0000000300037212 */ /* 0x000fca00078efcff */
[----:B------:R0:W-:Y:S01]  /*7af0*/  STG.E.U8 [R4.64], R3 ;  /* 0x0000000304007986 */ /* 0x0001e2000c101124 */
[----:B------:R-:W-:Y:S05]  /*7b00*/  BRA `(.L_x_9533) ;  /* 0x0000074000007947 */ /* 0x000fea0003800000 */
.L_x_9543:
[----:B--2---:R-:W0:Y:S01]  /*7b10*/  F2F.F32.F64 R0, R24 ;  /* 0x0000001800007310 */ /* 0x004e220000301000 */
[----:B------:R-:W0:-:S14]  /*7b20*/  DSETP.GEU.AND P0, PT, |R24|, c[0x2][0x60], PT ;  /* 0x008018001800762a */ /* 0x000e1c0003f0e200 */
[----:B0-----:R-:W-:-:S05]  /*7b30*/  @!P0 FMUL R0, R0, 1.175494350822287508e-38 ;  /* 0x0080000000008820 */ /* 0x001fca0000400000 */
[----:B------:R-:W-:-:S05]  /*7b40*/  F2FP.BF16.PACK_AB R0, RZ, R0 ;  /* 0x00000000ff00723e */ /* 0x000fca00000010ff */
[----:B------:R0:W-:Y:S01]  /*7b50*/  STG.E.U16 [R4.64], R0 ;  /* 0x0000000004007986 */ /* 0x0001e2000c101524 */
[----:B------:R-:W-:Y:S05]  /*7b60*/  BRA `(.L_x_9533) ;  /* 0x000006e000007947 */ /* 0x000fea0003800000 */
.L_x_9540:
        /* <DEDUP_REMOVED lines=11> */
.L_x_9552:
        /* <DEDUP_REMOVED lines=19> */
.L_x_9555:
[----:B------:R-:W-:-:S04]  /*7d50*/  LOP3.LUT R0, R7, 0x80000000, RZ, 0xc0, !PT ;  /* 0x8000000007007812 */ /* 0x000fc800078ec0ff */
[----:B------:R-:W-:-:S04]  /*7d60*/  SHF.R.U32.HI R0, RZ, 0x18, R0 ;  /* 0x00000018ff007819 */ /* 0x000fc80000011600 */
[----:B------:R-:W-:Y:S02]  /*7d70*/  LOP3.LUT R0, R3, R0, RZ, 0xfc, !PT ;  /* 0x0000000003007212 */ /* 0x000fe400078efcff */
.L_x_9554:
[----:B------:R-:W-:Y:S05]  /*7d80*/  BSYNC B0 ;  /* 0x0000000000007941 */ /* 0x000fea0003800000 */
.L_x_9553:
[----:B------:R0:W-:Y:S01]  /*7d90*/  STG.E.U8 [R4.64], R0 ;  /* 0x0000000004007986 */ /* 0x0001e2000c101124 */
[----:B------:R-:W-:Y:S05]  /*7da0*/  BRA `(.L_x_9533) ;  /* 0x000004a000007947 */ /* 0x000fea0003800000 */
.L_x_9551:
        /* <DEDUP_REMOVED lines=19> */
.L_x_9558:
[----:B------:R-:W-:-:S04]  /*7ee0*/  LOP3.LUT R0, R7, 0x80000000, RZ, 0xc0, !PT ;  /* 0x8000000007007812 */ /* 0x000fc800078ec0ff */
[----:B------:R-:W-:-:S04]  /*7ef0*/  SHF.R.U32.HI R0, RZ, 0x18, R0 ;  /* 0x00000018ff007819 */ /* 0x000fc80000011600 */
[----:B------:R-:W-:Y:S02]  /*7f00*/  LOP3.LUT R0, R3, R0, RZ, 0xfc, !PT ;  /* 0x0000000003007212 */ /* 0x000fe400078efcff */
.L_x_9557:
[----:B------:R-:W-:Y:S05]  /*7f10*/  BSYNC B0 ;  /* 0x0000000000007941 */ /* 0x000fea0003800000 */
.L_x_9556:
[----:B------:R0:W-:Y:S01]  /*7f20*/  STG.E.U8 [R4.64], R0 ;  /* 0x0000000004007986 */ /* 0x0001e2000c101124 */
[----:B------:R-:W-:Y:S05]  /*7f30*/  BRA `(.L_x_9533) ;  /* 0x0000031000007947 */ /* 0x000fea0003800000 */
.L_x_9550:
        /* <DEDUP_REMOVED lines=24> */
.L_x_9532:
        /* <DEDUP_REMOVED lines=20> */
.L_x_9560:
[----:B--2---:R-:W0:Y:S02]  /*8200*/  F2I.U64.F64.TRUNC R24, R24 ;  /* 0x0000001800187311 */ /* 0x004e24000030d800 */
[----:B0-----:R0:W-:Y:S01]  /*8210*/  STG.E.64 [R4.64], R24 ;  /* 0x0000001804007986 */ /* 0x0011e2000c101b24 */
[----:B------:R-:W-:Y:S05]  /*8220*/  BRA `(.L_x_9533) ;  /* 0x0000002000007947 */ /* 0x000fea0003800000 */
.L_x_9559:
[----:B--2---:R-:W0:Y:S02]  /*8230*/  F2I.U32.F64.TRUNC R25, R24 ;  /* 0x0000001800197311 */ /* 0x004e24000030d000 */
[----:B0-----:R0:W-:Y:S02]  /*8240*/  STG.E [R4.64], R25 ;  /* 0x0000001904007986 */ /* 0x0011e4000c101924 */
.L_x_9533:
[----:B------:R-:W-:Y:S02]  /*8250*/  IADD3 R22, R22, 0x80, RZ ;  /* 0x0000008016167810 */ /* 0x000fe40007ffe0ff */
.L_x_9494:
[----:B------:R-:W-:Y:S05]  /*8260*/  BSYNC B6 ;  /* 0x0000000000067941 */ /* 0x000fea0003800000 */
.L_x_9493:
        /* <DEDUP_REMOVED lines=20> */
.L_x_9564:
[----:B---3--:R-:W0:Y:S02]  /*83b0*/  F2I.S64.F64.TRUNC R16, R16 ;  /* 0x0000001000107311 */ /* 0x008e24000030d900 */
[----:B0-----:R-:W-:-:S05]  /*83c0*/  IMAD.MOV.U32 R5, RZ, RZ, R16 ;  /* 0x000000ffff057224 */ /* 0x001fca00078e0010 */
[----:B------:R-:W-:Y:S01]  /*83d0*/  STG.E.U8 [R2.64], R5 ;  /* 0x0000000502007986 */ /* 0x000fe2000c101124 */
[----:B------:R-:W-:Y:S05]  /*83e0*/  EXIT ;  /* 0x000000000000794d */ /* 0x000fea0003800000 */
.L_x_9563:
        /* <DEDUP_REMOVED lines=9> */
.L_x_9567:
[----:B---3--:R-:W0:Y:S02]  /*8480*/  F2I.F64.TRUNC R17, R16 ;  /* 0x0000001000117311 */ /* 0x008e24000030d100 */
[----:B0-----:R-:W-:Y:S01]  /*8490*/  STG.E [R2.64], R17 ;  /* 0x0000001102007986 */ /* 0x001fe2000c101924 */
[----:B------:R-:W-:Y:S05]  /*84a0*/  EXIT ;  /* 0x000000000000794d */ /* 0x000fea0003800000 */
.L_x_9566:
[----:B---3--:R-:W0:Y:S02]  /*84b0*/  F2I.F64.TRUNC R17, R16 ;  /* 0x0000001000117311 */ /* 0x008e24000030d100 */
[----:B0-----:R-:W-:Y:S01]  /*84c0*/  STG.E.U16 [R2.64], R17 ;  /* 0x0000001102007986 */ /* 0x001fe2000c101524 */
[----:B------:R-:W-:Y:S05]  /*84d0*/  EXIT ;  /* 0x000000000000794d */ /* 0x000fea0003800000 */
.L_x_9562:
        /* <DEDUP_REMOVED lines=11> */
.L_x_9569:
[----:B---3--:R-:W0:Y:S01]  /*8590*/  F2F.F32.F64 R0, R16 ;  /* 0x0000001000007310 */ /* 0x008e220000301000 */
[----:B------:R-:W0:-:S14]  /*85a0*/  DSETP.GEU.AND P0, PT, |R16|, c[0x2][0x60], PT ;  /* 0x008018001000762a */ /* 0x000e1c0003f0e200 */
[----:B0-----:R-:W-:-:S05]  /*85b0*/  @!P0 FMUL R0, R0, 1.175494350822287508e-38 ;  /* 0x0080000000008820 */ /* 0x001fca0000400000 */
[----:B------:R-:W-:-:S05]  /*85c0*/  F2FP.PACK_AB R0, RZ, R0 ;  /* 0x00000000ff00723e */ /* 0x000fca00000000ff */
[----:B------:R-:W-:Y:S01]  /*85d0*/  STG.E.U16 [R2.64], R0 ;  /* 0x0000000002007986 */ /* 0x000fe2000c101524 */
[----:B------:R-:W-:Y:S05]  /*85e0*/  EXIT ;  /* 0x000000000000794d */ /* 0x000fea0003800000 */
.L_x_9568:
        /* <DEDUP_REMOVED lines=12> */
.L_x_9571:
[----:B---3--:R-:W0:Y:S01]  /*86b0*/  F2F.F32.F64 R0, R16 ;  /* 0x0000001000007310 */ /* 0x008e220000301000 */
[----:B------:R-:W0:-:S14]  /*86c0*/  DSETP.GEU.AND P0, PT, |R16|, c[0x2][0x60], PT ;  /* 0x008018001000762a */ /* 0x000e1c0003f0e200 */
[----:B0-----:R-:W-:-:S05]  /*86d0*/  @!P0 FMUL R0, R0, 1.175494350822287508e-38 ;  /* 0x0080000000008820 */ /* 0x001fca0000400000 */
[----:B------:R-:W-:-:S04]  /*86e0*/  F2FP.PACK_AB R5, RZ, R0 ;  /* 0x00000000ff05723e */ /* 0x000fc800000000ff */
[----:B------:R-:W-:-:S05]  /*86f0*/  PRMT R5, R5, 0x5410, RZ ;  /* 0x0000541005057816 */ /* 0x000fca00000000ff */
[----:B------:R-:W-:Y:S01]  /*8700*/  STG.E [R2.64], R5 ;  /* 0x0000000502007986 */ /* 0x000fe2000c101924 */
[----:B------:R-:W-:Y:S05]  /*8710*/  EXIT ;  /* 0x000000000000794d */ /* 0x000fea0003800000 */
.L_x_9570:
[----:B---3--:R-:W-:Y:S01]  /*8720*/  STG.E.64 [R2.64], R16 ;  /* 0x0000001002007986 */ /* 0x008fe2000c101b24 */
[----:B------:R-:W-:Y:S05]  /*8730*/  EXIT ;  /* 0x000000000000794d */ /* 0x000fea0003800000 */
.L_x_9561:
        /* <DEDUP_REMOVED lines=12> */
.L_x_9574:
[----:B------:R-:W-:-:S05]  /*8800*/  CS2R R18, SRZ ;  /* 0x0000000000127805 */ /* 0x000fca000001ff00 */
[----:B---3--:R-:W-:Y:S01]  /*8810*/  STG.E.128 [R2.64], R16 ;  /* 0x0000001002007986 */ /* 0x008fe2000c101d24 */
[----:B------:R-:W-:Y:S05]  /*8820*/  EXIT ;  /* 0x000000000000794d */ /* 0x000fea0003800000 */
.L_x_9573:
        /* <DEDUP_REMOVED lines=23> */
.L_x_9578:
[----:B------:R-:W-:Y:S05]  /*89a0*/  BSYNC B0 ;  /* 0x0000000000007941 */ /* 0x000fea0003800000 */
.L_x_9577:
[----:B------:R-:W-:-:S05]  /*89b0*/  LOP3.LUT R5, R0, R5, RZ, 0xfc, !PT ;  /* 0x0000000500057212 */ /* 0x000fca00078efcff */
[----:B------:R-:W-:Y:S01]  /*89c0*/  STG.E.U8 [R2.64], R5 ;  /* 0x0000000502007986 */ /* 0x000fe2000c101124 */
[----:B------:R-:W-:Y:S05]  /*89d0*/  EXIT ;  /* 0x000000000000794d */ /* 0x000fea0003800000 */
.L_x_9576:
        /* <DEDUP_REMOVED lines=15> */
.L_x_9580:
[----:B------:R-:W-:Y:S01]  /*8ad0*/  IMAD.MOV.U32 R0, RZ, RZ, 0x7f ;  /* 0x0000007fff007424 */ /* 0x000fe200078e00ff */
[----:B------:R-:W-:-:S04]  /*8ae0*/  ISETP.GT.U32.AND P0, PT, R4, 0x7f800000, PT ;  /* 0x7f8000000400780c */ /* 0x000fc80003f04070 */
[----:B------:R-:W-:-:S04]  /*8af0*/  SEL R0, R0, 0x7c, P0 ;  /* 0x0000007c00007807 */ /* 0x000fc80000000000 */
.L_x_9581:
[----:B------:R-:W-:Y:S05]  /*8b00*/  BSYNC B0 ;  /* 0x0000000000007941 */ /* 0x000fea0003800000 */
.L_x_9579:
[----:B------:R-:W-:-:S04]  /*8b10*/  LOP3.LUT R4, R5, 0x80000000, RZ, 0xc0, !PT ;  /* 0x8000000005047812 */ /* 0x000fc800078ec0ff */
[----:B------:R-:W-:-:S04]  /*8b20*/  SHF.R.U32.HI R5, RZ, 0x18, R4 ;  /* 0x00000018ff057819 */ /* 0x000fc80000011604 */
[----:B------:R-:W-:-:S05]  /*8b30*/  LOP3.LUT R5, R0, R5, RZ, 0xfc, !PT ;  /* 0x0000000500057212 */ /* 0x000fca00078efcff */
[----:B------:R-:W-:Y:S01]  /*8b40*/  STG.E.U8 [R2.64], R5 ;  /* 0x0000000502007986 */ /* 0x000fe2000c101124 */
[----:B------:R-:W-:Y:S05]  /*8b50*/  EXIT ;  /* 0x000000000000794d */ /* 0x000fea0003800000 */
.L_x_9575:
[----:B---3--:R-:W0:Y:S01]  /*8b60*/  F2F.F32.F64 R0, R16 ;  /* 0x0000001000007310 */ /* 0x008e220000301000 */
[----:B------:R-:W0:-:S14]  /*8b70*/  DSETP.GEU.AND P0, PT, |R16|, c[0x2][0x60], PT ;  /* 0x008018001000762a */ /* 0x000e1c0003f0e200 */
[----:B0-----:R-:W-:-:S05]  /*8b80*/  @!P0 FMUL R0, R0, 1.175494350822287508e-38 ;  /* 0x0080000000008820 */ /* 0x001fca0000400000 */
[----:B------:R-:W-:-:S05]  /*8b90*/  F2FP.BF16.PACK_AB R0, RZ, R0 ;  /* 0x00000000ff00723e */ /* 0x000fca00000010ff */
[----:B------:R-:W-:Y:S01]  /*8ba0*/  STG.E.U16 [R2.64], R0 ;  /* 0x0000000002007986 */ /* 0x000fe2000c101524 */
[----:B------:R-:W-:Y:S05]  /*8bb0*/  EXIT ;  /* 0x000000000000794d */ /* 0x000fea0003800000 */
.L_x_9572:
        /* <DEDUP_REMOVED lines=11> */
.L_x_9584:
        /* <DEDUP_REMOVED lines=19> */
.L_x_9587:
[----:B------:R-:W-:-:S04]  /*8da0*/  LOP3.LUT R0, R7, 0x80000000, RZ, 0xc0, !PT ;  /* 0x8000000007007812 */ /* 0x000fc800078ec0ff */
[----:B------:R-:W-:-:S04]  /*8db0*/  SHF.R.U32.HI R5, RZ, 0x18, R0 ;  /* 0x00000018ff057819 */ /* 0x000fc80000011600 */
[----:B------:R-:W-:-:S04]  /*8dc0*/  LOP3.LUT R4, R4, R5, RZ, 0xfc, !PT ;  /* 0x0000000504047212 */ /* 0x000fc800078efcff */
[----:B------:R-:W-:Y:S02]  /*8dd0*/  PRMT R0, R4, 0x7610, R0 ;  /* 0x0000761004007816 */ /* 0x000fe40000000000 */
.L_x_9586:
[----:B------:R-:W-:Y:S05]  /*8de0*/  BSYNC B0 ;  /* 0x0000000000007941 */ /* 0x000fea0003800000 */
.L_x_9585:
[----:B------:R-:W-:Y:S01]  /*8df0*/  STG.E.U8 [R2.64], R0 ;  /* 0x0000000002007986 */ /* 0x000fe2000c101124 */
[----:B------:R-:W-:Y:S05]  /*8e00*/  EXIT ;  /* 0x000000000000794d */ /* 0x000fea0003800000 */
.L_x_9583:
        /* <DEDUP_REMOVED lines=19> */
.L_x_9590:
[----:B------:R-:W-:-:S04]  /*8f40*/  LOP3.LUT R0, R7, 0x80000000, RZ, 0xc0, !PT ;  /* 0x8000000007007812 */ /* 0x000fc800078ec0ff */
[----:B------:R-:W-:-:S04]  /*8f50*/  SHF.R.U32.HI R5, RZ, 0x18, R0 ;  /* 0x00000018ff057819 */ /* 0x000fc80000011600 */
[----:B------:R-:W-:-:S04]  /*8f60*/  LOP3.LUT R4, R4, R5, RZ, 0xfc, !PT ;  /* 0x0000000504047212 */ /* 0x000fc800078efcff */
[----:B------:R-:W-:Y:S02]  /*8f70*/  PRMT R0, R4, 0x7610, R0 ;  /* 0x0000761004007816 */ /* 0x000fe40000000000 */
.L_x_9589:
[----:B------:R-:W-:Y:S05]  /*8f80*/  BSYNC B0 ;  /* 0x0000000000007941 */ /* 0x000fea0003800000 */
.L_x_9588:
[----:B------:R-:W-:Y:S01]  /*8f90*/  STG.E.U8 [R2.64], R0 ;  /* 0x0000000002007986 */ /* 0x000fe2000c101124 */
[----:B------:R-:W-:Y:S05]  /*8fa0*/  EXIT ;  /* 0x000000000000794d */ /* 0x000fea0003800000 */
.L_x_9582:
        /* <DEDUP_REMOVED lines=24> */
.L_x_9565:
        /* <DEDUP_REMOVED lines=20> */
.L_x_9592:
[----:B---3--:R-:W0:Y:S02]  /*9270*/  F2I.U64.F64.TRUNC R16, R16 ;  /* 0x0000001000107311 */ /* 0x008e24000030d800 */
[----:B0-----:R-:W-:Y:S01]  /*9280*/  STG.E.64 [R2.64], R16 ;  /* 0x0000001002007986 */ /* 0x001fe2000c101b24 */
[----:B------:R-:W-:Y:S05]  /*9290*/  EXIT ;  /* 0x000000000000794d */ /* 0x000fea0003800000 */
.L_x_9591:
[----:B---3--:R-:W0:Y:S02]  /*92a0*/  F2I.U32.F64.TRUNC R17, R16 ;  /* 0x0000001000117311 */ /* 0x008e24000030d000 */
[----:B0-----:R-:W-:Y:S01]  /*92b0*/  STG.E [R2.64], R17 ;  /* 0x0000001102007986 */ /* 0x001fe2000c101924 */
[----:B------:R-:W-:Y:S05]  /*92c0*/  EXIT ;  /* 0x000000000000794d */ /* 0x000fea0003800000 */
.L_x_9593:
        /* <DEDUP_REMOVED lines=11> */
.L_x_12182:


//--------------------- .text._ZN2at6native18elementwise_kernelILi128ELi2EZNS0_22gpu_kernel_impl_nocastIZZZNS0_17log10_kernel_cudaERNS_18TensorIteratorBaseEENKUlvE0_clEvENKUlvE_clEvEUldE_EEvS4_RKT_EUliE_EEviT1_ --------------------------
	.section	.text._ZN2at6native18elementwise_kernelILi128ELi2EZNS0_22gpu_kernel_impl_nocastIZZZNS0_17log10_kernel_cudaERNS_18TensorIteratorBaseEENKUlvE0_clEvENKUlvE_clEvEUldE_EEvS4_RKT_EUliE_EEviT1_,"ax",@progbits
	.sectioninfo	@"SHI_REGISTERS=22"
	.align	128
        .global         _ZN2at6native18elementwise_kernelILi128ELi2EZNS0_22gpu_kernel_impl_nocastIZZZNS0_17log10_kernel_cudaERNS_18TensorIteratorBaseEENKUlvE0_clEvENKUlvE_clEvEUldE_EEvS4_RKT_EUliE_EEviT1_
        .type           _ZN2at6native18elementwise_kernelILi128ELi2EZNS0_22gpu_kernel_impl_nocastIZZZNS0_17log10_kernel_cudaERNS_18TensorIteratorBaseEENKUlvE0_clEvENKUlvE_clEvEUldE_EEvS4_RKT_EUliE_EEviT1_,@function
        .size           _ZN2at6native18elementwise_kernelILi128ELi2EZNS0_22gpu_kernel_impl_nocastIZZZNS0_17log10_kernel_cudaERNS_18TensorIteratorBaseEENKUlvE0_clEvENKUlvE_clEvEUldE_EEvS4_RKT_EUliE_EEviT1_,(.L_x_12183 - _ZN2at6native18elementwise_kernelILi128ELi2EZNS0_22gpu_kernel_impl_nocastIZZZNS0_17log10_kernel_cudaERNS_18TensorIteratorBaseEENKUlvE0_clEvENKUlvE_clEvEUldE_EEvS4_RKT_EUliE_EEviT1_)
        .other          _ZN2at6native18elementwise_kernelILi128ELi2EZNS0_22gpu_kernel_impl_nocastIZZZNS0_17log10_kernel_cudaERNS_18TensorIteratorBaseEENKUlvE0_clEvENKUlvE_clEvEUldE_EEvS4_RKT_EUliE_EEviT1_,@"STO_CUDA_ENTRY STV_DEFAULT"
_ZN2at6native18elementwise_kernelILi128ELi2EZNS0_22gpu_kernel_impl_nocastIZZZNS0_17log10_kernel_cudaERNS_18TensorIteratorBaseEENKUlvE0_clEvENKUlvE_clEvEUldE_EEvS4_RKT_EUliE_EEviT1_:
.text._ZN2at6native18elementwise_kernelILi128ELi2EZNS0_22gpu_kernel_impl_nocastIZZZNS0_17log10_kernel_cudaERNS_18TensorIteratorBaseEENKUlvE0_clEvENKUlvE_clEvEUldE_EEvS4_RKT_EUliE_EEviT1_:
        /* <DEDUP_REMOVED lines=238> */
.L_x_9596:
        /* <DEDUP_REMOVED lines=65> */
.L_x_9598:
[----:B------:R-:W-:Y:S05]  /*12f0*/  BSYNC B1 ;  /* 0x0000000000017941 */ /* 0x000fea0003800000 */
.L_x_9597:
[----:B-1----:R-:W1:Y:S01]  /*1300*/  DMUL R4, R14, c[0x2][0x50] ;  /* 0x008014000e047a28 */ /* 0x002e620000000000 */
[----:B------:R-:W-:Y:S02]  /*1310*/  IADD3 R2, P0, R2, c[0x0][0x360], RZ ;  /* 0x0000d80002027a10 */ /* 0x000fe40007f1e0ff */
[----:B0-----:R-:W-:-:S03]  /*1320*/  IADD3 R7, R0, 0x80, RZ ;  /* 0x0000008000077810 */ /* 0x001fc60007ffe0ff */
[----:B-1----:R-:W0:Y:S01]  /*1330*/  DFMA R4, R14, c[0x2][0x58], R4 ;  /* 0x008016000e047a2b */ /* 0x002e220000000004 */
[----:B------:R-:W-:-:S06]  /*1340*/  IMAD.X R3, RZ, RZ, c[0x0][0x364], P0 ;  /* 0x0000d900ff037624 */ /* 0x000fcc00000e06ff */
[----:B0-----:R0:W-:Y:S04]  /*1350*/  STG.E.64 [R2.64], R4 ;  /* 0x0000000402007986 */ /* 0x0011e8000c101b04 */
.L_x_9595:
[----:B------:R-:W-:Y:S05]  /*1360*/  BSYNC B0 ;  /* 0x0000000000007941 */ /* 0x000fea0003800000 */
.L_x_9594:
        /* <DEDUP_REMOVED lines=230> */
.L_x_9599:
        /* <DEDUP_REMOVED lines=64> */
.L_x_9601:
[----:B------:R-:W-:Y:S05]  /*25d0*/  BSYNC B0 ;  /* 0x0000000000007941 */ /* 0x000fea0003800000 */
.L_x_9600:
[----:B-1----:R-:W1:Y:S01]  /*25e0*/  DMUL R2, R12, c[0x2][0x50] ;  /* 0x008014000c027a28 */ /* 0x002e620000000000 */
[----:B0-----:R-:W-:-:S04]  /*25f0*/  IADD3 R4, P0, R0, c[0x0][0x360], RZ ;  /* 0x0000d80000047a10 */ /* 0x001fc80007f1e0ff */
[----:B------:R-:W-:Y:S01]  /*2600*/  IADD3.X R5, RZ, c[0x0][0x364], RZ, P0, !PT ;  /* 0x0000d900ff057a10 */ /* 0x000fe200007fe4ff */
[----:B-1----:R-:W0:-:S07]  /*2610*/  DFMA R2, R12, c[0x2][0x58], R2 ;  /* 0x008016000c027a2b */ /* 0x002e0e0000000002 */
[----:B0-----:R-:W-:Y:S01]  /*2620*/  STG.E.64 [R4.64], R2 ;  /* 0x0000000204007986 */ /* 0x001fe2000c101b04 */
[----:B------:R-:W-:Y:S05]  /*2630*/  EXIT ;  /* 0x000000000000794d */ /* 0x000fea0003800000 */
.L_x_9602:
        /* <DEDUP_REMOVED lines=12> */
.L_x_12183:


//--------------------- .text._ZN2at6native27unrolled_elementwise_kernelIZZZNS0_17log10_kernel_cudaERNS_18TensorIteratorBaseEENKUlvE0_clEvENKUlvE_clEvEUldE_St5arrayIPcLm2EELi4E23TrivialOffsetCalculatorILi1EjESB_NS0_6memory15LoadWithoutCastENSC_16StoreWithoutCastEEEviT_T0_T2_T3_T4_T5_ --------------------------
	.section	.text._ZN2at6native27unrolled_elementwise_kernelIZZZNS0_17log10_kernel_cudaERNS_18TensorIteratorBaseEENKUlvE0_clEvENKUlvE_clEvEUldE_St5arrayIPcLm2EELi4E23TrivialOffsetCalculatorILi1EjESB_NS0_6memory15LoadWithoutCastENSC_16StoreWithoutCastEEEviT_T0_T2_T3_T4_T5_,"ax",@progbits
	.sectioninfo	@"SHI_REGISTERS=28"
	.align	128
        .global         _ZN2at6native27unrolled_elementwise_kernelIZZZNS0_17log10_kernel_cudaERNS_18TensorIteratorBaseEENKUlvE0_clEvENKUlvE_clEvEUldE_St5arrayIPcLm2EELi4E23TrivialOffsetCalculatorILi1EjESB_NS0_6memory15LoadWithoutCastENSC_16StoreWithoutCastEEEviT_T0_T2_T3_T4_T5_
        .type           _ZN2at6native27unrolled_elementwise_kernelIZZZNS0_17log10_kernel_cudaERNS_18TensorIteratorBaseEENKUlvE0_clEvENKUlvE_clEvEUldE_St5arrayIPcLm2EELi4E23TrivialOffsetCalculatorILi1EjESB_NS0_6memory15LoadWithoutCastENSC_16StoreWithoutCastEEEviT_T0_T2_T3_T4_T5_,@function
        .size           _ZN2at6native27unrolled_elementwise_kernelIZZZNS0_17log10_kernel_cudaERNS_18TensorIteratorBaseEENKUlvE0_clEvENKUlvE_clEvEUldE_St5arrayIPcLm2EELi4E23TrivialOffsetCalculatorILi1EjESB_NS0_6memory15LoadWithoutCastENSC_16StoreWithoutCastEEEviT_T0_T2_T3_T4_T5_,(.L_x_12184 - _ZN2at6native27unrolled_elementwise_kernelIZZZNS0_17log10_kernel_cudaERNS_18TensorIteratorBaseEENKUlvE0_clEvENKUlvE_clEvEUldE_St5arrayIPcLm2EELi4E23TrivialOffsetCalculatorILi1EjESB_NS0_6memory15LoadWithoutCastENSC_16StoreWithoutCastEEEviT_T0_T2_T3_T4_T5_)
        .other          _ZN2at6native27unrolled_elementwise_kernelIZZZNS0_17log10_kernel_cudaERNS_18TensorIteratorBaseEENKUlvE0_clEvENKUlvE_clEvEUldE_St5arrayIPcLm2EELi4E23TrivialOffsetCalculatorILi1EjESB_NS0_6memory15LoadWithoutCastENSC_16StoreWithoutCastEEEviT_T0_T2_T3_T4_T5_,@"STO_CUDA_ENTRY STV_DEFAULT"
_ZN2at6native27unrolled_elementwise_kernelIZZZNS0_17log10_kernel_cudaERNS_18TensorIteratorBaseEENKUlvE0_clEvENKUlvE_clEvEUldE_St5arrayIPcLm2EELi4E23TrivialOffsetCalculatorILi1EjESB_NS0_6memory15LoadWithoutCastENSC_16StoreWithoutCastEEEviT_T0_T2_T3_T4_T5_:
.text._ZN2at6native27unrolled_elementwise_kernelIZZZNS0_17log10_kernel_cudaERNS_18TensorIteratorBaseEENKUlvE0_clEvENKUlvE_clEvEUldE_St5arrayIPcLm2EELi4E23TrivialOffsetCalculatorILi1EjESB_NS0_6memory15LoadWithoutCastENSC_16StoreWithoutCastEEEviT_T0_T2_T3_T4_T5_:
        /* <DEDUP_REMOVED lines=96> */
.L_x_9606:
[----:B------:R-:W-:Y:S05]  /*0600*/  BSYNC B1 ;  /* 0x0000000000017941 */ /* 0x000fea0003800000 */
.L_x_9605:
[----:B-1----:R-:W1:-:S06]  /*0610*/  DMUL R10, R18, c[0x2][0x50] ;  /* 0x00801400120a7a28 */ /* 0x002e4c0000000000 */
[----:B-1----:R1:W2:-:S06]  /*0620*/  DFMA R10, R18, c[0x2][0x58], R10 ;  /* 0x00801600120a7a2b */ /* 0x00228c000000000a */
.L_x_9604:
[----:B------:R-:W-:Y:S05]  /*0630*/  BSYNC B0 ;  /* 0x0000000000007941 */ /* 0x000fea0003800000 */
.L_x_9603:
        /* <DEDUP_REMOVED lines=63> */
.L_x_9610:
[----:B------:R-:W-:Y:S05]  /*0a30*/  BSYNC B1 ;  /* 0x0000000000017941 */ /* 0x000fea0003800000 */
.L_x_9609:
[----:B-1----:R-:W1:-:S06]  /*0a40*/  DMUL R12, R18, c[0x2][0x50] ;  /* 0x00801400120c7a28 */ /* 0x002e4c0000000000 */
[----:B-1----:R1:W3:-:S06]  /*0a50*/  DFMA R12, R18, c[0x2][0x58], R12 ;  /* 0x00801600120c7a2b */ /* 0x0022cc000000000c */
.L_x_9608:
[----:B------:R-:W-:Y:S05]  /*0a60*/  BSYNC B0 ;  /* 0x0000000000007941 */ /* 0x000fea0003800000 */
.L_x_9607:
        /* <DEDUP_REMOVED lines=63> */
.L_x_9614:
[----:B------:R-:W-:Y:S05]  /*0e60*/  BSYNC B1 ;  /* 0x0000000000017941 */ /* 0x000fea0003800000 */
.L_x_9613:
[----:B-1----:R-:W1:-:S06]  /*0e70*/  DMUL R2, R18, c[0x2][0x50] ;  /* 0x0080140012027a28 */ /* 0x002e4c0000000000 */
[----:B-1----:R1:W4:-:S06]  /*0e80*/  DFMA R2, R18, c[0x2][0x58], R2 ;  /* 0x0080160012027a2b */ /* 0x00230c0000000002 */
.L_x_9612:
[----:B------:R-:W-:Y:S05]  /*0e90*/  BSYNC B0 ;  /* 0x0000000000007941 */ /* 0x000fea0003800000 */
.L_x_9611:
        /* <DEDUP_REMOVED lines=63> */
.L_x_9618:
[----:B------:R-:W-:Y:S05]  /*1290*/  BSYNC B1 ;  /* 0x0000000000017941 */ /* 0x000fea0003800000 */
.L_x_9617:
[----:B-1----:R-:W1:-:S06]  /*12a0*/  DMUL R4, R18, c[0x2][0x50] ;  /* 0x0080140012047a28 */ /* 0x002e4c0000000000 */
[----:B-1----:R1:W0:-:S06]  /*12b0*/  DFMA R4, R18, c[0x2][0x58], R4 ;  /* 0x0080160012047a2b */ /* 0x00220c0000000004 */
.L_x_9616:
[----:B------:R-:W-:Y:S05]  /*12c0*/  BSYNC B0 ;  /* 0x0000000000007941 */ /* 0x000fea0003800000 */
.L_x_9615:
        /* <DEDUP_REMOVED lines=18> */
.L_x_9620:
[----:B------:R-:W-:Y:S05]  /*13f0*/  BSYNC B0 ;  /* 0x0000000000007941 */ /* 0x000fea0003800000 */
.L_x_9619:
[----:B------:R-:W-:-:S13]  /*1400*/  ISETP.GE.AND P0, PT, R9, R6, PT ;  /* 0x000000060900720c */ /* 0x000fda0003f06270 */
[----:B------:R-:W-:Y:S05]  /*1410*/  @P0 EXIT ;  /* 0x000000000000094d */ /* 0x000fea0003800000 */
[----:B0---4-:R-:W-:Y:S02]  /*1420*/  IMAD R2, R0, 0x200, R9 ;  /* 0x0000020000027824 */ /* 0x011fe400078e0209 */
[----:B------:R-:W-:-:S04]  /*1430*/  IMAD.MOV.U32 R3, RZ, RZ, 0x8 ;  /* 0x00000008ff037424 */ /* 0x000fc800078e00ff */
[----:B------:R-:W-:-:S05]  /*1440*/  IMAD.WIDE.U32 R2, R2, R3, c[0x0][0x168] ;  /* 0x00005a0002027625 */ /* 0x000fca00078e0003 */
[----:B------:R-:W-:Y:S01]  /*1450*/  STG.E.64 [R2.64], R4 ;  /* 0x0000000402007986 */ /* 0x000fe2000c101b04 */
[----:B------:R-:W-:Y:S05]  /*1460*/  EXIT ;  /* 0x000000000000794d */ /* 0x000fea0003800000 */
.L_x_9621:
        /* <DEDUP_REMOVED lines=9> */
.L_x_12184:


//--------------------- .text._ZN2at6native29vectorized_elementwise_kernelILi2EZZZNS0_17log10_kernel_cudaERNS_18TensorIteratorBaseEENKUlvE0_clEvENKUlvE_clEvEUldE_St5arrayIPcLm2EEEEviT0_T1_ --------------------------
	.section	.text._ZN2at6native29vectorized_elementwise_kernelILi2EZZZNS0_17log10_kernel_cudaERNS_18TensorIteratorBaseEENKUlvE0_clEvENKUlvE_clEvEUldE_St5arrayIPcLm2EEEEviT0_T1_,"ax",@progbits
	.sectioninfo	@"SHI_REGISTERS=32"
	.align	128
        .global         _ZN2at6native29vectorized_elementwise_kernelILi2EZZZNS0_17log10_kernel_cudaERNS_18TensorIteratorBaseEENKUlvE0_clEvENKUlvE_clEvEUldE_St5arrayIPcLm2EEEEviT0_T1_
        .type           _ZN2at6native29vectorized_elementwise_kernelILi2EZZZNS0_17log10_kernel_cudaERNS_18TensorIteratorBaseEENKUlvE0_clEvENKUlvE_clEvEUldE_St5arrayIPcLm2EEEEviT0_T1_,@function
        .size           _ZN2at6native29vectorized_elementwise_kernelILi2EZZZNS0_17log10_kernel_cudaERNS_18TensorIteratorBaseEENKUlvE0_clEvENKUlvE_clEvEUldE_St5arrayIPcLm2EEEEviT0_T1_,(.L_x_12185 - _ZN2at6native29vectorized_elementwise_kernelILi2EZZZNS0_17log10_kernel_cudaERNS_18TensorIteratorBaseEENKUlvE0_clEvENKUlvE_clEvEUldE_St5arrayIPcLm2EEEEviT0_T1_)
        .other          _ZN2at6native29vectorized_elementwise_kernelILi2EZZZNS0_17log10_kernel_cudaERNS_18TensorIteratorBaseEENKUlvE0_clEvENKUlvE_clEvEUldE_St5arrayIPcLm2EEEEviT0_T1_,@"STO_CUDA_ENTRY STV_DEFAULT"
_ZN2at6native29vectorized_elementwise_kernelILi2EZZZNS0_17log10_kernel_cudaERNS_18TensorIteratorBaseEENKUlvE0_clEvENKUlvE_clEvEUldE_St5arrayIPcLm2EEEEviT0_T1_:
.text._ZN2at6native29vectorized_elementwise_kernelILi2EZZZNS0_17log10_kernel_cudaERNS_18TensorIteratorBaseEENKUlvE0_clEvENKUlvE_clEvEUldE_St5arrayIPcLm2EEEEviT0_T1_:
        /* <DEDUP_REMOVED lines=81> */
.L_x_9624:
[----:B------:R-:W-:Y:S05]  /*0510*/  BSYNC B0 ;  /* 0x0000000000007941 */ /* 0x000fea0003800000 */
.L_x_9623:
        /* <DEDUP_REMOVED lines=60> */
.L_x_9626:
[----:B------:R-:W-:Y:S05]  /*08e0*/  BSYNC B0 ;  /* 0x0000000000007941 */ /* 0x000fea0003800000 */
.L_x_9625:
        /* <DEDUP_REMOVED lines=59> */
.L_x_9628:
[----:B------:R-:W-:Y:S05]  /*0ca0*/  BSYNC B0 ;  /* 0x0000000000007941 */ /* 0x000fea0003800000 */
.L_x_9627:
        /* <DEDUP_REMOVED lines=59> */
.L_x_9630:
[----:B------:R-:W-:Y:S05]  /*1060*/  BSYNC B0 ;  /* 0x0000000000007941 */ /* 0x000fea0003800000 */
.L_x_9629:
        /* <DEDUP_REMOVED lines=60> */
.L_x_9632:
[----:B------:R-:W-:Y:S05]  /*1430*/  BSYNC B0 ;  /* 0x0000000000007941 */ /* 0x000fea0003800000 */
.L_x_9631:
        /* <DEDUP_REMOVED lines=60> */
.L_x_9634:
[----:B------:R-:W-:Y:S05]  /*1800*/  BSYNC B0 ;  /* 0x0000000000007941 */ /* 0x000fea0003800000 */
.L_x_9633:
        /* <DEDUP_REMOVED lines=59> */
.L_x_9636:
[----:B------:R-:W-:Y:S05]  /*1bc0*/  BSYNC B0 ;  /* 0x0000000000007941 */ /* 0x000fea0003800000 */
.L_x_9635:
        /* <DEDUP_REMOVED lines=58> */
.L_x_9638:
[----:B------:R-:W-:Y:S05]  /*1f70*/  BSYNC B0 ;  /* 0x0000000000007941 */ /* 0x000fea0003800000 */
.L_x_9637:
        /* <DEDUP_REMOVED lines=25> */
.L_x_9622:
        /* <DEDUP_REMOVED lines=23> */
.L_x_9640:
[----:B------:R-:W-:Y:S05]  /*2280*/  BSYNC B0 ;  /* 0x0000000000007941 */ /* 0x000fea0003800000 */
.L_x_9639:
        /* <DEDUP_REMOVED lines=15> */
.L_x_9642:
[----:B------:R-:W-:Y:S05]  /*2380*/  BSYNC B0 ;  /* 0x0000000000007941 */ /* 0x000fea0003800000 */
.L_x_9641:
        /* <DEDUP_REMOVED lines=83> */
.L_x_9646:
[----:B------:R-:W-:Y:S05]  /*28c0*/  BSYNC B1 ;  /* 0x0000000000017941 */ /* 0x000fea0003800000 */
.L_x_9645:
[----:B-1----:R-:W1:-:S06]  /*28d0*/  DMUL R4, R20, c[0x2][0x50] ;  /* 0x0080140014047a28 */ /* 0x002e4c0000000000 */
[----:B-1----:R1:W2:-:S06]  /*28e0*/  DFMA R4, R20, c[0x2][0x58], R4 ;  /* 0x0080160014047a2b */ /* 0x00228c0000000004 */
.L_x_9644:
[----:B------:R-:W-:Y:S05]  /*28f0*/  BSYNC B0 ;  /* 0x0000000000007941 */ /* 0x000fea0003800000 */
.L_x_9643:
        /* <DEDUP_REMOVED lines=63> */
.L_x_9650:
[----:B------:R-:W-:Y:S05]  /*2cf0*/  BSYNC B1 ;  /* 0x0000000000017941 */ /* 0x000fea0003800000 */
.L_x_9649:
[----:B-1----:R-:W1:-:S06]  /*2d00*/  DMUL R6, R20, c[0x2][0x50] ;  /* 0x0080140014067a28 */ /* 0x002e4c0000000000 */
[----:B-1----:R1:W3:-:S06]  /*2d10*/  DFMA R6, R20, c[0x2][0x58], R6 ;  /* 0x0080160014067a2b */ /* 0x0022cc0000000006 */
.L_x_9648:
[----:B------:R-:W-:Y:S05]  /*2d20*/  BSYNC B0 ;  /* 0x0000000000007941 */ /* 0x000fea0003800000 */
.L_x_9647:
        /* <DEDUP_REMOVED lines=63> */
.L_x_9654:
[----:B------:R-:W-:Y:S05]  /*3120*/  BSYNC B1 ;  /* 0x0000000000017941 */ /* 0x000fea0003800000 */
.L_x_9653:
[----:B-1----:R-:W1:-:S06]  /*3130*/  DMUL R8, R20, c[0x2][0x50] ;  /* 0x0080140014087a28 */ /* 0x002e4c0000000000 */
[----:B-1----:R1:W4:-:S06]  /*3140*/  DFMA R8, R20, c[0x2][0x58], R8 ;  /* 0x0080160014087a2b */ /* 0x00230c0000000008 */
.L_x_9652:
[----:B------:R-:W-:Y:S05]  /*3150*/  BSYNC B0 ;  /* 0x0000000000007941 */ /* 0x000fea0003800000 */
.L_x_9651:
        /* <DEDUP_REMOVED lines=63> */
.L_x_9658:
[----:B------:R-:W-:Y:S05]  /*3550*/  BSYNC B1 ;  /* 0x0000000000017941 */ /* 0x000fea0003800000 */
.L_x_9657:
[----:B-1----:R-:W1:-:S06]  /*3560*/  DMUL R10, R20, c[0x2][0x50] ;  /* 0x00801400140a7a28 */ /* 0x002e4c0000000000 */
[----:B-1----:R1:W0:-:S06]  /*3570*/  DFMA R10, R20, c[0x2][0x58], R10 ;  /* 0x00801600140a7a2b */ /* 0x00220c000000000a */
.L_x_9656:
[----:B------:R-:W-:Y:S05]  /*3580*/  BSYNC B0 ;  /* 0x0000000000007941 */ /* 0x000fea0003800000 */
.L_x_9655:
        /* <DEDUP_REMOVED lines=63> */
.L_x_9662:
[----:B------:R-:W-:Y:S05]  /*3980*/  BSYNC B1 ;  /* 0x0000000000017941 */ /* 0x000fea0003800000 */
.L_x_9661:
[----:B-1----:R-:W1:-:S06]  /*3990*/  DMUL R12, R20, c[0x2][0x50] ;  /* 0x00801400140c7a28 */ /* 0x002e4c0000000000 */
[----:B-1----:R1:W4:-:S06]  /*39a0*/  DFMA R12, R20, c[0x2][0x58], R12 ;  /* 0x00801600140c7a2b */ /* 0x00230c000000000c */
.L_x_9660:
[----:B------:R-:W-:Y:S05]  /*39b0*/  BSYNC B0 ;  /* 0x0000000000007941 */ /* 0x000fea0003800000 */
.L_x_9659:
        /* <DEDUP_REMOVED lines=63> */
.L_x_9666:
[----:B------:R-:W-:Y:S05]  /*3db0*/  BSYNC B1 ;  /* 0x0000000000017941 */ /* 0x000fea0003800000 */
.L_x_9665:
[----:B-1----:R-:W1:-:S06]  /*3dc0*/  DMUL R14, R20, c[0x2][0x50] ;  /* 0x00801400140e7a28 */ /* 0x002e4c0000000000 */
[----:B-1----:R1:W4:-:S06]  /*3dd0*/  DFMA R14, R20, c[0x2][0x58], R14 ;  /* 0x00801600140e7a2b */ /* 0x00230c000000000e */
.L_x_9664:
[----:B------:R-:W-:Y:S05]  /*3de0*/  BSYNC B0 ;  /* 0x0000000000007941 */ /* 0x000fea0003800000 */
.L_x_9663:
        /* <DEDUP_REMOVED lines=63> */
.L_x_9670:
[----:B------:R-:W-:Y:S05]  /*41e0*/  BSYNC B1 ;  /* 0x0000000000017941 */ /* 0x000fea0003800000 */
.L_x_9669:
[----:B-1----:R-:W1:-:S06]  /*41f0*/  DMUL R16, R20, c[0x2][0x50] ;  /* 0x0080140014107a28 */ /* 0x002e4c0000000000 */
[----:B-1----:R1:W4:-:S06]  /*4200*/  DFMA R16, R20, c[0x2][0x58], R16 ;  /* 0x0080160014107a2b */ /* 0x00230c0000000010 */
.L_x_9668:
[----:B------:R-:W-:Y:S05]  /*4210*/  BSYNC B0 ;  /* 0x0000000000007941 */ /* 0x000fea0003800000 */
.L_x_9667:
        /* <DEDUP_REMOVED lines=63> */
.L_x_9674:
[----:B------:R-:W-:Y:S05]  /*4610*/  BSYNC B1 ;  /* 0x0000000000017941 */ /* 0x000fea0003800000 */
.L_x_9673:
[----:B-1----:R-:W1:-:S06]  /*4620*/  DMUL R18, R20, c[0x2][0x50] ;  /* 0x0080140014127a28 */ /* 0x002e4c0000000000 */
[----:B-1----:R1:W4:-:S06]  /*4630*/  DFMA R20, R20, c[0x2][0x58], R18 ;  /* 0x0080160014147a2b */ /* 0x00230c0000000012 */
.L_x_9672:
[----:B------:R-:W-:Y:S05]  /*4640*/  BSYNC B0 ;  /* 0x0000000000007941 */ /* 0x000fea0003800000 */
.L_x_9671:
        /* <DEDUP_REMOVED lines=21> */
.L_x_9677:
[----:B-1----:R-:W-:-:S13]  /*47a0*/  ISETP.GE.AND P0, PT, R0, UR4, PT ;  /* 0x0000000400007c0c */ /* 0x002fda000bf06270 */
[----:B------:R-:W-:Y:S05]  /*47b0*/  @P0 BRA `(.L_x_9679) ;  /* 0x000000c000000947 */ /* 0x000fea0003800000 */
[C---:B------:R-:W-:Y:S01]  /*47c0*/  IADD3 R2, R0.reuse, UR6, RZ ;  /* 0x0000000600027c10 */ /* 0x040fe2000fffe0ff */
[----:B------:R-:W-:Y:S01]  /*47d0*/  IMAD.MOV.U32 R3, RZ, RZ, 0x8 ;  /* 0x00000008ff037424 */ /* 0x000fe200078e00ff */
[----:B------:R-:W-:-:S03]  /*47e0*/  IADD3 R0, R0, 0x80, RZ ;  /* 0x0000008000007810 */ /* 0x000fc60007ffe0ff */
[----:B------:R-:W-:-:S05]  /*47f0*/  IMAD.WIDE.U32 R2, R2, R3, c[0x0][0x168] ;  /* 0x00005a0002027625 */ /* 0x000fca00078e0003 */
[----:B0-----:R0:W-:Y:S02]  /*4800*/  STG.E.64 [R2.64], R10 ;  /* 0x0000000a02007986 */ /* 0x0011e4000c101b08 */
.L_x_9678:
[----:B------:R-:W-:-:S13]  /*4810*/  ISETP.GE.AND P0, PT, R0, UR4, PT ;  /* 0x0000000400007c0c */ /* 0x000fda000bf06270 */
[----:B------:R-:W-:Y:S05]  /*4820*/  @P0 BRA `(.L_x_9680) ;  /* 0x000000d000000947 */ /* 0x000fea0003800000 */
[C---:B01----:R-:W-:Y:S01]  /*4830*/  IADD3 R2, R0.reuse, UR6, RZ ;  /* 0x0000000600027c10 */ /* 0x043fe2000fffe0ff */
[----:B------:R-:W-:Y:S01]  /*4840*/  IMAD.MOV.U32 R3, RZ, RZ, 0x8 ;  /* 0x00000008ff037424 */ /* 0x000fe200078e00ff */
[----:B------:R-:W-:-:S03]  /*4850*/  IADD3 R0, R0, 0x80, RZ ;  /* 0x0000008000007810 */ /* 0x000fc60007ffe0ff */
[----:B------:R-:W-:-:S05]  /*4860*/  IMAD.WIDE.U32 R2, R2, R3, c[0x0][0x168] ;  /* 0x00005a0002027625 */ /* 0x000fca00078e0003 */
[----:B----4-:R0:W-:Y:S02]  /*4870*/  STG.E.64 [R2.64], R12 ;  /* 0x0000000c02007986 */ /* 0x0101e4000c101b08 */
.L_x_9679:
        /* <DEDUP_REMOVED lines=8> */
.L_x_9680:
[----:B------:R-:W-:Y:S05]  /*4900*/  BSYNC B1 ;  /* 0x0000000000017941 */ /* 0x000fea0003800000 */
.L_x_9676:
[----:B------:R-:W-:-:S13]  /*4910*/  ISETP.GE.AND P0, PT, R0, UR4, PT ;  /* 0x0000000400007c0c */ /* 0x000fda000bf06270 */
[C---:B01----:R-:W-:Y:S01]  /*4920*/  @!P0 IADD3 R2, R0.reuse, UR6, RZ ;  /* 0x0000000600028c10 */ /* 0x043fe2000fffe0ff */
[----:B------:R-:W-:Y:S01]  /*4930*/  @!P0 IMAD.MOV.U32 R3, RZ, RZ, 0x8 ;  /* 0x00000008ff038424 */ /* 0x000fe200078e00ff */
[----:B------:R-:W-:-:S03]  /*4940*/  @!P0 IADD3 R0, R0, 0x80, RZ ;  /* 0x0000008000008810 */ /* 0x000fc60007ffe0ff */
[----:B------:R-:W-:-:S05]  /*4950*/  @!P0 IMAD.WIDE.U32 R2, R2, R3, c[0x0][0x168] ;  /* 0x00005a0002028625 */ /* 0x000fca00078e0003 */
[----:B----4-:R0:W-:Y:S02]  /*4960*/  @!P0 STG.E.64 [R2.64], R16 ;  /* 0x0000001002008986 */ /* 0x0101e4000c101b08 */
.L_x_9681:
[----:B------:R-:W-:Y:S05]  /*4970*/  BSYNC B0 ;  /* 0x0000000000007941 */ /* 0x000fea0003800000 */
.L_x_9675:
        /* <DEDUP_REMOVED lines=8> */
.L_x_9682:
        /* <DEDUP_REMOVED lines=16> */
.L_x_12185:


//--------------------- .text._ZN2at6native29vectorized_elementwise_kernelILi4EZZZNS0_17log10_kernel_cudaERNS_18TensorIteratorBaseEENKUlvE0_clEvENKUlvE_clEvEUldE_St5arrayIPcLm2EEEEviT0_T1_ --------------------------
	.section	.text._ZN2at6native29vectorized_elementwise_kernelILi4EZZZNS0_17log10_kernel_cudaERNS_18TensorIteratorBaseEENKUlvE0_clEvENKUlvE_clEvEUldE_St5arrayIPcLm2EEEEviT0_T1_,"ax",@progbits
	.sectioninfo	@"SHI_REGISTERS=32"
	.align	128
        .global         _ZN2at6native29vectorized_elementwise_kernelILi4EZZZNS0_17log10_kernel_cudaERNS_18TensorIteratorBaseEENKUlvE0_clEvENKUlvE_clEvEUldE_St5arrayIPcLm2EEEEviT0_T1_
        .type           _ZN2at6native29vectorized_elementwise_kernelILi4EZZZNS0_17log10_kernel_cudaERNS_18TensorIteratorBaseEENKUlvE0_clEvENKUlvE_clEvEUldE_St5arrayIPcLm2EEEEviT0_T1_,@function
        .size           _ZN2at6native29vectorized_elementwise_kernelILi4EZZZNS0_17log10_kernel_cudaERNS_18TensorIteratorBaseEENKUlvE0_clEvENKUlvE_clEvEUldE_St5arrayIPcLm2EEEEviT0_T1_,(.L_x_12186 - _ZN2at6native29vectorized_elementwise_kernelILi4EZZZNS0_17log10_kernel_cudaERNS_18TensorIteratorBaseEENKUlvE0_clEvENKUlvE_clEvEUldE_St5arrayIPcLm2EEEEviT0_T1_)
        .other          _ZN2at6native29vectorized_elementwise_kernelILi4EZZZNS0_17log10_kernel_cudaERNS_18TensorIteratorBaseEENKUlvE0_clEvENKUlvE_clEvEUldE_St5arrayIPcLm2EEEEviT0_T1_,@"STO_CUDA_ENTRY STV_DEFAULT"
_ZN2at6native29vectorized_elementwise_kernelILi4EZZZNS0_17log10_kernel_cudaERNS_18TensorIteratorBaseEENKUlvE0_clEvENKUlvE_clEvEUldE_St5arrayIPcLm2EEEEviT0_T1_:
.text._ZN2at6native29vectorized_elementwise_kernelILi4EZZZNS0_17log10_kernel_cudaERNS_18TensorIteratorBaseEENKUlvE0_clEvENKUlvE_clEvEUldE_St5arrayIPcLm2EEEEviT0_T1_:
        /* <DEDUP_REMOVED lines=81> */
.L_x_9685:
[----:B------:R-:W-:Y:S05]  /*0510*/  BSYNC B0 ;  /* 0x0000000000007941 */ /* 0x000fea0003800000 */
.L_x_9684:
        /* <DEDUP_REMOVED lines=60> */
.L_x_9687:
[----:B------:R-:W-:Y:S05]  /*08e0*/  BSYNC B0 ;  /* 0x0000000000007941 */ /* 0x000fea0003800000 */
.L_x_9686:
        /* <DEDUP_REMOVED lines=59> */
.L_x_9689:
[----:B------:R-:W-:Y:S05]  /*0ca0*/  BSYNC B0 ;  /* 0x0000000000007941 */ /* 0x000fea0003800000 */
.L_x_9688:
        /* <DEDUP_REMOVED lines=59> */
.L_x_9691:
[----:B------:R-:W-:Y:S05]  /*1060*/  BSYNC B0 ;  /* 0x0000000000007941 */ /* 0x000fea0003800000 */
.L_x_9690:
        /* <DEDUP_REMOVED lines=60> */
.L_x_9693:
[----:B------:R-:W-:Y:S05]  /*1430*/  BSYNC B0 ;  /* 0x0000000000007941 */ /* 0x000fea0003800000 */
.L_x_9692:
        /* <DEDUP_REMOVED lines=60> */
.L_x_9695:
[----:B------:R-:W-:Y:S05]  /*1800*/  BSYNC B0 ;  /* 0x0000000000007941 */ /* 0x000fea0003800000 */
.L_x_9694:
        /* <DEDUP_REMOVED lines=59> */
.L_x_9697:
[----:B------:R-:W-:Y:S05]  /*1bc0*/  BSYNC B0 ;  /* 0x0000000000007941 */ /* 0x000fea0003800000 */
.L_x_9696:
        /* <DEDUP_REMOVED lines=58> */
.L_x_9699:
[----:B------:R-:W-:Y:S05]  /*1f70*/  BSYNC B0 ;  /* 0x0000000000007941 */ /* 0x000fea0003800000 */
.L_x_9698:
        /* <DEDUP_REMOVED lines=25> */
.L_x_9683:
        /* <DEDUP_REMOVED lines=23> */
.L_x_9701:
[----:B------:R-:W-:Y:S05]  /*2280*/  BSYNC B0 ;  /* 0x0000000000007941 */ /* 0x000fea0003800000 */
.L_x_9700:
        /* <DEDUP_REMOVED lines=15> */
.L_x_9703:
[----:B------:R-:W-:Y:S05]  /*2380*/  BSYNC B0 ;  /* 0x0000000000007941 */ /* 0x000fea0003800000 */
.L_x_9702:
        /* <DEDUP_REMOVED lines=83> */
.L_x_9707:
[----:B------:R-:W-:Y:S05]  /*28c0*/  BSYNC B1 ;  /* 0x0000000000017941 */ /* 0x000fea0003800000 */
.L_x_9706:
[----:B-1----:R-:W1:-:S06]  /*28d0*/  DMUL R4, R20, c[0x2][0x50] ;  /* 0x0080140014047a28 */ /* 0x002e4c0000000000 */
[----:B-1----:R1:W2:-:S06]  /*28e0*/  DFMA R4, R20, c[0x2][0x58], R4 ;  /* 0x0080160014047a2b */ /* 0x00228c0000000004 */
.L_x_9705:
[----:B------:R-:W-:Y:S05]  /*28f0*/  BSYNC B0 ;  /* 0x0000000000007941 */ /* 0x000fea0003800000 */
.L_x_9704:
        /* <DEDUP_REMOVED lines=63> */
.L_x_9711:
[----:B------:R-:W-:Y:S05]  /*2cf0*/  BSYNC B1 ;  /* 0x0000000000017941 */ /* 0x000fea0003800000 */
.L_x_9710:
[----:B-1----:R-:W1:-:S06]  /*2d00*/  DMUL R6, R20, c[0x2][0x50] ;  /* 0x0080140014067a28 */ /* 0x002e4c0000000000 */
[----:B-1----:R1:W3:-:S06]  /*2d10*/  DFMA R6, R20, c[0x2][0x58], R6 ;  /* 0x0080160014067a2b */ /* 0x0022cc0000000006 */
.L_x_9709:
[----:B------:R-:W-:Y:S05]  /*2d20*/  BSYNC B0 ;  /* 0x0000000000007941 */ /* 0x000fea0003800000 */
.L_x_9708:
        /* <DEDUP_REMOVED lines=63> */
.L_x_9715:
[----:B------:R-:W-:Y:S05]  /*3120*/  BSYNC B1 ;  /* 0x0000000000017941 */ /* 0x000fea0003800000 */
.L_x_9714:
[----:B-1----:R-:W1:-:S06]  /*3130*/  DMUL R8, R20, c[0x2][0x50] ;  /* 0x0080140014087a28 */ /* 0x002e4c0000000000 */
[----:B-1----:R1:W4:-:S06]  /*3140*/  DFMA R8, R20, c[0x2][0x58], R8 ;  /* 0x0080160014087a2b */ /* 0x00230c0000000008 */
.L_x_9713:
[----:B------:R-:W-:Y:S05]  /*3150*/  BSYNC B0 ;  /* 0x0000000000007941 */ /* 0x000fea0003800000 */
.L_x_9712:
        /* <DEDUP_REMOVED lines=63> */
.L_x_9719:
[----:B------:R-:W-:Y:S05]  /*3550*/  BSYNC B1 ;  /* 0x0000000000017941 */ /* 0x000fea0003800000 */
.L_x_9718:
[----:B-1----:R-:W1:-:S06]  /*3560*/  DMUL R10, R20, c[0x2][0x50] ;  /* 0x00801400140a7a28 */ /* 0x002e4c0000000000 */
[----:B-1----:R1:W0:-:S06]  /*3570*/  DFMA R10, R20, c[0x2][0x58], R10 ;  /* 0x00801600140a7a2b */ /* 0x00220c000000000a */
.L_x_9717:
[----:B------:R-:W-:Y:S05]  /*3580*/  BSYNC B0 ;  /* 0x0000000000007941 */ /* 0x000fea0003800000 */
.L_x_9716:
        /* <DEDUP_REMOVED lines=63> */
.L_x_9723:
[----:B------:R-:W-:Y:S05]  /*3980*/  BSYNC B1 ;  /* 0x0000000000017941 */ /* 0x000fea0003800000 */
.L_x_9722:
[----:B-1----:R-:W1:-:S06]  /*3990*/  DMUL R12, R20, c[0x2][0x50] ;  /* 0x00801400140c7a28 */ /* 0x002e4c0000000000 */
[----:B-1----:R1:W4:-:S06]  /*39a0*/  DFMA R12, R20, c[0x2][0x58], R12 ;  /* 0x00801600140c7a2b */ /* 0x00230c000000000c */
.L_x_9721:
[----:B------:R-:W-:Y:S05]  /*39b0*/  BSYNC B0 ;  /* 0x0000000000007941 */ /* 0x000fea0003800000 */
.L_x_9720:
        /* <DEDUP_REMOVED lines=63> */
.L_x_9727:
[----:B------:R-:W-:Y:S05]  /*3db0*/  BSYNC B1 ;  /* 0x0000000000017941 */ /* 0x000fea0003800000 */
.L_x_9726:
[----:B-1----:R-:W1:-:S06]  /*3dc0*/  DMUL R14, R20, c[0x2][0x50] ;  /* 0x00801400140e7a28 */ /* 0x002e4c0000000000 */
[----:B-1----:R1:W4:-:S06]  /*3dd0*/  DFMA R14, R20, c[0x2][0x58], R14 ;  /* 0x00801600140e7a2b */ /* 0x00230c000000000e */
.L_x_9725:
[----:B------:R-:W-:Y:S05]  /*3de0*/  BSYNC B0 ;  /* 0x0000000000007941 */ /* 0x000fea0003800000 */
.L_x_9724:
        /* <DEDUP_REMOVED lines=63> */
.L_x_9731:
[----:B------:R-:W-:Y:S05]  /*41e0*/  BSYNC B1 ;  /* 0x0000000000017941 */ /* 0x000fea0003800000 */
.L_x_9730:
[----:B-1----:R-:W1:-:S06]  /*41f0*/  DMUL R16, R20, c[0x2][0x50] ;  /* 0x0080140014107a28 */ /* 0x002e4c0000000000 */
[----:B-1----:R1:W4:-:S06]  /*4200*/  DFMA R16, R20, c[0x2][0x58], R16 ;  /* 0x0080160014107a2b */ /* 0x00230c0000000010 */
.L_x_9729:
[----:B------:R-:W-:Y:S05]  /*4210*/  BSYNC B0 ;  /* 0x0000000000007941 */ /* 0x000fea0003800000 */
.L_x_9728:
        /* <DEDUP_REMOVED lines=63> */
.L_x_9735:
[----:B------:R-:W-:Y:S05]  /*4610*/  BSYNC B1 ;  /* 0x0000000000017941 */ /* 0x000fea0003800000 */
.L_x_9734:
[----:B-1----:R-:W1:-:S06]  /*4620*/  DMUL R18, R20, c[0x2][0x50] ;  /* 0x0080140014127a28 */ /* 0x002e4c0000000000 */
[----:B-1----:R1:W4:-:S06]  /*4630*/  DFMA R20, R20, c[0x2][0x58], R18 ;  /* 0x0080160014147a2b */ /* 0x00230c0000000012 */
.L_x_9733:
[----:B------:R-:W-:Y:S05]  /*4640*/  BSYNC B0 ;  /* 0x0000000000007941 */ /* 0x000fea0003800000 */
.L_x_9732:
        /* <DEDUP_REMOVED lines=21> */
.L_x_9738:
[----:B-1----:R-:W-:-:S13]  /*47a0*/  ISETP.GE.AND P0, PT, R0, UR4, PT ;  /* 0x0000000400007c0c */ /* 0x002fda000bf06270 */
[----:B------:R-:W-:Y:S05]  /*47b0*/  @P0 BRA `(.L_x_9740) ;  /* 0x000000c000000947 */ /* 0x000fea0003800000 */
[C---:B------:R-:W-:Y:S01]  /*47c0*/  IADD3 R2, R0.reuse, UR6, RZ ;  /* 0x0000000600027c10 */ /* 0x040fe2000fffe0ff */
[----:B------:R-:W-:Y:S01]  /*47d0*/  IMAD.MOV.U32 R3, RZ, RZ, 0x8 ;  /* 0x00000008ff037424 */ /* 0x000fe200078e00ff */
[----:B------:R-:W-:-:S03]  /*47e0*/  IADD3 R0, R0, 0x80, RZ ;  /* 0x0000008000007810 */ /* 0x000fc60007ffe0ff */
[----:B------:R-:W-:-:S05]  /*47f0*/  IMAD.WIDE.U32 R2, R2, R3, c[0x0][0x168] ;  /* 0x00005a0002027625 */ /* 0x000fca00078e0003 */
[----:B0-----:R0:W-:Y:S02]  /*4800*/  STG.E.64 [R2.64], R10 ;  /* 0x0000000a02007986 */ /* 0x0011e4000c101b08 */
.L_x_9739:
[----:B------:R-:W-:-:S13]  /*4810*/  ISETP.GE.AND P0, PT, R0, UR4, PT ;  /* 0x0000000400007c0c */ /* 0x000fda000bf06270 */
[----:B------:R-:W-:Y:S05]  /*4820*/  @P0 BRA `(.L_x_9741) ;  /* 0x000000d000000947 */ /* 0x000fea0003800000 */
[C---:B01----:R-:W-:Y:S01]  /*4830*/  IADD3 R2, R0.reuse, UR6, RZ ;  /* 0x0000000600027c10 */ /* 0x043fe2000fffe0ff */
[----:B------:R-:W-:Y:S01]  /*4840*/  IMAD.MOV.U32 R3, RZ, RZ, 0x8 ;  /* 0x00000008ff037424 */ /* 0x000fe200078e00ff */
[----:B------:R-:W-:-:S03]  /*4850*/  IADD3 R0, R0, 0x80, RZ ;  /* 0x0000008000007810 */ /* 0x000fc60007ffe0ff */
[----:B------:R-:W-:-:S05]  /*4860*/  IMAD.WIDE.U32 R2, R2, R3, c[0x0][0x168] ;  /* 0x00005a0002027625 */ /* 0x000fca00078e0003 */
[----:B----4-:R0:W-:Y:S02]  /*4870*/  STG.E.64 [R2.64], R12 ;  /* 0x0000000c02007986 */ /* 0x0101e4000c101b08 */
.L_x_9740:
        /* <DEDUP_REMOVED lines=8> */
.L_x_9741:
[----:B------:R-:W-:Y:S05]  /*4900*/  BSYNC B1 ;  /* 0x0000000000017941 */ /* 0x000fea0003800000 */
.L_x_9737:
[----:B------:R-:W-:-:S13]  /*4910*/  ISETP.GE.AND P0, PT, R0, UR4, PT ;  /* 0x0000000400007c0c */ /* 0x000fda000bf06270 */
[C---:B01----:R-:W-:Y:S01]  /*4920*/  @!P0 IADD3 R2, R0.reuse, UR6, RZ ;  /* 0x0000000600028c10 */ /* 0x043fe2000fffe0ff */
[----:B------:R-:W-:Y:S01]  /*4930*/  @!P0 IMAD.MOV.U32 R3, RZ, RZ, 0x8 ;  /* 0x00000008ff038424 */ /* 0x000fe200078e00ff */
[----:B------:R-:W-:-:S03]  /*4940*/  @!P0 IADD3 R0, R0, 0x80, RZ ;  /* 0x0000008000008810 */ /* 0x000fc60007ffe0ff */
[----:B------:R-:W-:-:S05]  /*4950*/  @!P0 IMAD.WIDE.U32 R2, R2, R3, c[0x0][0x168] ;  /* 0x00005a0002028625 */ /* 0x000fca00078e0003 */
[----:B----4-:R0:W-:Y:S02]  /*4960*/  @!P0 STG.E.64 [R2.64], R16 ;  /* 0x0000001002008986 */ /* 0x0101e4000c101b08 */
.L_x_9742:
[----:B------:R-:W-:Y:S05]  /*4970*/  BSYNC B0 ;  /* 0x0000000000007941 */ /* 0x000fea0003800000 */
.L_x_9736:
        /* <DEDUP_REMOVED lines=8> */
.L_x_9743:
        /* <DEDUP_REMOVED lines=16> */
.L_x_12186:


//--------------------- .text._ZN2at6native29vectorized_elementwise_kernelILi8EZZZNS0_17log10_kernel_cudaERNS_18TensorIteratorBaseEENKUlvE0_clEvENKUlvE_clEvEUldE_St5arrayIPcLm2EEEEviT0_T1_ --------------------------
	.section	.text._ZN2at6native29vectorized_elementwise_kernelILi8EZZZNS0_17log10_kernel_cudaERNS_18TensorIteratorBaseEENKUlvE0_clEvENKUlvE_clEvEUldE_St5arrayIPcLm2EEEEviT0_T1_,"ax",@progbits
	.sectioninfo	@"SHI_REGISTERS=4"
	.align	128
        .global         _ZN2at6native29vectorized_elementwise_kernelILi8EZZZNS0_17log10_kernel_cudaERNS_18TensorIteratorBaseEENKUlvE0_clEvENKUlvE_clEvEUldE_St5arrayIPcLm2EEEEviT0_T1_
        .type           _ZN2at6native29vectorized_elementwise_kernelILi8EZZZNS0_17log10_kernel_cudaERNS_18TensorIteratorBaseEENKUlvE0_clEvENKUlvE_clEvEUldE_St5arrayIPcLm2EEEEviT0_T1_,@function
        .size           _ZN2at6native29vectorized_elementwise_kernelILi8EZZZNS0_17log10_kernel_cudaERNS_18TensorIteratorBaseEENKUlvE0_clEvENKUlvE_clEvEUldE_St5arrayIPcLm2EEEEviT0_T1_,(.L_x_12187 - _ZN2at6native29vectorized_elementwise_kernelILi8EZZZNS0_17log10_kernel_cudaERNS_18TensorIteratorBaseEENKUlvE0_clEvENKUlvE_clEvEUldE_St5arrayIPcLm2EEEEviT0_T1_)
        .other          _ZN2at6native29vectorized_elementwise_kernelILi8EZZZNS0_17log10_kernel_cudaERNS_18TensorIteratorBaseEENKUlvE0_clEvENKUlvE_clEvEUldE_St5arrayIPcLm2EEEEviT0_T1_,@"STO_CUDA_ENTRY STV_DEFAULT"
_ZN2at6native29vectorized_elementwise_kernelILi8EZZZNS0_17log10_kernel_cudaERNS_18TensorIteratorBaseEENKUlvE0_clEvENKUlvE_clEvEUldE_St5arrayIPcLm2EEEEviT0_T1_:
.text._ZN2at6native29vectorized_elementwise_kernelILi8EZZZNS0_17log10_kernel_cudaERNS_18TensorIteratorBaseEENKUlvE0_clEvENKUlvE_clEvEUldE_St5arrayIPcLm2EEEEviT0_T1_:
[----:B------:R-:W-:Y:S02]  /*0000*/  MOV R1, c[0x0][0x28] ;  /* 0x00000a0000017a02 */ /* 0x000fe40000000f00 */
[----:B------:R-:W-:Y:S05]  /*0010*/  EXIT ;  /* 0x000000000000794d */ /* 0x000fea0003800000 */
.L_x_9744:
        /* <DEDUP_REMOVED lines=14> */
.L_x_12187:


//--------------------- .text._ZN2at6native18elementwise_kernelILi128ELi4EZNS0_15gpu_kernel_implIZZZNS0_15log_kernel_cudaERNS_18TensorIteratorBaseEENKUlvE0_clEvENKUlvE2_clEvEUlN3c108BFloat16EE_EEvS4_RKT_EUliE_EEviT1_ --------------------------
	.section	.text._ZN2at6native18elementwise_kernelILi128ELi4EZNS0_15gpu_kernel_implIZZZNS0_15log_kernel_cudaERNS_18TensorIteratorBaseEENKUlvE0_clEvENKUlvE2_clEvEUlN3c108BFloat16EE_EEvS4_RKT_EUliE_EEviT1_,"ax",@progbits
	.sectioninfo	@"SHI_REGISTERS=26"
	.align	128
        .global         _ZN2at6native18elementwise_kernelILi128ELi4EZNS0_15gpu_kernel_implIZZZNS0_15log_kernel_cudaERNS_18TensorIteratorBaseEENKUlvE0_clEvENKUlvE2_clEvEUlN3c108BFloat16EE_EEvS4_RKT_EUliE_EEviT1_
        .type           _ZN2at6native18elementwise_kernelILi128ELi4EZNS0_15gpu_kernel_implIZZZNS0_15log_kernel_cudaERNS_18TensorIteratorBaseEENKUlvE0_clEvENKUlvE2_clEvEUlN3c108BFloat16EE_EEvS4_RKT_EUliE_EEviT1_,@function
        .size           _ZN2at6native18elementwise_kernelILi128ELi4EZNS0_15gpu_kernel_implIZZZNS0_15log_kernel_cudaERNS_18TensorIteratorBaseEENKUlvE0_clEvENKUlvE2_clEvEUlN3c108BFloat16EE_EEvS4_RKT_EUliE_EEviT1_,(.L_x_12188 - _ZN2at6native18elementwise_kernelILi128ELi4EZNS0_15gpu_kernel_implIZZZNS0_15log_kernel_cudaERNS_18TensorIteratorBaseEENKUlvE0_clEvENKUlvE2_clEvEUlN3c108BFloat16EE_EEvS4_RKT_EUliE_EEviT1_)
        .other          _ZN2at6native18elementwise_kernelILi128ELi4EZNS0_15gpu_kernel_implIZZZNS0_15log_kernel_cudaERNS_18TensorIteratorBaseEENKUlvE0_clEvENKUlvE2_clEvEUlN3c108BFloat16EE_EEvS4_RKT_EUliE_EEviT1_,@"STO_CUDA_ENTRY STV_DEFAULT"
_ZN2at6native18elementwise_kernelILi128ELi4EZNS0_15gpu_kernel_implIZZZNS0_15log_kernel_cudaERNS_18TensorIteratorBaseEENKUlvE0_clEvENKUlvE2_clEvEUlN3c108BFloat16EE_EEvS4_RKT_EUliE_EEviT1_:
.text._ZN2at6native18elementwise_kernelILi128ELi4EZNS0_15gpu_kernel_implIZZZNS0_15log_kernel_cudaERNS_18TensorIteratorBaseEENKUlvE0_clEvENKUlvE2_clEvEUlN3c108BFloat16EE_EEvS4_RKT_EUliE_EEviT1_:
        /* <DEDUP_REMOVED lines=236> */
.L_x_9747:
        /* <DEDUP_REMOVED lines=20> */
.L_x_9751:
[----:B------:R-:W2:Y:S02]  /*1000*/  LDG.E.U8 R2, [R2.64] ;  /* 0x0000002402027981 */ /* 0x000ea4000c1e1100 */
[----:B--2---:R-:W0:Y:S02]  /*1010*/  I2F.U16 R0, R2 ;  /* 0x0000000200007306 */ /* 0x004e240000101000 */
[----:B0-----:R-:W-:Y:S01]  /*1020*/  F2FP.BF16.PACK_AB R0, RZ, R0 ;  /* 0x00000000ff00723e */ /* 0x001fe200000010ff */
[----:B------:R-:W-:Y:S05]  /*1030*/  BRA `(.L_x_9753) ;  /* 0x00000e3000007947 */ /* 0x000fea0003800000 */
.L_x_9750:
        /* <DEDUP_REMOVED lines=10> */
.L_x_9755:
[----:B------:R-:W2:Y:S02]  /*10e0*/  LDG.E R2, [R2.64] ;  /* 0x0000002402027981 */ /* 0x000ea4000c1e1900 */
[----:B--2---:R-:W0:Y:S02]  /*10f0*/  I2F R0, R2 ;  /* 0x0000000200007306 */ /* 0x004e240000201400 */
[----:B0-----:R-:W-:Y:S01]  /*1100*/  F2FP.BF16.PACK_AB R0, RZ, R0 ;  /* 0x00000000ff00723e */ /* 0x001fe200000010ff */
[----:B------:R-:W-:Y:S05]  /*1110*/  BRA `(.L_x_9753) ;  /* 0x00000d5000007947 */ /* 0x000fea0003800000 */
.L_x_9754:
[----:B------:R-:W2:Y:S02]  /*1120*/  LDG.E.U16 R2, [R2.64] ;  /* 0x0000002402027981 */ /* 0x000ea4000c1e1500 */
[----:B--2---:R-:W0:Y:S02]  /*1130*/  I2F.S16 R0, R2 ;  /* 0x0000000200007306 */ /* 0x004e240000101400 */
[----:B0-----:R-:W-:Y:S01]  /*1140*/  F2FP.BF16.PACK_AB R0, RZ, R0 ;  /* 0x00000000ff00723e */ /* 0x001fe200000010ff */
[----:B------:R-:W-:Y:S05]  /*1150*/  BRA `(.L_x_9753) ;  /* 0x00000d1000007947 */ /* 0x000fea0003800000 */
.L_x_9749:
        /* <DEDUP_REMOVED lines=9> */
.L_x_9757:
[----:B------:R-:W2:Y:S02]  /*11f0*/  LDG.E.U16 R0, [R2.64] ;  /* 0x0000002402007981 */ /* 0x000ea4000c1e1500 */
[----:B--2---:R-:W-:-:S05]  /*1200*/  HADD2.F32 R0, -RZ, R0.H0_H0 ;  /* 0x20000000ff007230 */ /* 0x004fca0000004100 */
[----:B------:R-:W-:Y:S01]  /*1210*/  F2FP.BF16.PACK_AB R0, RZ, R0 ;  /* 0x00000000ff00723e */ /* 0x000fe200000010ff */
[----:B------:R-:W-:Y:S05]  /*1220*/  BRA `(.L_x_9753) ;  /* 0x00000c4000007947 */ /* 0x000fea0003800000 */
.L_x_9756:
        /* <DEDUP_REMOVED lines=9> */
.L_x_9759:
[----:B------:R-:W2:Y:S02]  /*12c0*/  LDG.E.U16 R2, [R2.64] ;  /* 0x0000002402027981 */ /* 0x000ea4000c1e1500 */
[----:B--2---:R-:W-:-:S05]  /*12d0*/  HADD2.F32 R0, -RZ, R2.H0_H0 ;  /* 0x20000002ff007230 */ /* 0x004fca0000004100 */
[----:B------:R-:W-:Y:S01]  /*12e0*/  F2FP.BF16.PACK_AB R0, RZ, R0 ;  /* 0x00000000ff00723e */ /* 0x000fe200000010ff */
[----:B------:R-:W-:Y:S05]  /*12f0*/  BRA `(.L_x_9753) ;  /* 0x00000b7000007947 */ /* 0x000fea0003800000 */
.L_x_9758:
[----:B------:R-:W2:Y:S02]  /*1300*/  LDG.E.64 R2, [R2.64] ;  /* 0x0000002402027981 */ /* 0x000ea4000c1e1b00 */
[----:B--2---:R-:W0:Y:S01]  /*1310*/  F2F.F32.F64 R0, R2 ;  /* 0x0000000200007310 */ /* 0x004e220000301000 */
[----:B------:R-:W0:-:S14]  /*1320*/  DSETP.GEU.AND P0, PT, |R2|, c[0x2][0x0], PT ;  /* 0x008000000200762a */ /* 0x000e1c0003f0e200 */
[----:B0-----:R-:W-:-:S05]  /*1330*/  @!P0 FMUL R0, R0, 1.175494350822287508e-38 ;  /* 0x0080000000008820 */ /* 0x001fca0000400000 */
[----:B------:R-:W-:Y:S01]  /*1340*/  F2FP.BF16.PACK_AB R0, RZ, R0 ;  /* 0x00000000ff00723e */ /* 0x000fe200000010ff */
[----:B------:R-:W-:Y:S05]  /*1350*/  BRA `(.L_x_9753) ;  /* 0x00000b1000007947 */ /* 0x000fea0003800000 */
.L_x_9748:
        /* <DEDUP_REMOVED lines=13> */
.L_x_9762:
[----:B------:R-:W2:Y:S02]  /*1430*/  LDG.E.64 R2, [R2.64] ;  /* 0x0000002402027981 */ /* 0x000ea4000c1e1b00 */
[----:B--2---:R-:W0:Y:S01]  /*1440*/  F2F.F32.F64 R0, R2 ;  /* 0x0000000200007310 */ /* 0x004e220000301000 */
[----:B------:R-:W0:-:S14]  /*1450*/  DSETP.GEU.AND P0, PT, |R2|, c[0x2][0x0], PT ;  /* 0x008000000200762a */ /* 0x000e1c0003f0e200 */
[----:B0-----:R-:W-:-:S05]  /*1460*/  @!P0 FMUL R0, R0, 1.175494350822287508e-38 ;  /* 0x0080000000008820 */ /* 0x001fca0000400000 */
[----:B------:R-:W-:Y:S01]  /*1470*/  F2FP.BF16.PACK_AB R0, RZ, R0 ;  /* 0x00000000ff00723e */ /* 0x000fe200000010ff */
[----:B------:R-:W-:Y:S05]  /*1480*/  BRA `(.L_x_9753) ;  /* 0x000009e000007947 */ /* 0x000fea0003800000 */
.L_x_9761:
        /* <DEDUP_REMOVED lines=28> */
.L_x_9764:
        /* <DEDUP_REMOVED lines=15> */
.L_x_9763:
[----:B------:R0:W5:Y:S01]  /*1740*/  LDG.E.U16 R0, [R2.64] ;  /* 0x0000002402007981 */ /* 0x000162000c1e1500 */
[----:B------:R-:W-:Y:S05]  /*1750*/  BRA `(.L_x_9753) ;  /* 0x0000071000007947 */ /* 0x000fea0003800000 */
.L_x_9760:
        /* <DEDUP_REMOVED lines=12> */
.L_x_9767:
        /* <DEDUP_REMOVED lines=21> */
.L_x_9771:
[----:B------:R-:W-:Y:S05]  /*1970*/  BSYNC B1 ;  /* 0x0000000000017941 */ /* 0x000fea0003800000 */
.L_x_9770:
[----:B------:R-:W-:Y:S01]  /*1980*/  LEA R3, R0, 0x3b800000, 0x17 ;  /* 0x3b80000000037811 */ /* 0x000fe200078eb8ff */
[----:B------:R-:W-:-:S05]  /*1990*/  IMAD.SHL.U32 R0, R2, 0x100000, RZ ;  /* 0x0010000002007824 */ /* 0x000fca00078e00ff */
[----:B------:R-:W-:Y:S02]  /*19a0*/  LOP3.LUT R0, R3, R0, R4, 0xfe, !PT ;  /* 0x0000000003007212 */ /* 0x000fe400078efe04 */
.L_x_9769:
[----:B------:R-:W-:Y:S05]  /*19b0*/  BSYNC B0 ;  /* 0x0000000000007941 */ /* 0x000fea0003800000 */
.L_x_9768:
[----:B------:R-:W-:Y:S01]  /*19c0*/  F2FP.BF16.PACK_AB R0, RZ, R0 ;  /* 0x00000000ff00723e */ /* 0x000fe200000010ff */
[----:B------:R-:W-:Y:S05]  /*19d0*/  BRA `(.L_x_9753) ;  /* 0x0000049000007947 */ /* 0x000fea0003800000 */
.L_x_9766:
        /* <DEDUP_REMOVED lines=21> */
.L_x_9775:
[----:B------:R-:W-:Y:S05]  /*1b30*/  BSYNC B1 ;  /* 0x0000000000017941 */ /* 0x000fea0003800000 */
.L_x_9774:
[----:B------:R-:W-:Y:S01]  /*1b40*/  LEA R3, R0, 0x37800000, 0x17 ;  /* 0x3780000000037811 */ /* 0x000fe200078eb8ff */
[----:B------:R-:W-:-:S05]  /*1b50*/  IMAD.SHL.U32 R0, R2, 0x200000, RZ ;  /* 0x0020000002007824 */ /* 0x000fca00078e00ff */
[----:B------:R-:W-:Y:S02]  /*1b60*/  LOP3.LUT R0, R3, R0, R4, 0xfe, !PT ;  /* 0x0000000003007212 */ /* 0x000fe400078efe04 */
.L_x_9773:
[----:B------:R-:W-:Y:S05]  /*1b70*/  BSYNC B0 ;  /* 0x0000000000007941 */ /* 0x000fea0003800000 */
.L_x_9772:
[----:B------:R-:W-:Y:S01]  /*1b80*/  F2FP.BF16.PACK_AB R0, RZ, R0 ;  /* 0x00000000ff00723e */ /* 0x000fe200000010ff */
[----:B------:R-:W-:Y:S05]  /*1b90*/  BRA `(.L_x_9753) ;  /* 0x000002d000007947 */ /* 0x000fea0003800000 */
.L_x_9765:
        /* <DEDUP_REMOVED lines=14> */
.L_x_9779:
[----:B------:R-:W-:Y:S05]  /*1c80*/  BSYNC B0 ;  /* 0x0000000000007941 */ /* 0x000fea0003800000 */
.L_x_9778:
[----:B------:R-:W-:Y:S01]  /*1c90*/  F2FP.BF16.PACK_AB R0, RZ, R0 ;  /* 0x00000000ff00723e */ /* 0x000fe200000010ff */
[----:B------:R-:W-:Y:S05]  /*1ca0*/  BRA `(.L_x_9753) ;  /* 0x000001c000007947 */ /* 0x000fea0003800000 */
.L_x_9752:
        /* <DEDUP_REMOVED lines=21> */
.L_x_9777:
[----:B------:R-:W2:Y:S02]  /*1e00*/  LDG.E.64 R2, [R2.64] ;  /* 0x0000002402027981 */ /* 0x000ea4000c1e1b00 */
[----:B--2---:R-:W0:Y:S02]  /*1e10*/  I2F.U64 R0, R2 ;  /* 0x0000000200007312 */ /* 0x004e240000301000 */
[----:B0-----:R-:W-:Y:S01]  /*1e20*/  F2FP.BF16.PACK_AB R0, RZ, R0 ;  /* 0x00000000ff00723e */ /* 0x001fe200000010ff */
[----:B------:R-:W-:Y:S05]  /*1e30*/  BRA `(.L_x_9753) ;  /* 0x0000003000007947 */ /* 0x000fea0003800000 */
.L_x_9776:
[----:B------:R-:W2:Y:S02]  /*1e40*/  LDG.E R2, [R2.64] ;  /* 0x0000002402027981 */ /* 0x000ea4000c1e1900 */
[----:B--2---:R-:W0:Y:S02]  /*1e50*/  I2F.U32 R0, R2 ;  /* 0x0000000200007306 */ /* 0x004e240000201000 */
[----:B0-----:R-:W-:-:S06]  /*1e60*/  F2FP.BF16.PACK_AB R0, RZ, R0 ;  /* 0x00000000ff00723e */ /* 0x001fcc00000010ff */
.L_x_9753:
[----:B------:R-:W1:Y:S01]  /*1e70*/  LDC.U8 R4, c[0x0][0x371] ;  /* 0x0000dc40ff047b82 */ /* 0x000e620000000000 */
[----:B-----5:R-:W-:-:S06]  /*1e80*/  PRMT R0, RZ, 0x5410, R0 ;  /* 0x00005410ff007816 */ /* 0x020fcc0000000000 */
[----:B------:R-:W2:Y:S02]  /*1e90*/  MUFU.LG2 R0, R0 ;  /* 0x0000000000007308 */ /* 0x000ea40000000c00 */
[----:B0-2---:R-:W-:Y:S01]  /*1ea0*/  FMUL.FTZ R2, R0, 0.69314718246459960938 ;  /* 0x3f31721800027820 */ /* 0x005fe20000410000 */
        /* <DEDUP_REMOVED lines=16> */
.L_x_9783:
[----:B------:R-:W-:-:S06]  /*1fb0*/  PRMT R3, RZ, 0x5410, R2 ;  /* 0x00005410ff037816 */ /* 0x000fcc0000000002 */
[----:B------:R-:W0:Y:S02]  /*1fc0*/  F2I.S64.TRUNC R2, R3 ;  /* 0x0000000300027311 */ /* 0x000e24000020d900 */
[----:B0-----:R0:W-:Y:S01]  /*1fd0*/  STG.E.U8 [R16.64], R2 ;  /* 0x0000000210007986 */ /* 0x0011e2000c101124 */
[----:B------:R-:W-:Y:S05]  /*1fe0*/  BRA `(.L_x_9785) ;  /* 0x00000e4000007947 */ /* 0x000fea0003800000 */
.L_x_9782:
        /* <DEDUP_REMOVED lines=10> */
.L_x_9787:
[----:B------:R-:W-:-:S04]  /*2090*/  PRMT R2, RZ, 0x5410, R2 ;  /* 0x00005410ff027816 */ /* 0x000fc80000000002 */
[----:B------:R-:W0:Y:S02]  /*20a0*/  F2I.FTZ.TRUNC.NTZ R3, R2 ;  /* 0x0000000200037305 */ /* 0x000e24000021f100 */
[----:B0-----:R0:W-:Y:S01]  /*20b0*/  STG.E [R16.64], R3 ;  /* 0x0000000310007986 */ /* 0x0011e2000c101924 */
[----:B------:R-:W-:Y:S05]  /*20c0*/  BRA `(.L_x_9785) ;  /* 0x00000d6000007947 */ /* 0x000fea0003800000 */
.L_x_9786:
[----:B------:R-:W-:-:S04]  /*20d0*/  PRMT R2, RZ, 0x5410, R2 ;  /* 0x00005410ff027816 */ /* 0x000fc80000000002 */
[----:B------:R-:W0:Y:S02]  /*20e0*/  F2I.FTZ.TRUNC.NTZ R3, R2 ;  /* 0x0000000200037305 */ /* 0x000e24000021f100 */
[----:B0-----:R0:W-:Y:S01]  /*20f0*/  STG.E.U16 [R16.64], R3 ;  /* 0x0000000310007986 */ /* 0x0011e2000c101524 */
[----:B------:R-:W-:Y:S05]  /*2100*/  BRA `(.L_x_9785) ;  /* 0x00000d2000007947 */ /* 0x000fea0003800000 */
.L_x_9781:
        /* <DEDUP_REMOVED lines=9> */
.L_x_9789:
[----:B------:R-:W-:-:S04]  /*21a0*/  PRMT R0, RZ, 0x5410, R2 ;  /* 0x00005410ff007816 */ /* 0x000fc80000000002 */
[----:B------:R-:W-:-:S05]  /*21b0*/  F2FP.PACK_AB R0, RZ, R0 ;  /* 0x00000000ff00723e */ /* 0x000fca00000000ff */
[----:B------:R0:W-:Y:S01]  /*21c0*/  STG.E.U16 [R16.64], R0 ;  /* 0x0000000010007986 */ /* 0x0001e2000c101524 */
[----:B------:R-:W-:Y:S05]  /*21d0*/  BRA `(.L_x_9785) ;  /* 0x00000c5000007947 */ /* 0x000fea0003800000 */
.L_x_9788:
        /* <DEDUP_REMOVED lines=10> */
.L_x_9791:
[----:B------:R-:W-:-:S04]  /*2280*/  PRMT R2, RZ, 0x5410, R2 ;  /* 0x00005410ff027816 */ /* 0x000fc80000000002 */
[----:B------:R-:W-:-:S04]  /*2290*/  F2FP.PACK_AB R3, RZ, R2 ;  /* 0x00000002ff03723e */ /* 0x000fc800000000ff */
[----:B------:R-:W-:-:S05]  /*22a0*/  PRMT R3, R3, 0x5410, RZ ;  /* 0x0000541003037816 */ /* 0x000fca00000000ff */
[----:B------:R0:W-:Y:S01]  /*22b0*/  STG.E [R16.64], R3 ;  /* 0x0000000310007986 */ /* 0x0001e2000c101924 */
[----:B------:R-:W-:Y:S05]  /*22c0*/  BRA `(.L_x_9785) ;  /* 0x00000b6000007947 */ /* 0x000fea0003800000 */
.L_x_9790:
[----:B------:R-:W-:-:S05]  /*22d0*/  PRMT R2, RZ, 0x5410, R2 ;  /* 0x00005410ff027816 */ /* 0x000fca0000000002 */
[----:B------:R-:W-:-:S06]  /*22e0*/  FMUL.FTZ R2, R2, 1 ;  /* 0x3f80000002027820 */ /* 0x000fcc0000410000 */
[----:B------:R-:W0:Y:S02]  /*22f0*/  F2F.F64.F32 R2, R2 ;  /* 0x0000000200027310 */ /* 0x000e240000201800 */
[----:B0-----:R0:W-:Y:S01]  /*2300*/  STG.E.64 [R16.64], R2 ;  /* 0x0000000210007986 */ /* 0x0011e2000c101b24 */
[----:B------:R-:W-:Y:S05]  /*2310*/  BRA `(.L_x_9785) ;  /* 0x00000b1000007947 */ /* 0x000fea0003800000 */
.L_x_9780:
        /* <DEDUP_REMOVED lines=13> */
.L_x_9794:
[----:B------:R-:W-:Y:S01]  /*23f0*/  PRMT R2, RZ, 0x5410, R2 ;  /* 0x00005410ff027816 */ /* 0x000fe20000000002 */
[----:B------:R-:W-:-:S04]  /*2400*/  CS2R R6, SRZ ;  /* 0x0000000000067805 */ /* 0x000fc8000001ff00 */
[----:B------:R-:W-:-:S04]  /*2410*/  FMUL.FTZ R2, R2, 1 ;  /* 0x3f80000002027820 */ /* 0x000fc80000410000 */
[----:B------:R-:W0:Y:S02]  /*2420*/  F2F.F64.F32 R4, R2 ;  /* 0x0000000200047310 */ /* 0x000e240000201800 */
[----:B0-----:R0:W-:Y:S01]  /*2430*/  STG.E.128 [R16.64], R4 ;  /* 0x0000000410007986 */ /* 0x0011e2000c101d24 */
[----:B------:R-:W-:Y:S05]  /*2440*/  BRA `(.L_x_9785) ;  /* 0x000009e000007947 */ /* 0x000fea0003800000 */
.L_x_9793:
        /* <DEDUP_REMOVED lines=21> */
.L_x_9798:
[----:B------:R-:W-:Y:S05]  /*25a0*/  BSYNC B0 ;  /* 0x0000000000007941 */ /* 0x000fea0003800000 */
.L_x_9797:
[----:B------:R-:W-:-:S05]  /*25b0*/  LOP3.LUT R3, R0, R3, RZ, 0xfc, !PT ;  /* 0x0000000300037212 */ /* 0x000fca00078efcff */
[----:B------:R0:W-:Y:S01]  /*25c0*/  STG.E.U8 [R16.64], R3 ;  /* 0x0000000310007986 */ /* 0x0001e2000c101124 */
[----:B------:R-:W-:Y:S05]  /*25d0*/  BRA `(.L_x_9785) ;  /* 0x0000085000007947 */ /* 0x000fea0003800000 */
.L_x_9796:
        /* <DEDUP_REMOVED lines=13> */
.L_x_9800:
[----:B------:R-:W-:Y:S01]  /*26b0*/  IMAD.MOV.U32 R0, RZ, RZ, 0x7f ;  /* 0x0000007fff007424 */ /* 0x000fe200078e00ff */
[----:B------:R-:W-:-:S04]  /*26c0*/  ISETP.GT.U32.AND P0, PT, R2, 0x7f800000, PT ;  /* 0x7f8000000200780c */ /* 0x000fc80003f04070 */
[----:B------:R-:W-:-:S04]  /*26d0*/  SEL R0, R0, 0x7c, P0 ;  /* 0x0000007c00007807 */ /* 0x000fc80000000000 */
.L_x_9801:
[----:B------:R-:W-:Y:S05]  /*26e0*/  BSYNC B0 ;  /* 0x0000000000007941 */ /* 0x000fea0003800000 */
.L_x_9799:
[----:B------:R-:W-:-:S04]  /*26f0*/  LOP3.LUT R2, R3, 0x80000000, RZ, 0xc0, !PT ;  /* 0x8000000003027812 */ /* 0x000fc800078ec0ff */
[----:B------:R-:W-:-:S04]  /*2700*/  SHF.R.U32.HI R3, RZ, 0x18, R2 ;  /* 0x00000018ff037819 */ /* 0x000fc80000011602 */
[----:B------:R-:W-:-:S05]  /*2710*/  LOP3.LUT R3, R0, R3, RZ, 0xfc, !PT ;  /* 0x0000000300037212 */ /* 0x000fca00078efcff */
[----:B------:R0:W-:Y:S01]  /*2720*/  STG.E.U8 [R16.64], R3 ;  /* 0x0000000310007986 */ /* 0x0001e2000c101124 */
[----:B------:R-:W-:Y:S05]  /*2730*/  BRA `(.L_x_9785) ;  /* 0x000006f000007947 */ /* 0x000fea0003800000 */
.L_x_9795:
[----:B------:R0:W-:Y:S01]  /*2740*/  STG.E.U16 [R16.64], R2 ;  /* 0x0000000210007986 */ /* 0x0001e2000c101524 */
[----:B------:R-:W-:Y:S05]  /*2750*/  BRA `(.L_x_9785) ;  /* 0x000006d000007947 */ /* 0x000fea0003800000 */
.L_x_9792:
        /* <DEDUP_REMOVED lines=12> */
.L_x_9804:
        /* <DEDUP_REMOVED lines=17> */
.L_x_9807:
[----:B------:R-:W-:-:S04]  /*2930*/  LOP3.LUT R2, R3, 0x80000000, RZ, 0xc0, !PT ;  /* 0x8000000003027812 */ /* 0x000fc800078ec0ff */
[----:B------:R-:W-:-:S04]  /*2940*/  SHF.R.U32.HI R3, RZ, 0x18, R2 ;  /* 0x00000018ff037819 */ /* 0x000fc80000011602 */
[----:B------:R-:W-:-:S04]  /*2950*/  LOP3.LUT R0, R0, R3, RZ, 0xfc, !PT ;  /* 0x0000000300007212 */ /* 0x000fc800078efcff */
[----:B------:R-:W-:Y:S02]  /*2960*/  PRMT R8, R0, 0x7610, R8 ;  /* 0x0000761000087816 */ /* 0x000fe40000000008 */
.L_x_9806:
[----:B------:R-:W-:Y:S05]  /*2970*/  BSYNC B0 ;  /* 0x0000000000007941 */ /* 0x000fea0003800000 */
.L_x_9805:
[----:B------:R0:W-:Y:S01]  /*2980*/  STG.E.U8 [R16.64], R8 ;  /* 0x0000000810007986 */ /* 0x0001e2000c101124 */
[----:B------:R-:W-:Y:S05]  /*2990*/  BRA `(.L_x_9785) ;  /* 0x0000049000007947 */ /* 0x000fea0003800000 */
.L_x_9803:
        /* <DEDUP_REMOVED lines=17> */
.L_x_9810:
[----:B------:R-:W-:-:S04]  /*2ab0*/  LOP3.LUT R2, R3, 0x80000000, RZ, 0xc0, !PT ;  /* 0x8000000003027812 */ /* 0x000fc800078ec0ff */
[----:B------:R-:W-:-:S04]  /*2ac0*/  SHF.R.U32.HI R3, RZ, 0x18, R2 ;  /* 0x00000018ff037819 */ /* 0x000fc80000011602 */
[----:B------:R-:W-:-:S04]  /*2ad0*/  LOP3.LUT R0, R0, R3, RZ, 0xfc, !PT ;  /* 0x0000000300007212 */ /* 0x000fc800078efcff */
[----:B------:R-:W-:Y:S02]  /*2ae0*/  PRMT R8, R0, 0x7610, R8 ;  /* 0x0000761000087816 */ /* 0x000fe40000000008 */
.L_x_9809:
[----:B------:R-:W-:Y:S05]  /*2af0*/  BSYNC B0 ;  /* 0x0000000000007941 */ /* 0x000fea0003800000 */
.L_x_9808:
[----:B------:R0:W-:Y:S01]  /*2b00*/  STG.E.U8 [R16.64], R8 ;  /* 0x0000000810007986 */ /* 0x0001e2000c101124 */
[----:B------:R-:W-:Y:S05]  /*2b10*/  BRA `(.L_x_9785) ;  /* 0x0000031000007947 */ /* 0x000fea0003800000 */
.L_x_9802:
        /* <DEDUP_REMOVED lines=22> */
.L_x_9784:
        /* <DEDUP_REMOVED lines=20> */
.L_x_9812:
[----:B------:R-:W-:-:S06]  /*2dc0*/  PRMT R2, RZ, 0x5410, R2 ;  /* 0x00005410ff027816 */ /* 0x000fcc0000000002 */
[----:B------:R-:W0:Y:S02]  /*2dd0*/  F2I.U64.TRUNC R2, R2 ;  /* 0x0000000200027311 */ /* 0x000e24000020d800 */
[----:B0-----:R0:W-:Y:S01]  /*2de0*/  STG.E.64 [R16.64], R2 ;  /* 0x0000000210007986 */ /* 0x0011e2000c101b24 */
[----:B------:R-:W-:Y:S05]  /*2df0*/  BRA `(.L_x_9785) ;  /* 0x0000003000007947 */ /* 0x000fea0003800000 */
.L_x_9811:
[----:B------:R-:W-:-:S04]  /*2e00*/  PRMT R2, RZ, 0x5410, R2 ;  /* 0x00005410ff027816 */ /* 0x000fc80000000002 */
[----:B------:R-:W0:Y:S02]  /*2e10*/  F2I.FTZ.U32.TRUNC.NTZ R3, R2 ;  /* 0x0000000200037305 */ /* 0x000e24000021f000 */
[----:B0-----:R0:W-:Y:S02]  /*2e20*/  STG.E [R16.64], R3 ;  /* 0x0000000310007986 */ /* 0x0011e4000c101924 */
.L_x_9785:
[----:B------:R-:W-:-:S05]  /*2e30*/  IMAD R18, R18, 0x200, R23 ;  /* 0x0000020012127824 */ /* 0x000fca00078e0217 */
[----:B------:R-:W-:Y:S02]  /*2e40*/  IADD3 R19, R18, 0x80, RZ ;  /* 0x0000008012137810 */ /* 0x000fe40007ffe0ff */
.L_x_9746:
[----:B------:R-:W-:Y:S05]  /*2e50*/  BSYNC B6 ;  /* 0x0000000000067941 */ /* 0x000fea0003800000 */
.L_x_9745:
        /* <DEDUP_REMOVED lines=231> */
.L_x_9815:
        /* <DEDUP_REMOVED lines=20> */
.L_x_9819:
[----:B------:R-:W2:Y:S02]  /*3e10*/  LDG.E.U8 R2, [R2.64] ;  /* 0x0000002402027981 */ /* 0x000ea4000c1e1100 */
[----:B--2---:R-:W0:Y:S02]  /*3e20*/  I2F.U16 R0, R2 ;  /* 0x0000000200007306 */ /* 0x004e240000101000 */
[----:B0-----:R-:W-:Y:S01]  /*3e30*/  F2FP.BF16.PACK_AB R0, RZ, R0 ;  /* 0x00000000ff00723e */ /* 0x001fe200000010ff */
[----:B------:R-:W-:Y:S05]  /*3e40*/  BRA `(.L_x_9821) ;  /* 0x00000e3000007947 */ /* 0x000fea0003800000 */
.L_x_9818:
        /* <DEDUP_REMOVED lines=10> */
.L_x_9823:
[----:B------:R-:W2:Y:S02]  /*3ef0*/  LDG.E R2, [R2.64] ;  /* 0x0000002402027981 */ /* 0x000ea4000c1e1900 */
[----:B--2---:R-:W0:Y:S02]  /*3f00*/  I2F R0, R2 ;  /* 0x0000000200007306 */ /* 0x004e240000201400 */
[----:B0-----:R-:W-:Y:S01]  /*3f10*/  F2FP.BF16.PACK_AB R0, RZ, R0 ;  /* 0x00000000ff00723e */ /* 0x001fe200000010ff */
[----:B------:R-:W-:Y:S05]  /*3f20*/  BRA `(.L_x_9821) ;  /* 0x00000d5000007947 */ /* 0x000fea0003800000 */
.L_x_9822:
[----:B------:R-:W2:Y:S02]  /*3f30*/  LDG.E.U16 R2, [R2.64] ;  /* 0x0000002402027981 */ /* 0x000ea4000c1e1500 */
[----:B--2---:R-:W0:Y:S02]  /*3f40*/  I2F.S16 R0, R2 ;  /* 0x0000000200007306 */ /* 0x004e240000101400 */
[----:B0-----:R-:W-:Y:S01]  /*3f50*/  F2FP.BF16.PACK_AB R0, RZ, R0 ;  /* 0x00000000ff00723e */ /* 0x001fe200000010ff */
[----:B------:R-:W-:Y:S05]  /*3f60*/  BRA `(.L_x_9821) ;  /* 0x00000d1000007947 */ /* 0x000fea0003800000 */
.L_x_9817:
        /* <DEDUP_REMOVED lines=9> */
.L_x_9825:
[----:B------:R-:W2:Y:S02]  /*4000*/  LDG.E.U16 R0, [R2.64] ;  /* 0x0000002402007981 */ /* 0x000ea4000c1e1500 */
[----:B--2---:R-:W-:-:S05]  /*4010*/  HADD2.F32 R0, -RZ, R0.H0_H0 ;  /* 0x20000000ff007230 */ /* 0x004fca0000004100 */
[----:B------:R-:W-:Y:S01]  /*4020*/  F2FP.BF16.PACK_AB R0, RZ, R0 ;  /* 0x00000000ff00723e */ /* 0x000fe200000010ff */
[----:B------:R-:W-:Y:S05]  /*4030*/  BRA `(.L_x_9821) ;  /* 0x00000c4000007947 */ /* 0x000fea0003800000 */
.L_x_9824:
        /* <DEDUP_REMOVED lines=9> */
.L_x_9827:
[----:B------:R-:W2:Y:S02]  /*40d0*/  LDG.E.U16 R2, [R2.64] ;  /* 0x0000002402027981 */ /* 0x000ea4000c1e1500 */
[----:B--2---:R-:W-:-:S05]  /*40e0*/  HADD2.F32 R0, -RZ, R2.H0_H0 ;  /* 0x20000002ff007230 */ /* 0x004fca0000004100 */
[----:B------:R-:W-:Y:S01]  /*40f0*/  F2FP.BF16.PACK_AB R0, RZ, R0 ;  /* 0x00000000ff00723e */ /* 0x000fe200000010ff */
[----:B------:R-:W-:Y:S05]  /*4100*/  BRA `(.L_x_9821) ;  /* 0x00000b7000007947 */ /* 0x000fea0003800000 */
.L_x_9826:
[----:B------:R-:W2:Y:S02]  /*4110*/  LDG.E.64 R2, [R2.64] ;  /* 0x0000002402027981 */ /* 0x000ea4000c1e1b00 */
[----:B--2---:R-:W0:Y:S01]  /*4120*/  F2F.F32.F64 R0, R2 ;  /* 0x0000000200007310 */ /* 0x004e220000301000 */
[----:B------:R-:W0:-:S14]  /*4130*/  DSETP.GEU.AND P0, PT, |R2|, c[0x2][0x0], PT ;  /* 0x008000000200762a */ /* 0x000e1c0003f0e200 */
[----:B0-----:R-:W-:-:S05]  /*4140*/  @!P0 FMUL R0, R0, 1.175494350822287508e-38 ;  /* 0x0080000000008820 */ /* 0x001fca0000400000 */
[----:B------:R-:W-:Y:S01]  /*4150*/  F2FP.BF16.PACK_AB R0, RZ, R0 ;  /* 0x00000000ff00723e */ /* 0x000fe200000010ff */
[----:B------:R-:W-:Y:S05]  /*4160*/  BRA `(.L_x_9821) ;  /* 0x00000b1000007947 */ /* 0x000fea0003800000 */
.L_x_9816:
        /* <DEDUP_REMOVED lines=13> */
.L_x_9830:
[----:B------:R-:W2:Y:S02]  /*4240*/  LDG.E.64 R2, [R2.64] ;  /* 0x0000002402027981 */ /* 0x000ea4000c1e1b00 */
[----:B--2---:R-:W0:Y:S01]  /*4250*/  F2F.F32.F64 R0, R2 ;  /* 0x0000000200007310 */ /* 0x004e220000301000 */
[----:B------:R-:W0:-:S14]  /*4260*/  DSETP.GEU.AND P0, PT, |R2|, c[0x2][0x0], PT ;  /* 0x008000000200762a */ /* 0x000e1c0003f0e200 */
[----:B0-----:R-:W-:-:S05]  /*4270*/  @!P0 FMUL R0, R0, 1.175494350822287508e-38 ;  /* 0x0080000000008820 */ /* 0x001fca0000400000 */
[----:B------:R-:W-:Y:S01]  /*4280*/  F2FP.BF16.PACK_AB R0, RZ, R0 ;  /* 0x00000000ff00723e */ /* 0x000fe200000010ff */
[----:B------:R-:W-:Y:S05]  /*4290*/  BRA `(.L_x_9821) ;  /* 0x000009e000007947 */ /* 0x000fea0003800000 */
.L_x_9829:
        /* <DEDUP_REMOVED lines=28> */
.L_x_9832:
        /* <DEDUP_REMOVED lines=15> */
.L_x_9831:
[----:B------:R0:W5:Y:S01]  /*4550*/  LDG.E.U16 R0, [R2.64] ;  /* 0x0000002402007981 */ /* 0x000162000c1e1500 */
[----:B------:R-:W-:Y:S05]  /*4560*/  BRA `(.L_x_9821) ;  /* 0x0000071000007947 */ /* 0x000fea0003800000 */
.L_x_9828:
        /* <DEDUP_REMOVED lines=12> */
.L_x_9835:
        /* <DEDUP_REMOVED lines=21> */
.L_x_9839:
[----:B------:R-:W-:Y:S05]  /*4780*/  BSYNC B1 ;  /* 0x0000000000017941 */ /* 0x000fea0003800000 */
.L_x_9838:
[----:B------:R-:W-:Y:S01]  /*4790*/  LEA R3, R0, 0x3b800000, 0x17 ;  /* 0x3b80000000037811 */ /* 0x000fe200078eb8ff */
[----:B------:R-:W-:-:S05]  /*47a0*/  IMAD.SHL.U32 R0, R2, 0x100000, RZ ;  /* 0x0010000002007824 */ /* 0x000fca00078e00ff */
[----:B------:R-:W-:Y:S02]  /*47b0*/  LOP3.LUT R0, R3, R0, R4, 0xfe, !PT ;  /* 0x0000000003007212 */ /* 0x000fe400078efe04 */
.L_x_9837:
[----:B------:R-:W-:Y:S05]  /*47c0*/  BSYNC B0 ;  /* 0x0000000000007941 */ /* 0x000fea0003800000 */
.L_x_9836:
[----:B------:R-:W-:Y:S01]  /*47d0*/  F2FP.BF16.PACK_AB R0, RZ, R0 ;  /* 0x00000000ff00723e */ /* 0x000fe200000010ff */
[----:B------:R-:W-:Y:S05]  /*47e0*/  BRA `(.L_x_9821) ;  /* 0x0000049000007947 */ /* 0x000fea0003800000 */
.L_x_9834:
        /* <DEDUP_REMOVED lines=21> */
.L_x_9843:
[----:B------:R-:W-:Y:S05]  /*4940*/  BSYNC B1 ;  /* 0x0000000000017941 */ /* 0x000fea0003800000 */
.L_x_9842:
[----:B------:R-:W-:Y:S01]  /*4950*/  LEA R3, R0, 0x37800000, 0x17 ;  /* 0x3780000000037811 */ /* 0x000fe200078eb8ff */
[----:B------:R-:W-:-:S05]  /*4960*/  IMAD.SHL.U32 R0, R2, 0x200000, RZ ;  /* 0x0020000002007824 */ /* 0x000fca00078e00ff */
[----:B------:R-:W-:Y:S02]  /*4970*/  LOP3.LUT R0, R3, R0, R4, 0xfe, !PT ;  /* 0x0000000003007212 */ /* 0x000fe400078efe04 */
.L_x_9841:
[----:B------:R-:W-:Y:S05]  /*4980*/  BSYNC B0 ;  /* 0x0000000000007941 */ /* 0x000fea0003800000 */
.L_x_9840:
[----:B------:R-:W-:Y:S01]  /*4990*/  F2FP.BF16.PACK_AB R0, RZ, R0 ;  /* 0x00000000ff00723e */ /* 0x000fe200000010ff */
[----:B------:R-:W-:Y:S05]  /*49a0*/  BRA `(.L_x_9821) ;  /* 0x000002d000007947 */ /* 0x000fea0003800000 */
.L_x_9833:
        /* <DEDUP_REMOVED lines=14> */
.L_x_9847:
[----:B------:R-:W-:Y:S05]  /*4a90*/  BSYNC B0 ;  /* 0x0000000000007941 */ /* 0x000fea0003800000 */
.L_x_9846:
[----:B------:R-:W-:Y:S01]  /*4aa0*/  F2FP.BF16.PACK_AB R0, RZ, R0 ;  /* 0x00000000ff00723e */ /* 0x000fe200000010ff */
[----:B------:R-:W-:Y:S05]  /*4ab0*/  BRA `(.L_x_9821) ;  /* 0x000001c000007947 */ /* 0x000fea0003800000 */
.L_x_9820:
        /* <DEDUP_REMOVED lines=21> */
.L_x_9845:
[----:B------:R-:W2:Y:S02]  /*4c10*/  LDG.E.64 R2, [R2.64] ;  /* 0x0000002402027981 */ /* 0x000ea4000c1e1b00 */
[----:B--2---:R-:W0:Y:S02]  /*4c20*/  I2F.U64 R0, R2 ;  /* 0x0000000200007312 */ /* 0x004e240000301000 */
[----:B0-----:R-:W-:Y:S01]  /*4c30*/  F2FP.BF16.PACK_AB R0, RZ, R0 ;  /* 0x00000000ff00723e */ /* 0x001fe200000010ff */
[----:B------:R-:W-:Y:S05]  /*4c40*/  BRA `(.L_x_9821) ;  /* 0x0000003000007947 */ /* 0x000fea0003800000 */
.L_x_9844:
[----:B------:R-:W2:Y:S02]  /*4c50*/  LDG.E R2, [R2.64] ;  /* 0x0000002402027981 */ /* 0x000ea4000c1e1900 */
[----:B--2---:R-:W0:Y:S02]  /*4c60*/  I2F.U32 R0, R2 ;  /* 0x0000000200007306 */ /* 0x004e240000201000 */
[----:B0-----:R-:W-:-:S06]  /*4c70*/  F2FP.BF16.PACK_AB R0, RZ, R0 ;  /* 0x00000000ff00723e */ /* 0x001fcc00000010ff */
.L_x_9821:
        /* <DEDUP_REMOVED lines=20> */
.L_x_9851:
[----:B------:R-:W-:-:S06]  /*4dc0*/  PRMT R3, RZ, 0x5410, R2 ;  /* 0x00005410ff037816 */ /* 0x000fcc0000000002 */
[----:B------:R-:W0:Y:S02]  /*4dd0*/  F2I.S64.TRUNC R2, R3 ;  /* 0x0000000300027311 */ /* 0x000e24000020d900 */
[----:B0-----:R0:W-:Y:S01]  /*4de0*/  STG.E.U8 [R16.64], R2 ;  /* 0x0000000210007986 */ /* 0x0011e2000c101124 */
[----:B------:R-:W-:Y:S05]  /*4df0*/  BRA `(.L_x_9853) ;  /* 0x00000e4000007947 */ /* 0x000fea0003800000 */
.L_x_9850:
        /* <DEDUP_REMOVED lines=10> */
.L_x_9855:
[----:B------:R-:W-:-:S04]  /*4ea0*/  PRMT R2, RZ, 0x5410, R2 ;  /* 0x00005410ff027816 */ /* 0x000fc80000000002 */
[----:B------:R-:W0:Y:S02]  /*4eb0*/  F2I.FTZ.TRUNC.NTZ R3, R2 ;  /* 0x0000000200037305 */ /* 0x000e24000021f100 */
[----:B0-----:R0:W-:Y:S01]  /*4ec0*/  STG.E [R16.64], R3 ;  /* 0x0000000310007986 */ /* 0x0011e2000c101924 */
[----:B------:R-:W-:Y:S05]  /*4ed0*/  BRA `(.L_x_9853) ;  /* 0x00000d6000007947 */ /* 0x000fea0003800000 */
.L_x_9854:
[----:B------:R-:W-:-:S04]  /*4ee0*/  PRMT R2, RZ, 0x5410, R2 ;  /* 0x00005410ff027816 */ /* 0x000fc80000000002 */
[----:B------:R-:W0:Y:S02]  /*4ef0*/  F2I.FTZ.TRUNC.NTZ R3, R2 ;  /* 0x0000000200037305 */ /* 0x000e24000021f100 */
[----:B0-----:R0:W-:Y:S01]  /*4f00*/  STG.E.U16 [R16.64], R3 ;  /* 0x0000000310007986 */ /* 0x0011e2000c101524 */
[----:B------:R-:W-:Y:S05]  /*4f10*/  BRA `(.L_x_9853) ;  /* 0x00000d2000007947 */ /* 0x000fea0003800000 */
.L_x_9849:
        /* <DEDUP_REMOVED lines=9> */
.L_x_9857:
[----:B------:R-:W-:-:S04]  /*4fb0*/  PRMT R0, RZ, 0x5410, R2 ;  /* 0x00005410ff007816 */ /* 0x000fc80000000002 */
[----:B------:R-:W-:-:S05]  /*4fc0*/  F2FP.PACK_AB R0, RZ, R0 ;  /* 0x00000000ff00723e */ /* 0x000fca00000000ff */
[----:B------:R0:W-:Y:S01]  /*4fd0*/  STG.E.U16 [R16.64], R0 ;  /* 0x0000000010007986 */ /* 0x0001e2000c101524 */
[----:B------:R-:W-:Y:S05]  /*4fe0*/  BRA `(.L_x_9853) ;  /* 0x00000c5000007947 */ /* 0x000fea0003800000 */
.L_x_9856:
        /* <DEDUP_REMOVED lines=10> */
.L_x_9859:
[----:B------:R-:W-:-:S04]  /*5090*/  PRMT R2, RZ, 0x5410, R2 ;  /* 0x00005410ff027816 */ /* 0x000fc80000000002 */
[----:B------:R-:W-:-:S04]  /*50a0*/  F2FP.PACK_AB R3, RZ, R2 ;  /* 0x00000002ff03723e */ /* 0x000fc800000000ff */
[----:B------:R-:W-:-:S05]  /*50b0*/  PRMT R3, R3, 0x5410, RZ ;  /* 0x0000541003037816 */ /* 0x000fca00000000ff */
[----:B------:R0:W-:Y:S01]  /*50c0*/  STG.E [R16.64], R3 ;  /* 0x0000000310007986 */ /* 0x0001e2000c101924 */
[----:B------:R-:W-:Y:S05]  /*50d0*/  BRA `(.L_x_9853) ;  /* 0x00000b6000007947 */ /* 0x000fea0003800000 */
.L_x_9858:
[----:B------:R-:W-:-:S05]  /*50e0*/  PRMT R2, RZ, 0x5410, R2 ;  /* 0x00005410ff027816 */ /* 0x000fca0000000002 */
[----:B------:R-:W-:-:S06]  /*50f0*/  FMUL.FTZ R2, R2, 1 ;  /* 0x3f80000002027820 */ /* 0x000fcc0000410000 */
[----:B------:R-:W0:Y:S02]  /*5100*/  F2F.F64.F32 R2, R2 ;  /* 0x0000000200027310 */ /* 0x000e240000201800 */
[----:B0-----:R0:W-:Y:S01]  /*5110*/  STG.E.64 [R16.64], R2 ;  /* 0x0000000210007986 */ /* 0x0011e2000c101b24 */
[----:B------:R-:W-:Y:S05]  /*5120*/  BRA `(.L_x_9853) ;  /* 0x00000b1000007947 */ /* 0x000fea0003800000 */
.L_x_9848:
        /* <DEDUP_REMOVED lines=13> */
.L_x_9862:
[----:B------:R-:W-:Y:S01]  /*5200*/  PRMT R2, RZ, 0x5410, R2 ;  /* 0x00005410ff027816 */ /* 0x000fe20000000002 */
[----:B------:R-:W-:-:S04]  /*5210*/  CS2R R6, SRZ ;  /* 0x0000000000067805 */ /* 0x000fc8000001ff00 */
[----:B------:R-:W-:-:S04]  /*5220*/  FMUL.FTZ R2, R2, 1 ;  /* 0x3f80000002027820 */ /* 0x000fc80000410000 */
[----:B------:R-:W0:Y:S02]  /*5230*/  F2F.F64.F32 R4, R2 ;  /* 0x0000000200047310 */ /* 0x000e240000201800 */
[----:B0-----:R0:W-:Y:S01]  /*5240*/  STG.E.128 [R16.64], R4 ;  /* 0x0000000410007986 */ /* 0x0011e2000c101d24 */
[----:B------:R-:W-:Y:S05]  /*5250*/  BRA `(.L_x_9853) ;  /* 0x000009e000007947 */ /* 0x000fea0003800000 */
.L_x_9861:
        /* <DEDUP_REMOVED lines=21> */
.L_x_9866:
[----:B------:R-:W-:Y:S05]  /*53b0*/  BSYNC B0 ;  /* 0x0000000000007941 */ /* 0x000fea0003800000 */
.L_x_9865:
[----:B------:R-:W-:-:S05]  /*53c0*/  LOP3.LUT R3, R0, R3, RZ, 0xfc, !PT ;  /* 0x0000000300037212 */ /* 0x000fca00078efcff */
[----:B------:R0:W-:Y:S01]  /*53d0*/  STG.E.U8 [R16.64], R3 ;  /* 0x0000000310007986 */ /* 0x0001e2000c101124 */
[----:B------:R-:W-:Y:S05]  /*53e0*/  BRA `(.L_x_9853) ;  /* 0x0000085000007947 */ /* 0x000fea0003800000 */
.L_x_9864:
        /* <DEDUP_REMOVED lines=13> */
.L_x_9868:
[----:B------:R-:W-:Y:S01]  /*54c0*/  IMAD.MOV.U32 R0, RZ, RZ, 0x7f ;  /* 0x0000007fff007424 */ /* 0x000fe200078e00ff */
[----:B------:R-:W-:-:S04]  /*54d0*/  ISETP.GT.U32.AND P0, PT, R2, 0x7f800000, PT ;  /* 0x7f8000000200780c */ /* 0x000fc80003f04070 */
[----:B------:R-:W-:-:S04]  /*54e0*/  SEL R0, R0, 0x7c, P0 ;  /* 0x0000007c00007807 */ /* 0x000fc80000000000 */
.L_x_9869:
[----:B------:R-:W-:Y:S05]  /*54f0*/  BSYNC B0 ;  /* 0x0000000000007941 */ /* 0x000fea0003800000 */
.L_x_9867:
[----:B------:R-:W-:-:S04]  /*5500*/  LOP3.LUT R2, R3, 0x80000000, RZ, 0xc0, !PT ;  /* 0x8000000003027812 */ /* 0x000fc800078ec0ff */
[----:B------:R-:W-:-:S04]  /*5510*/  SHF.R.U32.HI R3, RZ, 0x18, R2 ;  /* 0x00000018ff037819 */ /* 0x000fc80000011602 */
[----:B------:R-:W-:-:S05]  /*5520*/  LOP3.LUT R3, R0, R3, RZ, 0xfc, !PT ;  /* 0x0000000300037212 */ /* 0x000fca00078efcff */
[----:B------:R0:W-:Y:S01]  /*5530*/  STG.E.U8 [R16.64], R3 ;  /* 0x0000000310007986 */ /* 0x0001e2000c101124 */
[----:B------:R-:W-:Y:S05]  /*5540*/  BRA `(.L_x_9853) ;  /* 0x000006f000007947 */ /* 0x000fea0003800000 */
.L_x_9863:
[----:B------:R0:W-:Y:S01]  /*5550*/  STG.E.U16 [R16.64], R2 ;  /* 0x0000000210007986 */ /* 0x0001e2000c101524 */
[----:B------:R-:W-:Y:S05]  /*5560*/  BRA `(.L_x_9853) ;  /* 0x000006d000007947 */ /* 0x000fea0003800000 */
.L_x_9860:
        /* <DEDUP_REMOVED lines=12> */
.L_x_9872:
        /* <DEDUP_REMOVED lines=17> */
.L_x_9875:
[----:B------:R-:W-:-:S04]  /*5740*/  LOP3.LUT R2, R3, 0x80000000, RZ, 0xc0, !PT ;  /* 0x8000000003027812 */ /* 0x000fc800078ec0ff */
[----:B------:R-:W-:-:S04]  /*5750*/  SHF.R.U32.HI R3, RZ, 0x18, R2 ;  /* 0x00000018ff037819 */ /* 0x000fc80000011602 */
[----:B------:R-:W-:-:S04]  /*5760*/  LOP3.LUT R0, R0, R3, RZ, 0xfc, !PT ;  /* 0x0000000300007212 */ /* 0x000fc800078efcff */
[----:B------:R-:W-:Y:S02]  /*5770*/  PRMT R8, R0, 0x7610, R8 ;  /* 0x0000761000087816 */ /* 0x000fe40000000008 */
.L_x_9874:
[----:B------:R-:W-:Y:S05]  /*5780*/  BSYNC B0 ;  /* 0x0000000000007941 */ /* 0x000fea0003800000 */
.L_x_9873:
[----:B------:R0:W-:Y:S01]  /*5790*/  STG.E.U8 [R16.64], R8 ;  /* 0x0000000810007986 */ /* 0x0001e2000c101124 */
[----:B------:R-:W-:Y:S05]  /*57a0*/  BRA `(.L_x_9853) ;  /* 0x0000049000007947 */ /* 0x000fea0003800000 */
.L_x_9871:
        /* <DEDUP_REMOVED lines=17> */
.L_x_9878:
[----:B------:R-:W-:-:S04]  /*58c0*/  LOP3.LUT R2, R3, 0x80000000, RZ, 0xc0, !PT ;  /* 0x8000000003027812 */ /* 0x000fc800078ec0ff */
[----:B------:R-:W-:-:S04]  /*58d0*/  SHF.R.U32.HI R3, RZ, 0x18, R2 ;  /* 0x00000018ff037819 */ /* 0x000fc80000011602 */
[----:B------:R-:W-:-:S04]  /*58e0*/  LOP3.LUT R0, R0, R3, RZ, 0xfc, !PT ;  /* 0x0000000300007212 */ /* 0x000fc800078efcff */
[----:B------:R-:W-:Y:S02]  /*58f0*/  PRMT R8, R0, 0x7610, R8 ;  /* 0x0000761000087816 */ /* 0x000fe40000000008 */
.L_x_9877:
[----:B------:R-:W-:Y:S05]  /*5900*/  BSYNC B0 ;  /* 0x0000000000007941 */ /* 0x000fea0003800000 */
.L_x_9876:
[----:B------:R0:W-:Y:S01]  /*5910*/  STG.E.U8 [R16.64], R8 ;  /* 0x0000000810007986 */ /* 0x0001e2000c101124 */
[----:B------:R-:W-:Y:S05]  /*5920*/  BRA `(.L_x_9853) ;  /* 0x0000031000007947 */ /* 0x000fea0003800000 */
.L_x_9870:
        /* <DEDUP_REMOVED lines=22> */
.L_x_9852:
        /* <DEDUP_REMOVED lines=20> */
.L_x_9880:
[----:B------:R-:W-:-:S06]  /*5bd0*/  PRMT R2, RZ, 0x5410, R2 ;  /* 0x00005410ff027816 */ /* 0x000fcc0000000002 */
[----:B------:R-:W0:Y:S02]  /*5be0*/  F2I.U64.TRUNC R2, R2 ;  /* 0x0000000200027311 */ /* 0x000e24000020d800 */
[----:B0-----:R0:W-:Y:S01]  /*5bf0*/  STG.E.64 [R16.64], R2 ;  /* 0x0000000210007986 */ /* 0x0011e2000c101b24 */
[----:B------:R-:W-:Y:S05]  /*5c00*/  BRA `(.L_x_9853) ;  /* 0x0000003000007947 */ /* 0x000fea0003800000 */
.L_x_9879:
[----:B------:R-:W-:-:S04]  /*5c10*/  PRMT R2, RZ, 0x5410, R2 ;  /* 0x00005410ff027816 */ /* 0x000fc80000000002 */
[----:B------:R-:W0:Y:S02]  /*5c20*/  F2I.FTZ.U32.TRUNC.NTZ R3, R2 ;  /* 0x0000000200037305 */ /* 0x000e24000021f000 */
[----:B0-----:R0:W-:Y:S02]  /*5c30*/  STG.E [R16.64], R3 ;  /* 0x0000000310007986 */ /* 0x0011e4000c101924 */
.L_x_9853:
        /* <DEDUP_REMOVED lines=231> */
.L_x_9881:
        /* <DEDUP_REMOVED lines=20> */
.L_x_9885:
[----:B------:R-:W2:Y:S02]  /*6bf0*/  LDG.E.U8 R2, [R2.64] ;  /* 0x0000002402027981 */ /* 0x000ea4000c1e1100 */
[----:B--2---:R-:W0:Y:S02]  /*6c00*/  I2F.U16 R0, R2 ;  /* 0x0000000200007306 */ /* 0x004e240000101000 */
[----:B0-----:R-:W-:Y:S01]  /*6c10*/  F2FP.BF16.PACK_AB R0, RZ, R0 ;  /* 0x00000000ff00723e */ /* 0x001fe200000010ff */
[----:B------:R-:W-:Y:S05]  /*6c20*/  BRA `(.L_x_9887) ;  /* 0x00000e3000007947 */ /* 0x000fea0003800000 */
.L_x_9884:
        /* <DEDUP_REMOVED lines=10> */
.L_x_9889:
[----:B------:R-:W2:Y:S02]  /*6cd0*/  LDG.E R2, [R2.64] ;  /* 0x0000002402027981 */ /* 0x000ea4000c1e1900 */
[----:B--2---:R-:W0:Y:S02]  /*6ce0*/  I2F R0, R2 ;  /* 0x0000000200007306 */ /* 0x004e240000201400 */
[----:B0-----:R-:W-:Y:S01]  /*6cf0*/  F2FP.BF16.PACK_AB R0, RZ, R0 ;  /* 0x00000000ff00723e */ /* 0x001fe200000010ff */
[----:B------:R-:W-:Y:S05]  /*6d00*/  BRA `(.L_x_9887) ;  /* 0x00000d5000007947 */ /* 0x000fea0003800000 */
.L_x_9888:
[----:B------:R-:W2:Y:S02]  /*6d10*/  LDG.E.U16 R2, [R2.64] ;  /* 0x0000002402027981 */ /* 0x000ea4000c1e1500 */
[----:B--2---:R-:W0:Y:S02]  /*6d20*/  I2F.S16 R0, R2 ;  /* 0x0000000200007306 */ /* 0x004e240000101400 */
[----:B0-----:R-:W-:Y:S01]  /*6d30*/  F2FP.BF16.PACK_AB R0, RZ, R0 ;  /* 0x00000000ff00723e */ /* 0x001fe200000010ff */
[----:B------:R-:W-:Y:S05]  /*6d40*/  BRA `(.L_x_9887) ;  /* 0x00000d1000007947 */ /* 0x000fea0003800000 */
.L_x_9883:
        /* <DEDUP_REMOVED lines=9> */
.L_x_9891:
[----:B------:R-:W2:Y:S02]  /*6de0*/  LDG.E.U16 R0, [R2.64] ;  /* 0x0000002402007981 */ /* 0x000ea4000c1e1500 */
[----:B--2---:R-:W-:-:S05]  /*6df0*/  HADD2.F32 R0, -RZ, R0.H0_H0 ;  /* 0x20000000ff007230 */ /* 0x004fca0000004100 */
[----:B------:R-:W-:Y:S01]  /*6e00*/  F2FP.BF16.PACK_AB R0, RZ, R0 ;  /* 0x00000000ff00723e */ /* 0x000fe200000010ff */
[----:B------:R-:W-:Y:S05]  /*6e10*/  BRA `(.L_x_9887) ;  /* 0x00000c4000007947 */ /* 0x000fea0003800000 */
.L_x_9890:
        /* <DEDUP_REMOVED lines=9> */
.L_x_9893:
[----:B------:R-:W2:Y:S02]  /*6eb0*/  LDG.E.U16 R2, [R2.64] ;  /* 0x0000002402027981 */ /* 0x000ea4000c1e1500 */
[----:B--2---:R-:W-:-:S05]  /*6ec0*/  HADD2.F32 R0, -RZ, R2.H0_H0 ;  /* 0x20000002ff007230 */ /* 0x004fca0000004100 */
[----:B------:R-:W-:Y:S01]  /*6ed0*/  F2FP.BF16.PACK_AB R0, RZ, R0 ;  /* 0x00000000ff00723e */ /* 0x000fe200000010ff */
[----:B------:R-:W-:Y:S05]  /*6ee0*/  BRA `(.L_x_9887) ;  /* 0x00000b7000007947 */ /* 0x000fea0003800000 */
.L_x_9892:
[----:B------:R-:W2:Y:S02]  /*6ef0*/  LDG.E.64 R2, [R2.64] ;  /* 0x0000002402027981 */ /* 0x000ea4000c1e1b00 */
[----:B--2---:R-:W0:Y:S01]  /*6f00*/  F2F.F32.F64 R0, R2 ;  /* 0x0000000200007310 */ /* 0x004e220000301000 */
[----:B------:R-:W0:-:S14]  /*6f10*/  DSETP.GEU.AND P0, PT, |R2|, c[0x2][0x0], PT ;  /* 0x008000000200762a */ /* 0x000e1c0003f0e200 */
[----:B0-----:R-:W-:-:S05]  /*6f20*/  @!P0 FMUL R0, R0, 1.175494350822287508e-38 ;  /* 0x0080000000008820 */ /* 0x001fca0000400000 */
[----:B------:R-:W-:Y:S01]  /*6f30*/  F2FP.BF16.PACK_AB R0, RZ, R0 ;  /* 0x00000000ff00723e */ /* 0x000fe200000010ff */
[----:B------:R-:W-:Y:S05]  /*6f40*/  BRA `(.L_x_9887) ;  /* 0x00000b1000007947 */ /* 0x000fea0003800000 */
.L_x_9882:
        /* <DEDUP_REMOVED lines=13> */
.L_x_9896:
[----:B------:R-:W2:Y:S02]  /*7020*/  LDG.E.64 R2, [R2.64] ;  /* 0x0000002402027981 */ /* 0x000ea4000c1e1b00 */
[----:B--2---:R-:W0:Y:S01]  /*7030*/  F2F.F32.F64 R0, R2 ;  /* 0x0000000200007310 */ /* 0x004e220000301000 */
[----:B------:R-:W0:-:S14]  /*7040*/  DSETP.GEU.AND P0, PT, |R2|, c[0x2][0x0], PT ;  /* 0x008000000200762a */ /* 0x000e1c0003f0e200 */
[----:B0-----:R-:W-:-:S05]  /*7050*/  @!P0 FMUL R0, R0, 1.175494350822287508e-38 ;  /* 0x0080000000008820 */ /* 0x001fca0000400000 */
[----:B------:R-:W-:Y:S01]  /*7060*/  F2FP.BF16.PACK_AB R0, RZ, R0 ;  /* 0x00000000ff00723e */ /* 0x000fe200000010ff */
[----:B------:R-:W-:Y:S05]  /*7070*/  BRA `(.L_x_9887) ;  /* 0x000009e000007947 */ /* 0x000fea0003800000 */
.L_x_9895:
        /* <DEDUP_REMOVED lines=28> */
.L_x_9898:
        /* <DEDUP_REMOVED lines=15> */
.L_x_9897:
[----:B------:R0:W5:Y:S01]  /*7330*/  LDG.E.U16 R0, [R2.64] ;  /* 0x0000002402007981 */ /* 0x000162000c1e1500 */
[----:B------:R-:W-:Y:S05]  /*7340*/  BRA `(.L_x_9887) ;  /* 0x0000071000007947 */ /* 0x000fea0003800000 */
.L_x_9894:
        /* <DEDUP_REMOVED lines=12> */
.L_x_9901:
        /* <DEDUP_REMOVED lines=21> */
.L_x_9905:
[----:B------:R-:W-:Y:S05]  /*7560*/  BSYNC B1 ;  /* 0x0000000000017941 */ /* 0x000fea0003800000 */
.L_x_9904:
[----:B------:R-:W-:Y:S01]  /*7570*/  LEA R3, R0, 0x3b800000, 0x17 ;  /* 0x3b80000000037811 */ /* 0x000fe200078eb8ff */
[----:B------:R-:W-:-:S05]  /*7580*/  IMAD.SHL.U32 R0, R2, 0x100000, RZ ;  /* 0x0010000002007824 */ /* 0x000fca00078e00ff */
[----:B------:R-:W-:Y:S02]  /*7590*/  LOP3.LUT R0, R3, R0, R4, 0xfe, !PT ;  /* 0x0000000003007212 */ /* 0x000fe400078efe04 */
.L_x_9903:
[----:B------:R-:W-:Y:S05]  /*75a0*/  BSYNC B0 ;  /* 0x0000000000007941 */ /* 0x000fea0003800000 */
.L_x_9902:
[----:B------:R-:W-:Y:S01]  /*75b0*/  F2FP.BF16.PACK_AB R0, RZ, R0 ;  /* 0x00000000ff00723e */ /* 0x000fe200000010ff */
[----:B------:R-:W-:Y:S05]  /*75c0*/  BRA `(.L_x_9887) ;  /* 0x0000049000007947 */ /* 0x000fea0003800000 */
.L_x_9900:
        /* <DEDUP_REMOVED lines=21> */
.L_x_9909:
[----:B------:R-:W-:Y:S05]  /*7720*/  BSYNC B1 ;  /* 0x0000000000017941 */ /* 0x000fea0003800000 */
.L_x_9908:
[----:B------:R-:W-:Y:S01]  /*7730*/  LEA R3, R0, 0x37800000, 0x17 ;  /* 0x3780000000037811 */ /* 0x000fe200078eb8ff */
[----:B------:R-:W-:-:S05]  /*7740*/  IMAD.SHL.U32 R0, R2, 0x200000, RZ ;  /* 0x0020000002007824 */ /* 0x000fca00078e00ff */
[----:B------:R-:W-:Y:S02]  /*7750*/  LOP3.LUT R0, R3, R0, R4, 0xfe, !PT ;  /* 0x0000000003007212 */ /* 0x000fe400078efe04 */
.L_x_9907:
[----:B------:R-:W-:Y:S05]  /*7760*/  BSYNC B0 ;  /* 0x0000000000007941 */ /* 0x000fea0003800000 */
.L_x_9906:
[----:B------:R-:W-:Y:S01]  /*7770*/  F2FP.BF16.PACK_AB R0, RZ, R0 ;  /* 0x00000000ff00723e */ /* 0x000fe200000010ff */
[----:B------:R-:W-:Y:S05]  /*7780*/  BRA `(.L_x_9887) ;  /* 0x000002d000007947 */ /* 0x000fea0003800000 */
.L_x_9899:
        /* <DEDUP_REMOVED lines=14> */
.L_x_9913:
[----:B------:R-:W-:Y:S05]  /*7870*/  BSYNC B0 ;  /* 0x0000000000007941 */ /* 0x000fea0003800000 */
.L_x_9912:
[----:B------:R-:W-:Y:S01]  /*7880*/  F2FP.BF16.PACK_AB R0, RZ, R0 ;  /* 0x00000000ff00723e */ /* 0x000fe200000010ff */
[----:B------:R-:W-:Y:S05]  /*7890*/  BRA `(.L_x_9887) ;  /* 0x000001c000007947 */ /* 0x000fea0003800000 */
.L_x_9886:
        /* <DEDUP_REMOVED lines=21> */
.L_x_9911:
[----:B------:R-:W2:Y:S02]  /*79f0*/  LDG.E.64 R2, [R2.64] ;  /* 0x0000002402027981 */ /* 0x000ea4000c1e1b00 */
[----:B--2---:R-:W0:Y:S02]  /*7a00*/  I2F.U64 R0, R2 ;  /* 0x0000000200007312 */ /* 0x004e240000301000 */
[----:B0-----:R-:W-:Y:S01]  /*7a10*/  F2FP.BF16.PACK_AB R0, RZ, R0 ;  /* 0x00000000ff00723e */ /* 0x001fe200000010ff */
[----:B------:R-:W-:Y:S05]  /*7a20*/  BRA `(.L_x_9887) ;  /* 0x0000003000007947 */ /* 0x000fea0003800000 */
.L_x_9910:
[----:B------:R-:W2:Y:S02]  /*7a30*/  LDG.E R2, [R2.64] ;  /* 0x0000002402027981 */ /* 0x000ea4000c1e1900 */
[----:B--2---:R-:W0:Y:S02]  /*7a40*/  I2F.U32 R0, R2 ;  /* 0x0000000200007306 */ /* 0x004e240000201000 */
[----:B0-----:R-:W-:-:S06]  /*7a50*/  F2FP.BF16.PACK_AB R0, RZ, R0 ;  /* 0x00000000ff00723e */ /* 0x001fcc00000010ff */
.L_x_9887:
        /* <DEDUP_REMOVED lines=20> */
.L_x_9917:
[----:B------:R-:W-:-:S06]  /*7ba0*/  PRMT R3, RZ, 0x5410, R2 ;  /* 0x00005410ff037816 */ /* 0x000fcc0000000002 */
[----:B------:R-:W0:Y:S02]  /*7bb0*/  F2I.S64.TRUNC R2, R3 ;  /* 0x0000000300027311 */ /* 0x000e24000020d900 */
[----:B0-----:R0:W-:Y:S01]  /*7bc0*/  STG.E.U8 [R16.64], R2 ;  /* 0x0000000210007986 */ /* 0x0011e2000c101124 */
[----:B------:R-:W-:Y:S05]  /*7bd0*/  BRA `(.L_x_9919) ;  /* 0x00000e4000007947 */ /* 0x000fea0003800000 */
.L_x_9916:
        /* <DEDUP_REMOVED lines=10> */
.L_x_9921:
[----:B------:R-:W-:-:S04]  /*7c80*/  PRMT R2, RZ, 0x5410, R2 ;  /* 0x00005410ff027816 */ /* 0x000fc80000000002 */
[----:B------:R-:W0:Y:S02]  /*7c90*/  F2I.FTZ.TRUNC.NTZ R3, R2 ;  /* 0x0000000200037305 */ /* 0x000e24000021f100 */
[----:B0-----:R0:W-:Y:S01]  /*7ca0*/  STG.E [R16.64], R3 ;  /* 0x0000000310007986 */ /* 0x0011e2000c101924 */
[----:B------:R-:W-:Y:S05]  /*7cb0*/  BRA `(.L_x_9919) ;  /* 0x00000d6000007947 */ /* 0x000fea0003800000 */
.L_x_9920:
[----:B------:R-:W-:-:S04]  /*7cc0*/  PRMT R2, RZ, 0x5410, R2 ;  /* 0x00005410ff027816 */ /* 0x000fc80000000002 */
[----:B------:R-:W0:Y:S02]  /*7cd0*/  F2I.FTZ.TRUNC.NTZ R3, R2 ;  /* 0x0000000200037305 */ /* 0x000e24000021f100 */
[----:B0-----:R0:W-:Y:S01]  /*7ce0*/  STG.E.U16 [R16.64], R3 ;  /* 0x0000000310007986 */ /* 0x0011e2000c101524 */
[----:B------:R-:W-:Y:S05]  /*7cf0*/  BRA `(.L_x_9919) ;  /* 0x00000d2000007947 */ /* 0x000fea0003800000 */
.L_x_9915:
        /* <DEDUP_REMOVED lines=9> */
.L_x_9923:
[----:B------:R-:W-:-:S04]  /*7d90*/  PRMT R0, RZ, 0x5410, R2 ;  /* 0x00005410ff007816 */ /* 0x000fc80000000002 */
[----:B------:R-:W-:-:S05]  /*7da0*/  F2FP.PACK_AB R0, RZ, R0 ;  /* 0x00000000ff00723e */ /* 0x000fca00000000ff */
[----:B------:R0:W-:Y:S01]  /*7db0*/  STG.E.U16 [R16.64], R0 ;  /* 0x0000000010007986 */ /* 0x0001e2000c101524 */
[----:B------:R-:W-:Y:S05]  /*7dc0*/  BRA `(.L_x_9919) ;  /* 0x00000c5000007947 */ /* 0x000fea0003800000 */
.L_x_9922:
        /* <DEDUP_REMOVED lines=10> */
.L_x_9925:
[----:B------:R-:W-:-:S04]  /*7e70*/  PRMT R2, RZ, 0x5410, R2 ;  /* 0x00005410ff027816 */ /* 0x000fc80000000002 */
[----:B------:R-:W-:-:S04]  /*7e80*/  F2FP.PACK_AB R3, RZ, R2 ;  /* 0x00000002ff03723e */ /* 0x000fc800000000ff */
[----:B------:R-:W-:-:S05]  /*7e90*/  PRMT R3, R3, 0x5410, RZ ;  /* 0x0000541003037816 */ /* 0x000fca00000000ff */
[----:B------:R0:W-:Y:S01]  /*7ea0*/  STG.E [R16.64], R3 ;  /* 0x0000000310007986 */ /* 0x0001e2000c101924 */
[----:B------:R-:W-:Y:S05]  /*7eb0*/  BRA `(.L_x_9919) ;  /* 0x00000b6000007947 */ /* 0x000fea0003800000 */
.L_x_9924:
[----:B------:R-:W-:-:S05]  /*7ec0*/  PRMT R2, RZ, 0x5410, R2 ;  /* 0x00005410ff027816 */ /* 0x000fca0000000002 */
[----:B------:R-:W-:-:S06]  /*7ed0*/  FMUL.FTZ R2, R2, 1 ;  /* 0x3f80000002027820 */ /* 0x000fcc0000410000 */
[----:B------:R-:W0:Y:S02]  /*7ee0*/  F2F.F64.F32 R2, R2 ;  /* 0x0000000200027310 */ /* 0x000e240000201800 */
[----:B0-----:R0:W-:Y:S01]  /*7ef0*/  STG.E.64 [R16.64], R2 ;  /* 0x0000000210007986 */ /* 0x0011e2000c101b24 */
[----:B------:R-:W-:Y:S05]  /*7f00*/  BRA `(.L_x_9919) ;  /* 0x00000b1000007947 */ /* 0x000fea0003800000 */
.L_x_9914:
        /* <DEDUP_REMOVED lines=13> */
.L_x_9928:
[----:B------:R-:W-:Y:S01]  /*7fe0*/  PRMT R2, RZ, 0x5410, R2 ;  /* 0x00005410ff027816 */ /* 0x000fe20000000002 */
[----:B------:R-:W-:-:S04]  /*7ff0*/  CS2R R6, SRZ ;  /* 0x0000000000067805 */ /* 0x000fc8000001ff00 */
[----:B------:R-:W-:-:S04]  /*8000*/  FMUL.FTZ R2, R2, 1 ;  /* 0x3f80000002027820 */ /* 0x000fc80000410000 */
[----:B------:R-:W0:Y:S02]  /*8010*/  F2F.F64.F32 R4, R2 ;  /* 0x0000000200047310 */ /* 0x000e240000201800 */
[----:B0-----:R0:W-:Y:S01]  /*8020*/  STG.E.128 [R16.64], R4 ;  /* 0x0000000410007986 */ /* 0x0011e2000c101d24 */
[----:B------:R-:W-:Y:S05]  /*8030*/  BRA `(.L_x_9919) ;  /* 0x000009e000007947 */ /* 0x000fea0003800000 */
.L_x_9927:
        /* <DEDUP_REMOVED lines=21> */
.L_x_9932:
[----:B------:R-:W-:Y:S05]  /*8190*/  BSYNC B0 ;  /* 0x0000000000007941 */ /* 0x000fea0003800000 */
.L_x_9931:
[----:B------:R-:W-:-:S05]  /*81a0*/  LOP3.LUT R3, R0, R3, RZ, 0xfc, !PT ;  /* 0x0000000300037212 */ /* 0x000fca00078efcff */
[----:B------:R0:W-:Y:S01]  /*81b0*/  STG.E.U8 [R16.64], R3 ;  /* 0x0000000310007986 */ /* 0x0001e2000c101124 */
[----:B------:R-:W-:Y:S05]  /*81c0*/  BRA `(.L_x_9919) ;  /* 0x0000085000007947 */ /* 0x000fea0003800000 */
.L_x_9930:
        /* <DEDUP_REMOVED lines=13> */
.L_x_9934:
[----:B------:R-:W-:Y:S01]  /*82a0*/  IMAD.MOV.U32 R0, RZ, RZ, 0x7f ;  /* 0x0000007fff007424 */ /* 0x000fe200078e00ff */
[----:B------:R-:W-:-:S04]  /*82b0*/  ISETP.GT.U32.AND P0, PT, R2, 0x7f800000, PT ;  /* 0x7f8000000200780c */ /* 0x000fc80003f04070 */
[----:B------:R-:W-:-:S04]  /*82c0*/  SEL R0, R0, 0x7c, P0 ;  /* 0x0000007c00007807 */ /* 0x000fc80000000000 */
.L_x_9935:
[----:B------:R-:W-:Y:S05]  /*82d0*/  BSYNC B0 ;  /* 0x0000000000007941 */ /* 0x000fea0003800000 */
.L_x_9933:
[----:B------:R-:W-:-:S04]  /*82e0*/  LOP3.LUT R2, R3, 0x80000000, RZ, 0xc0, !PT ;  /* 0x8000000003027812 */ /* 0x000fc800078ec0ff */
[----:B------:R-:W-:-:S04]  /*82f0*/  SHF.R.U32.HI R3, RZ, 0x18, R2 ;  /* 0x00000018ff037819 */ /* 0x000fc80000011602 */
[----:B------:R-:W-:-:S05]  /*8300*/  LOP3.LUT R3, R0, R3, RZ, 0xfc, !PT ;  /* 0x0000000300037212 */ /* 0x000fca00078efcff */
[----:B------:R0:W-:Y:S01]  /*8310*/  STG.E.U8 [R16.64], R3 ;  /* 0x0000000310007986 */ /* 0x0001e2000c101124 */
[----:B------:R-:W-:Y:S05]  /*8320*/  BRA `(.L_x_9919) ;  /* 0x000006f000007947 */ /* 0x000fea0003800000 */
.L_x_9929:
[----:B------:R0:W-:Y:S01]  /*8330*/  STG.E.U16 [R16.64], R2 ;  /* 0x0000000210007986 */ /* 0x0001e2000c101524 */
[----:B------:R-:W-:Y:S05]  /*8340*/  BRA `(.L_x_9919) ;  /* 0x000006d000007947 */ /* 0x000fea0003800000 */
.L_x_9926:
        /* <DEDUP_REMOVED lines=12> */
.L_x_9938:
        /* <DEDUP_REMOVED lines=17> */
.L_x_9941:
[----:B------:R-:W-:-:S04]  /*8520*/  LOP3.LUT R2, R3, 0x80000000, RZ, 0xc0, !PT ;  /* 0x8000000003027812 */ /* 0x000fc800078ec0ff */
[----:B------:R-:W-:-:S04]  /*8530*/  SHF.R.U32.HI R3, RZ, 0x18, R2 ;  /* 0x00000018ff037819 */ /* 0x000fc80000011602 */
[----:B------:R-:W-:-:S04]  /*8540*/  LOP3.LUT R0, R0, R3, RZ, 0xfc, !PT ;  /* 0x0000000300007212 */ /* 0x000fc800078efcff */
[----:B------:R-:W-:Y:S02]  /*8550*/  PRMT R8, R0, 0x7610, R8 ;  /* 0x0000761000087816 */ /* 0x000fe40000000008 */
.L_x_9940:
[----:B------:R-:W-:Y:S05]  /*8560*/  BSYNC B0 ;  /* 0x0000000000007941 */ /* 0x000fea0003800000 */
.L_x_9939:
[----:B------:R0:W-:Y:S01]  /*8570*/  STG.E.U8 [R16.64], R8 ;  /* 0x0000000810007986 */ /* 0x0001e2000c101124 */
[----:B------:R-:W-:Y:S05]  /*8580*/  BRA `(.L_x_9919) ;  /* 0x0000049000007947 */ /* 0x000fea0003800000 */
.L_x_9937:
        /* <DEDUP_REMOVED lines=17> */
.L_x_9944:
[----:B------:R-:W-:-:S04]  /*86a0*/  LOP3.LUT R2, R3, 0x80000000, RZ, 0xc0, !PT ;  /* 0x8000000003027812 */ /* 0x000fc800078ec0ff */
[----:B------:R-:W-:-:S04]  /*86b0*/  SHF.R.U32.HI R3, RZ, 0x18, R2 ;  /* 0x00000018ff037819 */ /* 0x000fc80000011602 */
[----:B------:R-:W-:-:S04]  /*86c0*/  LOP3.LUT R0, R0, R3, RZ, 0xfc, !PT ;  /* 0x0000000300007212 */ /* 0x000fc800078efcff */
[----:B------:R-:W-:Y:S02]  /*86d0*/  PRMT R8, R0, 0x7610, R8 ;  /* 0x0000761000087816 */ /* 0x000fe40000000008 */
.L_x_9943:
[----:B------:R-:W-:Y:S05]  /*86e0*/  BSYNC B0 ;  /* 0x0000000000007941 */ /* 0x000fea0003800000 */
.L_x_9942:
[----:B------:R0:W-:Y:S01]  /*86f0*/  STG.E.U8 [R16.64], R8 ;  /* 0x0000000810007986 */ /* 0x0001e2000c101124 */
[----:B------:R-:W-:Y:S05]  /*8700*/  BRA `(.L_x_9919) ;  /* 0x0000031000007947 */ /* 0x000fea0003800000 */
.L_x_9936:
        /* <DEDUP_REMOVED lines=22> */
.L_x_9918:
        /* <DEDUP_REMOVED lines=20> */
.L_x_9946:
[----:B------:R-:W-:-:S06]  /*89b0*/  PRMT R2, RZ, 0x5410, R2 ;  /* 0x00005410ff027816 */ /* 0x000fcc0000000002 */
[----:B------:R-:W0:Y:S02]  /*89c0*/  F2I.U64.TRUNC R2, R2 ;  /* 0x0000000200027311 */ /* 0x000e24000020d800 */
[----:B0-----:R0:W-:Y:S01]  /*89d0*/  STG.E.64 [R16.64], R2 ;  /* 0x0000000210007986 */ /* 0x0011e2000c101b24 */
[----:B------:R-:W-:Y:S05]  /*89e0*/  BRA `(.L_x_9919) ;  /* 0x0000003000007947 */ /* 0x000fea0003800000 */
.L_x_9945:
[----:B------:R-:W-:-:S04]  /*89f0*/  PRMT R2, RZ, 0x5410, R2 ;  /* 0x00005410ff027816 */ /* 0x000fc80000000002 */
[----:B------:R-:W0:Y:S02]  /*8a00*/  F2I.FTZ.U32.TRUNC.NTZ R3, R2 ;  /* 0x0000000200037305 */ /* 0x000e24000021f000 */
[----:B0-----:R0:W-:Y:S02]  /*8a10*/  STG.E [R16.64], R3 ;  /* 0x0000000310007986 */ /* 0x0011e4000c101924 */
.L_x_9919:
[----:B------:R-:W-:Y:S02]  /*8a20*/  IADD3 R19, R19, 0x80, RZ ;  /* 0x0000008013137810 */ /* 0x000fe40007ffe0ff */
.L_x_9814:
[----:B------:R-:W-:Y:S05]  /*8a30*/  BSYNC B6 ;  /* 0x0000000000067941 */ /* 0x000fea0003800000 */
.L_x_9813:
        /* <DEDUP_REMOVED lines=230> */
.L_x_9947:
        /* <DEDUP_REMOVED lines=20> */
.L_x_9951:
[----:B------:R-:W2:Y:S02]  /*99e0*/  LDG.E.U8 R2, [R2.64] ;  /* 0x0000002402027981 */ /* 0x000ea4000c1e1100 */
[----:B--2---:R-:W0:Y:S02]  /*99f0*/  I2F.U16 R0, R2 ;  /* 0x0000000200007306 */ /* 0x004e240000101000 */
[----:B0-----:R-:W-:Y:S01]  /*9a00*/  F2FP.BF16.PACK_AB R0, RZ, R0 ;  /* 0x00000000ff00723e */ /* 0x001fe200000010ff */
[----:B------:R-:W-:Y:S05]  /*9a10*/  BRA `(.L_x_9953) ;  /* 0x00000e3000007947 */ /* 0x000fea0003800000 */
.L_x_9950:
        /* <DEDUP_REMOVED lines=10> */
.L_x_9955:
[----:B------:R-:W2:Y:S02]  /*9ac0*/  LDG.E R2, [R2.64] ;  /* 0x0000002402027981 */ /* 0x000ea4000c1e1900 */
[----:B--2---:R-:W0:Y:S02]  /*9ad0*/  I2F R0, R2 ;  /* 0x0000000200007306 */ /* 0x004e240000201400 */
[----:B0-----:R-:W-:Y:S01]  /*9ae0*/  F2FP.BF16.PACK_AB R0, RZ, R0 ;  /* 0x00000000ff00723e */ /* 0x001fe200000010ff */
[----:B------:R-:W-:Y:S05]  /*9af0*/  BRA `(.L_x_9953) ;  /* 0x00000d5000007947 */ /* 0x000fea0003800000 */
.L_x_9954:
[----:B------:R-:W2:Y:S02]  /*9b00*/  LDG.E.U16 R2, [R2.64] ;  /* 0x0000002402027981 */ /* 0x000ea4000c1e1500 */
[----:B--2---:R-:W0:Y:S02]  /*9b10*/  I2F.S16 R0, R2 ;  /* 0x0000000200007306 */ /* 0x004e240000101400 */
[----:B0-----:R-:W-:Y:S01]  /*9b20*/  F2FP.BF16.PACK_AB R0, RZ, R0 ;  /* 0x00000000ff00723e */ /* 0x001fe200000010ff */
[----:B------:R-:W-:Y:S05]  /*9b30*/  BRA `(.L_x_9953) ;  /* 0x00000d1000007947 */ /* 0x000fea0003800000 */
.L_x_9949:
        /* <DEDUP_REMOVED lines=9> */
.L_x_9957:
[----:B------:R-:W2:Y:S02]  /*9bd0*/  LDG.E.U16 R0, [R2.64] ;  /* 0x0000002402007981 */ /* 0x000ea4000c1e1500 */
[----:B--2---:R-:W-:-:S05]  /*9be0*/  HADD2.F32 R0, -RZ, R0.H0_H0 ;  /* 0x20000000ff007230 */ /* 0x004fca0000004100 */
[----:B------:R-:W-:Y:S01]  /*9bf0*/  F2FP.BF16.PACK_AB R0, RZ, R0 ;  /* 0x00000000ff00723e */ /* 0x000fe200000010ff */
[----:B------:R-:W-:Y:S05]  /*9c00*/  BRA `(.L_x_9953) ;  /* 0x00000c4000007947 */ /* 0x000fea0003800000 */
.L_x_9956:
        /* <DEDUP_REMOVED lines=9> */
.L_x_9959:
[----:B------:R-:W2:Y:S02]  /*9ca0*/  LDG.E.U16 R2, [R2.64] ;  /* 0x0000002402027981 */ /* 0x000ea4000c1e1500 */
[----:B--2---:R-:W-:-:S05]  /*9cb0*/  HADD2.F32 R0, -RZ, R2.H0_H0 ;  /* 0x20000002ff007230 */ /* 0x004fca0000004100 */
[----:B------:R-:W-:Y:S01]  /*9cc0*/  F2FP.BF16.PACK_AB R0, RZ, R0 ;  /* 0x00000000ff00723e */ /* 0x000fe200000010ff */
[----:B------:R-:W-:Y:S05]  /*9cd0*/  BRA `(.L_x_9953) ;  /* 0x00000b7000007947 */ /* 0x000fea0003800000 */
.L_x_9958:
[----:B------:R-:W2:Y:S02]  /*9ce0*/  LDG.E.64 R2, [R2.64] ;  /* 0x0000002402027981 */ /* 0x000ea4000c1e1b00 */
[----:B--2---:R-:W0:Y:S01]  /*9cf0*/  F2F.F32.F64 R0, R2 ;  /* 0x0000000200007310 */ /* 0x004e220000301000 */
[----:B------:R-:W0:-:S14]  /*9d00*/  DSETP.GEU.AND P0, PT, |R2|, c[0x2][0x0], PT ;  /* 0x008000000200762a */ /* 0x000e1c0003f0e200 */
[----:B0-----:R-:W-:-:S05]  /*9d10*/  @!P0 FMUL R0, R0, 1.175494350822287508e-38 ;  /* 0x0080000000008820 */ /* 0x001fca0000400000 */
[----:B------:R-:W-:Y:S01]  /*9d20*/  F2FP.BF16.PACK_AB R0, RZ, R0 ;  /* 0x00000000ff00723e */ /* 0x000fe200000010ff */
[----:B------:R-:W-:Y:S05]  /*9d30*/  BRA `(.L_x_9953) ;  /* 0x00000b1000007947 */ /* 0x000fea0003800000 */
.L_x_9948:
        /* <DEDUP_REMOVED lines=13> */
.L_x_9962:
[----:B------:R-:W2:Y:S02]  /*9e10*/  LDG.E.64 R2, [R2.64] ;  /* 0x0000002402027981 */ /* 0x000ea4000c1e1b00 */
[----:B--2---:R-:W0:Y:S01]  /*9e20*/  F2F.F32.F64 R0, R2 ;  /* 0x0000000200007310 */ /* 0x004e220000301000 */
[----:B------:R-:W0:-:S14]  /*9e30*/  DSETP.GEU.AND P0, PT, |R2|, c[0x2][0x0], PT ;  /* 0x008000000200762a */ /* 0x000e1c0003f0e200 */
[----:B0-----:R-:W-:-:S05]  /*9e40*/  @!P0 FMUL R0, R0, 1.175494350822287508e-38 ;  /* 0x0080000000008820 */ /* 0x001fca0000400000 */
[----:B------:R-:W-:Y:S01]  /*9e50*/  F2FP.BF16.PACK_AB R0, RZ, R0 ;  /* 0x00000000ff00723e */ /* 0x000fe200000010ff */
[----:B------:R-:W-:Y:S05]  /*9e60*/  BRA `(.L_x_9953) ;  /* 0x000009e000007947 */ /* 0x000fea0003800000 */
.L_x_9961:
        /* <DEDUP_REMOVED lines=28> */
.L_x_9964:
        /* <DEDUP_REMOVED lines=15> */
.L_x_9963:
[----:B------:R0:W5:Y:S01]  /*a120*/  LDG.E.U16 R0, [R2.64] ;  /* 0x0000002402007981 */ /* 0x000162000c1e1500 */
[----:B------:R-:W-:Y:S05]  /*a130*/  BRA `(.L_x_9953) ;  /* 0x0000071000007947 */ /* 0x000fea0003800000 */
.L_x_9960:
        /* <DEDUP_REMOVED lines=12> */
.L_x_9967:
        /* <DEDUP_REMOVED lines=21> */
.L_x_9971:
[----:B------:R-:W-:Y:S05]  /*a350*/  BSYNC B1 ;  /* 0x0000000000017941 */ /* 0x000fea0003800000 */
.L_x_9970:
[----:B------:R-:W-:Y:S01]  /*a360*/  LEA R3, R0, 0x3b800000, 0x17 ;  /* 0x3b80000000037811 */ /* 0x000fe200078eb8ff */
[----:B------:R-:W-:-:S05]  /*a370*/  IMAD.SHL.U32 R0, R2, 0x100000, RZ ;  /* 0x0010000002007824 */ /* 0x000fca00078e00ff */
[----:B------:R-:W-:Y:S02]  /*a380*/  LOP3.LUT R0, R3, R0, R4, 0xfe, !PT ;  /* 0x0000000003007212 */ /* 0x000fe400078efe04 */
.L_x_9969:
[----:B------:R-:W-:Y:S05]  /*a390*/  BSYNC B0 ;  /* 0x0000000000007941 */ /* 0x000fea0003800000 */
.L_x_9968:
[----:B------:R-:W-:Y:S01]  /*a3a0*/  F2FP.BF16.PACK_AB R0, RZ, R0 ;  /* 0x00000000ff00723e */ /* 0x000fe200000010ff */
[----:B------:R-:W-:Y:S05]  /*a3b0*/  BRA `(.L_x_9953) ;  /* 0x0000049000007947 */ /* 0x000fea0003800000 */
.L_x_9966:
        /* <DEDUP_REMOVED lines=21> */
.L_x_9975:
[----:B------:R-:W-:Y:S05]  /*a510*/  BSYNC B1 ;  /* 0x0000000000017941 */ /* 0x000fea0003800000 */
.L_x_9974:
[----:B------:R-:W-:Y:S01]  /*a520*/  LEA R3, R0, 0x37800000, 0x17 ;  /* 0x3780000000037811 */ /* 0x000fe200078eb8ff */
[----:B------:R-:W-:-:S05]  /*a530*/  IMAD.SHL.U32 R0, R2, 0x200000, RZ ;  /* 0x0020000002007824 */ /* 0x000fca00078e00ff */
[----:B------:R-:W-:Y:S02]  /*a540*/  LOP3.LUT R0, R3, R0, R4, 0xfe, !PT ;  /* 0x0000000003007212 */ /* 0x000fe400078efe04 */
.L_x_9973:
[----:B------:R-:W-:Y:S05]  /*a550*/  BSYNC B0 ;  /* 0x0000000000007941 */ /* 0x000fea0003800000 */
.L_x_9972:
[----:B------:R-:W-:Y:S01]  /*a560*/  F2FP.BF16.PACK_AB R0, RZ, R0 ;  /* 0x00000000ff00723e */ /* 0x000fe200000010ff */
[----:B------:R-:W-:Y:S05]  /*a570*/  BRA `(.L_x_9953) ;  /* 0x000002d000007947 */ /* 0x000fea0003800000 */
.L_x_9965:
        /* <DEDUP_REMOVED lines=14> */
.L_x_9979:
[----:B------:R-:W-:Y:S05]  /*a660*/  BSYNC B0 ;  /* 0x0000000000007941 */ /* 0x000fea0003800000 */
.L_x_9978:
[----:B------:R-:W-:Y:S01]  /*a670*/  F2FP.BF16.PACK_AB R0, RZ, R0 ;  /* 0x00000000ff00723e */ /* 0x000fe200000010ff */
[----:B------:R-:W-:Y:S05]  /*a680*/  BRA `(.L_x_9953) ;  /* 0x000001c000007947 */ /* 0x000fea0003800000 */
.L_x_9952:
        /* <DEDUP_REMOVED lines=21> */
.L_x_9977:
[----:B------:R-:W2:Y:S02]  /*a7e0*/  LDG.E.64 R2, [R2.64] ;  /* 0x0000002402027981 */ /* 0x000ea4000c1e1b00 */
[----:B--2---:R-:W0:Y:S02]  /*a7f0*/  I2F.U64 R0, R2 ;  /* 0x0000000200007312 */ /* 0x004e240000301000 */
[----:B0-----:R-:W-:Y:S01]  /*a800*/  F2FP.BF16.PACK_AB R0, RZ, R0 ;  /* 0x00000000ff00723e */ /* 0x001fe200000010ff */
[----:B------:R-:W-:Y:S05]  /*a810*/  BRA `(.L_x_9953) ;  /* 0x0000003000007947 */ /* 0x000fea0003800000 */
.L_x_9976:
[----:B------:R-:W2:Y:S02]  /*a820*/  LDG.E R2, [R2.64] ;  /* 0x0000002402027981 */ /* 0x000ea4000c1e1900 */
[----:B--2---:R-:W0:Y:S02]  /*a830*/  I2F.U32 R0, R2 ;  /* 0x0000000200007306 */ /* 0x004e240000201000 */
[----:B0-----:R-:W-:-:S06]  /*a840*/  F2FP.BF16.PACK_AB R0, RZ, R0 ;  /* 0x00000000ff00723e */ /* 0x001fcc00000010ff */
.L_x_9953:
        /* <DEDUP_REMOVED lines=20> */
.L_x_9983:
[----:B------:R-:W-:-:S06]  /*a990*/  PRMT R3, RZ, 0x5410, R2 ;  /* 0x00005410ff037816 */ /* 0x000fcc0000000002 */
[----:B------:R-:W0:Y:S02]  /*a9a0*/  F2I.S64.TRUNC R2, R3 ;  /* 0x0000000300027311 */ /* 0x000e24000020d900 */
[----:B0-----:R-:W-:Y:S01]  /*a9b0*/  STG.E.U8 [R16.64], R2 ;  /* 0x0000000210007986 */ /* 0x001fe2000c101124 */
[----:B------:R-:W-:Y:S05]  /*a9c0*/  EXIT ;  /* 0x000000000000794d */ /* 0x000fea0003800000 */
.L_x_9982:
        /* <DEDUP_REMOVED lines=10> */
.L_x_9986:
[----:B------:R-:W-:-:S04]  /*aa70*/  PRMT R2, RZ, 0x5410, R2 ;  /* 0x00005410ff027816 */ /* 0x000fc80000000002 */
[----:B------:R-:W0:Y:S02]  /*aa80*/  F2I.FTZ.TRUNC.NTZ R3, R2 ;  /* 0x0000000200037305 */ /* 0x000e24000021f100 */
[----:B0-----:R-:W-:Y:S01]  /*aa90*/  STG.E [R16.64], R3 ;  /* 0x0000000310007986 */ /* 0x001fe2000c101924 */
[----:B------:R-:W-:Y:S05]  /*aaa0*/  EXIT ;  /* 0x000000000000794d */ /* 0x000fea0003800000 */
.L_x_9985:
[----:B------:R-:W-:-:S04]  /*aab0*/  PRMT R2, RZ, 0x5410, R2 ;  /* 0x00005410ff027816 */ /* 0x000fc80000000002 */
[----:B------:R-:W0:Y:S02]  /*aac0*/  F2I.FTZ.TRUNC.NTZ R3, R2 ;  /* 0x0000000200037305 */ /* 0x000e24000021f100 */
[----:B0-----:R-:W-:Y:S01]  /*aad0*/  STG.E.U16 [R16.64], R3 ;  /* 0x0000000310007986 */ /* 0x001fe2000c101524 */
[----:B------:R-:W-:Y:S05]  /*aae0*/  EXIT ;  /* 0x000000000000794d */ /* 0x000fea0003800000 */
.L_x_9981:
        /* <DEDUP_REMOVED lines=9> */
.L_x_9988:
[----:B------:R-:W-:-:S04]  /*ab80*/  PRMT R0, RZ, 0x5410, R2 ;  /* 0x00005410ff007816 */ /* 0x000fc80000000002 */
[----:B------:R-:W-:-:S05]  /*ab90*/  F2FP.PACK_AB R0, RZ, R0 ;  /* 0x00000000ff00723e */ /* 0x000fca00000000ff */
[----:B------:R-:W-:Y:S01]  /*aba0*/  STG.E.U16 [R16.64], R0 ;  /* 0x0000000010007986 */ /* 0x000fe2000c101524 */
[----:B------:R-:W-:Y:S05]  /*abb0*/  EXIT ;  /* 0x000000000000794d */ /* 0x000fea0003800000 */
.L_x_9987:
        /* <DEDUP_REMOVED lines=10> */
.L_x_9990:
[----:B------:R-:W-:-:S04]  /*ac60*/  PRMT R2, RZ, 0x5410, R2 ;  /* 0x00005410ff027816 */ /* 0x000fc80000000002 */
[----:B------:R-:W-:-:S04]  /*ac70*/  F2FP.PACK_AB R3, RZ, R2 ;  /* 0x00000002ff03723e */ /* 0x000fc800000000ff */
[----:B------:R-:W-:-:S05]  /*ac80*/  PRMT R3, R3, 0x5410, RZ ;  /* 0x0000541003037816 */ /* 0x000fca00000000ff */
[----:B------:R-:W-:Y:S01]  /*ac90*/  STG.E [R16.64], R3 ;  /* 0x0000000310007986 */ /* 0x000fe2000c101924 */
[----:B------:R-:W-:Y:S05]  /*aca0*/  EXIT ;  /* 0x000000000000794d */ /* 0x000fea0003800000 */
.L_x_9989:
[----:B------:R-:W-:-:S05]  /*acb0*/  PRMT R2, RZ, 0x5410, R2 ;  /* 0x00005410ff027816 */ /* 0x000fca0000000002 */
[----:B------:R-:W-:-:S06]  /*acc0*/  FMUL.FTZ R2, R2, 1 ;  /* 0x3f80000002027820 */ /* 0x000fcc0000410000 */
[----:B------:R-:W0:Y:S02]  /*acd0*/  F2F.F64.F32 R2, R2 ;  /* 0x0000000200027310 */ /* 0x000e240000201800 */
[----:B0-----:R-:W-:Y:S01]  /*ace0*/  STG.E.64 [R16.64], R2 ;  /* 0x0000000210007986 */ /* 0x001fe2000c101b24 */
[----:B------:R-:W-:Y:S05]  /*acf0*/  EXIT ;  /* 0x000000000000794d */ /* 0x000fea0003800000 */
.L_x_9980:
        /* <DEDUP_REMOVED lines=13> */
.L_x_9993:
[----:B------:R-:W-:Y:S01]  /*add0*/  PRMT R2, RZ, 0x5410, R2 ;  /* 0x00005410ff027816 */ /* 0x000fe20000000002 */
[----:B------:R-:W-:-:S04]  /*ade0*/  CS2R R6, SRZ ;  /* 0x0000000000067805 */ /* 0x000fc8000001ff00 */
[----:B------:R-:W-:-:S04]  /*adf0*/  FMUL.FTZ R2, R2, 1 ;  /* 0x3f80000002027820 */ /* 0x000fc80000410000 */
[----:B------:R-:W0:Y:S02]  /*ae00*/  F2F.F64.F32 R4, R2 ;  /* 0x0000000200047310 */ /* 0x000e240000201800 */
[----:B0-----:R-:W-:Y:S01]  /*ae10*/  STG.E.128 [R16.64], R4 ;  /* 0x0000000410007986 */ /* 0x001fe2000c101d24 */
[----:B------:R-:W-:Y:S05]  /*ae20*/  EXIT ;  /* 0x000000000000794d */ /* 0x000fea0003800000 */
.L_x_9992:
        /* <DEDUP_REMOVED lines=21> */
.L_x_9997:
[----:B------:R-:W-:Y:S05]  /*af80*/  BSYNC B0 ;  /* 0x0000000000007941 */ /* 0x000fea0003800000 */
.L_x_9996:
[----:B------:R-:W-:-:S05]  /*af90*/  LOP3.LUT R3, R0, R3, RZ, 0xfc, !PT ;  /* 0x0000000300037212 */ /* 0x000fca00078efcff */
[----:B------:R-:W-:Y:S01]  /*afa0*/  STG.E.U8 [R16.64], R3 ;  /* 0x0000000310007986 */ /* 0x000fe2000c101124 */
[----:B------:R-:W-:Y:S05]  /*afb0*/  EXIT ;  /* 0x000000000000794d */ /* 0x000fea0003800000 */
.L_x_9995:
        /* <DEDUP_REMOVED lines=13> */
.L_x_9999:
[----:B------:R-:W-:Y:S01]  /*b090*/  IMAD.MOV.U32 R0, RZ, RZ, 0x7f ;  /* 0x0000007fff007424 */ /* 0x000fe200078e00ff */
[----:B------:R-:W-:-:S04]  /*b0a0*/  ISETP.GT.U32.AND P0, PT, R2, 0x7f800000, PT ;  /* 0x7f8000000200780c */ /* 0x000fc80003f04070 */
[----:B------:R-:W-:-:S04]  /*b0b0*/  SEL R0, R0, 0x7c, P0 ;  /* 0x0000007c00007807 */ /* 0x000fc80000000000 */
.L_x_10000:
[----:B------:R-:W-:Y:S05]  /*b0c0*/  BSYNC B0 ;  /* 0x0000000000007941 */ /* 0x000fea0003800000 */
.L_x_9998:
[----:B------:R-:W-:-:S04]  /*b0d0*/  LOP3.LUT R2, R3, 0x80000000, RZ, 0xc0, !PT ;  /* 0x8000000003027812 */ /* 0x000fc800078ec0ff */
[----:B------:R-:W-:-:S04]  /*b0e0*/  SHF.R.U32.HI R3, RZ, 0x18, R2 ;  /* 0x00000018ff037819 */ /* 0x000fc80000011602 */
[----:B------:R-:W-:-:S05]  /*b0f0*/  LOP3.LUT R3, R0, R3, RZ, 0xfc, !PT ;  /* 0x0000000300037212 */ /* 0x000fca00078efcff */
[----:B------:R-:W-:Y:S01]  /*b100*/  STG.E.U8 [R16.64], R3 ;  /* 0x0000000310007986 */ /* 0x000fe2000c101124 */
[----:B------:R-:W-:Y:S05]  /*b110*/  EXIT ;  /* 0x000000000000794d */ /* 0x000fea0003800000 */
.L_x_9994:
[----:B------:R-:W-:Y:S01]  /*b120*/  STG.E.U16 [R16.64], R2 ;  /* 0x0000000210007986 */ /* 0x000fe2000c101524 */
[----:B------:R-:W-:Y:S05]  /*b130*/  EXIT ;  /* 0x000000000000794d */ /* 0x000fea0003800000 */
.L_x_9991:
        /* <DEDUP_REMOVED lines=12> */
.L_x_10003:
        /* <DEDUP_REMOVED lines=17> */
.L_x_10006:
[----:B------:R-:W-:-:S04]  /*b310*/  LOP3.LUT R2, R3, 0x80000000, RZ, 0xc0, !PT ;  /* 0x8000000003027812 */ /* 0x000fc800078ec0ff */
[----:B------:R-:W-:-:S04]  /*b320*/  SHF.R.U32.HI R3, RZ, 0x18, R2 ;  /* 0x00000018ff037819 */ /* 0x000fc80000011602 */
[----:B------:R-:W-:-:S04]  /*b330*/  LOP3.LUT R0, R0, R3, RZ, 0xfc, !PT ;  /* 0x0000000300007212 */ /* 0x000fc800078efcff */
[----:B------:R-:W-:Y:S02]  /*b340*/  PRMT R8, R0, 0x7610, R8 ;  /* 0x0000761000087816 */ /* 0x000fe40000000008 */
.L_x_10005:
[----:B------:R-:W-:Y:S05]  /*b350*/  BSYNC B0 ;  /* 0x0000000000007941 */ /* 0x000fea0003800000 */
.L_x_10004:
[----:B------:R-:W-:Y:S01]  /*b360*/  STG.E.U8 [R16.64], R8 ;  /* 0x0000000810007986 */ /* 0x000fe2000c101124 */
[----:B------:R-:W-:Y:S05]  /*b370*/  EXIT ;  /* 0x000000000000794d */ /* 0x000fea0003800000 */
.L_x_10002:
        /* <DEDUP_REMOVED lines=17> */
.L_x_10009:
[----:B------:R-:W-:-:S04]  /*b490*/  LOP3.LUT R2, R3, 0x80000000, RZ, 0xc0, !PT ;  /* 0x8000000003027812 */ /* 0x000fc800078ec0ff */
[----:B------:R-:W-:-:S04]  /*b4a0*/  SHF.R.U32.HI R3, RZ, 0x18, R2 ;  /* 0x00000018ff037819 */ /* 0x000fc80000011602 */
[----:B------:R-:W-:-:S04]  /*b4b0*/  LOP3.LUT R0, R0, R3, RZ, 0xfc, !PT ;  /* 0x0000000300007212 */ /* 0x000fc800078efcff */
[----:B------:R-:W-:Y:S02]  /*b4c0*/  PRMT R8, R0, 0x7610, R8 ;  /* 0x0000761000087816 */ /* 0x000fe40000000008 */
.L_x_10008:
[----:B------:R-:W-:Y:S05]  /*b4d0*/  BSYNC B0 ;  /* 0x0000000000007941 */ /* 0x000fea0003800000 */
.L_x_10007:
[----:B------:R-:W-:Y:S01]  /*b4e0*/  STG.E.U8 [R16.64], R8 ;  /* 0x0000000810007986 */ /* 0x000fe2000c101124 */
[----:B------:R-:W-:Y:S05]  /*b4f0*/  EXIT ;  /* 0x000000000000794d */ /* 0x000fea0003800000 */
.L_x_10001:
        /* <DEDUP_REMOVED lines=22> */
.L_x_9984:
        /* <DEDUP_REMOVED lines=20> */
.L_x_10011:
[----:B------:R-:W-:-:S06]  /*b7a0*/  PRMT R2, RZ, 0x5410, R2 ;  /* 0x00005410ff027816 */ /* 0x000fcc0000000002 */
[----:B------:R-:W0:Y:S02]  /*b7b0*/  F2I.U64.TRUNC R2, R2 ;  /* 0x0000000200027311 */ /* 0x000e24000020d800 */
[----:B0-----:R-:W-:Y:S01]  /*b7c0*/  STG.E.64 [R16.64], R2 ;  /* 0x0000000210007986 */ /* 0x001fe2000c101b24 */
[----:B------:R-:W-:Y:S05]  /*b7d0*/  EXIT ;  /* 0x000000000000794d */ /* 0x000fea0003800000 */
.L_x_10010:
[----:B------:R-:W-:-:S04]  /*b7e0*/  PRMT R2, RZ, 0x5410, R2 ;  /* 0x00005410ff027816 */ /* 0x000fc80000000002 */
[----:B------:R-:W0:Y:S02]  /*b7f0*/  F2I.FTZ.U32.TRUNC.NTZ R3, R2 ;  /* 0x0000000200037305 */ /* 0x000e24000021f000 */
[----:B0-----:R-:W-:Y:S01]  /*b800*/  STG.E [R16.64], R3 ;  /* 0x0000000310007986 */ /* 0x001fe2000c101924 */
[----:B------:R-:W-:Y:S05]  /*b810*/  EXIT ;  /* 0x000000000000794d */ /* 0x000fea0003800000 */
.L_x_10012:
        /* <DEDUP_REMOVED lines=14> */
.L_x_12188:


//--------------------- .text._ZN2at6native27unrolled_elementwise_kernelIZZZNS0_15log_kernel_cudaERNS_18TensorIteratorBaseEENKUlvE0_clEvENKUlvE2_clEvEUlN3c108BFloat16EE_St5arrayIPcLm2EELi4E23TrivialOffsetCalculatorILi1EjESD_NS0_6memory12LoadWithCastILi1EEENSE_13StoreWithCastILi1EEEEEviT_T0_T2_T3_T4_T5_ --------------------------
	.section	.text._ZN2at6native27unrolled_elementwise_kernelIZZZNS0_15log_kernel_cudaERNS_18TensorIteratorBaseEENKUlvE0_clEvENKUlvE2_clEvEUlN3c108BFloat16EE_St5arrayIPcLm2EELi4E23TrivialOffsetCalculatorILi1EjESD_NS0_6memory12LoadWithCastILi1EEENSE_13StoreWithCastILi1EEEEEviT_T0_T2_T3_T4_T5_,"ax",@progbits
	.sectioninfo	@"SHI_REGISTERS=28"
	.align	128
        .global         _ZN2at6native27unrolled_elementwise_kernelIZZZNS0_15log_kernel_cudaERNS_18TensorIteratorBaseEENKUlvE0_clEvENKUlvE2_clEvEUlN3c108BFloat16EE_St5arrayIPcLm2EELi4E23TrivialOffsetCalculatorILi1EjESD_NS0_6memory12LoadWithCastILi1EEENSE_13StoreWithCastILi1EEEEEviT_T0_T2_T3_T4_T5_
        .type           _ZN2at6native27unrolled_elementwise_kernelIZZZNS0_15log_kernel_cudaERNS_18TensorIteratorBaseEENKUlvE0_clEvENKUlvE2_clEvEUlN3c108BFloat16EE_St5arrayIPcLm2EELi4E23TrivialOffsetCalculatorILi1EjESD_NS0_6memory12LoadWithCastILi1EEENSE_13StoreWithCastILi1EEEEEviT_T0_T2_T3_T4_T5_,@function
        .size           _ZN2at6native27unrolled_elementwise_kernelIZZZNS0_15log_kernel_cudaERNS_18TensorIteratorBaseEENKUlvE0_clEvENKUlvE2_clEvEUlN3c108BFloat16EE_St5arrayIPcLm2EELi4E23TrivialOffsetCalculatorILi1EjESD_NS0_6memory12LoadWithCastILi1EEENSE_13StoreWithCastILi1EEEEEviT_T0_T2_T3_T4_T5_,(.L_x_12189 - _ZN2at6native27unrolled_elementwise_kernelIZZZNS0_15log_kernel_cudaERNS_18TensorIteratorBaseEENKUlvE0_clEvENKUlvE2_clEvEUlN3c108BFloat16EE_St5arrayIPcLm2EELi4E23TrivialOffsetCalculatorILi1EjESD_NS0_6memory12LoadWithCastILi1EEENSE_13StoreWithCastILi1EEEEEviT_T0_T2_T3_T4_T5_)
        .other          _ZN2at6native27unrolled_elementwise_kernelIZZZNS0_15log_kernel_cudaERNS_18TensorIteratorBaseEENKUlvE0_clEvENKUlvE2_clEvEUlN3c108BFloat16EE_St5arrayIPcLm2EELi4E23TrivialOffsetCalculatorILi1EjESD_NS0_6memory12LoadWithCastILi1EEENSE_13StoreWithCastILi1EEEEEviT_T0_T2_T3_T4_T5_,@"STO_CUDA_ENTRY STV_DEFAULT"
_ZN2at6native27unrolled_elementwise_kernelIZZZNS0_15log_kernel_cudaERNS_18TensorIteratorBaseEENKUlvE0_clEvENKUlvE2_clEvEUlN3c108BFloat16EE_St5arrayIPcLm2EELi4E23TrivialOffsetCalculatorILi1EjESD_NS0_6memory12LoadWithCastILi1EEENSE_13StoreWithCastILi1EEEEEviT_T0_T2_T3_T4_T5_:
.text._ZN2at6native27unrolled_elementwise_kernelIZZZNS0_15log_kernel_cudaERNS_18TensorIteratorBaseEENKUlvE0_clEvENKUlvE2_clEvEUlN3c108BFloat16EE_St5arrayIPcLm2EELi4E23TrivialOffsetCalculatorILi1EjESD_NS0_6memory12LoadWithCastILi1EEENSE_13StoreWithCastILi1EEEEEviT_T0_T2_T3_T4_T5_:
        /* <DEDUP_REMOVED lines=32> */
.L_x_10018:
[----:B------:R-:W2:Y:S02]  /*0200*/  LDG.E.U8 R2, [R2.64] ;  /* 0x0000002402027981 */ /* 0x000ea4000c1e1100 */
[----:B--2---:R-:W0:Y:S02]  /*0210*/  I2F.U16 R0, R2 ;  /* 0x0000000200007306 */ /* 0x004e240000101000 */
[----:B0-----:R-:W-:-:S04]  /*0220*/  F2FP.BF16.PACK_AB R0, RZ, R0 ;  /* 0x00000000ff00723e */ /* 0x001fc800000010ff */
[----:B------:R-:W-:Y:S01]  /*0230*/  PRMT R22, R0, 0x7610, R22 ;  /* 0x0000761000167816 */ /* 0x000fe20000000016 */
[----:B------:R-:W-:Y:S05]  /*0240*/  BRA `(.L_x_10020) ;  /* 0x00000f1000007947 */ /* 0x000fea0003800000 */
.L_x_10017:
        /* <DEDUP_REMOVED lines=11> */
.L_x_10022:
[----:B------:R-:W2:Y:S02]  /*0300*/  LDG.E R2, [R2.64] ;  /* 0x0000002402027981 */ /* 0x000ea4000c1e1900 */
[----:B--2---:R-:W0:Y:S02]  /*0310*/  I2F R0, R2 ;  /* 0x0000000200007306 */ /* 0x004e240000201400 */
[----:B0-----:R-:W-:-:S04]  /*0320*/  F2FP.BF16.PACK_AB R0, RZ, R0 ;  /* 0x00000000ff00723e */ /* 0x001fc800000010ff */
[----:B------:R-:W-:Y:S01]  /*0330*/  PRMT R22, R0, 0x7610, R22 ;  /* 0x0000761000167816 */ /* 0x000fe20000000016 */
[----:B------:R-:W-:Y:S05]  /*0340*/  BRA `(.L_x_10020) ;  /* 0x00000e1000007947 */ /* 0x000fea0003800000 */
.L_x_10021:
[----:B------:R-:W2:Y:S02]  /*0350*/  LDG.E.U16 R2, [R2.64] ;  /* 0x0000002402027981 */ /* 0x000ea4000c1e1500 */
[----:B--2---:R-:W0:Y:S02]  /*0360*/  I2F.S16 R0, R2 ;  /* 0x0000000200007306 */ /* 0x004e240000101400 */
[----:B0-----:R-:W-:-:S04]  /*0370*/  F2FP.BF16.PACK_AB R0, RZ, R0 ;  /* 0x00000000ff00723e */ /* 0x001fc800000010ff */
[----:B------:R-:W-:Y:S01]  /*0380*/  PRMT R22, R0, 0x7610, R22 ;  /* 0x0000761000167816 */ /* 0x000fe20000000016 */
[----:B------:R-:W-:Y:S05]  /*0390*/  BRA `(.L_x_10020) ;  /* 0x00000dc000007947 */ /* 0x000fea0003800000 */
.L_x_10016:
        /* <DEDUP_REMOVED lines=9> */
.L_x_10024:
[----:B------:R-:W2:Y:S02]  /*0430*/  LDG.E.U16 R0, [R2.64] ;  /* 0x0000002402007981 */ /* 0x000ea4000c1e1500 */
[----:B--2---:R-:W-:-:S05]  /*0440*/  HADD2.F32 R0, -RZ, R0.H0_H0 ;  /* 0x20000000ff007230 */ /* 0x004fca0000004100 */
[----:B------:R-:W-:-:S04]  /*0450*/  F2FP.BF16.PACK_AB R0, RZ, R0 ;  /* 0x00000000ff00723e */ /* 0x000fc800000010ff */
[----:B------:R-:W-:Y:S01]  /*0460*/  PRMT R22, R0, 0x7610, R22 ;  /* 0x0000761000167816 */ /* 0x000fe20000000016 */
[----:B------:R-:W-:Y:S05]  /*0470*/  BRA `(.L_x_10020) ;  /* 0x00000ce000007947 */ /* 0x000fea0003800000 */
.L_x_10023:
        /* <DEDUP_REMOVED lines=9> */
.L_x_10026:
[----:B------:R-:W2:Y:S02]  /*0510*/  LDG.E.U16 R2, [R2.64] ;  /* 0x0000002402027981 */ /* 0x000ea4000c1e1500 */
[----:B--2---:R-:W-:-:S05]  /*0520*/  HADD2.F32 R0, -RZ, R2.H0_H0 ;  /* 0x20000002ff007230 */ /* 0x004fca0000004100 */
[----:B------:R-:W-:-:S04]  /*0530*/  F2FP.BF16.PACK_AB R0, RZ, R0 ;  /* 0x00000000ff00723e */ /* 0x000fc800000010ff */
[----:B------:R-:W-:Y:S01]  /*0540*/  PRMT R22, R0, 0x7610, R22 ;  /* 0x0000761000167816 */ /* 0x000fe20000000016 */
[----:B------:R-:W-:Y:S05]  /*0550*/  BRA `(.L_x_10020) ;  /* 0x00000c0000007947 */ /* 0x000fea0003800000 */
.L_x_10025:
[----:B------:R-:W2:Y:S02]  /*0560*/  LDG.E.64 R2, [R2.64] ;  /* 0x0000002402027981 */ /* 0x000ea4000c1e1b00 */
[----:B--2---:R-:W0:Y:S01]  /*0570*/  F2F.F32.F64 R0, R2 ;  /* 0x0000000200007310 */ /* 0x004e220000301000 */
[----:B------:R-:W0:-:S14]  /*0580*/  DSETP.GEU.AND P0, PT, |R2|, c[0x2][0x0], PT ;  /* 0x008000000200762a */ /* 0x000e1c0003f0e200 */
[----:B0-----:R-:W-:-:S05]  /*0590*/  @!P0 FMUL R0, R0, 1.175494350822287508e-38 ;  /* 0x0080000000008820 */ /* 0x001fca0000400000 */
[----:B------:R-:W-:-:S04]  /*05a0*/  F2FP.BF16.PACK_AB R0, RZ, R0 ;  /* 0x00000000ff00723e */ /* 0x000fc800000010ff */
[----:B------:R-:W-:Y:S01]  /*05b0*/  PRMT R22, R0, 0x7610, R22 ;  /* 0x0000761000167816 */ /* 0x000fe20000000016 */
[----:B------:R-:W-:Y:S05]  /*05c0*/  BRA `(.L_x_10020) ;  /* 0x00000b9000007947 */ /* 0x000fea0003800000 */
.L_x_10015:
        /* <DEDUP_REMOVED lines=14> */
.L_x_10029:
[----:B------:R-:W2:Y:S02]  /*06b0*/  LDG.E.64 R2, [R2.64] ;  /* 0x0000002402027981 */ /* 0x000ea4000c1e1b00 */
[----:B--2---:R-:W0:Y:S01]  /*06c0*/  F2F.F32.F64 R0, R2 ;  /* 0x0000000200007310 */ /* 0x004e220000301000 */
[----:B------:R-:W0:-:S14]  /*06d0*/  DSETP.GEU.AND P0, PT, |R2|, c[0x2][0x0], PT ;  /* 0x008000000200762a */ /* 0x000e1c0003f0e200 */
[----:B0-----:R-:W-:-:S05]  /*06e0*/  @!P0 FMUL R0, R0, 1.175494350822287508e-38 ;  /* 0x0080000000008820 */ /* 0x001fca0000400000 */
[----:B------:R-:W-:-:S04]  /*06f0*/  F2FP.BF16.PACK_AB R0, RZ, R0 ;  /* 0x00000000ff00723e */ /* 0x000fc800000010ff */
[----:B------:R-:W-:Y:S01]  /*0700*/  PRMT R22, R0, 0x7610, R22 ;  /* 0x0000761000167816 */ /* 0x000fe20000000016 */
[----:B------:R-:W-:Y:S05]  /*0710*/  BRA `(.L_x_10020) ;  /* 0x00000a4000007947 */ /* 0x000fea0003800000 */
.L_x_10028:
        /* <DEDUP_REMOVED lines=28> */
.L_x_10031:
        /* <DEDUP_REMOVED lines=16> */
.L_x_10030:
[----:B------:R0:W5:Y:S01]  /*09e0*/  LDG.E.U16 R22, [R2.64] ;  /* 0x0000002402167981 */ /* 0x000162000c1e1500 */
[----:B------:R-:W-:Y:S05]  /*09f0*/  BRA `(.L_x_10020) ;  /* 0x0000076000007947 */ /* 0x000fea0003800000 */
.L_x_10027:
        /* <DEDUP_REMOVED lines=12> */
.L_x_10034:
        /* <DEDUP_REMOVED lines=21> */
.L_x_10038:
[----:B------:R-:W-:Y:S05]  /*0c10*/  BSYNC B1 ;  /* 0x0000000000017941 */ /* 0x000fea0003800000 */
.L_x_10037:
[----:B------:R-:W-:Y:S01]  /*0c20*/  LEA R3, R0, 0x3b800000, 0x17 ;  /* 0x3b80000000037811 */ /* 0x000fe200078eb8ff */
[----:B------:R-:W-:-:S05]  /*0c30*/  IMAD.SHL.U32 R0, R2, 0x100000, RZ ;  /* 0x0010000002007824 */ /* 0x000fca00078e00ff */
[----:B------:R-:W-:Y:S02]  /*0c40*/  LOP3.LUT R0, R3, R0, R4, 0xfe, !PT ;  /* 0x0000000003007212 */ /* 0x000fe400078efe04 */
.L_x_10036:
[----:B------:R-:W-:Y:S05]  /*0c50*/  BSYNC B0 ;  /* 0x0000000000007941 */ /* 0x000fea0003800000 */
.L_x_10035:
[----:B------:R-:W-:-:S04]  /*0c60*/  F2FP.BF16.PACK_AB R0, RZ, R0 ;  /* 0x00000000ff00723e */ /* 0x000fc800000010ff */
[----:B------:R-:W-:Y:S01]  /*0c70*/  PRMT R22, R0, 0x7610, R22 ;  /* 0x0000761000167816 */ /* 0x000fe20000000016 */
[----:B------:R-:W-:Y:S05]  /*0c80*/  BRA `(.L_x_10020) ;  /* 0x000004d000007947 */ /* 0x000fea0003800000 */
.L_x_10033:
        /* <DEDUP_REMOVED lines=21> */
.L_x_10042:
[----:B------:R-:W-:Y:S05]  /*0de0*/  BSYNC B1 ;  /* 0x0000000000017941 */ /* 0x000fea0003800000 */
.L_x_10041:
[----:B------:R-:W-:Y:S01]  /*0df0*/  LEA R3, R0, 0x37800000, 0x17 ;  /* 0x3780000000037811 */ /* 0x000fe200078eb8ff */
[----:B------:R-:W-:-:S05]  /*0e00*/  IMAD.SHL.U32 R0, R2, 0x200000, RZ ;  /* 0x0020000002007824 */ /* 0x000fca00078e00ff */
[----:B------:R-:W-:Y:S02]  /*0e10*/  LOP3.LUT R0, R3, R0, R4, 0xfe, !PT ;  /* 0x0000000003007212 */ /* 0x000fe400078efe04 */
.L_x_10040:
[----:B------:R-:W-:Y:S05]  /*0e20*/  BSYNC B0 ;  /* 0x0000000000007941 */ /* 0x000fea0003800000 */
.L_x_10039:
[----:B------:R-:W-:-:S04]  /*0e30*/  F2FP.BF16.PACK_AB R0, RZ, R0 ;  /* 0x00000000ff00723e */ /* 0x000fc800000010ff */
[----:B------:R-:W-:Y:S01]  /*0e40*/  PRMT R22, R0, 0x7610, R22 ;  /* 0x0000761000167816 */ /* 0x000fe20000000016 */
[----:B------:R-:W-:Y:S05]  /*0e50*/  BRA `(.L_x_10020) ;  /* 0x0000030000007947 */ /* 0x000fea0003800000 */
.L_x_10032:
        /* <DEDUP_REMOVED lines=14> */
.L_x_10046:
[----:B------:R-:W-:Y:S05]  /*0f40*/  BSYNC B0 ;  /* 0x0000000000007941 */ /* 0x000fea0003800000 */
.L_x_10045:
[----:B------:R-:W-:-:S04]  /*0f50*/  F2FP.BF16.PACK_AB R0, RZ, R0 ;  /* 0x00000000ff00723e */ /* 0x000fc800000010ff */
[----:B------:R-:W-:Y:S01]  /*0f60*/  PRMT R22, R0, 0x7610, R22 ;  /* 0x0000761000167816 */ /* 0x000fe20000000016 */
[----:B------:R-:W-:Y:S05]  /*0f70*/  BRA `(.L_x_10020) ;  /* 0x000001e000007947 */ /* 0x000fea0003800000 */
.L_x_10019:
        /* <DEDUP_REMOVED lines=21> */
.L_x_10044:
[----:B------:R-:W2:Y:S02]  /*10d0*/  LDG.E.64 R2, [R2.64] ;  /* 0x0000002402027981 */ /* 0x000ea4000c1e1b00 */
[----:B--2---:R-:W0:Y:S02]  /*10e0*/  I2F.U64 R0, R2 ;  /* 0x0000000200007312 */ /* 0x004e240000301000 */
[----:B0-----:R-:W-:-:S04]  /*10f0*/  F2FP.BF16.PACK_AB R0, RZ, R0 ;  /* 0x00000000ff00723e */ /* 0x001fc800000010ff */
[----:B------:R-:W-:Y:S01]  /*1100*/  PRMT R22, R0, 0x7610, R22 ;  /* 0x0000761000167816 */ /* 0x000fe20000000016 */
[----:B------:R-:W-:Y:S05]  /*1110*/  BRA `(.L_x_10020) ;  /* 0x0000004000007947 */ /* 0x000fea0003800000 */
.L_x_10043:
[----:B------:R-:W2:Y:S02]  /*1120*/  LDG.E R2, [R2.64] ;  /* 0x0000002402027981 */ /* 0x000ea4000c1e1900 */
[----:B--2---:R-:W0:Y:S02]  /*1130*/  I2F.U32 R0, R2 ;  /* 0x0000000200007306 */ /* 0x004e240000201000 */
[----:B0-----:R-:W-:-:S04]  /*1140*/  F2FP.BF16.PACK_AB R0, RZ, R0 ;  /* 0x00000000ff00723e */ /* 0x001fc800000010ff */
[----:B------:R-:W-:Y:S02]  /*1150*/  PRMT R22, R0, 0x7610, R22 ;  /* 0x0000761000167816 */ /* 0x000fe40000000016 */
.L_x_10020:
[----:B------:R-:W1:Y:S02]  /*1160*/  S2R R24, SR_TID.X ;  /* 0x0000000000187919 */ /* 0x000e640000002100 */
[----:B-1----:R-:W-:-:S03]  /*1170*/  IADD3 R24, R24, 0x80, RZ ;  /* 0x0000008018187810 */ /* 0x002fc60007ffe0ff */
.L_x_10014:
[----:B-1----:R-:W-:Y:S05]  /*1180*/  BSYNC B6 ;  /* 0x0000000000067941 */ /* 0x002fea0003800000 */
.L_x_10013:
        /* <DEDUP_REMOVED lines=24> */
.L_x_10052:
[----:B------:R-:W2:Y:S02]  /*1310*/  LDG.E.U8 R2, [R2.64] ;  /* 0x0000002402027981 */ /* 0x000ea4000c1e1100 */
[----:B--2---:R-:W0:Y:S02]  /*1320*/  I2F.U16 R0, R2 ;  /* 0x0000000200007306 */ /* 0x004e240000101000 */
[----:B0-----:R-:W-:-:S04]  /*1330*/  F2FP.BF16.PACK_AB R0, RZ, R0 ;  /* 0x00000000ff00723e */ /* 0x001fc800000010ff */
[----:B------:R-:W-:Y:S01]  /*1340*/  PRMT R18, R0, 0x7610, R18 ;  /* 0x0000761000127816 */ /* 0x000fe20000000012 */
[----:B------:R-:W-:Y:S05]  /*1350*/  BRA `(.L_x_10054) ;  /* 0x00000f0000007947 */ /* 0x000fea0003800000 */
.L_x_10051:
        /* <DEDUP_REMOVED lines=11> */
.L_x_10056:
[----:B------:R-:W2:Y:S02]  /*1410*/  LDG.E R2, [R2.64] ;  /* 0x0000002402027981 */ /* 0x000ea4000c1e1900 */
[----:B--2---:R-:W0:Y:S02]  /*1420*/  I2F R0, R2 ;  /* 0x0000000200007306 */ /* 0x004e240000201400 */
[----:B0-----:R-:W-:-:S04]  /*1430*/  F2FP.BF16.PACK_AB R0, RZ, R0 ;  /* 0x00000000ff00723e */ /* 0x001fc800000010ff */
[----:B------:R-:W-:Y:S01]  /*1440*/  PRMT R18, R0, 0x7610, R18 ;  /* 0x0000761000127816 */ /* 0x000fe20000000012 */
[----:B------:R-:W-:Y:S05]  /*1450*/  BRA `(.L_x_10054) ;  /* 0x00000e0000007947 */ /* 0x000fea0003800000 */
.L_x_10055:
[----:B------:R-:W2:Y:S02]  /*1460*/  LDG.E.U16 R2, [R2.64] ;  /* 0x0000002402027981 */ /* 0x000ea4000c1e1500 */
[----:B--2---:R-:W0:Y:S02]  /*1470*/  I2F.S16 R0, R2 ;  /* 0x0000000200007306 */ /* 0x004e240000101400 */
[----:B0-----:R-:W-:-:S04]  /*1480*/  F2FP.BF16.PACK_AB R0, RZ, R0 ;  /* 0x00000000ff00723e */ /* 0x001fc800000010ff */
[----:B------:R-:W-:Y:S01]  /*1490*/  PRMT R18, R0, 0x7610, R18 ;  /* 0x0000761000127816 */ /* 0x000fe20000000012 */
[----:B------:R-:W-:Y:S05]  /*14a0*/  BRA `(.L_x_10054) ;  /* 0x00000db000007947 */ /* 0x000fea0003800000 */
.L_x_10050:
        /* <DEDUP_REMOVED lines=9> */
.L_x_10058:
[----:B------:R-:W2:Y:S02]  /*1540*/  LDG.E.U16 R0, [R2.64] ;  /* 0x0000002402007981 */ /* 0x000ea4000c1e1500 */
[----:B--2---:R-:W-:-:S05]  /*1550*/  HADD2.F32 R0, -RZ, R0.H0_H0 ;  /* 0x20000000ff007230 */ /* 0x004fca0000004100 */
[----:B------:R-:W-:-:S04]  /*1560*/  F2FP.BF16.PACK_AB R0, RZ, R0 ;  /* 0x00000000ff00723e */ /* 0x000fc800000010ff */
[----:B------:R-:W-:Y:S01]  /*1570*/  PRMT R18, R0, 0x7610, R18 ;  /* 0x0000761000127816 */ /* 0x000fe20000000012 */
[----:B------:R-:W-:Y:S05]  /*1580*/  BRA `(.L_x_10054) ;  /* 0x00000cd000007947 */ /* 0x000fea0003800000 */
.L_x_10057:
        /* <DEDUP_REMOVED lines=9> */
.L_x_10060:
[----:B------:R-:W2:Y:S02]  /*1620*/  LDG.E.U16 R2, [R2.64] ;  /* 0x0000002402027981 */ /* 0x000ea4000c1e1500 */
[----:B--2---:R-:W-:-:S05]  /*1630*/  HADD2.F32 R0, -RZ, R2.H0_H0 ;  /* 0x20000002ff007230 */ /* 0x004fca0000004100 */
[----:B------:R-:W-:-:S04]  /*1640*/  F2FP.BF16.PACK_AB R0, RZ, R0 ;  /* 0x00000000ff00723e */ /* 0x000fc800000010ff */
[----:B------:R-:W-:Y:S01]  /*1650*/  PRMT R18, R0, 0x7610, R18 ;  /* 0x0000761000127816 */ /* 0x000fe20000000012 */
[----:B------:R-:W-:Y:S05]  /*1660*/  BRA `(.L_x_10054) ;  /* 0x00000bf000007947 */ /* 0x000fea0003800000 */
.L_x_10059:
[----:B------:R-:W2:Y:S02]  /*1670*/  LDG.E.64 R2, [R2.64] ;  /* 0x0000002402027981 */ /* 0x000ea4000c1e1b00 */
[----:B--2---:R-:W0:Y:S01]  /*1680*/  F2F.F32.F64 R0, R2 ;  /* 0x0000000200007310 */ /* 0x004e220000301000 */
[----:B------:R-:W0:-:S14]  /*1690*/  DSETP.GEU.AND P0, PT, |R2|, c[0x2][0x0], PT ;  /* 0x008000000200762a */ /* 0x000e1c0003f0e200 */
[----:B0-----:R-:W-:-:S05]  /*16a0*/  @!P0 FMUL R0, R0, 1.175494350822287508e-38 ;  /* 0x0080000000008820 */ /* 0x001fca0000400000 */
[----:B------:R-:W-:-:S04]  /*16b0*/  F2FP.BF16.PACK_AB R0, RZ, R0 ;  /* 0x00000000ff00723e */ /* 0x000fc800000010ff */
[----:B------:R-:W-:Y:S01]  /*16c0*/  PRMT R18, R0, 0x7610, R18 ;  /* 0x0000761000127816 */ /* 0x000fe20000000012 */
[----:B------:R-:W-:Y:S05]  /*16d0*/  BRA `(.L_x_10054) ;  /* 0x00000b8000007947 */ /* 0x000fea0003800000 */
.L_x_10049:
        /* <DEDUP_REMOVED lines=14> */
.L_x_10063:
[----:B------:R-:W2:Y:S02]  /*17c0*/  LDG.E.64 R2, [R2.64] ;  /* 0x0000002402027981 */ /* 0x000ea4000c1e1b00 */
[----:B--2---:R-:W0:Y:S01]  /*17d0*/  F2F.F32.F64 R0, R2 ;  /* 0x0000000200007310 */ /* 0x004e220000301000 */
[----:B------:R-:W0:-:S14]  /*17e0*/  DSETP.GEU.AND P0, PT, |R2|, c[0x2][0x0], PT ;  /* 0x008000000200762a */ /* 0x000e1c0003f0e200 */
[----:B0-----:R-:W-:-:S05]  /*17f0*/  @!P0 FMUL R0, R0, 1.175494350822287508e-38 ;  /* 0x0080000000008820 */ /* 0x001fca0000400000 */
[----:B------:R-:W-:-:S04]  /*1800*/  F2FP.BF16.PACK_AB R0, RZ, R0 ;  /* 0x00000000ff00723e */ /* 0x000fc800000010ff */
[----:B------:R-:W-:Y:S01]  /*1810*/  PRMT R18, R0, 0x7610, R18 ;  /* 0x0000761000127816 */ /* 0x000fe20000000012 */
[----:B------:R-:W-:Y:S05]  /*1820*/  BRA `(.L_x_10054) ;  /* 0x00000a3000007947 */ /* 0x000fea0003800000 */
.L_x_10062:
        /* <DEDUP_REMOVED lines=28> */
.L_x_10065:
        /* <DEDUP_REMOVED lines=15> */
.L_x_10064:
[----:B------:R0:W5:Y:S01]  /*1ae0*/  LDG.E.U16 R18, [R2.64] ;  /* 0x0000002402127981 */ /* 0x000162000c1e1500 */
[----:B------:R-:W-:Y:S05]  /*1af0*/  BRA `(.L_x_10054) ;  /* 0x0000076000007947 */ /* 0x000fea0003800000 */
.L_x_10061:
        /* <DEDUP_REMOVED lines=12> */
.L_x_10068:
        /* <DEDUP_REMOVED lines=21> */
.L_x_10072:
[----:B------:R-:W-:Y:S05]  /*1d10*/  BSYNC B1 ;  /* 0x0000000000017941 */ /* 0x000fea0003800000 */
.L_x_10071:
[----:B------:R-:W-:Y:S01]  /*1d20*/  LEA R3, R0, 0x3b800000, 0x17 ;  /* 0x3b80000000037811 */ /* 0x000fe200078eb8ff */
[----:B------:R-:W-:-:S05]  /*1d30*/  IMAD.SHL.U32 R0, R2, 0x100000, RZ ;  /* 0x0010000002007824 */ /* 0x000fca00078e00ff */
[----:B------:R-:W-:Y:S02]  /*1d40*/  LOP3.LUT R0, R3, R0, R4, 0xfe, !PT ;  /* 0x0000000003007212 */ /* 0x000fe400078efe04 */
.L_x_10070:
[----:B------:R-:W-:Y:S05]  /*1d50*/  BSYNC B0 ;  /* 0x0000000000007941 */ /* 0x000fea0003800000 */
.L_x_10069:
[----:B------:R-:W-:-:S04]  /*1d60*/  F2FP.BF16.PACK_AB R0, RZ, R0 ;  /* 0x00000000ff00723e */ /* 0x000fc800000010ff */
[----:B------:R-:W-:Y:S01]  /*1d70*/  PRMT R18, R0, 0x7610, R18 ;  /* 0x0000761000127816 */ /* 0x000fe20000000012 */
[----:B------:R-:W-:Y:S05]  /*1d80*/  BRA `(.L_x_10054) ;  /* 0x000004d000007947 */ /* 0x000fea0003800000 */
.L_x_10067:
        /* <DEDUP_REMOVED lines=21> */
.L_x_10076:
[----:B------:R-:W-:Y:S05]  /*1ee0*/  BSYNC B1 ;  /* 0x0000000000017941 */ /* 0x000fea0003800000 */
.L_x_10075:
[----:B------:R-:W-:Y:S01]  /*1ef0*/  LEA R3, R0, 0x37800000, 0x17 ;  /* 0x3780000000037811 */ /* 0x000fe200078eb8ff */
[----:B------:R-:W-:-:S05]  /*1f00*/  IMAD.SHL.U32 R0, R2, 0x200000, RZ ;  /* 0x0020000002007824 */ /* 0x000fca00078e00ff */
[----:B------:R-:W-:Y:S02]  /*1f10*/  LOP3.LUT R0, R3, R0, R4, 0xfe, !PT ;  /* 0x0000000003007212 */ /* 0x000fe400078efe04 */
.L_x_10074:
[----:B------:R-:W-:Y:S05]  /*1f20*/  BSYNC B0 ;  /* 0x0000000000007941 */ /* 0x000fea0003800000 */
.L_x_10073:
[----:B------:R-:W-:-:S04]  /*1f30*/  F2FP.BF16.PACK_AB R0, RZ, R0 ;  /* 0x00000000ff00723e */ /* 0x000fc800000010ff */
[----:B------:R-:W-:Y:S01]  /*1f40*/  PRMT R18, R0, 0x7610, R18 ;  /* 0x0000761000127816 */ /* 0x000fe20000000012 */
[----:B------:R-:W-:Y:S05]  /*1f50*/  BRA `(.L_x_10054) ;  /* 0x0000030000007947 */ /* 0x000fea0003800000 */
.L_x_10066:
        /* <DEDUP_REMOVED lines=14> */
.L_x_10080:
[----:B------:R-:W-:Y:S05]  /*2040*/  BSYNC B0 ;  /* 0x0000000000007941 */ /* 0x000fea0003800000 */
.L_x_10079:
[----:B------:R-:W-:-:S04]  /*2050*/  F2FP.BF16.PACK_AB R0, RZ, R0 ;  /* 0x00000000ff00723e */ /* 0x000fc800000010ff */
[----:B------:R-:W-:Y:S01]  /*2060*/  PRMT R18, R0, 0x7610, R18 ;  /* 0x0000761000127816 */ /* 0x000fe20000000012 */
[----:B------:R-:W-:Y:S05]  /*2070*/  BRA `(.L_x_10054) ;  /* 0x000001e000007947 */ /* 0x000fea0003800000 */
.L_x_10053:
        /* <DEDUP_REMOVED lines=21> */
.L_x_10078:
[----:B------:R-:W2:Y:S02]  /*21d0*/  LDG.E.64 R2, [R2.64] ;  /* 0x0000002402027981 */ /* 0x000ea4000c1e1b00 */
[----:B--2---:R-:W0:Y:S02]  /*21e0*/  I2F.U64 R0, R2 ;  /* 0x0000000200007312 */ /* 0x004e240000301000 */
[----:B0-----:R-:W-:-:S04]  /*21f0*/  F2FP.BF16.PACK_AB R0, RZ, R0 ;  /* 0x00000000ff00723e */ /* 0x001fc800000010ff */
[----:B------:R-:W-:Y:S01]  /*2200*/  PRMT R18, R0, 0x7610, R18 ;  /* 0x0000761000127816 */ /* 0x000fe20000000012 */
[----:B------:R-:W-:Y:S05]  /*2210*/  BRA `(.L_x_10054) ;  /* 0x0000004000007947 */ /* 0x000fea0003800000 */
.L_x_10077:
[----:B------:R-:W2:Y:S02]  /*2220*/  LDG.E R2, [R2.64] ;  /* 0x0000002402027981 */ /* 0x000ea4000c1e1900 */
[----:B--2---:R-:W0:Y:S02]  /*2230*/  I2F.U32 R0, R2 ;  /* 0x0000000200007306 */ /* 0x004e240000201000 */
[----:B0-----:R-:W-:-:S04]  /*2240*/  F2FP.BF16.PACK_AB R0, RZ, R0 ;  /* 0x00000000ff00723e */ /* 0x001fc800000010ff */
[----:B------:R-:W-:Y:S02]  /*2250*/  PRMT R18, R0, 0x7610, R18 ;  /* 0x0000761000127816 */ /* 0x000fe40000000012 */
.L_x_10054:
[----:B------:R-:W-:-:S05]  /*2260*/  IADD3 R24, R24, 0x80, RZ ;  /* 0x0000008018187810 */ /* 0x000fca0007ffe0ff */
.L_x_10048:
[----:B------:R-:W-:Y:S05]  /*2270*/  BSYNC B6 ;  /* 0x0000000000067941 */ /* 0x000fea0003800000 */
.L_x_10047:
        /* <DEDUP_REMOVED lines=26> */
.L_x_10086:
[----:B------:R-:W2:Y:S02]  /*2420*/  LDG.E.U8 R2, [R2.64] ;  /* 0x0000002402027981 */ /* 0x000ea4000c1e1100 */
[----:B--2---:R-:W0:Y:S02]  /*2430*/  I2F.U16 R0, R2 ;  /* 0x0000000200007306 */ /* 0x004e240000101000 */
[----:B0-----:R-:W-:-:S04]  /*2440*/  F2FP.BF16.PACK_AB R0, RZ, R0 ;  /* 0x00000000ff00723e */ /* 0x001fc800000010ff */
[----:B------:R-:W-:Y:S01]  /*2450*/  PRMT R25, R0, 0x7610, R25 ;  /* 0x0000761000197816 */ /* 0x000fe20000000019 */
[----:B------:R-:W-:Y:S05]  /*2460*/  BRA `(.L_x_10088) ;  /* 0x00000f0000007947 */ /* 0x000fea0003800000 */
.L_x_10085:
        /* <DEDUP_REMOVED lines=11> */
.L_x_10090:
[----:B------:R-:W2:Y:S02]  /*2520*/  LDG.E R2, [R2.64] ;  /* 0x0000002402027981 */ /* 0x000ea4000c1e1900 */
[----:B--2---:R-:W0:Y:S02]  /*2530*/  I2F R0, R2 ;  /* 0x0000000200007306 */ /* 0x004e240000201400 */
[----:B0-----:R-:W-:-:S04]  /*2540*/  F2FP.BF16.PACK_AB R0, RZ, R0 ;  /* 0x00000000ff00723e */ /* 0x001fc800000010ff */
[----:B------:R-:W-:Y:S01]  /*2550*/  PRMT R25, R0, 0x7610, R25 ;  /* 0x0000761000197816 */ /* 0x000fe20000000019 */
[----:B------:R-:W-:Y:S05]  /*2560*/  BRA `(.L_x_10088) ;  /* 0x00000e0000007947 */ /* 0x000fea0003800000 */
.L_x_10089:
[----:B------:R-:W2:Y:S02]  /*2570*/  LDG.E.U16 R2, [R2.64] ;  /* 0x0000002402027981 */ /* 0x000ea4000c1e1500 */
[----:B--2---:R-:W0:Y:S02]  /*2580*/  I2F.S16 R0, R2 ;  /* 0x0000000200007306 */ /* 0x004e240000101400 */
[----:B0-----:R-:W-:-:S04]  /*2590*/  F2FP.BF16.PACK_AB R0, RZ, R0 ;  /* 0x00000000ff00723e */ /* 0x001fc800000010ff */
[----:B------:R-:W-:Y:S01]  /*25a0*/  PRMT R25, R0, 0x7610, R25 ;  /* 0x0000761000197816 */ /* 0x000fe20000000019 */
[----:B------:R-:W-:Y:S05]  /*25b0*/  BRA `(.L_x_10088) ;  /* 0x00000db000007947 */ /* 0x000fea0003800000 */
.L_x_10084:
        /* <DEDUP_REMOVED lines=9> */
.L_x_10092:
[----:B------:R-:W2:Y:S02]  /*2650*/  LDG.E.U16 R0, [R2.64] ;  /* 0x0000002402007981 */ /* 0x000ea4000c1e1500 */
[----:B--2---:R-:W-:-:S05]  /*2660*/  HADD2.F32 R0, -RZ, R0.H0_H0 ;  /* 0x20000000ff007230 */ /* 0x004fca0000004100 */
[----:B------:R-:W-:-:S04]  /*2670*/  F2FP.BF16.PACK_AB R0, RZ, R0 ;  /* 0x00000000ff00723e */ /* 0x000fc800000010ff */
[----:B------:R-:W-:Y:S01]  /*2680*/  PRMT R25, R0, 0x7610, R25 ;  /* 0x0000761000197816 */ /* 0x000fe20000000019 */
[----:B------:R-:W-:Y:S05]  /*2690*/  BRA `(.L_x_10088) ;  /* 0x00000cd000007947 */ /* 0x000fea0003800000 */
.L_x_10091:
        /* <DEDUP_REMOVED lines=9> */
.L_x_10094:
[----:B------:R-:W2:Y:S02]  /*2730*/  LDG.E.U16 R2, [R2.64] ;  /* 0x0000002402027981 */ /* 0x000ea4000c1e1500 */
[----:B--2---:R-:W-:-:S05]  /*2740*/  HADD2.F32 R0, -RZ, R2.H0_H0 ;  /* 0x20000002ff007230 */ /* 0x004fca0000004100 */
[----:B------:R-:W-:-:S04]  /*2750*/  F2FP.BF16.PACK_AB R0, RZ, R0 ;  /* 0x00000000ff00723e */ /* 0x000fc800000010ff */
[----:B------:R-:W-:Y:S01]  /*2760*/  PRMT R25, R0, 0x7610, R25 ;  /* 0x0000761000197816 */ /* 0x000fe20000000019 */
[----:B------:R-:W-:Y:S05]  /*2770*/  BRA `(.L_x_10088) ;  /* 0x00000bf000007947 */ /* 0x000fea0003800000 */
.L_x_10093:
[----:B------:R-:W2:Y:S02]  /*2780*/  LDG.E.64 R2, [R2.64] ;  /* 0x0000002402027981 */ /* 0x000ea4000c1e1b00 */
[----:B--2---:R-:W0:Y:S01]  /*2790*/  F2F.F32.F64 R0, R2 ;  /* 0x0000000200007310 */ /* 0x004e220000301000 */
[----:B------:R-:W0:-:S14]  /*27a0*/  DSETP.GEU.AND P0, PT, |R2|, c[0x2][0x0], PT ;  /* 0x008000000200762a */ /* 0x000e1c0003f0e200 */
[----:B0-----:R-:W-:-:S05]  /*27b0*/  @!P0 FMUL R0, R0, 1.175494350822287508e-38 ;  /* 0x0080000000008820 */ /* 0x001fca0000400000 */
[----:B------:R-:W-:-:S04]  /*27c0*/  F2FP.BF16.PACK_AB R0, RZ, R0 ;  /* 0x00000000ff00723e */ /* 0x000fc800000010ff */
[----:B------:R-:W-:Y:S01]  /*27d0*/  PRMT R25, R0, 0x7610, R25 ;  /* 0x0000761000197816 */ /* 0x000fe20000000019 */
[----:B------:R-:W-:Y:S05]  /*27e0*/  BRA `(.L_x_10088) ;  /* 0x00000b8000007947 */ /* 0x000fea0003800000 */
.L_x_10083:
        /* <DEDUP_REMOVED lines=14> */
.L_x_10097:
[----:B------:R-:W2:Y:S02]  /*28d0*/  LDG.E.64 R2, [R2.64] ;  /* 0x0000002402027981 */ /* 0x000ea4000c1e1b00 */
[----:B--2---:R-:W0:Y:S01]  /*28e0*/  F2F.F32.F64 R0, R2 ;  /* 0x0000000200007310 */ /* 0x004e220000301000 */
[----:B------:R-:W0:-:S14]  /*28f0*/  DSETP.GEU.AND P0, PT, |R2|, c[0x2][0x0], PT ;  /* 0x008000000200762a */ /* 0x000e1c0003f0e200 */
[----:B0-----:R-:W-:-:S05]  /*2900*/  @!P0 FMUL R0, R0, 1.175494350822287508e-38 ;  /* 0x0080000000008820 */ /* 0x001fca0000400000 */
[----:B------:R-:W-:-:S04]  /*2910*/  F2FP.BF16.PACK_AB R0, RZ, R0 ;  /* 0x00000000ff00723e */ /* 0x000fc800000010ff */
[----:B------:R-:W-:Y:S01]  /*2920*/  PRMT R25, R0, 0x7610, R25 ;  /* 0x0000761000197816 */ /* 0x000fe20000000019 */
[----:B------:R-:W-:Y:S05]  /*2930*/  BRA `(.L_x_10088) ;  /* 0x00000a3000007947 */ /* 0x000fea0003800000 */
.L_x_10096:
        /* <DEDUP_REMOVED lines=28> */
.L_x_10099:
        /* <DEDUP_REMOVED lines=15> */
.L_x_10098:
[----:B------:R0:W5:Y:S01]  /*2bf0*/  LDG.E.U16 R25, [R2.64] ;  /* 0x0000002402197981 */ /* 0x000162000c1e1500 */
[----:B------:R-:W-:Y:S05]  /*2c00*/  BRA `(.L_x_10088) ;  /* 0x0000076000007947 */ /* 0x000fea0003800000 */
.L_x_10095:
        /* <DEDUP_REMOVED lines=12> */
.L_x_10102:
        /* <DEDUP_REMOVED lines=21> */
.L_x_10106:
[----:B------:R-:W-:Y:S05]  /*2e20*/  BSYNC B1 ;  /* 0x0000000000017941 */ /* 0x000fea0003800000 */
.L_x_10105:
[----:B------:R-:W-:Y:S01]  /*2e30*/  LEA R3, R0, 0x3b800000, 0x17 ;  /* 0x3b80000000037811 */ /* 0x000fe200078eb8ff */
[----:B------:R-:W-:-:S05]  /*2e40*/  IMAD.SHL.U32 R0, R2, 0x100000, RZ ;  /* 0x0010000002007824 */ /* 0x000fca00078e00ff */
[----:B------:R-:W-:Y:S02]  /*2e50*/  LOP3.LUT R0, R3, R0, R4, 0xfe, !PT ;  /* 0x0000000003007212 */ /* 0x000fe400078efe04 */
.L_x_10104:
[----:B------:R-:W-:Y:S05]  /*2e60*/  BSYNC B0 ;  /* 0x0000000000007941 */ /* 0x000fea0003800000 */
.L_x_10103:
[----:B------:R-:W-:-:S04]  /*2e70*/  F2FP.BF16.PACK_AB R0, RZ, R0 ;  /* 0x00000000ff00723e */ /* 0x000fc800000010ff */
[----:B------:R-:W-:Y:S01]  /*2e80*/  PRMT R25, R0, 0x7610, R25 ;  /* 0x0000761000197816 */ /* 0x000fe20000000019 */
[----:B------:R-:W-:Y:S05]  /*2e90*/  BRA `(.L_x_10088) ;  /* 0x000004d000007947 */ /* 0x000fea0003800000 */
.L_x_10101:
        /* <DEDUP_REMOVED lines=21> */
.L_x_10110:
[----:B------:R-:W-:Y:S05]  /*2ff0*/  BSYNC B1 ;  /* 0x0000000000017941 */ /* 0x000fea0003800000 */
.L_x_10109:
[----:B------:R-:W-:Y:S01]  /*3000*/  LEA R3, R0, 0x37800000, 0x17 ;  /* 0x3780000000037811 */ /* 0x000fe200078eb8ff */
[----:B------:R-:W-:-:S05]  /*3010*/  IMAD.SHL.U32 R0, R2, 0x200000, RZ ;  /* 0x0020000002007824 */ /* 0x000fca00078e00ff */
[----:B------:R-:W-:Y:S02]  /*3020*/  LOP3.LUT R0, R3, R0, R4, 0xfe, !PT ;  /* 0x0000000003007212 */ /* 0x000fe400078efe04 */
.L_x_10108:
[----:B------:R-:W-:Y:S05]  /*3030*/  BSYNC B0 ;  /* 0x0000000000007941 */ /* 0x000fea0003800000 */
.L_x_10107:
[----:B------:R-:W-:-:S04]  /*3040*/  F2FP.BF16.PACK_AB R0, RZ, R0 ;  /* 0x00000000ff00723e */ /* 0x000fc800000010ff */
[----:B------:R-:W-:Y:S01]  /*3050*/  PRMT R25, R0, 0x7610, R25 ;  /* 0x0000761000197816 */ /* 0x000fe20000000019 */
[----:B------:R-:W-:Y:S05]  /*3060*/  BRA `(.L_x_10088) ;  /* 0x0000030000007947 */ /* 0x000fea0003800000 */
.L_x_10100:
        /* <DEDUP_REMOVED lines=14> */
.L_x_10114:
[----:B------:R-:W-:Y:S05]  /*3150*/  BSYNC B0 ;  /* 0x0000000000007941 */ /* 0x000fea0003800000 */
.L_x_10113:
[----:B------:R-:W-:-:S04]  /*3160*/  F2FP.BF16.PACK_AB R0, RZ, R0 ;  /* 0x00000000ff00723e */ /* 0x000fc800000010ff */
[----:B------:R-:W-:Y:S01]  /*3170*/  PRMT R25, R0, 0x7610, R25 ;  /* 0x0000761000197816 */ /* 0x000fe20000000019 */
[----:B------:R-:W-:Y:S05]  /*3180*/  BRA `(.L_x_10088) ;  /* 0x000001e000007947 */ /* 0x000fea0003800000 */
.L_x_10087:
        /* <DEDUP_REMOVED lines=21> */
.L_x_10112:
[----:B------:R-:W2:Y:S02]  /*32e0*/  LDG.E.64 R2, [R2.64] ;  /* 0x0000002402027981 */ /* 0x000ea4000c1e1b00 */
[----:B--2---:R-:W0:Y:S02]  /*32f0*/  I2F.U64 R0, R2 ;  /* 0x0000000200007312 */ /* 0x004e240000301000 */
[----:B0-----:R-:W-:-:S04]  /*3300*/  F2FP.BF16.PACK_AB R0, RZ, R0 ;  /* 0x00000000ff00723e */ /* 0x001fc800000010ff */
[----:B------:R-:W-:Y:S01]  /*3310*/  PRMT R25, R0, 0x7610, R25 ;  /* 0x0000761000197816 */ /* 0x000fe20000000019 */
[----:B------:R-:W-:Y:S05]  /*3320*/  BRA `(.L_x_10088) ;  /* 0x0000004000007947 */ /* 0x000fea0003800000 */
.L_x_10111:
[----:B------:R-:W2:Y:S02]  /*3330*/  LDG.E R2, [R2.64] ;  /* 0x0000002402027981 */ /* 0x000ea4000c1e1900 */
[----:B--2---:R-:W0:Y:S02]  /*3340*/  I2F.U32 R0, R2 ;  /* 0x0000000200007306 */ /* 0x004e240000201000 */
[----:B0-----:R-:W-:-:S04]  /*3350*/  F2FP.BF16.PACK_AB R0, RZ, R0 ;  /* 0x00000000ff00723e */ /* 0x001fc800000010ff */
[----:B------:R-:W-:Y:S02]  /*3360*/  PRMT R25, R0, 0x7610, R25 ;  /* 0x0000761000197816 */ /* 0x000fe40000000019 */
.L_x_10088:
[----:B------:R-:W-:-:S05]  /*3370*/  IADD3 R24, R24, 0x80, RZ ;  /* 0x0000008018187810 */ /* 0x000fca0007ffe0ff */
.L_x_10082:
[----:B------:R-:W-:Y:S05]  /*3380*/  BSYNC B6 ;  /* 0x0000000000067941 */ /* 0x000fea0003800000 */
.L_x_10081:
        /* <DEDUP_REMOVED lines=23> */
.L_x_10120:
[----:B------:R-:W2:Y:S02]  /*3500*/  LDG.E.U8 R2, [R2.64] ;  /* 0x0000002402027981 */ /* 0x000ea4000c1e1100 */
[----:B--2---:R-:W0:Y:S02]  /*3510*/  I2F.U16 R0, R2 ;  /* 0x0000000200007306 */ /* 0x004e240000101000 */
[----:B0-----:R-:W-:-:S04]  /*3520*/  F2FP.BF16.PACK_AB R0, RZ, R0 ;  /* 0x00000000ff00723e */ /* 0x001fc800000010ff */
[----:B------:R-:W-:Y:S01]  /*3530*/  PRMT R23, R0, 0x7610, R23 ;  /* 0x0000761000177816 */ /* 0x000fe20000000017 */
[----:B------:R-:W-:Y:S05]  /*3540*/  BRA `(.L_x_10116) ;  /* 0x00000f0000007947 */ /* 0x000fea0003800000 */
.L_x_10119:
        /* <DEDUP_REMOVED lines=11> */
.L_x_10123:
[----:B------:R-:W2:Y:S02]  /*3600*/  LDG.E R2, [R2.64] ;  /* 0x0000002402027981 */ /* 0x000ea4000c1e1900 */
[----:B--2---:R-:W0:Y:S02]  /*3610*/  I2F R0, R2 ;  /* 0x0000000200007306 */ /* 0x004e240000201400 */
[----:B0-----:R-:W-:-:S04]  /*3620*/  F2FP.BF16.PACK_AB R0, RZ, R0 ;  /* 0x00000000ff00723e */ /* 0x001fc800000010ff */
[----:B------:R-:W-:Y:S01]  /*3630*/  PRMT R23, R0, 0x7610, R23 ;  /* 0x0000761000177816 */ /* 0x000fe20000000017 */
[----:B------:R-:W-:Y:S05]  /*3640*/  BRA `(.L_x_10116) ;  /* 0x00000e0000007947 */ /* 0x000fea0003800000 */
.L_x_10122:
[----:B------:R-:W2:Y:S02]  /*3650*/  LDG.E.U16 R2, [R2.64] ;  /* 0x0000002402027981 */ /* 0x000ea4000c1e1500 */
[----:B--2---:R-:W0:Y:S02]  /*3660*/  I2F.S16 R0, R2 ;  /* 0x0000000200007306 */ /* 0x004e240000101400 */
[----:B0-----:R-:W-:-:S04]  /*3670*/  F2FP.BF16.PACK_AB R0, RZ, R0 ;  /* 0x00000000ff00723e */ /* 0x001fc800000010ff */
[----:B------:R-:W-:Y:S01]  /*3680*/  PRMT R23, R0, 0x7610, R23 ;  /* 0x0000761000177816 */ /* 0x000fe20000000017 */
[----:B------:R-:W-:Y:S05]  /*3690*/  BRA `(.L_x_10116) ;  /* 0x00000db000007947 */ /* 0x000fea0003800000 */
.L_x_10118:
        /* <DEDUP_REMOVED lines=9> */
.L_x_10125:
[----:B------:R-:W2:Y:S02]  /*3730*/  LDG.E.U16 R0, [R2.64] ;  /* 0x0000002402007981 */ /* 0x000ea4000c1e1500 */
[----:B--2---:R-:W-:-:S05]  /*3740*/  HADD2.F32 R0, -RZ, R0.H0_H0 ;  /* 0x20000000ff007230 */ /* 0x004fca0000004100 */
[----:B------:R-:W-:-:S04]  /*3750*/  F2FP.BF16.PACK_AB R0, RZ, R0 ;  /* 0x00000000ff00723e */ /* 0x000fc800000010ff */
[----:B------:R-:W-:Y:S01]  /*3760*/  PRMT R23, R0, 0x7610, R23 ;  /* 0x0000761000177816 */ /* 0x000fe20000000017 */
[----:B------:R-:W-:Y:S05]  /*3770*/  BRA `(.L_x_10116) ;  /* 0x00000cd000007947 */ /* 0x000fea0003800000 */
.L_x_10124:
        /* <DEDUP_REMOVED lines=9> */
.L_x_10127:
[----:B------:R-:W2:Y:S02]  /*3810*/  LDG.E.U16 R2, [R2.64] ;  /* 0x0000002402027981 */ /* 0x000ea4000c1e1500 */
[----:B--2---:R-:W-:-:S05]  /*3820*/  HADD2.F32 R0, -RZ, R2.H0_H0 ;  /* 0x20000002ff007230 */ /* 0x004fca0000004100 */
[----:B------:R-:W-:-:S04]  /*3830*/  F2FP.BF16.PACK_AB R0, RZ, R0 ;  /* 0x00000000ff00723e */ /* 0x000fc800000010ff */
[----:B------:R-:W-:Y:S01]  /*3840*/  PRMT R23, R0, 0x7610, R23 ;  /* 0x0000761000177816 */ /* 0x000fe20000000017 */
[----:B------:R-:W-:Y:S05]  /*3850*/  BRA `(.L_x_10116) ;  /* 0x00000bf000007947 */ /* 0x000fea0003800000 */
.L_x_10126:
[----:B------:R-:W2:Y:S02]  /*3860*/  LDG.E.64 R2, [R2.64] ;  /* 0x0000002402027981 */ /* 0x000ea4000c1e1b00 */
[----:B--2---:R-:W0:Y:S01]  /*3870*/  F2F.F32.F64 R0, R2 ;  /* 0x0000000200007310 */ /* 0x004e220000301000 */
[----:B------:R-:W0:-:S14]  /*3880*/  DSETP.GEU.AND P0, PT, |R2|, c[0x2][0x0], PT ;  /* 0x008000000200762a */ /* 0x000e1c0003f0e200 */
[----:B0-----:R-:W-:-:S05]  /*3890*/  @!P0 FMUL R0, R0, 1.175494350822287508e-38 ;  /* 0x0080000000008820 */ /* 0x001fca0000400000 */
[----:B------:R-:W-:-:S04]  /*38a0*/  F2FP.BF16.PACK_AB R0, RZ, R0 ;  /* 0x00000000ff00723e */ /* 0x000fc800000010ff */
[----:B------:R-:W-:Y:S01]  /*38b0*/  PRMT R23, R0, 0x7610, R23 ;  /* 0x0000761000177816 */ /* 0x000fe20000000017 */
[----:B------:R-:W-:Y:S05]  /*38c0*/  BRA `(.L_x_10116) ;  /* 0x00000b8000007947 */ /* 0x000fea0003800000 */
.L_x_10117:
        /* <DEDUP_REMOVED lines=14> */
.L_x_10130:
[----:B------:R-:W2:Y:S02]  /*39b0*/  LDG.E.64 R2, [R2.64] ;  /* 0x0000002402027981 */ /* 0x000ea4000c1e1b00 */
[----:B--2---:R-:W0:Y:S01]  /*39c0*/  F2F.F32.F64 R0, R2 ;  /* 0x0000000200007310 */ /* 0x004e220000301000 */
[----:B------:R-:W0:-:S14]  /*39d0*/  DSETP.GEU.AND P0, PT, |R2|, c[0x2][0x0], PT ;  /* 0x008000000200762a */ /* 0x000e1c0003f0e200 */
[----:B0-----:R-:W-:-:S05]  /*39e0*/  @!P0 FMUL R0, R0, 1.175494350822287508e-38 ;  /* 0x0080000000008820 */ /* 0x001fca0000400000 */
[----:B------:R-:W-:-:S04]  /*39f0*/  F2FP.BF16.PACK_AB R0, RZ, R0 ;  /* 0x00000000ff00723e */ /* 0x000fc800000010ff */
[----:B------:R-:W-:Y:S01]  /*3a00*/  PRMT R23, R0, 0x7610, R23 ;  /* 0x0000761000177816 */ /* 0x000fe20000000017 */
[----:B------:R-:W-:Y:S05]  /*3a10*/  BRA `(.L_x_10116) ;  /* 0x00000a3000007947 */ /* 0x000fea0003800000 */
.L_x_10129:
        /* <DEDUP_REMOVED lines=28> */
.L_x_10132:
        /* <DEDUP_REMOVED lines=15> */
.L_x_10131:
[----:B------:R0:W5:Y:S01]  /*3cd0*/  LDG.E.U16 R23, [R2.64] ;  /* 0x0000002402177981 */ /* 0x000162000c1e1500 */
[----:B------:R-:W-:Y:S05]  /*3ce0*/  BRA `(.L_x_10116) ;  /* 0x0000076000007947 */ /* 0x000fea0003800000 */
.L_x_10128:
        /* <DEDUP_REMOVED lines=12> */
.L_x_10135:
        /* <DEDUP_REMOVED lines=21> */
.L_x_10139:
[----:B------:R-:W-:Y:S05]  /*3f00*/  BSYNC B1 ;  /* 0x0000000000017941 */ /* 0x000fea0003800000 */
.L_x_10138:
[----:B------:R-:W-:Y:S01]  /*3f10*/  LEA R3, R0, 0x3b800000, 0x17 ;  /* 0x3b80000000037811 */ /* 0x000fe200078eb8ff */
[----:B------:R-:W-:-:S05]  /*3f20*/  IMAD.SHL.U32 R0, R2, 0x100000, RZ ;  /* 0x0010000002007824 */ /* 0x000fca00078e00ff */
[----:B------:R-:W-:Y:S02]  /*3f30*/  LOP3.LUT R0, R3, R0, R4, 0xfe, !PT ;  /* 0x0000000003007212 */ /* 0x000fe400078efe04 */
.L_x_10137:
[----:B------:R-:W-:Y:S05]  /*3f40*/  BSYNC B0 ;  /* 0x0000000000007941 */ /* 0x000fea0003800000 */
.L_x_10136:
[----:B------:R-:W-:-:S04]  /*3f50*/  F2FP.BF16.PACK_AB R0, RZ, R0 ;  /* 0x00000000ff00723e */ /* 0x000fc800000010ff */
[----:B------:R-:W-:Y:S01]  /*3f60*/  PRMT R23, R0, 0x7610, R23 ;  /* 0x0000761000177816 */ /* 0x000fe20000000017 */
[----:B------:R-:W-:Y:S05]  /*3f70*/  BRA `(.L_x_10116) ;  /* 0x000004d000007947 */ /* 0x000fea0003800000 */
.L_x_10134:
        /* <DEDUP_REMOVED lines=21> */
.L_x_10143:
[----:B------:R-:W-:Y:S05]  /*40d0*/  BSYNC B1 ;  /* 0x0000000000017941 */ /* 0x000fea0003800000 */
.L_x_10142:
[----:B------:R-:W-:Y:S01]  /*40e0*/  LEA R3, R0, 0x37800000, 0x17 ;  /* 0x3780000000037811 */ /* 0x000fe200078eb8ff */
[----:B------:R-:W-:-:S05]  /*40f0*/  IMAD.SHL.U32 R0, R2, 0x200000, RZ ;  /* 0x0020000002007824 */ /* 0x000fca00078e00ff */
[----:B------:R-:W-:Y:S02]  /*4100*/  LOP3.LUT R0, R3, R0, R4, 0xfe, !PT ;  /* 0x0000000003007212 */ /* 0x000fe400078efe04 */
.L_x_10141:
[----:B------:R-:W-:Y:S05]  /*4110*/  BSYNC B0 ;  /* 0x0000000000007941 */ /* 0x000fea0003800000 */
.L_x_10140:
[----:B------:R-:W-:-:S04]  /*4120*/  F2FP.BF16.PACK_AB R0, RZ, R0 ;  /* 0x00000000ff00723e */ /* 0x000fc800000010ff */
[----:B------:R-:W-:Y:S01]  /*4130*/  PRMT R23, R0, 0x7610, R23 ;  /* 0x0000761000177816 */ /* 0x000fe20000000017 */
[----:B------:R-:W-:Y:S05]  /*4140*/  BRA `(.L_x_10116) ;  /* 0x0000030000007947 */ /* 0x000fea0003800000 */
.L_x_10133:
        /* <DEDUP_REMOVED lines=14> */
.L_x_10147:
[----:B------:R-:W-:Y:S05]  /*4230*/  BSYNC B0 ;  /* 0x0000000000007941 */ /* 0x000fea0003800000 */
.L_x_10146:
[----:B------:R-:W-:-:S04]  /*4240*/  F2FP.BF16.PACK_AB R0, RZ, R0 ;  /* 0x00000000ff00723e */ /* 0x000fc800000010ff */
[----:B------:R-:W-:Y:S01]  /*4250*/  PRMT R23, R0, 0x7610, R23 ;  /* 0x0000761000177816 */ /* 0x000fe20000000017 */
[----:B------:R-:W-:Y:S05]  /*4260*/  BRA `(.L_x_10116) ;  /* 0x000001e000007947 */ /* 0x000fea0003800000 */
.L_x_10121:
        /* <DEDUP_REMOVED lines=21> */
.L_x_10145:
[----:B------:R-:W2:Y:S02]  /*43c0*/  LDG.E.64 R2, [R2.64] ;  /* 0x0000002402027981 */ /* 0x000ea4000c1e1b00 */
[----:B--2---:R-:W0:Y:S02]  /*43d0*/  I2F.U64 R0, R2 ;  /* 0x0000000200007312 */ /* 0x004e240000301000 */
[----:B0-----:R-:W-:-:S04]  /*43e0*/  F2FP.BF16.PACK_AB R0, RZ, R0 ;  /* 0x00000000ff00723e */ /* 0x001fc800000010ff */
[----:B------:R-:W-:Y:S01]  /*43f0*/  PRMT R23, R0, 0x7610, R23 ;  /* 0x0000761000177816 */ /* 0x000fe20000000017 */
[----:B------:R-:W-:Y:S05]  /*4400*/  BRA `(.L_x_10116) ;  /* 0x0000004000007947 */ /* 0x000fea0003800000 */
.L_x_10144:
[----:B------:R-:W2:Y:S02]  /*4410*/  LDG.E R2, [R2.64] ;  /* 0x0000002402027981 */ /* 0x000ea4000c1e1900 */
[----:B--2---:R-:W0:Y:S02]  /*4420*/  I2F.U32 R0, R2 ;  /* 0x0000000200007306 */ /* 0x004e240000201000 */
[----:B0-----:R-:W-:-:S04]  /*4430*/  F2FP.BF16.PACK_AB R0, RZ, R0 ;  /* 0x00000000ff00723e */ /* 0x001fc800000010ff */
[----:B------:R-:W-:Y:S02]  /*4440*/  PRMT R23, R0, 0x7610, R23 ;  /* 0x0000761000177816 */ /* 0x000fe40000000017 */
.L_x_10116:
[----:B------:R-:W-:Y:S05]  /*4450*/  BSYNC B6 ;  /* 0x0000000000067941 */ /* 0x000fea0003800000 */
.L_x_10115:
        /* <DEDUP_REMOVED lines=17> */
[----:B0-----:R-:W-:-:S05]  /*4570*/  @!P3 FMUL.FTZ R0, R22, 0.69314718246459960938 ;  /* 0x3f3172181600b820 */ /* 0x001fca0000410000 */
[----:B------:R-:W-:Y:S02]  /*4580*/  @!P3 F2FP.BF16.PACK_AB R6, RZ, R0 ;  /* 0x00000000ff06b23e */ /* 0x000fe400000010ff */
[----:B------:R-:W0:Y:S01]  /*4590*/  @!P0 MUFU.LG2 R2, R2 ;  /* 0x0000000200028308 */ /* 0x000e220000000c00 */
[----:B--2---:R-:W-:-:S05]  /*45a0*/  @!P1 FMUL.FTZ R4, R3, 0.69314718246459960938 ;  /* 0x3f31721803049820 */ /* 0x004fca0000410000 */
[----:B------:R-:W-:Y:S01]  /*45b0*/  @!P1 F2FP.BF16.PACK_AB R22, RZ, R4 ;  /* 0x00000004ff16923e */ /* 0x000fe200000010ff */
[----:B---3--:R-:W-:-:S05]  /*45c0*/  @!P2 FMUL.FTZ R23, R5, 0.69314718246459960938 ;  /* 0x3f3172180517a820 */ /* 0x008fca0000410000 */
[----:B------:R-:W-:Y:S01]  /*45d0*/  @!P2 F2FP.BF16.PACK_AB R23, RZ, R23 ;  /* 0x00000017ff17a23e */ /* 0x000fe200000010ff */
[----:B0-----:R-:W-:-:S05]  /*45e0*/  @!P0 FMUL.FTZ R25, R2, 0.69314718246459960938 ;  /* 0x3f31721802198820 */ /* 0x001fca0000410000 */
        /* <DEDUP_REMOVED lines=23> */
.L_x_10153:
[----:B------:R-:W-:Y:S01]  /*4760*/  PRMT R5, RZ, 0x5410, R6 ;  /* 0x00005410ff057816 */ /* 0x000fe20000000006 */
[----:B------:R-:W-:-:S05]  /*4770*/  IMAD.MOV.U32 R19, RZ, RZ, R24 ;  /* 0x000000ffff137224 */ /* 0x000fca00078e0018 */
[----:B------:R-:W0:Y:S02]  /*4780*/  F2I.S64.TRUNC R4, R5 ;  /* 0x0000000500047311 */ /* 0x000e24000020d900 */
[----:B0-----:R0:W-:Y:S01]  /*4790*/  STG.E.U8 [R2.64], R4 ;  /* 0x0000000402007986 */ /* 0x0011e2000c101124 */
[----:B------:R-:W-:Y:S05]  /*47a0*/  BRA `(.L_x_10149) ;  /* 0x00000f8000007947 */ /* 0x000fea0003800000 */
.L_x_10152:
        /* <DEDUP_REMOVED lines=11> */
.L_x_10156:
[----:B------:R-:W-:Y:S01]  /*4860*/  PRMT R6, RZ, 0x5410, R6 ;  /* 0x00005410ff067816 */ /* 0x000fe20000000006 */
[----:B------:R-:W-:-:S03]  /*4870*/  IMAD.MOV.U32 R19, RZ, RZ, R24 ;  /* 0x000000ffff137224 */ /* 0x000fc600078e0018 */
[----:B------:R-:W0:Y:S02]  /*4880*/  F2I.FTZ.TRUNC.NTZ R5, R6 ;  /* 0x0000000600057305 */ /* 0x000e24000021f100 */
[----:B0-----:R0:W-:Y:S01]  /*4890*/  STG.E [R2.64], R5 ;  /* 0x0000000502007986 */ /* 0x0011e2000c101924 */
[----:B------:R-:W-:Y:S05]  /*48a0*/  BRA `(.L_x_10149) ;  /* 0x00000e8000007947 */ /* 0x000fea0003800000 */
.L_x_10155:
[----:B------:R-:W-:Y:S01]  /*48b0*/  PRMT R6, RZ, 0x5410, R6 ;  /* 0x00005410ff067816 */ /* 0x000fe20000000006 */
[----:B------:R-:W-:-:S03]  /*48c0*/  IMAD.MOV.U32 R19, RZ, RZ, R24 ;  /* 0x000000ffff137224 */ /* 0x000fc600078e0018 */
[----:B------:R-:W0:Y:S02]  /*48d0*/  F2I.FTZ.TRUNC.NTZ R5, R6 ;  /* 0x0000000600057305 */ /* 0x000e24000021f100 */
[----:B0-----:R0:W-:Y:S01]  /*48e0*/  STG.E.U16 [R2.64], R5 ;  /* 0x0000000502007986 */ /* 0x0011e2000c101524 */
[----:B------:R-:W-:Y:S05]  /*48f0*/  BRA `(.L_x_10149) ;  /* 0x00000e3000007947 */ /* 0x000fea0003800000 */
.L_x_10151:
        /* <DEDUP_REMOVED lines=10> */
.L_x_10158:
[----:B------:R-:W-:Y:S01]  /*49a0*/  PRMT R0, RZ, 0x5410, R6 ;  /* 0x00005410ff007816 */ /* 0x000fe20000000006 */
[----:B------:R-:W-:-:S03]  /*49b0*/  IMAD.MOV.U32 R19, RZ, RZ, R24 ;  /* 0x000000ffff137224 */ /* 0x000fc600078e0018 */
[----:B------:R-:W-:-:S05]  /*49c0*/  F2FP.PACK_AB R0, RZ, R0 ;  /* 0x00000000ff00723e */ /* 0x000fca00000000ff */
[----:B------:R0:W-:Y:S01]  /*49d0*/  STG.E.U16 [R2.64], R0 ;  /* 0x0000000002007986 */ /* 0x0001e2000c101524 */
[----:B------:R-:W-:Y:S05]  /*49e0*/  BRA `(.L_x_10149) ;  /* 0x00000d4000007947 */ /* 0x000fea0003800000 */
.L_x_10157:
        /* <DEDUP_REMOVED lines=11> */
.L_x_10160:
[----:B------:R-:W-:Y:S01]  /*4aa0*/  PRMT R6, RZ, 0x5410, R6 ;  /* 0x00005410ff067816 */ /* 0x000fe20000000006 */
[----:B------:R-:W-:-:S03]  /*4ab0*/  IMAD.MOV.U32 R19, RZ, RZ, R24 ;  /* 0x000000ffff137224 */ /* 0x000fc600078e0018 */
[----:B------:R-:W-:-:S04]  /*4ac0*/  F2FP.PACK_AB R5, RZ, R6 ;  /* 0x00000006ff05723e */ /* 0x000fc800000000ff */
[----:B------:R-:W-:-:S05]  /*4ad0*/  PRMT R5, R5, 0x5410, RZ ;  /* 0x0000541005057816 */ /* 0x000fca00000000ff */
[----:B------:R0:W-:Y:S01]  /*4ae0*/  STG.E [R2.64], R5 ;  /* 0x0000000502007986 */ /* 0x0001e2000c101924 */
[----:B------:R-:W-:Y:S05]  /*4af0*/  BRA `(.L_x_10149) ;  /* 0x00000c3000007947 */ /* 0x000fea0003800000 */
.L_x_10159:
[----:B------:R-:W-:Y:S01]  /*4b00*/  PRMT R4, RZ, 0x5410, R6 ;  /* 0x00005410ff047816 */ /* 0x000fe20000000006 */
[----:B------:R-:W-:-:S04]  /*4b10*/  IMAD.MOV.U32 R19, RZ, RZ, R24 ;  /* 0x000000ffff137224 */ /* 0x000fc800078e0018 */
[----:B------:R-:W-:-:S06]  /*4b20*/  FMUL.FTZ R4, R4, 1 ;  /* 0x3f80000004047820 */ /* 0x000fcc0000410000 */
[----:B------:R-:W0:Y:S02]  /*4b30*/  F2F.F64.F32 R4, R4 ;  /* 0x0000000400047310 */ /* 0x000e240000201800 */
[----:B0-----:R0:W-:Y:S01]  /*4b40*/  STG.E.64 [R2.64], R4 ;  /* 0x0000000402007986 */ /* 0x0011e2000c101b24 */
[----:B------:R-:W-:Y:S05]  /*4b50*/  BRA `(.L_x_10149) ;  /* 0x00000bd000007947 */ /* 0x000fea0003800000 */
.L_x_10150:
        /* <DEDUP_REMOVED lines=14> */
.L_x_10163:
[----:B------:R-:W-:Y:S01]  /*4c40*/  PRMT R6, RZ, 0x5410, R6 ;  /* 0x00005410ff067816 */ /* 0x000fe20000000006 */
[----:B------:R-:W-:-:S04]  /*4c50*/  IMAD.MOV.U32 R19, RZ, RZ, R24 ;  /* 0x000000ffff137224 */ /* 0x000fc800078e0018 */
[----:B------:R-:W-:Y:S02]  /*4c60*/  FMUL.FTZ R4, R6, 1 ;  /* 0x3f80000006047820 */ /* 0x000fe40000410000 */
[----:B------:R-:W-:-:S04]  /*4c70*/  CS2R R6, SRZ ;  /* 0x0000000000067805 */ /* 0x000fc8000001ff00 */
[----:B------:R-:W0:Y:S02]  /*4c80*/  F2F.F64.F32 R4, R4 ;  /* 0x0000000400047310 */ /* 0x000e240000201800 */
[----:B0-----:R0:W-:Y:S01]  /*4c90*/  STG.E.128 [R2.64], R4 ;  /* 0x0000000402007986 */ /* 0x0011e2000c101d24 */
[----:B------:R-:W-:Y:S05]  /*4ca0*/  BRA `(.L_x_10149) ;  /* 0x00000a8000007947 */ /* 0x000fea0003800000 */
.L_x_10162:
        /* <DEDUP_REMOVED lines=21> */
.L_x_10167:
[----:B------:R-:W-:Y:S05]  /*4e00*/  BSYNC B0 ;  /* 0x0000000000007941 */ /* 0x000fea0003800000 */
.L_x_10166:
[----:B------:R-:W-:Y:S01]  /*4e10*/  LOP3.LUT R5, R0, R5, RZ, 0xfc, !PT ;  /* 0x0000000500057212 */ /* 0x000fe200078efcff */
[----:B------:R-:W-:-:S04]  /*4e20*/  IMAD.MOV.U32 R19, RZ, RZ, R24 ;  /* 0x000000ffff137224 */ /* 0x000fc800078e0018 */
[----:B------:R0:W-:Y:S01]  /*4e30*/  STG.E.U8 [R2.64], R5 ;  /* 0x0000000502007986 */ /* 0x0001e2000c101124 */
[----:B------:R-:W-:Y:S05]  /*4e40*/  BRA `(.L_x_10149) ;  /* 0x000008e000007947 */ /* 0x000fea0003800000 */
.L_x_10165:
        /* <DEDUP_REMOVED lines=13> */
.L_x_10169:
[----:B------:R-:W-:Y:S01]  /*4f20*/  IMAD.MOV.U32 R0, RZ, RZ, 0x7f ;  /* 0x0000007fff007424 */ /* 0x000fe200078e00ff */
[----:B------:R-:W-:-:S04]  /*4f30*/  ISETP.GT.U32.AND P0, PT, R4, 0x7f800000, PT ;  /* 0x7f8000000400780c */ /* 0x000fc80003f04070 */
[----:B------:R-:W-:-:S04]  /*4f40*/  SEL R0, R0, 0x7c, P0 ;  /* 0x0000007c00007807 */ /* 0x000fc80000000000 */
.L_x_10170:
[----:B------:R-:W-:Y:S05]  /*4f50*/  BSYNC B0 ;  /* 0x0000000000007941 */ /* 0x000fea0003800000 */
.L_x_10168:
[----:B------:R-:W-:Y:S01]  /*4f60*/  LOP3.LUT R4, R5, 0x80000000, RZ, 0xc0, !PT ;  /* 0x8000000005047812 */ /* 0x000fe200078ec0ff */
[----:B------:R-:W-:-:S03]  /*4f70*/  IMAD.MOV.U32 R19, RZ, RZ, R24 ;  /* 0x000000ffff137224 */ /* 0x000fc600078e0018 */
[----:B------:R-:W-:-:S04]  /*4f80*/  SHF.R.U32.HI R5, RZ, 0x18, R4 ;  /* 0x00000018ff057819 */ /* 0x000fc80000011604 */
[----:B------:R-:W-:-:S05]  /*4f90*/  LOP3.LUT R5, R0, R5, RZ, 0xfc, !PT ;  /* 0x0000000500057212 */ /* 0x000fca00078efcff */
[----:B------:R0:W-:Y:S01]  /*4fa0*/  STG.E.U8 [R2.64], R5 ;  /* 0x0000000502007986 */ /* 0x0001e2000c101124 */
[----:B------:R-:W-:Y:S05]  /*4fb0*/  BRA `(.L_x_10149) ;  /* 0x0000077000007947 */ /* 0x000fea0003800000 */
.L_x_10164:
[----:B------:R0:W-:Y:S01]  /*4fc0*/  STG.E.U16 [R2.64], R6 ;  /* 0x0000000602007986 */ /* 0x0001e2000c101524 */
[----:B------:R-:W-:Y:S01]  /*4fd0*/  IMAD.MOV.U32 R19, RZ, RZ, R24 ;  /* 0x000000ffff137224 */ /* 0x000fe200078e0018 */
[----:B------:R-:W-:Y:S05]  /*4fe0*/  BRA `(.L_x_10149) ;  /* 0x0000074000007947 */ /* 0x000fea0003800000 */
.L_x_10161:
        /* <DEDUP_REMOVED lines=13> */
.L_x_10173:
        /* <DEDUP_REMOVED lines=17> */
.L_x_10176:
[----:B------:R-:W-:-:S04]  /*51d0*/  LOP3.LUT R0, R7, 0x80000000, RZ, 0xc0, !PT ;  /* 0x8000000007007812 */ /* 0x000fc800078ec0ff */
[----:B------:R-:W-:-:S04]  /*51e0*/  SHF.R.U32.HI R5, RZ, 0x18, R0 ;  /* 0x00000018ff057819 */ /* 0x000fc80000011600 */
[----:B------:R-:W-:-:S04]  /*51f0*/  LOP3.LUT R4, R4, R5, RZ, 0xfc, !PT ;  /* 0x0000000504047212 */ /* 0x000fc800078efcff */
[----:B------:R-:W-:Y:S02]  /*5200*/  PRMT R0, R4, 0x7610, R0 ;  /* 0x0000761004007816 */ /* 0x000fe40000000000 */
.L_x_10175:
[----:B------:R-:W-:Y:S05]  /*5210*/  BSYNC B0 ;  /* 0x0000000000007941 */ /* 0x000fea0003800000 */
.L_x_10174:
[----:B------:R0:W-:Y:S01]  /*5220*/  STG.E.U8 [R2.64], R0 ;  /* 0x0000000002007986 */ /* 0x0001e2000c101124 */
[----:B------:R-:W-:Y:S01]  /*5230*/  IMAD.MOV.U32 R19, RZ, RZ, R24 ;  /* 0x000000ffff137224 */ /* 0x000fe200078e0018 */
[----:B------:R-:W-:Y:S05]  /*5240*/  BRA `(.L_x_10149) ;  /* 0x000004e000007947 */ /* 0x000fea0003800000 */
.L_x_10172:
        /* <DEDUP_REMOVED lines=17> */
.L_x_10179:
[----:B------:R-:W-:-:S04]  /*5360*/  LOP3.LUT R0, R7, 0x80000000, RZ, 0xc0, !PT ;  /* 0x8000000007007812 */ /* 0x000fc800078ec0ff */
[----:B------:R-:W-:-:S04]  /*5370*/  SHF.R.U32.HI R5, RZ, 0x18, R0 ;  /* 0x00000018ff057819 */ /* 0x000fc80000011600 */
[----:B------:R-:W-:-:S04]  /*5380*/  LOP3.LUT R4, R4, R5, RZ, 0xfc, !PT ;  /* 0x0000000504047212 */ /* 0x000fc800078efcff */
[----:B------:R-:W-:Y:S02]  /*5390*/  PRMT R0, R4, 0x7610, R0 ;  /* 0x0000761004007816 */ /* 0x000fe40000000000 */
.L_x_10178:
[----:B------:R-:W-:Y:S05]  /*53a0*/  BSYNC B0 ;  /* 0x0000000000007941 */ /* 0x000fea0003800000 */
.L_x_10177:
[----:B------:R0:W-:Y:S01]  /*53b0*/  STG.E.U8 [R2.64], R0 ;  /* 0x0000000002007986 */ /* 0x0001e2000c101124 */
[----:B------:R-:W-:Y:S01]  /*53c0*/  IMAD.MOV.U32 R19, RZ, RZ, R24 ;  /* 0x000000ffff137224 */ /* 0x000fe200078e0018 */
[----:B------:R-:W-:Y:S05]  /*53d0*/  BRA `(.L_x_10149) ;  /* 0x0000035000007947 */ /* 0x000fea0003800000 */
.L_x_10171:
        /* <DEDUP_REMOVED lines=23> */
.L_x_10154:
        /* <DEDUP_REMOVED lines=21> */
.L_x_10181:
[----:B------:R-:W-:Y:S01]  /*56a0*/  PRMT R4, RZ, 0x5410, R6 ;  /* 0x00005410ff047816 */ /* 0x000fe20000000006 */
[----:B------:R-:W-:-:S05]  /*56b0*/  IMAD.MOV.U32 R19, RZ, RZ, R24 ;  /* 0x000000ffff137224 */ /* 0x000fca00078e0018 */
[----:B------:R-:W0:Y:S02]  /*56c0*/  F2I.U64.TRUNC R4, R4 ;  /* 0x0000000400047311 */ /* 0x000e24000020d800 */
[----:B0-----:R0:W-:Y:S01]  /*56d0*/  STG.E.64 [R2.64], R4 ;  /* 0x0000000402007986 */ /* 0x0011e2000c101b24 */
[----:B------:R-:W-:Y:S05]  /*56e0*/  BRA `(.L_x_10149) ;  /* 0x0000004000007947 */ /* 0x000fea0003800000 */
.L_x_10180:
[----:B------:R-:W-:Y:S01]  /*56f0*/  PRMT R6, RZ, 0x5410, R6 ;  /* 0x00005410ff067816 */ /* 0x000fe20000000006 */
[----:B------:R-:W-:-:S03]  /*5700*/  IMAD.MOV.U32 R19, RZ, RZ, R24 ;  /* 0x000000ffff137224 */ /* 0x000fc600078e0018 */
[----:B------:R-:W0:Y:S02]  /*5710*/  F2I.FTZ.U32.TRUNC.NTZ R5, R6 ;  /* 0x0000000600057305 */ /* 0x000e24000021f000 */
[----:B0-----:R0:W-:Y:S02]  /*5720*/  STG.E [R2.64], R5 ;  /* 0x0000000502007986 */ /* 0x0011e4000c101924 */
.L_x_10149:
[----:B-1----:R-:W-:Y:S05]  /*5730*/  BSYNC B6 ;  /* 0x0000000000067941 */ /* 0x002fea0003800000 */
.L_x_10148:
        /* <DEDUP_REMOVED lines=23> */
.L_x_10187:
[----:B------:R-:W-:-:S06]  /*58b0*/  PRMT R5, RZ, 0x5410, R25 ;  /* 0x00005410ff057816 */ /* 0x000fcc0000000019 */
[----:B------:R-:W0:Y:S02]  /*58c0*/  F2I.S64.TRUNC R4, R5 ;  /* 0x0000000500047311 */ /* 0x000e24000020d900 */
[----:B0-----:R0:W-:Y:S01]  /*58d0*/  STG.E.U8 [R2.64], R4 ;  /* 0x0000000402007986 */ /* 0x0011e2000c101124 */
[----:B------:R-:W-:Y:S05]  /*58e0*/  BRA `(.L_x_10189) ;  /* 0x00000e4000007947 */ /* 0x000fea0003800000 */
.L_x_10186:
        /* <DEDUP_REMOVED lines=10> */
.L_x_10191:
[----:B------:R-:W-:-:S06]  /*5990*/  PRMT R25, RZ, 0x5410, R25 ;  /* 0x00005410ff197816 */ /* 0x000fcc0000000019 */
[----:B------:R-:W0:Y:S02]  /*59a0*/  F2I.FTZ.TRUNC.NTZ R25, R25 ;  /* 0x0000001900197305 */ /* 0x000e24000021f100 */
[----:B0-----:R0:W-:Y:S01]  /*59b0*/  STG.E [R2.64], R25 ;  /* 0x0000001902007986 */ /* 0x0011e2000c101924 */
[----:B------:R-:W-:Y:S05]  /*59c0*/  BRA `(.L_x_10189) ;  /* 0x00000d6000007947 */ /* 0x000fea0003800000 */
.L_x_10190:
[----:B------:R-:W-:-:S06]  /*59d0*/  PRMT R25, RZ, 0x5410, R25 ;  /* 0x00005410ff197816 */ /* 0x000fcc0000000019 */
[----:B------:R-:W0:Y:S02]  /*59e0*/  F2I.FTZ.TRUNC.NTZ R25, R25 ;  /* 0x0000001900197305 */ /* 0x000e24000021f100 */
[----:B0-----:R0:W-:Y:S01]  /*59f0*/  STG.E.U16 [R2.64], R25 ;  /* 0x0000001902007986 */ /* 0x0011e2000c101524 */
[----:B------:R-:W-:Y:S05]  /*5a00*/  BRA `(.L_x_10189) ;  /* 0x00000d2000007947 */ /* 0x000fea0003800000 */
.L_x_10185:
        /* <DEDUP_REMOVED lines=9> */
.L_x_10193:
[----:B------:R-:W-:-:S04]  /*5aa0*/  PRMT R0, RZ, 0x5410, R25 ;  /* 0x00005410ff007816 */ /* 0x000fc80000000019 */
[----:B------:R-:W-:-:S05]  /*5ab0*/  F2FP.PACK_AB R0, RZ, R0 ;  /* 0x00000000ff00723e */ /* 0x000fca00000000ff */
[----:B------:R0:W-:Y:S01]  /*5ac0*/  STG.E.U16 [R2.64], R0 ;  /* 0x0000000002007986 */ /* 0x0001e2000c101524 */
[----:B------:R-:W-:Y:S05]  /*5ad0*/  BRA `(.L_x_10189) ;  /* 0x00000c5000007947 */ /* 0x000fea0003800000 */
.L_x_10192:
        /* <DEDUP_REMOVED lines=10> */
.L_x_10195:
[----:B------:R-:W-:-:S04]  /*5b80*/  PRMT R25, RZ, 0x5410, R25 ;  /* 0x00005410ff197816 */ /* 0x000fc80000000019 */
[----:B------:R-:W-:-:S04]  /*5b90*/  F2FP.PACK_AB R5, RZ, R25 ;  /* 0x00000019ff05723e */ /* 0x000fc800000000ff */
[----:B------:R-:W-:-:S05]  /*5ba0*/  PRMT R5, R5, 0x5410, RZ ;  /* 0x0000541005057816 */ /* 0x000fca00000000ff */
[----:B------:R0:W-:Y:S01]  /*5bb0*/  STG.E [R2.64], R5 ;  /* 0x0000000502007986 */ /* 0x0001e2000c101924 */
[----:B------:R-:W-:Y:S05]  /*5bc0*/  BRA `(.L_x_10189) ;  /* 0x00000b6000007947 */ /* 0x000fea0003800000 */
.L_x_10194:
[----:B------:R-:W-:-:S05]  /*5bd0*/  PRMT R4, RZ, 0x5410, R25 ;  /* 0x00005410ff047816 */ /* 0x000fca0000000019 */
[----:B------:R-:W-:-:S06]  /*5be0*/  FMUL.FTZ R4, R4, 1 ;  /* 0x3f80000004047820 */ /* 0x000fcc0000410000 */
[----:B------:R-:W0:Y:S02]  /*5bf0*/  F2F.F64.F32 R4, R4 ;  /* 0x0000000400047310 */ /* 0x000e240000201800 */
[----:B0-----:R0:W-:Y:S01]  /*5c00*/  STG.E.64 [R2.64], R4 ;  /* 0x0000000402007986 */ /* 0x0011e2000c101b24 */
[----:B------:R-:W-:Y:S05]  /*5c10*/  BRA `(.L_x_10189) ;  /* 0x00000b1000007947 */ /* 0x000fea0003800000 */
.L_x_10184:
        /* <DEDUP_REMOVED lines=13> */
.L_x_10198:
[----:B------:R-:W-:Y:S01]  /*5cf0*/  PRMT R25, RZ, 0x5410, R25 ;  /* 0x00005410ff197816 */ /* 0x000fe20000000019 */
[----:B------:R-:W-:-:S04]  /*5d00*/  CS2R R6, SRZ ;  /* 0x0000000000067805 */ /* 0x000fc8000001ff00 */
[----:B------:R-:W-:-:S06]  /*5d10*/  FMUL.FTZ R4, R25, 1 ;  /* 0x3f80000019047820 */ /* 0x000fcc0000410000 */
[----:B------:R-:W0:Y:S02]  /*5d20*/  F2F.F64.F32 R4, R4 ;  /* 0x0000000400047310 */ /* 0x000e240000201800 */
[----:B0-----:R0:W-:Y:S01]  /*5d30*/  STG.E.128 [R2.64], R4 ;  /* 0x0000000402007986 */ /* 0x0011e2000c101d24 */
[----:B------:R-:W-:Y:S05]  /*5d40*/  BRA `(.L_x_10189) ;  /* 0x000009e000007947 */ /* 0x000fea0003800000 */
.L_x_10197:
        /* <DEDUP_REMOVED lines=21> */
.L_x_10202:
[----:B------:R-:W-:Y:S05]  /*5ea0*/  BSYNC B0 ;  /* 0x0000000000007941 */ /* 0x000fea0003800000 */
.L_x_10201:
[----:B------:R-:W-:-:S05]  /*5eb0*/  LOP3.LUT R5, R0, R5, RZ, 0xfc, !PT ;  /* 0x0000000500057212 */ /* 0x000fca00078efcff */
[----:B------:R0:W-:Y:S01]  /*5ec0*/  STG.E.U8 [R2.64], R5 ;  /* 0x0000000502007986 */ /* 0x0001e2000c101124 */
[----:B------:R-:W-:Y:S05]  /*5ed0*/  BRA `(.L_x_10189) ;  /* 0x0000085000007947 */ /* 0x000fea0003800000 */
.L_x_10200:
        /* <DEDUP_REMOVED lines=13> */
.L_x_10204:
[----:B------:R-:W-:Y:S01]  /*5fb0*/  IMAD.MOV.U32 R0, RZ, RZ, 0x7f ;  /* 0x0000007fff007424 */ /* 0x000fe200078e00ff */
[----:B------:R-:W-:-:S04]  /*5fc0*/  ISETP.GT.U32.AND P0, PT, R4, 0x7f800000, PT ;  /* 0x7f8000000400780c */ /* 0x000fc80003f04070 */
[----:B------:R-:W-:-:S04]  /*5fd0*/  SEL R0, R0, 0x7c, P0 ;  /* 0x0000007c00007807 */ /* 0x000fc80000000000 */
.L_x_10205:
[----:B------:R-:W-:Y:S05]  /*5fe0*/  BSYNC B0 ;  /* 0x0000000000007941 */ /* 0x000fea0003800000 */
.L_x_10203:
[----:B------:R-:W-:-:S04]  /*5ff0*/  LOP3.LUT R4, R25, 0x80000000, RZ, 0xc0, !PT ;  /* 0x8000000019047812 */ /* 0x000fc800078ec0ff */
[----:B------:R-:W-:-:S04]  /*6000*/  SHF.R.U32.HI R5, RZ, 0x18, R4 ;  /* 0x00000018ff057819 */ /* 0x000fc80000011604 */
[----:B------:R-:W-:-:S05]  /*6010*/  LOP3.LUT R5, R0, R5, RZ, 0xfc, !PT ;  /* 0x0000000500057212 */ /* 0x000fca00078efcff */
[----:B------:R0:W-:Y:S01]  /*6020*/  STG.E.U8 [R2.64], R5 ;  /* 0x0000000502007986 */ /* 0x0001e2000c101124 */
[----:B------:R-:W-:Y:S05]  /*6030*/  BRA `(.L_x_10189) ;  /* 0x000006f000007947 */ /* 0x000fea0003800000 */
.L_x_10199:
[----:B------:R0:W-:Y:S01]  /*6040*/  STG.E.U16 [R2.64], R25 ;  /* 0x0000001902007986 */ /* 0x0001e2000c101524 */
[----:B------:R-:W-:Y:S05]  /*6050*/  BRA `(.L_x_10189) ;  /* 0x000006d000007947 */ /* 0x000fea0003800000 */
.L_x_10196:
        /* <DEDUP_REMOVED lines=12> */
.L_x_10208:
        /* <DEDUP_REMOVED lines=17> */
.L_x_10211:
[----:B------:R-:W-:-:S04]  /*6230*/  LOP3.LUT R0, R25, 0x80000000, RZ, 0xc0, !PT ;  /* 0x8000000019007812 */ /* 0x000fc800078ec0ff */
[----:B------:R-:W-:-:S04]  /*6240*/  SHF.R.U32.HI R5, RZ, 0x18, R0 ;  /* 0x00000018ff057819 */ /* 0x000fc80000011600 */
[----:B------:R-:W-:-:S04]  /*6250*/  LOP3.LUT R4, R4, R5, RZ, 0xfc, !PT ;  /* 0x0000000504047212 */ /* 0x000fc800078efcff */
[----:B------:R-:W-:Y:S02]  /*6260*/  PRMT R0, R4, 0x7610, R0 ;  /* 0x0000761004007816 */ /* 0x000fe40000000000 */
.L_x_10210:
[----:B------:R-:W-:Y:S05]  /*6270*/  BSYNC B0 ;  /* 0x0000000000007941 */ /* 0x000fea0003800000 */
.L_x_10209:
[----:B------:R0:W-:Y:S01]  /*6280*/  STG.E.U8 [R2.64], R0 ;  /* 0x0000000002007986 */ /* 0x0001e2000c101124 */
[----:B------:R-:W-:Y:S05]  /*6290*/  BRA `(.L_x_10189) ;  /* 0x0000049000007947 */ /* 0x000fea0003800000 */
.L_x_10207:
        /* <DEDUP_REMOVED lines=17> */
.L_x_10214:
[----:B------:R-:W-:-:S04]  /*63b0*/  LOP3.LUT R0, R25, 0x80000000, RZ, 0xc0, !PT ;  /* 0x8000000019007812 */ /* 0x000fc800078ec0ff */
[----:B------:R-:W-:-:S04]  /*63c0*/  SHF.R.U32.HI R5, RZ, 0x18, R0 ;  /* 0x00000018ff057819 */ /* 0x000fc80000011600 */
[----:B------:R-:W-:-:S04]  /*63d0*/  LOP3.LUT R4, R4, R5, RZ, 0xfc, !PT ;  /* 0x0000000504047212 */ /* 0x000fc800078efcff */
[----:B------:R-:W-:Y:S02]  /*63e0*/  PRMT R0, R4, 0x7610, R0 ;  /* 0x0000761004007816 */ /* 0x000fe40000000000 */
.L_x_10213:
[----:B------:R-:W-:Y:S05]  /*63f0*/  BSYNC B0 ;  /* 0x0000000000007941 */ /* 0x000fea0003800000 */
.L_x_10212:
[----:B------:R0:W-:Y:S01]  /*6400*/  STG.E.U8 [R2.64], R0 ;  /* 0x0000000002007986 */ /* 0x0001e2000c101124 */
[----:B------:R-:W-:Y:S05]  /*6410*/  BRA `(.L_x_10189) ;  /* 0x0000031000007947 */ /* 0x000fea0003800000 */
.L_x_10206:
        /* <DEDUP_REMOVED lines=22> */
.L_x_10188:
        /* <DEDUP_REMOVED lines=20> */
.L_x_10216:
[----:B------:R-:W-:-:S06]  /*66c0*/  PRMT R4, RZ, 0x5410, R25 ;  /* 0x00005410ff047816 */ /* 0x000fcc0000000019 */
[----:B------:R-:W0:Y:S02]  /*66d0*/  F2I.U64.TRUNC R4, R4 ;  /* 0x0000000400047311 */ /* 0x000e24000020d800 */
[----:B0-----:R0:W-:Y:S01]  /*66e0*/  STG.E.64 [R2.64], R4 ;  /* 0x0000000402007986 */ /* 0x0011e2000c101b24 */
[----:B------:R-:W-:Y:S05]  /*66f0*/  BRA `(.L_x_10189) ;  /* 0x0000003000007947 */ /* 0x000fea0003800000 */
.L_x_10215:
[----:B------:R-:W-:-:S06]  /*6700*/  PRMT R25, RZ, 0x5410, R25 ;  /* 0x00005410ff197816 */ /* 0x000fcc0000000019 */
[----:B------:R-:W0:Y:S02]  /*6710*/  F2I.FTZ.U32.TRUNC.NTZ R25, R25 ;  /* 0x0000001900197305 */ /* 0x000e24000021f000 */
[----:B0-----:R0:W-:Y:S02]  /*6720*/  STG.E [R2.64], R25 ;  /* 0x0000001902007986 */ /* 0x0011e4000c101924 */
.L_x_10189:
        /* <DEDUP_REMOVED lines=23> */
.L_x_10220:
[----:B------:R-:W-:-:S06]  /*68a0*/  PRMT R5, RZ, 0x5410, R22 ;  /* 0x00005410ff057816 */ /* 0x000fcc0000000016 */
[----:B------:R-:W0:Y:S02]  /*68b0*/  F2I.S64.TRUNC R4, R5 ;  /* 0x0000000500047311 */ /* 0x000e24000020d900 */
[----:B0-----:R0:W-:Y:S01]  /*68c0*/  STG.E.U8 [R2.64], R4 ;  /* 0x0000000402007986 */ /* 0x0011e2000c101124 */
[----:B------:R-:W-:Y:S05]  /*68d0*/  BRA `(.L_x_10222) ;  /* 0x00000e4000007947 */ /* 0x000fea0003800000 */
.L_x_10219:
        /* <DEDUP_REMOVED lines=10> */
.L_x_10224:
[----:B------:R-:W-:-:S04]  /*6980*/  PRMT R22, RZ, 0x5410, R22 ;  /* 0x00005410ff167816 */ /* 0x000fc80000000016 */
[----:B------:R-:W0:Y:S02]  /*6990*/  F2I.FTZ.TRUNC.NTZ R5, R22 ;  /* 0x0000001600057305 */ /* 0x000e24000021f100 */
[----:B0-----:R0:W-:Y:S01]  /*69a0*/  STG.E [R2.64], R5 ;  /* 0x0000000502007986 */ /* 0x0011e2000c101924 */
[----:B------:R-:W-:Y:S05]  /*69b0*/  BRA `(.L_x_10222) ;  /* 0x00000d6000007947 */ /* 0x000fea0003800000 */
.L_x_10223:
[----:B------:R-:W-:-:S04]  /*69c0*/  PRMT R22, RZ, 0x5410, R22 ;  /* 0x00005410ff167816 */ /* 0x000fc80000000016 */
[----:B------:R-:W0:Y:S02]  /*69d0*/  F2I.FTZ.TRUNC.NTZ R5, R22 ;  /* 0x0000001600057305 */ /* 0x000e24000021f100 */
[----:B0-----:R0:W-:Y:S01]  /*69e0*/  STG.E.U16 [R2.64], R5 ;  /* 0x0000000502007986 */ /* 0x0011e2000c101524 */
[----:B------:R-:W-:Y:S05]  /*69f0*/  BRA `(.L_x_10222) ;  /* 0x00000d2000007947 */ /* 0x000fea0003800000 */
.L_x_10218:
        /* <DEDUP_REMOVED lines=9> */
.L_x_10226:
[----:B------:R-:W-:-:S04]  /*6a90*/  PRMT R0, RZ, 0x5410, R22 ;  /* 0x00005410ff007816 */ /* 0x000fc80000000016 */
[----:B------:R-:W-:-:S05]  /*6aa0*/  F2FP.PACK_AB R0, RZ, R0 ;  /* 0x00000000ff00723e */ /* 0x000fca00000000ff */
[----:B------:R0:W-:Y:S01]  /*6ab0*/  STG.E.U16 [R2.64], R0 ;  /* 0x0000000002007986 */ /* 0x0001e2000c101524 */
[----:B------:R-:W-:Y:S05]  /*6ac0*/  BRA `(.L_x_10222) ;  /* 0x00000c5000007947 */ /* 0x000fea0003800000 */
.L_x_10225:
        /* <DEDUP_REMOVED lines=10> */
.L_x_10228:
[----:B------:R-:W-:-:S04]  /*6b70*/  PRMT R22, RZ, 0x5410, R22 ;  /* 0x00005410ff167816 */ /* 0x000fc80000000016 */
[----:B------:R-:W-:-:S04]  /*6b80*/  F2FP.PACK_AB R5, RZ, R22 ;  /* 0x00000016ff05723e */ /* 0x000fc800000000ff */
[----:B------:R-:W-:-:S05]  /*6b90*/  PRMT R5, R5, 0x5410, RZ ;  /* 0x0000541005057816 */ /* 0x000fca00000000ff */
[----:B------:R0:W-:Y:S01]  /*6ba0*/  STG.E [R2.64], R5 ;  /* 0x0000000502007986 */ /* 0x0001e2000c101924 */
[----:B------:R-:W-:Y:S05]  /*6bb0*/  BRA `(.L_x_10222) ;  /* 0x00000b6000007947 */ /* 0x000fea0003800000 */
.L_x_10227:
[----:B------:R-:W-:-:S05]  /*6bc0*/  PRMT R4, RZ, 0x5410, R22 ;  /* 0x00005410ff047816 */ /* 0x000fca0000000016 */
[----:B------:R-:W-:-:S06]  /*6bd0*/  FMUL.FTZ R4, R4, 1 ;  /* 0x3f80000004047820 */ /* 0x000fcc0000410000 */
[----:B------:R-:W0:Y:S02]  /*6be0*/  F2F.F64.F32 R4, R4 ;  /* 0x0000000400047310 */ /* 0x000e240000201800 */
[----:B0-----:R0:W-:Y:S01]  /*6bf0*/  STG.E.64 [R2.64], R4 ;  /* 0x0000000402007986 */ /* 0x0011e2000c101b24 */
[----:B------:R-:W-:Y:S05]  /*6c00*/  BRA `(.L_x_10222) ;  /* 0x00000b1000007947 */ /* 0x000fea0003800000 */
.L_x_10217:
        /* <DEDUP_REMOVED lines=13> */
.L_x_10231:
[----:B------:R-:W-:Y:S01]  /*6ce0*/  PRMT R22, RZ, 0x5410, R22 ;  /* 0x00005410ff167816 */ /* 0x000fe20000000016 */
[----:B------:R-:W-:-:S04]  /*6cf0*/  CS2R R6, SRZ ;  /* 0x0000000000067805 */ /* 0x000fc8000001ff00 */
[----:B------:R-:W-:-:S06]  /*6d00*/  FMUL.FTZ R4, R22, 1 ;  /* 0x3f80000016047820 */ /* 0x000fcc0000410000 */
[----:B------:R-:W0:Y:S02]  /*6d10*/  F2F.F64.F32 R4, R4 ;  /* 0x0000000400047310 */ /* 0x000e240000201800 */
[----:B0-----:R0:W-:Y:S01]  /*6d20*/  STG.E.128 [R2.64], R4 ;  /* 0x0000000402007986 */ /* 0x0011e2000c101d24 */
[----:B------:R-:W-:Y:S05]  /*6d30*/  BRA `(.L_x_10222) ;  /* 0x000009e000007947 */ /* 0x000fea0003800000 */
.L_x_10230:
        /* <DEDUP_REMOVED lines=21> */
.L_x_10235:
[----:B------:R-:W-:Y:S05]  /*6e90*/  BSYNC B0 ;  /* 0x0000000000007941 */ /* 0x000fea0003800000 */
.L_x_10234:
[----:B------:R-:W-:-:S05]  /*6ea0*/  LOP3.LUT R5, R0, R5, RZ, 0xfc, !PT ;  /* 0x0000000500057212 */ /* 0x000fca00078efcff */
[----:B------:R0:W-:Y:S01]  /*6eb0*/  STG.E.U8 [R2.64], R5 ;  /* 0x0000000502007986 */ /* 0x0001e2000c101124 */
[----:B------:R-:W-:Y:S05]  /*6ec0*/  BRA `(.L_x_10222) ;  /* 0x0000085000007947 */ /* 0x000fea0003800000 */
.L_x_10233:
        /* <DEDUP_REMOVED lines=13> */
.L_x_10237:
[----:B------:R-:W-:Y:S01]  /*6fa0*/  IMAD.MOV.U32 R0, RZ, RZ, 0x7f ;  /* 0x0000007fff007424 */ /* 0x000fe200078e00ff */
[----:B------:R-:W-:-:S04]  /*6fb0*/  ISETP.GT.U32.AND P0, PT, R4, 0x7f800000, PT ;  /* 0x7f8000000400780c */ /* 0x000fc80003f04070 */
[----:B------:R-:W-:-:S04]  /*6fc0*/  SEL R0, R0, 0x7c, P0 ;  /* 0x0000007c00007807 */ /* 0x000fc80000000000 */
.L_x_10238:
[----:B------:R-:W-:Y:S05]  /*6fd0*/  BSYNC B0 ;  /* 0x0000000000007941 */ /* 0x000fea0003800000 */
.L_x_10236:
[----:B------:R-:W-:-:S04]  /*6fe0*/  LOP3.LUT R4, R5, 0x80000000, RZ, 0xc0, !PT ;  /* 0x8000000005047812 */ /* 0x000fc800078ec0ff */
[----:B------:R-:W-:-:S04]  /*6ff0*/  SHF.R.U32.HI R5, RZ, 0x18, R4 ;  /* 0x00000018ff057819 */ /* 0x000fc80000011604 */
[----:B------:R-:W-:-:S05]  /*7000*/  LOP3.LUT R5, R0, R5, RZ, 0xfc, !PT ;  /* 0x0000000500057212 */ /* 0x000fca00078efcff */
[----:B------:R0:W-:Y:S01]  /*7010*/  STG.E.U8 [R2.64], R5 ;  /* 0x0000000502007986 */ /* 0x0001e2000c101124 */
[----:B------:R-:W-:Y:S05]  /*7020*/  BRA `(.L_x_10222) ;  /* 0x000006f000007947 */ /* 0x000fea0003800000 */
.L_x_10232:
[----:B------:R0:W-:Y:S01]  /*7030*/  STG.E.U16 [R2.64], R22 ;  /* 0x0000001602007986 */ /* 0x0001e2000c101524 */
[----:B------:R-:W-:Y:S05]  /*7040*/  BRA `(.L_x_10222) ;  /* 0x000006d000007947 */ /* 0x000fea0003800000 */
.L_x_10229:
        /* <DEDUP_REMOVED lines=12> */
.L_x_10241:
        /* <DEDUP_REMOVED lines=17> */
.L_x_10244:
[----:B------:R-:W-:-:S04]  /*7220*/  LOP3.LUT R0, R7, 0x80000000, RZ, 0xc0, !PT ;  /* 0x8000000007007812 */ /* 0x000fc800078ec0ff */
[----:B------:R-:W-:-:S04]  /*7230*/  SHF.R.U32.HI R5, RZ, 0x18, R0 ;  /* 0x00000018ff057819 */ /* 0x000fc80000011600 */
[----:B------:R-:W-:-:S04]  /*7240*/  LOP3.LUT R4, R4, R5, RZ, 0xfc, !PT ;  /* 0x0000000504047212 */ /* 0x000fc800078efcff */
[----:B------:R-:W-:Y:S02]  /*7250*/  PRMT R0, R4, 0x7610, R0 ;  /* 0x0000761004007816 */ /* 0x000fe40000000000 */
.L_x_10243:
[----:B------:R-:W-:Y:S05]  /*7260*/  BSYNC B0 ;  /* 0x0000000000007941 */ /* 0x000fea0003800000 */
.L_x_10242:
[----:B------:R0:W-:Y:S01]  /*7270*/  STG.E.U8 [R2.64], R0 ;  /* 0x0000000002007986 */ /* 0x0001e2000c101124 */
[----:B------:R-:W-:Y:S05]  /*7280*/  BRA `(.L_x_10222) ;  /* 0x0000049000007947 */ /* 0x000fea0003800000 */
.L_x_10240:
        /* <DEDUP_REMOVED lines=17> */
.L_x_10247:
[----:B------:R-:W-:-:S04]  /*73a0*/  LOP3.LUT R0, R7, 0x80000000, RZ, 0xc0, !PT ;  /* 0x8000000007007812 */ /* 0x000fc800078ec0ff */
[----:B------:R-:W-:-:S04]  /*73b0*/  SHF.R.U32.HI R5, RZ, 0x18, R0 ;  /* 0x00000018ff057819 */ /* 0x000fc80000011600 */
[----:B------:R-:W-:-:S04]  /*73c0*/  LOP3.LUT R4, R4, R5, RZ, 0xfc, !PT ;  /* 0x0000000504047212 */ /* 0x000fc800078efcff */
[----:B------:R-:W-:Y:S02]  /*73d0*/  PRMT R0, R4, 0x7610, R0 ;  /* 0x0000761004007816 */ /* 0x000fe40000000000 */
.L_x_10246:
[----:B------:R-:W-:Y:S05]  /*73e0*/  BSYNC B0 ;  /* 0x0000000000007941 */ /* 0x000fea0003800000 */
.L_x_10245:
[----:B------:R0:W-:Y:S01]  /*73f0*/  STG.E.U8 [R2.64], R0 ;  /* 0x0000000002007986 */ /* 0x0001e2000c101124 */
[----:B------:R-:W-:Y:S05]  /*7400*/  BRA `(.L_x_10222) ;  /* 0x0000031000007947 */ /* 0x000fea0003800000 */
.L_x_10239:
        /* <DEDUP_REMOVED lines=22> */
.L_x_10221:
        /* <DEDUP_REMOVED lines=20> */
.L_x_10249:
[----:B------:R-:W-:-:S06]  /*76b0*/  PRMT R4, RZ, 0x5410, R22 ;  /* 0x00005410ff047816 */ /* 0x000fcc0000000016 */
[----:B------:R-:W0:Y:S02]  /*76c0*/  F2I.U64.TRUNC R4, R4 ;  /* 0x0000000400047311 */ /* 0x000e24000020d800 */
[----:B0-----:R0:W-:Y:S01]  /*76d0*/  STG.E.64 [R2.64], R4 ;  /* 0x0000000402007986 */ /* 0x0011e2000c101b24 */
[----:B------:R-:W-:Y:S05]  /*76e0*/  BRA `(.L_x_10222) ;  /* 0x0000003000007947 */ /* 0x000fea0003800000 */
.L_x_10248:
[----:B------:R-:W-:-:S04]  /*76f0*/  PRMT R22, RZ, 0x5410, R22 ;  /* 0x00005410ff167816 */ /* 0x000fc80000000016 */
[----:B------:R-:W0:Y:S02]  /*7700*/  F2I.FTZ.U32.TRUNC.NTZ R5, R22 ;  /* 0x0000001600057305 */ /* 0x000e24000021f000 */
[----:B0-----:R0:W-:Y:S02]  /*7710*/  STG.E [R2.64], R5 ;  /* 0x0000000502007986 */ /* 0x0011e4000c101924 */
.L_x_10222:
[----:B------:R-:W-:Y:S02]  /*7720*/  IADD3 R19, R19, 0x80, RZ ;  /* 0x0000008013137810 */ /* 0x000fe40007ffe0ff */
.L_x_10183:
[----:B------:R-:W-:Y:S05]  /*7730*/  BSYNC B6 ;  /* 0x0000000000067941 */ /* 0x000fea0003800000 */
.L_x_10182:
        /* <DEDUP_REMOVED lines=21> */
.L_x_10253:
[----:B------:R-:W-:-:S06]  /*7890*/  PRMT R5, RZ, 0x5410, R23 ;  /* 0x00005410ff057816 */ /* 0x000fcc0000000017 */
[----:B------:R-:W0:Y:S02]  /*78a0*/  F2I.S64.TRUNC R4, R5 ;  /* 0x0000000500047311 */ /* 0x000e24000020d900 */
[----:B0-----:R-:W-:Y:S01]  /*78b0*/  STG.E.U8 [R2.64], R4 ;  /* 0x0000000402007986 */ /* 0x001fe2000c101124 */
[----:B------:R-:W-:Y:S05]  /*78c0*/  EXIT ;  /* 0x000000000000794d */ /* 0x000fea0003800000 */
.L_x_10252:
        /* <DEDUP_REMOVED lines=10> */
.L_x_10256:
[----:B------:R-:W-:-:S06]  /*7970*/  PRMT R23, RZ, 0x5410, R23 ;  /* 0x00005410ff177816 */ /* 0x000fcc0000000017 */
[----:B------:R-:W0:Y:S02]  /*7980*/  F2I.FTZ.TRUNC.NTZ R23, R23 ;  /* 0x0000001700177305 */ /* 0x000e24000021f100 */
[----:B0-----:R-:W-:Y:S01]  /*7990*/  STG.E [R2.64], R23 ;  /* 0x0000001702007986 */ /* 0x001fe2000c101924 */
[----:B------:R-:W-:Y:S05]  /*79a0*/  EXIT ;  /* 0x000000000000794d */ /* 0x000fea0003800000 */
.L_x_10255:
[----:B------:R-:W-:-:S06]  /*79b0*/  PRMT R23, RZ, 0x5410, R23 ;  /* 0x00005410ff177816 */ /* 0x000fcc0000000017 */
[----:B------:R-:W0:Y:S02]  /*79c0*/  F2I.FTZ.TRUNC.NTZ R23, R23 ;  /* 0x0000001700177305 */ /* 0x000e24000021f100 */
[----:B0-----:R-:W-:Y:S01]  /*79d0*/  STG.E.U16 [R2.64], R23 ;  /* 0x0000001702007986 */ /* 0x001fe2000c101524 */
[----:B------:R-:W-:Y:S05]  /*79e0*/  EXIT ;  /* 0x000000000000794d */ /* 0x000fea0003800000 */
.L_x_10251:
        /* <DEDUP_REMOVED lines=9> */
.L_x_10258:
[----:B------:R-:W-:-:S04]  /*7a80*/  PRMT R0, RZ, 0x5410, R23 ;  /* 0x00005410ff007816 */ /* 0x000fc80000000017 */
[----:B------:R-:W-:-:S05]  /*7a90*/  F2FP.PACK_AB R0, RZ, R0 ;  /* 0x00000000ff00723e */ /* 0x000fca00000000ff */
[----:B------:R-:W-:Y:S01]  /*7aa0*/  STG.E.U16 [R2.64], R0 ;  /* 0x0000000002007986 */ /* 0x000fe2000c101524 */
[----:B------:R-:W-:Y:S05]  /*7ab0*/  EXIT ;  /* 0x000000000000794d */ /* 0x000fea0003800000 */
.L_x_10257:
        /* <DEDUP_REMOVED lines=10> */
.L_x_10260:
[----:B------:R-:W-:-:S04]  /*7b60*/  PRMT R23, RZ, 0x5410, R23 ;  /* 0x00005410ff177816 */ /* 0x000fc80000000017 */
[----:B------:R-:W-:-:S04]  /*7b70*/  F2FP.PACK_AB R5, RZ, R23 ;  /* 0x00000017ff05723e */ /* 0x000fc800000000ff */
[----:B------:R-:W-:-:S05]  /*7b80*/  PRMT R5, R5, 0x5410, RZ ;  /* 0x0000541005057816 */ /* 0x000fca00000000ff */
[----:B------:R-:W-:Y:S01]  /*7b90*/  STG.E [R2.64], R5 ;  /* 0x0000000502007986 */ /* 0x000fe2000c101924 */
[----:B------:R-:W-:Y:S05]  /*7ba0*/  EXIT ;  /* 0x000000000000794d */ /* 0x000fea0003800000 */
.L_x_10259:
[----:B------:R-:W-:-:S05]  /*7bb0*/  PRMT R4, RZ, 0x5410, R23 ;  /* 0x00005410ff047816 */ /* 0x000fca0000000017 */
[----:B------:R-:W-:-:S06]  /*7bc0*/  FMUL.FTZ R4, R4, 1 ;  /* 0x3f80000004047820 */ /* 0x000fcc0000410000 */
[----:B------:R-:W0:Y:S02]  /*7bd0*/  F2F.F64.F32 R4, R4 ;  /* 0x0000000400047310 */ /* 0x000e240000201800 */
[----:B0-----:R-:W-:Y:S01]  /*7be0*/  STG.E.64 [R2.64], R4 ;  /* 0x0000000402007986 */ /* 0x001fe2000c101b24 */
[----:B------:R-:W-:Y:S05]  /*7bf0*/  EXIT ;  /* 0x000000000000794d */ /* 0x000fea0003800000 */
.L_x_10250:
        /* <DEDUP_REMOVED lines=13> */
.L_x_10263:
[----:B------:R-:W-:Y:S01]  /*7cd0*/  PRMT R23, RZ, 0x5410, R23 ;  /* 0x00005410ff177816 */ /* 0x000fe20000000017 */
[----:B------:R-:W-:-:S04]  /*7ce0*/  CS2R R6, SRZ ;  /* 0x0000000000067805 */ /* 0x000fc8000001ff00 */
[----:B------:R-:W-:-:S06]  /*7cf0*/  FMUL.FTZ R4, R23, 1 ;  /* 0x3f80000017047820 */ /* 0x000fcc0000410000 */
[----:B------:R-:W0:Y:S02]  /*7d00*/  F2F.F64.F32 R4, R4 ;  /* 0x0000000400047310 */ /* 0x000e240000201800 */
[----:B0-----:R-:W-:Y:S01]  /*7d10*/  STG.E.128 [R2.64], R4 ;  /* 0x0000000402007986 */ /* 0x001fe2000c101d24 */
[----:B------:R-:W-:Y:S05]  /*7d20*/  EXIT ;  /* 0x000000000000794d */ /* 0x000fea0003800000 */
.L_x_10262:
        /* <DEDUP_REMOVED lines=21> */
.L_x_10267:
[----:B------:R-:W-:Y:S05]  /*7e80*/  BSYNC B0 ;  /* 0x0000000000007941 */ /* 0x000fea0003800000 */
.L_x_10266:
[----:B------:R-:W-:-:S05]  /*7e90*/  LOP3.LUT R5, R0, R5, RZ, 0xfc, !PT ;  /* 0x0000000500057212 */ /* 0x000fca00078efcff */
[----:B------:R-:W-:Y:S01]  /*7ea0*/  STG.E.U8 [R2.64], R5 ;  /* 0x0000000502007986 */ /* 0x000fe2000c101124 */
[----:B------:R-:W-:Y:S05]  /*7eb0*/  EXIT ;  /* 0x000000000000794d */ /* 0x000fea0003800000 */
.L_x_10265:
        /* <DEDUP_REMOVED lines=13> */
.L_x_10269:
[----:B------:R-:W-:Y:S01]  /*7f90*/  IMAD.MOV.U32 R0, RZ, RZ, 0x7f ;  /* 0x0000007fff007424 */ /* 0x000fe200078e00ff */
[----:B------:R-:W-:-:S04]  /*7fa0*/  ISETP.GT.U32.AND P0, PT, R4, 0x7f800000, PT ;  /* 0x7f8000000400780c */ /* 0x000fc80003f04070 */
[----:B------:R-:W-:-:S04]  /*7fb0*/  SEL R0, R0, 0x7c, P0 ;  /* 0x0000007c00007807 */ /* 0x000fc80000000000 */
.L_x_10270:
[----:B------:R-:W-:Y:S05]  /*7fc0*/  BSYNC B0 ;  /* 0x0000000000007941 */ /* 0x000fea0003800000 */
.L_x_10268:
[----:B------:R-:W-:-:S04]  /*7fd0*/  LOP3.LUT R4, R23, 0x80000000, RZ, 0xc0, !PT ;  /* 0x8000000017047812 */ /* 0x000fc800078ec0ff */
[----:B------:R-:W-:-:S04]  /*7fe0*/  SHF.R.U32.HI R5, RZ, 0x18, R4 ;  /* 0x00000018ff057819 */ /* 0x000fc80000011604 */
[----:B------:R-:W-:-:S05]  /*7ff0*/  LOP3.LUT R5, R0, R5, RZ, 0xfc, !PT ;  /* 0x0000000500057212 */ /* 0x000fca00078efcff */
[----:B------:R-:W-:Y:S01]  /*8000*/  STG.E.U8 [R2.64], R5 ;  /* 0x0000000502007986 */ /* 0x000fe2000c101124 */
[----:B------:R-:W-:Y:S05]  /*8010*/  EXIT ;  /* 0x000000000000794d */ /* 0x000fea0003800000 */
.L_x_10264:
[----:B------:R-:W-:Y:S01]  /*8020*/  STG.E.U16 [R2.64], R23 ;  /* 0x0000001702007986 */ /* 0x000fe2000c101524 */
[----:B------:R-:W-:Y:S05]  /*8030*/  EXIT ;  /* 0x000000000000794d */ /* 0x000fea0003800000 */
.L_x_10261:
        /* <DEDUP_REMOVED lines=12> */
.L_x_10273:
        /* <DEDUP_REMOVED lines=17> */
.L_x_10276:
[----:B------:R-:W-:-:S04]  /*8210*/  LOP3.LUT R0, R23, 0x80000000, RZ, 0xc0, !PT ;  /* 0x8000000017007812 */ /* 0x000fc800078ec0ff */
[----:B------:R-:W-:-:S04]  /*8220*/  SHF.R.U32.HI R5, RZ, 0x18, R0 ;  /* 0x00000018ff057819 */ /* 0x000fc80000011600 */
[----:B------:R-:W-:-:S04]  /*8230*/  LOP3.LUT R4, R4, R5, RZ, 0xfc, !PT ;  /* 0x0000000504047212 */ /* 0x000fc800078efcff */
[----:B------:R-:W-:Y:S02]  /*8240*/  PRMT R0, R4, 0x7610, R0 ;  /* 0x0000761004007816 */ /* 0x000fe40000000000 */
.L_x_10275:
[----:B------:R-:W-:Y:S05]  /*8250*/  BSYNC B0 ;  /* 0x0000000000007941 */ /* 0x000fea0003800000 */
.L_x_10274:
[----:B------:R-:W-:Y:S01]  /*8260*/  STG.E.U8 [R2.64], R0 ;  /* 0x0000000002007986 */ /* 0x000fe2000c101124 */
[----:B------:R-:W-:Y:S05]  /*8270*/  EXIT ;  /* 0x000000000000794d */ /* 0x000fea0003800000 */
.L_x_10272:
        /* <DEDUP_REMOVED lines=17> */
.L_x_10279:
[----:B------:R-:W-:-:S04]  /*8390*/  LOP3.LUT R0, R23, 0x80000000, RZ, 0xc0, !PT ;  /* 0x8000000017007812 */ /* 0x000fc800078ec0ff */
[----:B------:R-:W-:-:S04]  /*83a0*/  SHF.R.U32.HI R5, RZ, 0x18, R0 ;  /* 0x00000018ff057819 */ /* 0x000fc80000011600 */
[----:B------:R-:W-:-:S04]  /*83b0*/  LOP3.LUT R4, R4, R5, RZ, 0xfc, !PT ;  /* 0x0000000504047212 */ /* 0x000fc800078efcff */
[----:B------:R-:W-:Y:S02]  /*83c0*/  PRMT R0, R4, 0x7610, R0 ;  /* 0x0000761004007816 */ /* 0x000fe40000000000 */
.L_x_10278:
[----:B------:R-:W-:Y:S05]  /*83d0*/  BSYNC B0 ;  /* 0x0000000000007941 */ /* 0x000fea0003800000 */
.L_x_10277:
[----:B------:R-:W-:Y:S01]  /*83e0*/  STG.E.U8 [R2.64], R0 ;  /* 0x0000000002007986 */ /* 0x000fe2000c101124 */
[----:B------:R-:W-:Y:S05]  /*83f0*/  EXIT ;  /* 0x000000000000794d */ /* 0x000fea0003800000 */
.L_x_10271:
        /* <DEDUP_REMOVED lines=22> */
.L_x_10254:
        /* <DEDUP_REMOVED lines=20> */
.L_x_10281:
[----:B------:R-:W-:-:S06]  /*86a0*/  PRMT R4, RZ, 0x5410, R23 ;  /* 0x00005410ff047816 */ /* 0x000fcc0000000017 */
[----:B------:R-:W0:Y:S02]  /*86b0*/  F2I.U64.TRUNC R4, R4 ;  /* 0x0000000400047311 */ /* 0x000e24000020d800 */
[----:B0-----:R-:W-:Y:S01]  /*86c0*/  STG.E.64 [R2.64], R4 ;  /* 0x0000000402007986 */ /* 0x001fe2000c101b24 */
[----:B------:R-:W-:Y:S05]  /*86d0*/  EXIT ;  /* 0x000000000000794d */ /* 0x000fea0003800000 */
.L_x_10280:
[----:B------:R-:W-:-:S06]  /*86e0*/  PRMT R23, RZ, 0x5410, R23 ;  /* 0x00005410ff177816 */ /* 0x000fcc0000000017 */
[----:B------:R-:W0:Y:S02]  /*86f0*/  F2I.FTZ.U32.TRUNC.NTZ R23, R23 ;  /* 0x0000001700177305 */ /* 0x000e24000021f000 */
[----:B0-----:R-:W-:Y:S01]  /*8700*/  STG.E [R2.64], R23 ;  /* 0x0000001702007986 */ /* 0x001fe2000c101924 */
[----:B------:R-:W-:Y:S05]  /*8710*/  EXIT ;  /* 0x000000000000794d */ /* 0x000fea0003800000 */
.L_x_10282:
        /* <DEDUP_REMOVED lines=14> */
.L_x_12189:


//--------------------- .text._ZN2at6native18elementwise_kernelILi128ELi4EZNS0_22gpu_kernel_impl_nocastIZZZNS0_15log_kernel_cudaERNS_18TensorIteratorBaseEENKUlvE0_clEvENKUlvE2_clEvEUlN3c108BFloat16EE_EEvS4_RKT_EUliE_EEviT1_ --------------------------
	.section	.text._ZN2at6native18elementwise_kernelILi128ELi4EZNS0_22gpu_kernel_impl_nocastIZZZNS0_15log_kernel_cudaERNS_18TensorIteratorBaseEENKUlvE0_clEvENKUlvE2_clEvEUlN3c108BFloat16EE_EEvS4_RKT_EUliE_EEviT1_,"ax",@progbits
	.sectioninfo	@"SHI_REGISTERS=12"
	.align	128
        .global         _ZN2at6native18elementwise_kernelILi128ELi4EZNS0_22gpu_kernel_impl_nocastIZZZNS0_15log_kernel_cudaERNS_18TensorIteratorBaseEENKUlvE0_clEvENKUlvE2_clEvEUlN3c108BFloat16EE_EEvS4_RKT_EUliE_EEviT1_
        .type           _ZN2at6native18elementwise_kernelILi128ELi4EZNS0_22gpu_kernel_impl_nocastIZZZNS0_15log_kernel_cudaERNS_18TensorIteratorBaseEENKUlvE0_clEvENKUlvE2_clEvEUlN3c108BFloat16EE_EEvS4_RKT_EUliE_EEviT1_,@function
        .size           _ZN2at6native18elementwise_kernelILi128ELi4EZNS0_22gpu_kernel_impl_nocastIZZZNS0_15log_kernel_cudaERNS_18TensorIteratorBaseEENKUlvE0_clEvENKUlvE2_clEvEUlN3c108BFloat16EE_EEvS4_RKT_EUliE_EEviT1_,(.L_x_12190 - _ZN2at6native18elementwise_kernelILi128ELi4EZNS0_22gpu_kernel_impl_nocastIZZZNS0_15log_kernel_cudaERNS_18TensorIteratorBaseEENKUlvE0_clEvENKUlvE2_clEvEUlN3c108BFloat16EE_EEvS4_RKT_EUliE_EEviT1_)
        .other          _ZN2at6native18elementwise_kernelILi128ELi4EZNS0_22gpu_kernel_impl_nocastIZZZNS0_15log_kernel_cudaERNS_18TensorIteratorBaseEENKUlvE0_clEvENKUlvE2_clEvEUlN3c108BFloat16EE_EEvS4_RKT_EUliE_EEviT1_,@"STO_CUDA_ENTRY STV_DEFAULT"
_ZN2at6native18elementwise_kernelILi128ELi4EZNS0_22gpu_kernel_impl_nocastIZZZNS0_15log_kernel_cudaERNS_18TensorIteratorBaseEENKUlvE0_clEvENKUlvE2_clEvEUlN3c108BFloat16EE_EEvS4_RKT_EUliE_EEviT1_:
.text._ZN2at6native18elementwise_kernelILi128ELi4EZNS0_22gpu_kernel_impl_nocastIZZZNS0_15log_kernel_cudaERNS_18TensorIteratorBaseEENKUlvE0_clEvENKUlvE2_clEvEUlN3c108BFloat16EE_EEvS4_RKT_EUliE_EEviT1_:
        /* <DEDUP_REMOVED lines=235> */
.L_x_10285:
[----:B------:R-:W-:-:S04]  /*0eb0*/  IADD3 R4, P0, R3, c[0x0][0x368], RZ ;  /* 0x0000da0003047a10 */ /* 0x000fc80007f1e0ff */
[----:B------:R-:W-:-:S05]  /*0ec0*/  IADD3.X R5, RZ, c[0x0][0x36c], RZ, P0, !PT ;  /* 0x0000db00ff057a10 */ /* 0x000fca00007fe4ff */
[----:B------:R-:W2:Y:S01]  /*0ed0*/  LDG.E.U16 R4, [R4.64] ;  /* 0x0000000404047981 */ /* 0x000ea2000c1e1500 */
[----:B------:R-:W-:Y:S02]  /*0ee0*/  IADD3 R2, P0, R2, c[0x0][0x360], RZ ;  /* 0x0000d80002027a10 */ /* 0x000fe40007f1e0ff */
[----:B------:R-:W-:Y:S02]  /*0ef0*/  IADD3 R0, R0, 0x80, RZ ;  /* 0x0000008000007810 */ /* 0x000fe40007ffe0ff */
[----:B--2---:R-:W-:-:S04]  /*0f00*/  PRMT R4, RZ, 0x5410, R4 ;  /* 0x00005410ff047816 */ /* 0x004fc80000000004 */
[----:B------:R-:W0:Y:S02]  /*0f10*/  MUFU.LG2 R3, R4 ;  /* 0x0000000400037308 */ /* 0x000e240000000c00 */
[----:B0-----:R-:W-:-:S05]  /*0f20*/  FMUL.FTZ R3, R3, 0.69314718246459960938 ;  /* 0x3f31721803037820 */ /* 0x001fca0000410000 */
[----:B------:R-:W-:Y:S01]  /*0f30*/  F2FP.BF16.PACK_AB R5, RZ, R3 ;  /* 0x00000003ff05723e */ /* 0x000fe200000010ff */
[----:B------:R-:W-:-:S05]  /*0f40*/  IMAD.X R3, RZ, RZ, c[0x0][0x364], P0 ;  /* 0x0000d900ff037624 */ /* 0x000fca00000e06ff */
[----:B------:R0:W-:Y:S02]  /*0f50*/  STG.E.U16 [R2.64], R5 ;  /* 0x0000000502007986 */ /* 0x0001e4000c101504 */
.L_x_10284:
[----:B------:R-:W-:Y:S05]  /*0f60*/  BSYNC B0 ;  /* 0x0000000000007941 */ /* 0x000fea0003800000 */
.L_x_10283:
        /* <DEDUP_REMOVED lines=230> */
.L_x_10288:
        /* <DEDUP_REMOVED lines=240> */
.L_x_10289:
        /* <DEDUP_REMOVED lines=9> */
[----:B------:R-:W-:-:S05]  /*2d60*/  IADD3.X R3, RZ, c[0x0][0x364], RZ, P0, !PT ;  /* 0x0000d900ff037a10 */ /* 0x000fca00007fe4ff */
[----:B------:R0:W-:Y:S02]  /*2d70*/  STG.E.U16 [R2.64], R5 ;  /* 0x0000000502007986 */ /* 0x0001e4000c101504 */
.L_x_10287:
[----:B------:R-:W-:Y:S05]  /*2d80*/  BSYNC B0 ;  /* 0x0000000000007941 */ /* 0x000fea0003800000 */
.L_x_10286:
        /* <DEDUP_REMOVED lines=229> */
.L_x_10290:
[----:B------:R-:W-:-:S04]  /*3be0*/  IADD3 R4, P0, R3, c[0x0][0x368], RZ ;  /* 0x0000da0003047a10 */ /* 0x000fc80007f1e0ff */
[----:B------:R-:W-:-:S05]  /*3bf0*/  IADD3.X R5, RZ, c[0x0][0x36c], RZ, P0, !PT ;  /* 0x0000db00ff057a10 */ /* 0x000fca00007fe4ff */
[----:B------:R-:W2:Y:S01]  /*3c00*/  LDG.E.U16 R4, [R4.64] ;  /* 0x0000000404047981 */ /* 0x000ea2000c1e1500 */
[----:B------:R-:W-:-:S04]  /*3c10*/  IADD3 R2, P0, R2, c[0x0][0x360], RZ ;  /* 0x0000d80002027a10 */ /* 0x000fc80007f1e0ff */
[----:B------:R-:W-:Y:S02]  /*3c20*/  IADD3.X R3, RZ, c[0x0][0x364], RZ, P0, !PT ;  /* 0x0000d900ff037a10 */ /* 0x000fe400007fe4ff */
[----:B--2---:R-:W-:-:S04]  /*3c30*/  PRMT R4, RZ, 0x5410, R4 ;  /* 0x00005410ff047816 */ /* 0x004fc80000000004 */
[----:B------:R-:W0:Y:S02]  /*3c40*/  MUFU.LG2 R0, R4 ;  /* 0x0000000400007308 */ /* 0x000e240000000c00 */
[----:B0-----:R-:W-:-:S05]  /*3c50*/  FMUL.FTZ R0, R0, 0.69314718246459960938 ;  /* 0x3f31721800007820 */ /* 0x001fca0000410000 */
[----:B------:R-:W-:-:S05]  /*3c60*/  F2FP.BF16.PACK_AB R0, RZ, R0 ;  /* 0x00000000ff00723e */ /* 0x000fca00000010ff */
[----:B------:R-:W-:Y:S01]  /*3c70*/  STG.E.U16 [R2.64], R0 ;  /* 0x0000000002007986 */ /* 0x000fe2000c101504 */
[----:B------:R-:W-:Y:S05]  /*3c80*/  EXIT ;  /* 0x000000000000794d */ /* 0x000fea0003800000 */
.L_x_10291:
        /* <DEDUP_REMOVED lines=15> */
.L_x_12190:


//--------------------- .text._ZN2at6native27unrolled_elementwise_kernelIZZZNS0_15log_kernel_cudaERNS_18TensorIteratorBaseEENKUlvE0_clEvENKUlvE2_clEvEUlN3c108BFloat16EE_St5arrayIPcLm2EELi4E23TrivialOffsetCalculatorILi1EjESD_NS0_6memory15LoadWithoutCastENSE_16StoreWithoutCastEEEviT_T0_T2_T3_T4_T5_ --------------------------
	.section	.text._ZN2at6native27unrolled_elementwise_kernelIZZZNS0_15log_kernel_cudaERNS_18TensorIteratorBaseEENKUlvE0_clEvENKUlvE2_clEvEUlN3c108BFloat16EE_St5arrayIPcLm2EELi4E23TrivialOffsetCalculatorILi1EjESD_NS0_6memory15LoadWithoutCastENSE_16StoreWithoutCastEEEviT_T0_T2_T3_T4_T5_,"ax",@progbits
	.sectioninfo	@"SHI_REGISTERS=18"
	.align	128
        .global         _ZN2at6native27unrolled_elementwise_kernelIZZZNS0_15log_kernel_cudaERNS_18TensorIteratorBaseEENKUlvE0_clEvENKUlvE2_clEvEUlN3c108BFloat16EE_St5arrayIPcLm2EELi4E23TrivialOffsetCalculatorILi1EjESD_NS0_6memory15LoadWithoutCastENSE_16StoreWithoutCastEEEviT_T0_T2_T3_T4_T5_
        .type           _ZN2at6native27unrolled_elementwise_kernelIZZZNS0_15log_kernel_cudaERNS_18TensorIteratorBaseEENKUlvE0_clEvENKUlvE2_clEvEUlN3c108BFloat16EE_St5arrayIPcLm2EELi4E23TrivialOffsetCalculatorILi1EjESD_NS0_6memory15LoadWithoutCastENSE_16StoreWithoutCastEEEviT_T0_T2_T3_T4_T5_,@function
        .size           _ZN2at6native27unrolled_elementwise_kernelIZZZNS0_15log_kernel_cudaERNS_18TensorIteratorBaseEENKUlvE0_clEvENKUlvE2_clEvEUlN3c108BFloat16EE_St5arrayIPcLm2EELi4E23TrivialOffsetCalculatorILi1EjESD_NS0_6memory15LoadWithoutCastENSE_16StoreWithoutCastEEEviT_T0_T2_T3_T4_T5_,(.L_x_12191 - _ZN2at6native27unrolled_elementwise_kernelIZZZNS0_15log_kernel_cudaERNS_18TensorIteratorBaseEENKUlvE0_clEvENKUlvE2_clEvEUlN3c108BFloat16EE_St5arrayIPcLm2EELi4E23TrivialOffsetCalculatorILi1EjESD_NS0_6memory15LoadWithoutCastENSE_16StoreWithoutCastEEEviT_T0_T2_T3_T4_T5_)
        .other          _ZN2at6native27unrolled_elementwise_kernelIZZZNS0_15log_kernel_cudaERNS_18TensorIteratorBaseEENKUlvE0_clEvENKUlvE2_clEvEUlN3c108BFloat16EE_St5arrayIPcLm2EELi4E23TrivialOffsetCalculatorILi1EjESD_NS0_6memory15LoadWithoutCastENSE_16StoreWithoutCastEEEviT_T0_T2_T3_T4_T5_,@"STO_CUDA_ENTRY STV_DEFAULT"
_ZN2at6native27unrolled_elementwise_kernelIZZZNS0_15log_kernel_cudaERNS_18TensorIteratorBaseEENKUlvE0_clEvENKUlvE2_clEvEUlN3c108BFloat16EE_St5arrayIPcLm2EELi4E23TrivialOffsetCalculatorILi1EjESD_NS0_6memory15LoadWithoutCastENSE_16StoreWithoutCastEEEviT_T0_T2_T3_T4_T5_:
.text._ZN2at6native27unrolled_elementwise_kernelIZZZNS0_15log_kernel_cudaERNS_18TensorIteratorBaseEENKUlvE0_clEvENKUlvE2_clEvEUlN3c108BFloat16EE_St5arrayIPcLm2EELi4E23TrivialOffsetCalculatorILi1EjESD_NS0_6memory15LoadWithoutCastENSE_16StoreWithoutCastEEEviT_T0_T2_T3_T4_T5_:
        /* <DEDUP_REMOVED lines=47> */
[----:B0-----:R-:W-:-:S05]  /*02f0*/  @!P0 FMUL.FTZ R4, R12, 0.69314718246459960938 ;  /* 0x3f3172180c048820 */ /* 0x001fca0000410000 */
        /* <DEDUP_REMOVED lines=9> */
[----:B-1----:R-:W-:Y:S02]  /*0390*/  @!P2 FMUL.FTZ R10, R10, 0.69314718246459960938 ;  /* 0x3f3172180a0aa820 */ /* 0x002fe40000410000 */
[----:B--2---:R-:W-:-:S03]  /*03a0*/  @!P3 FMUL.FTZ R13, R13, 0.69314718246459960938 ;  /* 0x3f3172180d0db820 */ /* 0x004fc60000410000 */
        /* <DEDUP_REMOVED lines=13> */
.L_x_10293:
[----:B0-----:R-:W-:Y:S05]  /*0480*/  BSYNC B0 ;  /* 0x0000000000007941 */ /* 0x001fea0003800000 */
.L_x_10292:
[----:B------:R-:W-:Y:S01]  /*0490*/  ISETP.GE.AND P0, PT, R3, R2, PT ;  /* 0x000000020300720c */ /* 0x000fe20003f06270 */
[----:B---3--:R-:W-:-:S05]  /*04a0*/  @!P1 FMUL.FTZ R11, R11, 0.69314718246459960938 ;  /* 0x3f3172180b0b9820 */ /* 0x008fca0000410000 */
[----:B------:R-:W-:-:S07]  /*04b0*/  @!P1 F2FP.BF16.PACK_AB R11, RZ, R11 ;  /* 0x0000000bff0b923e */ /* 0x000fce00000010ff */
[----:B------:R-:W-:Y:S05]  /*04c0*/  @P0 EXIT ;  /* 0x000000000000094d */ /* 0x000fea0003800000 */
[----:B------:R-:W-:Y:S02]  /*04d0*/  IMAD R3, R0, 0x200, R3 ;  /* 0x0000020000037824 */ /* 0x000fe400078e0203 */
[----:B------:R-:W-:-:S04]  /*04e0*/  IMAD.MOV.U32 R2, RZ, RZ, 0x2 ;  /* 0x00000002ff027424 */ /* 0x000fc800078e00ff */
[----:B------:R-:W-:-:S05]  /*04f0*/  IMAD.WIDE.U32 R2, R3, R2, c[0x0][0x168] ;  /* 0x00005a0003027625 */ /* 0x000fca00078e0002 */
[----:B------:R-:W-:Y:S01]  /*0500*/  STG.E.U16 [R2.64], R11 ;  /* 0x0000000b02007986 */ /* 0x000fe2000c101504 */
[----:B------:R-:W-:Y:S05]  /*0510*/  EXIT ;  /* 0x000000000000794d */ /* 0x000fea0003800000 */
.L_x_10294:
        /* <DEDUP_REMOVED lines=14> */
.L_x_12191:


//--------------------- .text._ZN2at6native29vectorized_elementwise_kernelILi2EZZZNS0_15log_kernel_cudaERNS_18TensorIteratorBaseEENKUlvE0_clEvENKUlvE2_clEvEUlN3c108BFloat16EE_St5arrayIPcLm2EEEEviT0_T1_ --------------------------
	.section	.text._ZN2at6native29vectorized_elementwise_kernelILi2EZZZNS0_15log_kernel_cudaERNS_18TensorIteratorBaseEENKUlvE0_clEvENKUlvE2_clEvEUlN3c108BFloat16EE_St5arrayIPcLm2EEEEviT0_T1_,"ax",@progbits
	.sectioninfo	@"SHI_REGISTERS=23"
	.align	128
        .global         _ZN2at6native29vectorized_elementwise_kernelILi2EZZZNS0_15log_kernel_cudaERNS_18TensorIteratorBaseEENKUlvE0_clEvENKUlvE2_clEvEUlN3c108BFloat16EE_St5arrayIPcLm2EEEEviT0_T1_
        .type           _ZN2at6native29vectorized_elementwise_kernelILi2EZZZNS0_15log_kernel_cudaERNS_18TensorIteratorBaseEENKUlvE0_clEvENKUlvE2_clEvEUlN3c108BFloat16EE_St5arrayIPcLm2EEEEviT0_T1_,@function
        .size           _ZN2at6native29vectorized_elementwise_kernelILi2EZZZNS0_15log_kernel_cudaERNS_18TensorIteratorBaseEENKUlvE0_clEvENKUlvE2_clEvEUlN3c108BFloat16EE_St5arrayIPcLm2EEEEviT0_T1_,(.L_x_12192 - _ZN2at6native29vectorized_elementwise_kernelILi2EZZZNS0_15log_kernel_cudaERNS_18TensorIteratorBaseEENKUlvE0_clEvENKUlvE2_clEvEUlN3c108BFloat16EE_St5arrayIPcLm2EEEEviT0_T1_)
        .other          _ZN2at6native29vectorized_elementwise_kernelILi2EZZZNS0_15log_kernel_cudaERNS_18TensorIteratorBaseEENKUlvE0_clEvENKUlvE2_clEvEUlN3c108BFloat16EE_St5arrayIPcLm2EEEEviT0_T1_,@"STO_CUDA_ENTRY STV_DEFAULT"
_ZN2at6native29vectorized_elementwise_kernelILi2EZZZNS0_15log_kernel_cudaERNS_18TensorIteratorBaseEENKUlvE0_clEvENKUlvE2_clEvEUlN3c108BFloat16EE_St5arrayIPcLm2EEEEviT0_T1_:
.text._ZN2at6native29vectorized_elementwise_kernelILi2EZZZNS0_15log_kernel_cudaERNS_18TensorIteratorBaseEENKUlvE0_clEvENKUlvE2_clEvEUlN3c108BFloat16EE_St5arrayIPcLm2EEEEviT0_T1_:
        /* <DEDUP_REMOVED lines=32> */
[----:B-1----:R-:W-:Y:S02]  /*0200*/  FMUL.FTZ R4, R4, 0.69314718246459960938 ;  /* 0x3f31721804047820 */ /* 0x002fe40000410000 */
[----:B0-----:R-:W-:Y:S02]  /*0210*/  FMUL.FTZ R7, R6, 0.69314718246459960938 ;  /* 0x3f31721806077820 */ /* 0x001fe40000410000 */
[----:B---3--:R-:W-:Y:S02]  /*0220*/  FMUL.FTZ R8, R8, 0.69314718246459960938 ;  /* 0x3f31721808087820 */ /* 0x008fe40000410000 */
[----:B----4-:R-:W-:Y:S02]  /*0230*/  FMUL.FTZ R9, R9, 0.69314718246459960938 ;  /* 0x3f31721809097820 */ /* 0x010fe40000410000 */
[----:B------:R-:W-:Y:S02]  /*0240*/  FMUL.FTZ R10, R10, 0.69314718246459960938 ;  /* 0x3f3172180a0a7820 */ /* 0x000fe40000410000 */
[----:B-----5:R-:W-:-:S02]  /*0250*/  FMUL.FTZ R11, R11, 0.69314718246459960938 ;  /* 0x3f3172180b0b7820 */ /* 0x020fc40000410000 */
[----:B------:R-:W-:Y:S02]  /*0260*/  FMUL.FTZ R0, R12, 0.69314718246459960938 ;  /* 0x3f3172180c007820 */ /* 0x000fe40000410000 */
[----:B------:R-:W-:Y:S01]  /*0270*/  FMUL.FTZ R15, R13, 0.69314718246459960938 ;  /* 0x3f3172180d0f7820 */ /* 0x000fe20000410000 */
        /* <DEDUP_REMOVED lines=10> */
.L_x_10295:
        /* <DEDUP_REMOVED lines=74> */
[----:B0-----:R-:W-:Y:S01]  /*07c0*/  @!P0 FMUL.FTZ R4, R4, 0.69314718246459960938 ;  /* 0x3f31721804048820 */ /* 0x001fe20000410000 */
[----:B---3--:R-:W-:-:S05]  /*07d0*/  @!P6 PRMT R12, RZ, 0x5410, R5 ;  /* 0x00005410ff0ce816 */ /* 0x008fca0000000005 */
[----:B------:R-:W0:Y:S01]  /*07e0*/  @!P6 MUFU.LG2 R16, R12 ;  /* 0x0000000c0010e308 */ /* 0x000e220000000c00 */
[----:B-----5:R-:W-:Y:S01]  /*07f0*/  @!P1 PRMT R5, RZ, 0x5410, R6 ;  /* 0x00005410ff059816 */ /* 0x020fe20000000006 */
[----:B0-----:R-:W-:-:S05]  /*0800*/  @!P6 FMUL.FTZ R6, R16, 0.69314718246459960938 ;  /* 0x3f3172181006e820 */ /* 0x001fca0000410000 */
        /* <DEDUP_REMOVED lines=20> */
[----:B0-----:R-:W-:Y:S02]  /*0950*/  @!P1 FMUL.FTZ R5, R5, 0.69314718246459960938 ;  /* 0x3f31721805059820 */ /* 0x001fe40000410000 */
[----:B-1----:R-:W-:Y:S02]  /*0960*/  @!P2 FMUL.FTZ R7, R7, 0.69314718246459960938 ;  /* 0x3f3172180707a820 */ /* 0x002fe40000410000 */
[----:B---3--:R-:W-:Y:S02]  /*0970*/  @!P3 FMUL.FTZ R12, R12, 0.69314718246459960938 ;  /* 0x3f3172180c0cb820 */ /* 0x008fe40000410000 */
[----:B------:R-:W-:Y:S01]  /*0980*/  @!P4 FMUL.FTZ R14, R14, 0.69314718246459960938 ;  /* 0x3f3172180e0ec820 */ /* 0x000fe20000410000 */
[----:B-----5:R-:W-:Y:S01]  /*0990*/  @!P1 F2FP.BF16.PACK_AB R9, RZ, R5 ;  /* 0x00000005ff09923e */ /* 0x020fe200000010ff */
[----:B----4-:R-:W-:-:S02]  /*09a0*/  @!P5 FMUL.FTZ R5, R10, 0.69314718246459960938 ;  /* 0x3f3172180a05d820 */ /* 0x010fc40000410000 */
[----:B--2---:R-:W-:Y:S01]  /*09b0*/  @!P6 FMUL.FTZ R4, R11, 0.69314718246459960938 ;  /* 0x3f3172180b04e820 */ /* 0x004fe20000410000 */
        /* <DEDUP_REMOVED lines=18> */
.L_x_10298:
[----:B------:R-:W-:-:S13]  /*0ae0*/  ISETP.GE.AND P0, PT, R3, R2, PT ;  /* 0x000000020300720c */ /* 0x000fda0003f06270 */
[----:B------:R-:W-:Y:S05]  /*0af0*/  @P0 BRA `(.L_x_10300) ;  /* 0x000000d000000947 */ /* 0x000fea0003800000 */
[----:B0-----:R-:W-:Y:S01]  /*0b00*/  IMAD.IADD R10, R0, 0x1, R3 ;  /* 0x00000001000a7824 */ /* 0x001fe200078e0203 */
[----:B------:R-:W-:Y:S01]  /*0b10*/  IADD3 R3, R3, 0x80, RZ ;  /* 0x0000008003037810 */ /* 0x000fe20007ffe0ff */
[----:B------:R-:W-:-:S04]  /*0b20*/  IMAD.MOV.U32 R11, RZ, RZ, 0x2 ;  /* 0x00000002ff0b7424 */ /* 0x000fc800078e00ff */
[----:B------:R-:W-:-:S05]  /*0b30*/  IMAD.WIDE.U32 R10, R10, R11, c[0x0][0x168] ;  /* 0x00005a000a0a7625 */ /* 0x000fca00078e000b */
[----:B------:R0:W-:Y:S02]  /*0b40*/  STG.E.U16 [R10.64], R13 ;  /* 0x0000000d0a007986 */ /* 0x0001e4000c101504 */
.L_x_10299:
        /* <DEDUP_REMOVED lines=8> */
.L_x_10300:
        /* <DEDUP_REMOVED lines=9> */
.L_x_10301:
[----:B------:R-:W-:Y:S05]  /*0c60*/  BSYNC B1 ;  /* 0x0000000000017941 */ /* 0x000fea0003800000 */
.L_x_10297:
[----:B------:R-:W-:-:S13]  /*0c70*/  ISETP.GE.AND P0, PT, R3, R2, PT ;  /* 0x000000020300720c */ /* 0x000fda0003f06270 */
[----:B0-----:R-:W-:Y:S01]  /*0c80*/  @!P0 IMAD.IADD R6, R0, 0x1, R3 ;  /* 0x0000000100068824 */ /* 0x001fe200078e0203 */
[----:B------:R-:W-:Y:S01]  /*0c90*/  @!P0 IADD3 R3, R3, 0x80, RZ ;  /* 0x0000008003038810 */ /* 0x000fe20007ffe0ff */
[----:B------:R-:W-:-:S04]  /*0ca0*/  @!P0 IMAD.MOV.U32 R7, RZ, RZ, 0x2 ;  /* 0x00000002ff078424 */ /* 0x000fc800078e00ff */
[----:B------:R-:W-:-:S05]  /*0cb0*/  @!P0 IMAD.WIDE.U32 R6, R6, R7, c[0x0][0x168] ;  /* 0x00005a0006068625 */ /* 0x000fca00078e0007 */
[----:B------:R0:W-:Y:S02]  /*0cc0*/  @!P0 STG.E.U16 [R6.64], R5 ;  /* 0x0000000506008986 */ /* 0x0001e4000c101504 */
.L_x_10302:
[----:B------:R-:W-:Y:S05]  /*0cd0*/  BSYNC B0 ;  /* 0x0000000000007941 */ /* 0x000fea0003800000 */
.L_x_10296:
        /* <DEDUP_REMOVED lines=8> */
.L_x_10303:
        /* <DEDUP_REMOVED lines=10> */
.L_x_12192:


//--------------------- .text._ZN2at6native29vectorized_elementwise_kernelILi4EZZZNS0_15log_kernel_cudaERNS_18TensorIteratorBaseEENKUlvE0_clEvENKUlvE2_clEvEUlN3c108BFloat16EE_St5arrayIPcLm2EEEEviT0_T1_ --------------------------
	.section	.text._ZN2at6native29vectorized_elementwise_kernelILi4EZZZNS0_15log_kernel_cudaERNS_18TensorIteratorBaseEENKUlvE0_clEvENKUlvE2_clEvEUlN3c108BFloat16EE_St5arrayIPcLm2EEEEviT0_T1_,"ax",@progbits
	.sectioninfo	@"SHI_REGISTERS=23"
	.align	128
        .global         _ZN2at6native29vectorized_elementwise_kernelILi4EZZZNS0_15log_kernel_cudaERNS_18TensorIteratorBaseEENKUlvE0_clEvENKUlvE2_clEvEUlN3c108BFloat16EE_St5arrayIPcLm2EEEEviT0_T1_
        .type           _ZN2at6native29vectorized_elementwise_kernelILi4EZZZNS0_15log_kernel_cudaERNS_18TensorIteratorBaseEENKUlvE0_clEvENKUlvE2_clEvEUlN3c108BFloat16EE_St5arrayIPcLm2EEEEviT0_T1_,@function
        .size           _ZN2at6native29vectorized_elementwise_kernelILi4EZZZNS0_15log_kernel_cudaERNS_18TensorIteratorBaseEENKUlvE0_clEvENKUlvE2_clEvEUlN3c108BFloat16EE_St5arrayIPcLm2EEEEviT0_T1_,(.L_x_12193 - _ZN2at6native29vectorized_elementwise_kernelILi4EZZZNS0_15log_kernel_cudaERNS_18TensorIteratorBaseEENKUlvE0_clEvENKUlvE2_clEvEUlN3c108BFloat16EE_St5arrayIPcLm2EEEEviT0_T1_)
        .other          _ZN2at6native29vectorized_elementwise_kernelILi4EZZZNS0_15log_kernel_cudaERNS_18TensorIteratorBaseEENKUlvE0_clEvENKUlvE2_clEvEUlN3c108BFloat16EE_St5arrayIPcLm2EEEEviT0_T1_,@"STO_CUDA_ENTRY STV_DEFAULT"
_ZN2at6native29vectorized_elementwise_kernelILi4EZZZNS0_15log_kernel_cudaERNS_18TensorIteratorBaseEENKUlvE0_clEvENKUlvE2_clEvEUlN3c108BFloat16EE_St5arrayIPcLm2EEEEviT0_T1_:
.text._ZN2at6native29vectorized_elementwise_kernelILi4EZZZNS0_15log_kernel_cudaERNS_18TensorIteratorBaseEENKUlvE0_clEvENKUlvE2_clEvEUlN3c108BFloat16EE_St5arrayIPcLm2EEEEviT0_T1_:
        /* <DEDUP_REMOVED lines=19> */
[----:B-1----:R-:W-:Y:S02]  /*0130*/  FMUL.FTZ R8, R8, 0.69314718246459960938 ;  /* 0x3f31721808087820 */ /* 0x002fe40000410000 */
[----:B--2---:R-:W-:Y:S01]  /*0140*/  FMUL.FTZ R5, R5, 0.69314718246459960938 ;  /* 0x3f31721805057820 */ /* 0x004fe20000410000 */
[----:B0-----:R-:W-:-:S04]  /*0150*/  PRMT R6, RZ, 0x7610, R11 ;  /* 0x00007610ff067816 */ /* 0x001fc8000000000b */
[----:B------:R3:W0:Y:S01]  /*0160*/  MUFU.LG2 R10, R6 ;  /* 0x00000006000a7308 */ /* 0x0006220000000c00 */
[----:B------:R-:W-:Y:S01]  /*0170*/  F2FP.BF16.PACK_AB R8, R8, R5 ;  /* 0x000000050808723e */ /* 0x000fe200000010ff */
[----:B----4-:R-:W-:Y:S01]  /*0180*/  FMUL.FTZ R9, R9, 0.69314718246459960938 ;  /* 0x3f31721809097820 */ /* 0x010fe20000410000 */
[----:B---3--:R-:W-:-:S05]  /*0190*/  PRMT R6, RZ, 0x5410, R2 ;  /* 0x00005410ff067816 */ /* 0x008fca0000000002 */
[----:B------:R1:W2:Y:S01]  /*01a0*/  MUFU.LG2 R11, R6 ;  /* 0x00000006000b7308 */ /* 0x0002a20000000c00 */
[----:B0-----:R-:W-:-:S05]  /*01b0*/  FMUL.FTZ R10, R10, 0.69314718246459960938 ;  /* 0x3f3172180a0a7820 */ /* 0x001fca0000410000 */
[----:B------:R-:W-:Y:S02]  /*01c0*/  F2FP.BF16.PACK_AB R9, R10, R9 ;  /* 0x000000090a09723e */ /* 0x000fe400000010ff */
[----:B-1----:R-:W-:-:S04]  /*01d0*/  PRMT R6, RZ, 0x7610, R2 ;  /* 0x00007610ff067816 */ /* 0x002fc80000000002 */
[----:B------:R0:W1:Y:S01]  /*01e0*/  MUFU.LG2 R7, R6 ;  /* 0x0000000600077308 */ /* 0x0000620000000c00 */
[----:B--2---:R-:W-:Y:S01]  /*01f0*/  FMUL.FTZ R11, R11, 0.69314718246459960938 ;  /* 0x3f3172180b0b7820 */ /* 0x004fe20000410000 */
[----:B0-----:R-:W-:-:S06]  /*0200*/  PRMT R6, RZ, 0x5410, R3 ;  /* 0x00005410ff067816 */ /* 0x001fcc0000000003 */
[----:B------:R0:W2:Y:S02]  /*0210*/  MUFU.LG2 R12, R6 ;  /* 0x00000006000c7308 */ /* 0x0000a40000000c00 */
[----:B0-----:R-:W-:Y:S01]  /*0220*/  PRMT R6, RZ, 0x7610, R3 ;  /* 0x00007610ff067816 */ /* 0x001fe20000000003 */
[----:B------:R-:W-:-:S05]  /*0230*/  IMAD.WIDE.U32 R2, R0, R15, c[0x0][0x168] ;  /* 0x00005a0000027625 */ /* 0x000fca00078e000f */
[----:B------:R-:W0:Y:S01]  /*0240*/  MUFU.LG2 R13, R6 ;  /* 0x00000006000d7308 */ /* 0x000e220000000c00 */
[----:B-1----:R-:W-:Y:S02]  /*0250*/  FMUL.FTZ R0, R7, 0.69314718246459960938 ;  /* 0x3f31721807007820 */ /* 0x002fe40000410000 */
[----:B--2---:R-:W-:Y:S02]  /*0260*/  FMUL.FTZ R12, R12, 0.69314718246459960938 ;  /* 0x3f3172180c0c7820 */ /* 0x004fe40000410000 */
[----:B------:R-:W-:Y:S01]  /*0270*/  IMAD.WIDE R2, R4, 0x8, R2 ;  /* 0x0000000804027825 */ /* 0x000fe200078e0202 */
[----:B------:R-:W-:-:S04]  /*0280*/  F2FP.BF16.PACK_AB R4, R0, R11 ;  /* 0x0000000b0004723e */ /* 0x000fc800000010ff */
[----:B------:R-:W-:Y:S01]  /*0290*/  STG.E.64 [R2.64], R8 ;  /* 0x0000000802007986 */ /* 0x000fe2000c101b04 */
[----:B0-----:R-:W-:-:S05]  /*02a0*/  FMUL.FTZ R13, R13, 0.69314718246459960938 ;  /* 0x3f3172180d0d7820 */ /* 0x001fca0000410000 */
[----:B------:R-:W-:-:S05]  /*02b0*/  F2FP.BF16.PACK_AB R5, R13, R12 ;  /* 0x0000000c0d05723e */ /* 0x000fca00000010ff */
[----:B------:R-:W-:Y:S01]  /*02c0*/  STG.E.64 [R2.64+0x400], R4 ;  /* 0x0004000402007986 */ /* 0x000fe2000c101b04 */
[----:B------:R-:W-:Y:S05]  /*02d0*/  EXIT ;  /* 0x000000000000794d */ /* 0x000fea0003800000 */
.L_x_10304:
        /* <DEDUP_REMOVED lines=124> */
.L_x_10307:
[----:B------:R-:W-:-:S13]  /*0aa0*/  ISETP.GE.AND P0, PT, R3, R2, PT ;  /* 0x000000020300720c */ /* 0x000fda0003f06270 */
[----:B------:R-:W-:Y:S05]  /*0ab0*/  @P0 BRA `(.L_x_10309) ;  /* 0x000000d000000947 */ /* 0x000fea0003800000 */
[----:B0-----:R-:W-:Y:S01]  /*0ac0*/  IMAD.IADD R10, R0, 0x1, R3 ;  /* 0x00000001000a7824 */ /* 0x001fe200078e0203 */
[----:B------:R-:W-:Y:S01]  /*0ad0*/  IADD3 R3, R3, 0x80, RZ ;  /* 0x0000008003037810 */ /* 0x000fe20007ffe0ff */
[----:B------:R-:W-:-:S04]  /*0ae0*/  IMAD.MOV.U32 R11, RZ, RZ, 0x2 ;  /* 0x00000002ff0b7424 */ /* 0x000fc800078e00ff */
[----:B------:R-:W-:-:S05]  /*0af0*/  IMAD.WIDE.U32 R10, R10, R11, c[0x0][0x168] ;  /* 0x00005a000a0a7625 */ /* 0x000fca00078e000b */
[----:B------:R0:W-:Y:S02]  /*0b00*/  STG.E.U16 [R10.64], R13 ;  /* 0x0000000d0a007986 */ /* 0x0001e4000c101504 */
.L_x_10308:
        /* <DEDUP_REMOVED lines=8> */
.L_x_10309:
        /* <DEDUP_REMOVED lines=9> */
.L_x_10310:
[----:B------:R-:W-:Y:S05]  /*0c20*/  BSYNC B1 ;  /* 0x0000000000017941 */ /* 0x000fea0003800000 */
.L_x_10306:
[----:B------:R-:W-:-:S13]  /*0c30*/  ISETP.GE.AND P0, PT, R3, R2, PT ;  /* 0x000000020300720c */ /* 0x000fda0003f06270 */
[----:B0-----:R-:W-:Y:S01]  /*0c40*/  @!P0 IMAD.IADD R6, R0, 0x1, R3 ;  /* 0x0000000100068824 */ /* 0x001fe200078e0203 */
[----:B------:R-:W-:Y:S01]  /*0c50*/  @!P0 IADD3 R3, R3, 0x80, RZ ;  /* 0x0000008003038810 */ /* 0x000fe20007ffe0ff */
[----:B------:R-:W-:-:S04]  /*0c60*/  @!P0 IMAD.MOV.U32 R7, RZ, RZ, 0x2 ;  /* 0x00000002ff078424 */ /* 0x000fc800078e00ff */
[----:B------:R-:W-:-:S05]  /*0c70*/  @!P0 IMAD.WIDE.U32 R6, R6, R7, c[0x0][0x168] ;  /* 0x00005a0006068625 */ /* 0x000fca00078e0007 */
[----:B------:R0:W-:Y:S02]  /*0c80*/  @!P0 STG.E.U16 [R6.64], R5 ;  /* 0x0000000506008986 */ /* 0x0001e4000c101504 */
.L_x_10311:
[----:B------:R-:W-:Y:S05]  /*0c90*/  BSYNC B0 ;  /* 0x0000000000007941 */ /* 0x000fea0003800000 */
.L_x_10305:
        /* <DEDUP_REMOVED lines=8> */
.L_x_10312:
        /* <DEDUP_REMOVED lines=14> */
.L_x_12193:


//--------------------- .text._ZN2at6native29vectorized_elementwise_kernelILi8EZZZNS0_15log_kernel_cudaERNS_18TensorIteratorBaseEENKUlvE0_clEvENKUlvE2_clEvEUlN3c108BFloat16EE_St5arrayIPcLm2EEEEviT0_T1_ --------------------------
	.section	.text._ZN2at6native29vectorized_elementwise_kernelILi8EZZZNS0_15log_kernel_cudaERNS_18TensorIteratorBaseEENKUlvE0_clEvENKUlvE2_clEvEUlN3c108BFloat16EE_St5arrayIPcLm2EEEEviT0_T1_,"ax",@progbits
	.sectioninfo	@"SHI_REGISTERS=4"
	.align	128
        .global         _ZN2at6native29vectorized_elementwise_kernelILi8EZZZNS0_15log_kernel_cudaERNS_18TensorIteratorBaseEENKUlvE0_clEvENKUlvE2_clEvEUlN3c108BFloat16EE_St5arrayIPcLm2EEEEviT0_T1_
        .type           _ZN2at6native29vectorized_elementwise_kernelILi8EZZZNS0_15log_kernel_cudaERNS_18TensorIteratorBaseEENKUlvE0_clEvENKUlvE2_clEvEUlN3c108BFloat16EE_St5arrayIPcLm2EEEEviT0_T1_,@function
        .size           _ZN2at6native29vectorized_elementwise_kernelILi8EZZZNS0_15log_kernel_cudaERNS_18TensorIteratorBaseEENKUlvE0_clEvENKUlvE2_clEvEUlN3c108BFloat16EE_St5arrayIPcLm2EEEEviT0_T1_,(.L_x_12194 - _ZN2at6native29vectorized_elementwise_kernelILi8EZZZNS0_15log_kernel_cudaERNS_18TensorIteratorBaseEENKUlvE0_clEvENKUlvE2_clEvEUlN3c108BFloat16EE_St5arrayIPcLm2EEEEviT0_T1_)
        .other          _ZN2at6native29vectorized_elementwise_kernelILi8EZZZNS0_15log_kernel_cudaERNS_18TensorIteratorBaseEENKUlvE0_clEvENKUlvE2_clEvEUlN3c108BFloat16EE_St5arrayIPcLm2EEEEviT0_T1_,@"STO_CUDA_ENTRY STV_DEFAULT"
_ZN2at6native29vectorized_elementwise_kernelILi8EZZZNS0_15log_kernel_cudaERNS_18TensorIteratorBaseEENKUlvE0_clEvENKUlvE2_clEvEUlN3c108BFloat16EE_St5arrayIPcLm2EEEEviT0_T1_:
.text._ZN2at6native29vectorized_elementwise_kernelILi8EZZZNS0_15log_kernel_cudaERNS_18TensorIteratorBaseEENKUlvE0_clEvENKUlvE2_clEvEUlN3c108BFloat16EE_St5arrayIPcLm2EEEEviT0_T1_:
[----:B------:R-:W-:Y:S02]  /*0000*/  MOV R1, c[0x0][0x28] ;  /* 0x00000a0000017a02 */ /* 0x000fe40000000f00 */
[----:B------:R-:W-:Y:S05]  /*0010*/  EXIT ;  /* 0x000000000000794d */ /* 0x000fea0003800000 */
.L_x_10313:
        /* <DEDUP_REMOVED lines=14> */
.L_x_12194:


//--------------------- .text._ZN2at6native18elementwise_kernelILi128ELi4EZNS0_15gpu_kernel_implIZZZNS0_15log_kernel_cudaERNS_18TensorIteratorBaseEENKUlvE0_clEvENKUlvE1_clEvEUlN3c104HalfEE_EEvS4_RKT_EUliE_EEviT1_ --------------------------
	.section	.text._ZN2at6native18elementwise_kernelILi128ELi4EZNS0_15gpu_kernel_implIZZZNS0_15log_kernel_cudaERNS_18TensorIteratorBaseEENKUlvE0_clEvENKUlvE1_clEvEUlN3c104HalfEE_EEvS4_RKT_EUliE_EEviT1_,"ax",@progbits
	.sectioninfo	@"SHI_REGISTERS=26"
	.align	128
        .global         _ZN2at6native18elementwise_kernelILi128ELi4EZNS0_15gpu_kernel_implIZZZNS0_15log_kernel_cudaERNS_18TensorIteratorBaseEENKUlvE0_clEvENKUlvE1_clEvEUlN3c104HalfEE_EEvS4_RKT_EUliE_EEviT1_
        .type           _ZN2at6native18elementwise_kernelILi128ELi4EZNS0_15gpu_kernel_implIZZZNS0_15log_kernel_cudaERNS_18TensorIteratorBaseEENKUlvE0_clEvENKUlvE1_clEvEUlN3c104HalfEE_EEvS4_RKT_EUliE_EEviT1_,@function
        .size           _ZN2at6native18elementwise_kernelILi128ELi4EZNS0_15gpu_kernel_implIZZZNS0_15log_kernel_cudaERNS_18TensorIteratorBaseEENKUlvE0_clEvENKUlvE1_clEvEUlN3c104HalfEE_EEvS4_RKT_EUliE_EEviT1_,(.L_x_12195 - _ZN2at6native18elementwise_kernelILi128ELi4EZNS0_15gpu_kernel_implIZZZNS0_15log_kernel_cudaERNS_18TensorIteratorBaseEENKUlvE0_clEvENKUlvE1_clEvEUlN3c104HalfEE_EEvS4_RKT_EUliE_EEviT1_)
        .other          _ZN2at6native18elementwise_kernelILi128ELi4EZNS0_15gpu_kernel_implIZZZNS0_15log_kernel_cudaERNS_18TensorIteratorBaseEENKUlvE0_clEvENKUlvE1_clEvEUlN3c104HalfEE_EEvS4_RKT_EUliE_EEviT1_,@"STO_CUDA_ENTRY STV_DEFAULT"
_ZN2at6native18elementwise_kernelILi128ELi4EZNS0_15gpu_kernel_implIZZZNS0_15log_kernel_cudaERNS_18TensorIteratorBaseEENKUlvE0_clEvENKUlvE1_clEvEUlN3c104HalfEE_EEvS4_RKT_EUliE_EEviT1_:
.text._ZN2at6native18elementwise_kernelILi128ELi4EZNS0_15gpu_kernel_implIZZZNS0_15log_kernel_cudaERNS_18TensorIteratorBaseEENKUlvE0_clEvENKUlvE1_clEvEUlN3c104HalfEE_EEvS4_RKT_EUliE_EEviT1_:
        /* <DEDUP_REMOVED lines=236> */
.L_x_10316:
        /* <DEDUP_REMOVED lines=20> */
.L_x_10320:
[----:B------:R-:W2:Y:S02]  /*1000*/  LDG.E.U8 R2, [R2.64] ;  /* 0x0000002402027981 */ /* 0x000ea4000c1e1100 */
[----:B--2---:R-:W0:Y:S02]  /*1010*/  I2F.U16 R0, R2 ;  /* 0x0000000200007306 */ /* 0x004e240000101000 */
[----:B0-----:R-:W-:Y:S01]  /*1020*/  F2FP.PACK_AB R0, RZ, R0 ;  /* 0x00000000ff00723e */ /* 0x001fe200000000ff */
[----:B------:R-:W-:Y:S05]  /*1030*/  BRA `(.L_x_10322) ;  /* 0x00000e1000007947 */ /* 0x000fea0003800000 */
.L_x_10319:
        /* <DEDUP_REMOVED lines=10> */
.L_x_10324:
[----:B------:R-:W2:Y:S02]  /*10e0*/  LDG.E R2, [R2.64] ;  /* 0x0000002402027981 */ /* 0x000ea4000c1e1900 */
[----:B--2---:R-:W0:Y:S02]  /*10f0*/  I2F R0, R2 ;  /* 0x0000000200007306 */ /* 0x004e240000201400 */
[----:B0-----:R-:W-:Y:S01]  /*1100*/  F2FP.PACK_AB R0, RZ, R0 ;  /* 0x00000000ff00723e */ /* 0x001fe200000000ff */
[----:B------:R-:W-:Y:S05]  /*1110*/  BRA `(.L_x_10322) ;  /* 0x00000d3000007947 */ /* 0x000fea0003800000 */
.L_x_10323:
[----:B------:R-:W2:Y:S02]  /*1120*/  LDG.E.U16 R2, [R2.64] ;  /* 0x0000002402027981 */ /* 0x000ea4000c1e1500 */
[----:B--2---:R-:W0:Y:S02]  /*1130*/  I2F.S16 R0, R2 ;  /* 0x0000000200007306 */ /* 0x004e240000101400 */
[----:B0-----:R-:W-:Y:S01]  /*1140*/  F2FP.PACK_AB R0, RZ, R0 ;  /* 0x00000000ff00723e */ /* 0x001fe200000000ff */
[----:B------:R-:W-:Y:S05]  /*1150*/  BRA `(.L_x_10322) ;  /* 0x00000cf000007947 */ /* 0x000fea0003800000 */
.L_x_10318:
        /* <DEDUP_REMOVED lines=9> */
.L_x_10326:
[----:B------:R0:W5:Y:S01]  /*11f0*/  LDG.E.U16 R0, [R2.64] ;  /* 0x0000002402007981 */ /* 0x000162000c1e1500 */
[----:B------:R-:W-:Y:S05]  /*1200*/  BRA `(.L_x_10322) ;  /* 0x00000c4000007947 */ /* 0x000fea0003800000 */
.L_x_10325:
        /* <DEDUP_REMOVED lines=9> */
.L_x_10328:
[----:B------:R0:W5:Y:S01]  /*12a0*/  LDG.E.U16 R0, [R2.64] ;  /* 0x0000002402007981 */ /* 0x000162000c1e1500 */
[----:B------:R-:W-:Y:S05]  /*12b0*/  BRA `(.L_x_10322) ;  /* 0x00000b9000007947 */ /* 0x000fea0003800000 */
.L_x_10327:
[----:B------:R-:W2:Y:S02]  /*12c0*/  LDG.E.64 R2, [R2.64] ;  /* 0x0000002402027981 */ /* 0x000ea4000c1e1b00 */
[----:B--2---:R-:W0:Y:S01]  /*12d0*/  F2F.F32.F64 R0, R2 ;  /* 0x0000000200007310 */ /* 0x004e220000301000 */
[----:B------:R-:W0:-:S14]  /*12e0*/  DSETP.GEU.AND P0, PT, |R2|, c[0x2][0x0], PT ;  /* 0x008000000200762a */ /* 0x000e1c0003f0e200 */
[----:B0-----:R-:W-:-:S05]  /*12f0*/  @!P0 FMUL R0, R0, 1.175494350822287508e-38 ;  /* 0x0080000000008820 */ /* 0x001fca0000400000 */
[----:B------:R-:W-:Y:S01]  /*1300*/  F2FP.PACK_AB R0, RZ, R0 ;  /* 0x00000000ff00723e */ /* 0x000fe200000000ff */
[----:B------:R-:W-:Y:S05]  /*1310*/  BRA `(.L_x_10322) ;  /* 0x00000b3000007947 */ /* 0x000fea0003800000 */
.L_x_10317:
        /* <DEDUP_REMOVED lines=13> */
.L_x_10331:
[----:B------:R-:W2:Y:S02]  /*13f0*/  LDG.E.64 R2, [R2.64] ;  /* 0x0000002402027981 */ /* 0x000ea4000c1e1b00 */
[----:B--2---:R-:W0:Y:S01]  /*1400*/  F2F.F32.F64 R0, R2 ;  /* 0x0000000200007310 */ /* 0x004e220000301000 */
[----:B------:R-:W0:-:S14]  /*1410*/  DSETP.GEU.AND P0, PT, |R2|, c[0x2][0x0], PT ;  /* 0x008000000200762a */ /* 0x000e1c0003f0e200 */
[----:B0-----:R-:W-:-:S05]  /*1420*/  @!P0 FMUL R0, R0, 1.175494350822287508e-38 ;  /* 0x0080000000008820 */ /* 0x001fca0000400000 */
[----:B------:R-:W-:Y:S01]  /*1430*/  F2FP.PACK_AB R0, RZ, R0 ;  /* 0x00000000ff00723e */ /* 0x000fe200000000ff */
[----:B------:R-:W-:Y:S05]  /*1440*/  BRA `(.L_x_10322) ;  /* 0x00000a0000007947 */ /* 0x000fea0003800000 */
.L_x_10330:
        /* <DEDUP_REMOVED lines=28> */
.L_x_10333:
        /* <DEDUP_REMOVED lines=15> */
.L_x_10332:
[----:B------:R-:W2:Y:S02]  /*1700*/  LDG.E.U16 R0, [R2.64] ;  /* 0x0000002402007981 */ /* 0x000ea4000c1e1500 */
[----:B--2---:R-:W-:-:S04]  /*1710*/  PRMT R0, RZ, 0x5410, R0 ;  /* 0x00005410ff007816 */ /* 0x004fc80000000000 */
[----:B------:R-:W-:Y:S01]  /*1720*/  F2FP.PACK_AB R0, RZ, R0 ;  /* 0x00000000ff00723e */ /* 0x000fe200000000ff */
[----:B------:R-:W-:Y:S05]  /*1730*/  BRA `(.L_x_10322) ;  /* 0x0000071000007947 */ /* 0x000fea0003800000 */
.L_x_10329:
        /* <DEDUP_REMOVED lines=12> */
.L_x_10336:
        /* <DEDUP_REMOVED lines=21> */
.L_x_10340:
[----:B------:R-:W-:Y:S05]  /*1950*/  BSYNC B1 ;  /* 0x0000000000017941 */ /* 0x000fea0003800000 */
.L_x_10339:
[----:B------:R-:W-:Y:S01]  /*1960*/  LEA R3, R0, 0x3b800000, 0x17 ;  /* 0x3b80000000037811 */ /* 0x000fe200078eb8ff */
[----:B------:R-:W-:-:S05]  /*1970*/  IMAD.SHL.U32 R0, R2, 0x100000, RZ ;  /* 0x0010000002007824 */ /* 0x000fca00078e00ff */
[----:B------:R-:W-:Y:S02]  /*1980*/  LOP3.LUT R0, R3, R0, R4, 0xfe, !PT ;  /* 0x0000000003007212 */ /* 0x000fe400078efe04 */
.L_x_10338:
[----:B------:R-:W-:Y:S05]  /*1990*/  BSYNC B0 ;  /* 0x0000000000007941 */ /* 0x000fea0003800000 */
.L_x_10337:
[----:B------:R-:W-:Y:S01]  /*19a0*/  F2FP.PACK_AB R0, RZ, R0 ;  /* 0x00000000ff00723e */ /* 0x000fe200000000ff */
[----:B------:R-:W-:Y:S05]  /*19b0*/  BRA `(.L_x_10322) ;  /* 0x0000049000007947 */ /* 0x000fea0003800000 */
.L_x_10335:
        /* <DEDUP_REMOVED lines=21> */
.L_x_10344:
[----:B------:R-:W-:Y:S05]  /*1b10*/  BSYNC B1 ;  /* 0x0000000000017941 */ /* 0x000fea0003800000 */
.L_x_10343:
[----:B------:R-:W-:Y:S01]  /*1b20*/  LEA R3, R0, 0x37800000, 0x17 ;  /* 0x3780000000037811 */ /* 0x000fe200078eb8ff */
[----:B------:R-:W-:-:S05]  /*1b30*/  IMAD.SHL.U32 R0, R2, 0x200000, RZ ;  /* 0x0020000002007824 */ /* 0x000fca00078e00ff */
[----:B------:R-:W-:Y:S02]  /*1b40*/  LOP3.LUT R0, R3, R0, R4, 0xfe, !PT ;  /* 0x0000000003007212 */ /* 0x000fe400078efe04 */
.L_x_10342:
[----:B------:R-:W-:Y:S05]  /*1b50*/  BSYNC B0 ;  /* 0x0000000000007941 */ /* 0x000fea0003800000 */
.L_x_10341:
[----:B------:R-:W-:Y:S01]  /*1b60*/  F2FP.PACK_AB R0, RZ, R0 ;  /* 0x00000000ff00723e */ /* 0x000fe200000000ff */
[----:B------:R-:W-:Y:S05]  /*1b70*/  BRA `(.L_x_10322) ;  /* 0x000002d000007947 */ /* 0x000fea0003800000 */
.L_x_10334:
        /* <DEDUP_REMOVED lines=14> */
.L_x_10348:
[----:B------:R-:W-:Y:S05]  /*1c60*/  BSYNC B0 ;  /* 0x0000000000007941 */ /* 0x000fea0003800000 */
.L_x_10347:
[----:B------:R-:W-:Y:S01]  /*1c70*/  F2FP.PACK_AB R0, RZ, R0 ;  /* 0x00000000ff00723e */ /* 0x000fe200000000ff */
[----:B------:R-:W-:Y:S05]  /*1c80*/  BRA `(.L_x_10322) ;  /* 0x000001c000007947 */ /* 0x000fea0003800000 */
.L_x_10321:
        /* <DEDUP_REMOVED lines=21> */
.L_x_10346:
[----:B------:R-:W2:Y:S02]  /*1de0*/  LDG.E.64 R2, [R2.64] ;  /* 0x0000002402027981 */ /* 0x000ea4000c1e1b00 */
[----:B--2---:R-:W0:Y:S02]  /*1df0*/  I2F.U64 R0, R2 ;  /* 0x0000000200007312 */ /* 0x004e240000301000 */
[----:B0-----:R-:W-:Y:S01]  /*1e00*/  F2FP.PACK_AB R0, RZ, R0 ;  /* 0x00000000ff00723e */ /* 0x001fe200000000ff */
[----:B------:R-:W-:Y:S05]  /*1e10*/  BRA `(.L_x_10322) ;  /* 0x0000003000007947 */ /* 0x000fea0003800000 */
.L_x_10345:
[----:B------:R-:W2:Y:S02]  /*1e20*/  LDG.E R2, [R2.64] ;  /* 0x0000002402027981 */ /* 0x000ea4000c1e1900 */
[----:B--2---:R-:W0:Y:S02]  /*1e30*/  I2F.U32 R0, R2 ;  /* 0x0000000200007306 */ /* 0x004e240000201000 */
[----:B0-----:R-:W-:-:S06]  /*1e40*/  F2FP.PACK_AB R0, RZ, R0 ;  /* 0x00000000ff00723e */ /* 0x001fcc00000000ff */
.L_x_10322:
[----:B------:R-:W1:Y:S01]  /*1e50*/  LDC.U8 R4, c[0x0][0x371] ;  /* 0x0000dc40ff047b82 */ /* 0x000e620000000000 */
[----:B-----5:R-:W-:-:S06]  /*1e60*/  HADD2.F32 R0, -RZ, R0.H0_H0 ;  /* 0x20000000ff007230 */ /* 0x020fcc0000004100 */
[----:B------:R-:W2:Y:S02]  /*1e70*/  MUFU.LG2 R0, R0 ;  /* 0x0000000000007308 */ /* 0x000ea40000000c00 */
[----:B0-2---:R-:W-:Y:S01]  /*1e80*/  FMUL.FTZ R2, R0, 0.69314718246459960938 ;  /* 0x3f31721800027820 */ /* 0x005fe20000410000 */
        /* <DEDUP_REMOVED lines=16> */
.L_x_10352:
[----:B------:R-:W-:-:S06]  /*1f90*/  HADD2.F32 R3, -RZ, R2.H0_H0 ;  /* 0x20000002ff037230 */ /* 0x000fcc0000004100 */
[----:B------:R-:W0:Y:S02]  /*1fa0*/  F2I.S64.TRUNC R2, R3 ;  /* 0x0000000300027311 */ /* 0x000e24000020d900 */
[----:B0-----:R0:W-:Y:S01]  /*1fb0*/  STG.E.U8 [R16.64], R2 ;  /* 0x0000000210007986 */ /* 0x0011e2000c101124 */
[----:B------:R-:W-:Y:S05]  /*1fc0*/  BRA `(.L_x_10354) ;  /* 0x00000e4000007947 */ /* 0x000fea0003800000 */
.L_x_10351:
        /* <DEDUP_REMOVED lines=10> */
.L_x_10356:
[----:B------:R-:W-:-:S04]  /*2070*/  HADD2.F32 R2, -RZ, R2.H0_H0 ;  /* 0x20000002ff027230 */ /* 0x000fc80000004100 */
[----:B------:R-:W0:Y:S02]  /*2080*/  F2I.FTZ.TRUNC.NTZ R3, R2 ;  /* 0x0000000200037305 */ /* 0x000e24000021f100 */
[----:B0-----:R0:W-:Y:S01]  /*2090*/  STG.E [R16.64], R3 ;  /* 0x0000000310007986 */ /* 0x0011e2000c101924 */
[----:B------:R-:W-:Y:S05]  /*20a0*/  BRA `(.L_x_10354) ;  /* 0x00000d6000007947 */ /* 0x000fea0003800000 */
.L_x_10355:
[----:B------:R-:W-:-:S04]  /*20b0*/  HADD2.F32 R2, -RZ, R2.H0_H0 ;  /* 0x20000002ff027230 */ /* 0x000fc80000004100 */
[----:B------:R-:W0:Y:S02]  /*20c0*/  F2I.FTZ.TRUNC.NTZ R3, R2 ;  /* 0x0000000200037305 */ /* 0x000e24000021f100 */
[----:B0-----:R0:W-:Y:S01]  /*20d0*/  STG.E.U16 [R16.64], R3 ;  /* 0x0000000310007986 */ /* 0x0011e2000c101524 */
[----:B------:R-:W-:Y:S05]  /*20e0*/  BRA `(.L_x_10354) ;  /* 0x00000d2000007947 */ /* 0x000fea0003800000 */
.L_x_10350:
        /* <DEDUP_REMOVED lines=9> */
.L_x_10358:
[----:B------:R0:W-:Y:S01]  /*2180*/  STG.E.U16 [R16.64], R2 ;  /* 0x0000000210007986 */ /* 0x0001e2000c101524 */
[----:B------:R-:W-:Y:S05]  /*2190*/  BRA `(.L_x_10354) ;  /* 0x00000c7000007947 */ /* 0x000fea0003800000 */
.L_x_10357:
        /* <DEDUP_REMOVED lines=10> */
.L_x_10360:
[----:B------:R-:W-:-:S05]  /*2240*/  HADD2.F32 R0, -RZ, R2.H0_H0 ;  /* 0x20000002ff007230 */ /* 0x000fca0000004100 */
[----:B------:R-:W-:-:S04]  /*2250*/  F2FP.PACK_AB R0, RZ, R0 ;  /* 0x00000000ff00723e */ /* 0x000fc800000000ff */
[----:B------:R-:W-:-:S05]  /*2260*/  PRMT R0, R0, 0x5410, RZ ;  /* 0x0000541000007816 */ /* 0x000fca00000000ff */
[----:B------:R0:W-:Y:S01]  /*2270*/  STG.E [R16.64], R0 ;  /* 0x0000000010007986 */ /* 0x0001e2000c101924 */
[----:B------:R-:W-:Y:S05]  /*2280*/  BRA `(.L_x_10354) ;  /* 0x00000b8000007947 */ /* 0x000fea0003800000 */
.L_x_10359:
[----:B------:R-:W-:-:S05]  /*2290*/  HADD2.F32 R2, -RZ, R2.H0_H0 ;  /* 0x20000002ff027230 */ /* 0x000fca0000004100 */
[----:B------:R-:W-:-:S06]  /*22a0*/  FMUL.FTZ R2, R2, 1 ;  /* 0x3f80000002027820 */ /* 0x000fcc0000410000 */
[----:B------:R-:W0:Y:S02]  /*22b0*/  F2F.F64.F32 R2, R2 ;  /* 0x0000000200027310 */ /* 0x000e240000201800 */
[----:B0-----:R0:W-:Y:S01]  /*22c0*/  STG.E.64 [R16.64], R2 ;  /* 0x0000000210007986 */ /* 0x0011e2000c101b24 */
[----:B------:R-:W-:Y:S05]  /*22d0*/  BRA `(.L_x_10354) ;  /* 0x00000b3000007947 */ /* 0x000fea0003800000 */
.L_x_10349:
        /* <DEDUP_REMOVED lines=13> */
.L_x_10363:
[----:B------:R-:W-:Y:S01]  /*23b0*/  HADD2.F32 R2, -RZ, R2.H0_H0 ;  /* 0x20000002ff027230 */ /* 0x000fe20000004100 */
[----:B------:R-:W-:-:S04]  /*23c0*/  CS2R R6, SRZ ;  /* 0x0000000000067805 */ /* 0x000fc8000001ff00 */
[----:B------:R-:W-:-:S04]  /*23d0*/  FMUL.FTZ R2, R2, 1 ;  /* 0x3f80000002027820 */ /* 0x000fc80000410000 */
[----:B------:R-:W0:Y:S02]  /*23e0*/  F2F.F64.F32 R4, R2 ;  /* 0x0000000200047310 */ /* 0x000e240000201800 */
[----:B0-----:R0:W-:Y:S01]  /*23f0*/  STG.E.128 [R16.64], R4 ;  /* 0x0000000410007986 */ /* 0x0011e2000c101d24 */
[----:B------:R-:W-:Y:S05]  /*2400*/  BRA `(.L_x_10354) ;  /* 0x00000a0000007947 */ /* 0x000fea0003800000 */
.L_x_10362:
        /* <DEDUP_REMOVED lines=21> */
.L_x_10367:
[----:B------:R-:W-:Y:S05]  /*2560*/  BSYNC B0 ;  /* 0x0000000000007941 */ /* 0x000fea0003800000 */
.L_x_10366:
[----:B------:R-:W-:-:S05]  /*2570*/  LOP3.LUT R3, R0, R3, RZ, 0xfc, !PT ;  /* 0x0000000300037212 */ /* 0x000fca00078efcff */
[----:B------:R0:W-:Y:S01]  /*2580*/  STG.E.U8 [R16.64], R3 ;  /* 0x0000000310007986 */ /* 0x0001e2000c101124 */
[----:B------:R-:W-:Y:S05]  /*2590*/  BRA `(.L_x_10354) ;  /* 0x0000087000007947 */ /* 0x000fea0003800000 */
.L_x_10365:
        /* <DEDUP_REMOVED lines=13> */
.L_x_10369:
[----:B------:R-:W-:Y:S01]  /*2670*/  IMAD.MOV.U32 R0, RZ, RZ, 0x7f ;  /* 0x0000007fff007424 */ /* 0x000fe200078e00ff */
[----:B------:R-:W-:-:S04]  /*2680*/  ISETP.GT.U32.AND P0, PT, R2, 0x7f800000, PT ;  /* 0x7f8000000200780c */ /* 0x000fc80003f04070 */
[----:B------:R-:W-:-:S04]  /*2690*/  SEL R0, R0, 0x7c, P0 ;  /* 0x0000007c00007807 */ /* 0x000fc80000000000 */
.L_x_10370:
[----:B------:R-:W-:Y:S05]  /*26a0*/  BSYNC B0 ;  /* 0x0000000000007941 */ /* 0x000fea0003800000 */
.L_x_10368:
[----:B------:R-:W-:-:S04]  /*26b0*/  LOP3.LUT R2, R3, 0x80000000, RZ, 0xc0, !PT ;  /* 0x8000000003027812 */ /* 0x000fc800078ec0ff */
[----:B------:R-:W-:-:S04]  /*26c0*/  SHF.R.U32.HI R3, RZ, 0x18, R2 ;  /* 0x00000018ff037819 */ /* 0x000fc80000011602 */
[----:B------:R-:W-:-:S05]  /*26d0*/  LOP3.LUT R3, R0, R3, RZ, 0xfc, !PT ;  /* 0x0000000300037212 */ /* 0x000fca00078efcff */
[----:B------:R0:W-:Y:S01]  /*26e0*/  STG.E.U8 [R16.64], R3 ;  /* 0x0000000310007986 */ /* 0x0001e2000c101124 */
[----:B------:R-:W-:Y:S05]  /*26f0*/  BRA `(.L_x_10354) ;  /* 0x0000071000007947 */ /* 0x000fea0003800000 */
.L_x_10364:
[----:B------:R-:W-:-:S05]  /*2700*/  HADD2.F32 R0, -RZ, R2.H0_H0 ;  /* 0x20000002ff007230 */ /* 0x000fca0000004100 */
[----:B------:R-:W-:-:S05]  /*2710*/  F2FP.BF16.PACK_AB R0, RZ, R0 ;  /* 0x00000000ff00723e */ /* 0x000fca00000010ff */
[----:B------:R0:W-:Y:S01]  /*2720*/  STG.E.U16 [R16.64], R0 ;  /* 0x0000000010007986 */ /* 0x0001e2000c101524 */
[----:B------:R-:W-:Y:S05]  /*2730*/  BRA `(.L_x_10354) ;  /* 0x000006d000007947 */ /* 0x000fea0003800000 */
.L_x_10361:
        /* <DEDUP_REMOVED lines=12> */
.L_x_10373:
        /* <DEDUP_REMOVED lines=17> */
.L_x_10376:
[----:B------:R-:W-:-:S04]  /*2910*/  LOP3.LUT R2, R3, 0x80000000, RZ, 0xc0, !PT ;  /* 0x8000000003027812 */ /* 0x000fc800078ec0ff */
[----:B------:R-:W-:-:S04]  /*2920*/  SHF.R.U32.HI R3, RZ, 0x18, R2 ;  /* 0x00000018ff037819 */ /* 0x000fc80000011602 */
[----:B------:R-:W-:-:S04]  /*2930*/  LOP3.LUT R0, R0, R3, RZ, 0xfc, !PT ;  /* 0x0000000300007212 */ /* 0x000fc800078efcff */
[----:B------:R-:W-:Y:S02]  /*2940*/  PRMT R8, R0, 0x7610, R8 ;  /* 0x0000761000087816 */ /* 0x000fe40000000008 */
.L_x_10375:
[----:B------:R-:W-:Y:S05]  /*2950*/  BSYNC B0 ;  /* 0x0000000000007941 */ /* 0x000fea0003800000 */
.L_x_10374:
[----:B------:R0:W-:Y:S01]  /*2960*/  STG.E.U8 [R16.64], R8 ;  /* 0x0000000810007986 */ /* 0x0001e2000c101124 */
[----:B------:R-:W-:Y:S05]  /*2970*/  BRA `(.L_x_10354) ;  /* 0x0000049000007947 */ /* 0x000fea0003800000 */
.L_x_10372:
        /* <DEDUP_REMOVED lines=17> */
.L_x_10379:
[----:B------:R-:W-:-:S04]  /*2a90*/  LOP3.LUT R2, R3, 0x80000000, RZ, 0xc0, !PT ;  /* 0x8000000003027812 */ /* 0x000fc800078ec0ff */
[----:B------:R-:W-:-:S04]  /*2aa0*/  SHF.R.U32.HI R3, RZ, 0x18, R2 ;  /* 0x00000018ff037819 */ /* 0x000fc80000011602 */
[----:B------:R-:W-:-:S04]  /*2ab0*/  LOP3.LUT R0, R0, R3, RZ, 0xfc, !PT ;  /* 0x0000000300007212 */ /* 0x000fc800078efcff */
[----:B------:R-:W-:Y:S02]  /*2ac0*/  PRMT R8, R0, 0x7610, R8 ;  /* 0x0000761000087816 */ /* 0x000fe40000000008 */
.L_x_10378:
[----:B------:R-:W-:Y:S05]  /*2ad0*/  BSYNC B0 ;  /* 0x0000000000007941 */ /* 0x000fea0003800000 */
.L_x_10377:
[----:B------:R0:W-:Y:S01]  /*2ae0*/  STG.E.U8 [R16.64], R8 ;  /* 0x0000000810007986 */ /* 0x0001e2000c101124 */
[----:B------:R-:W-:Y:S05]  /*2af0*/  BRA `(.L_x_10354) ;  /* 0x0000031000007947 */ /* 0x000fea0003800000 */
.L_x_10371:
        /* <DEDUP_REMOVED lines=22> */
.L_x_10353:
        /* <DEDUP_REMOVED lines=20> */
.L_x_10381:
[----:B------:R-:W-:-:S06]  /*2da0*/  HADD2.F32 R2, -RZ, R2.H0_H0 ;  /* 0x20000002ff027230 */ /* 0x000fcc0000004100 */
[----:B------:R-:W0:Y:S02]  /*2db0*/  F2I.U64.TRUNC R2, R2 ;  /* 0x0000000200027311 */ /* 0x000e24000020d800 */
[----:B0-----:R0:W-:Y:S01]  /*2dc0*/  STG.E.64 [R16.64], R2 ;  /* 0x0000000210007986 */ /* 0x0011e2000c101b24 */
[----:B------:R-:W-:Y:S05]  /*2dd0*/  BRA `(.L_x_10354) ;  /* 0x0000003000007947 */ /* 0x000fea0003800000 */
.L_x_10380:
[----:B------:R-:W-:-:S04]  /*2de0*/  HADD2.F32 R2, -RZ, R2.H0_H0 ;  /* 0x20000002ff027230 */ /* 0x000fc80000004100 */
[----:B------:R-:W0:Y:S02]  /*2df0*/  F2I.FTZ.U32.TRUNC.NTZ R3, R2 ;  /* 0x0000000200037305 */ /* 0x000e24000021f000 */
[----:B0-----:R0:W-:Y:S02]  /*2e00*/  STG.E [R16.64], R3 ;  /* 0x0000000310007986 */ /* 0x0011e4000c101924 */
.L_x_10354:
[----:B------:R-:W-:-:S05]  /*2e10*/  IMAD R18, R18, 0x200, R23 ;  /* 0x0000020012127824 */ /* 0x000fca00078e0217 */
[----:B------:R-:W-:Y:S02]  /*2e20*/  IADD3 R19, R18, 0x80, RZ ;  /* 0x0000008012137810 */ /* 0x000fe40007ffe0ff */
.L_x_10315:
[----:B------:R-:W-:Y:S05]  /*2e30*/  BSYNC B6 ;  /* 0x0000000000067941 */ /* 0x000fea0003800000 */
.L_x_10314:
        /* <DEDUP_REMOVED lines=231> */
.L_x_10384:
        /* <DEDUP_REMOVED lines=20> */
.L_x_10388:
[----:B------:R-:W2:Y:S02]  /*3df0*/  LDG.E.U8 R2, [R2.64] ;  /* 0x0000002402027981 */ /* 0x000ea4000c1e1100 */
[----:B--2---:R-:W0:Y:S02]  /*3e00*/  I2F.U16 R0, R2 ;  /* 0x0000000200007306 */ /* 0x004e240000101000 */
[----:B0-----:R-:W-:Y:S01]  /*3e10*/  F2FP.PACK_AB R0, RZ, R0 ;  /* 0x00000000ff00723e */ /* 0x001fe200000000ff */
[----:B------:R-:W-:Y:S05]  /*3e20*/  BRA `(.L_x_10390) ;  /* 0x00000e1000007947 */ /* 0x000fea0003800000 */
.L_x_10387:
        /* <DEDUP_REMOVED lines=10> */
.L_x_10392:
[----:B------:R-:W2:Y:S02]  /*3ed0*/  LDG.E R2, [R2.64] ;  /* 0x0000002402027981 */ /* 0x000ea4000c1e1900 */
[----:B--2---:R-:W0:Y:S02]  /*3ee0*/  I2F R0, R2 ;  /* 0x0000000200007306 */ /* 0x004e240000201400 */
[----:B0-----:R-:W-:Y:S01]  /*3ef0*/  F2FP.PACK_AB R0, RZ, R0 ;  /* 0x00000000ff00723e */ /* 0x001fe200000000ff */
[----:B------:R-:W-:Y:S05]  /*3f00*/  BRA `(.L_x_10390) ;  /* 0x00000d3000007947 */ /* 0x000fea0003800000 */
.L_x_10391:
[----:B------:R-:W2:Y:S02]  /*3f10*/  LDG.E.U16 R2, [R2.64] ;  /* 0x0000002402027981 */ /* 0x000ea4000c1e1500 */
[----:B--2---:R-:W0:Y:S02]  /*3f20*/  I2F.S16 R0, R2 ;  /* 0x0000000200007306 */ /* 0x004e240000101400 */
[----:B0-----:R-:W-:Y:S01]  /*3f30*/  F2FP.PACK_AB R0, RZ, R0 ;  /* 0x00000000ff00723e */ /* 0x001fe200000000ff */
[----:B------:R-:W-:Y:S05]  /*3f40*/  BRA `(.L_x_10390) ;  /* 0x00000cf000007947 */ /* 0x000fea0003800000 */
.L_x_10386:
        /* <DEDUP_REMOVED lines=9> */
.L_x_10394:
[----:B------:R0:W5:Y:S01]  /*3fe0*/  LDG.E.U16 R0, [R2.64] ;  /* 0x0000002402007981 */ /* 0x000162000c1e1500 */
[----:B------:R-:W-:Y:S05]  /*3ff0*/  BRA `(.L_x_10390) ;  /* 0x00000c4000007947 */ /* 0x000fea0003800000 */
.L_x_10393:
        /* <DEDUP_REMOVED lines=9> */
.L_x_10396:
[----:B------:R0:W5:Y:S01]  /*4090*/  LDG.E.U16 R0, [R2.64] ;  /* 0x0000002402007981 */ /* 0x000162000c1e1500 */
[----:B------:R-:W-:Y:S05]  /*40a0*/  BRA `(.L_x_10390) ;  /* 0x00000b9000007947 */ /* 0x000fea0003800000 */
.L_x_10395:
[----:B------:R-:W2:Y:S02]  /*40b0*/  LDG.E.64 R2, [R2.64] ;  /* 0x0000002402027981 */ /* 0x000ea4000c1e1b00 */
[----:B--2---:R-:W0:Y:S01]  /*40c0*/  F2F.F32.F64 R0, R2 ;  /* 0x0000000200007310 */ /* 0x004e220000301000 */
[----:B------:R-:W0:-:S14]  /*40d0*/  DSETP.GEU.AND P0, PT, |R2|, c[0x2][0x0], PT ;  /* 0x008000000200762a */ /* 0x000e1c0003f0e200 */
[----:B0-----:R-:W-:-:S05]  /*40e0*/  @!P0 FMUL R0, R0, 1.175494350822287508e-38 ;  /* 0x0080000000008820 */ /* 0x001fca0000400000 */
[----:B------:R-:W-:Y:S01]  /*40f0*/  F2FP.PACK_AB R0, RZ, R0 ;  /* 0x00000000ff00723e */ /* 0x000fe200000000ff */
[----:B------:R-:W-:Y:S05]  /*4100*/  BRA `(.L_x_10390) ;  /* 0x00000b3000007947 */ /* 0x000fea0003800000 */
.L_x_10385:
        /* <DEDUP_REMOVED lines=13> */
.L_x_10399:
[----:B------:R-:W2:Y:S02]  /*41e0*/  LDG.E.64 R2, [R2.64] ;  /* 0x0000002402027981 */ /* 0x000ea4000c1e1b00 */
[----:B--2---:R-:W0:Y:S01]  /*41f0*/  F2F.F32.F64 R0, R2 ;  /* 0x0000000200007310 */ /* 0x004e220000301000 */
[----:B------:R-:W0:-:S14]  /*4200*/  DSETP.GEU.AND P0, PT, |R2|, c[0x2][0x0], PT ;  /* 0x008000000200762a */ /* 0x000e1c0003f0e200 */
[----:B0-----:R-:W-:-:S05]  /*4210*/  @!P0 FMUL R0, R0, 1.175494350822287508e-38 ;  /* 0x0080000000008820 */ /* 0x001fca0000400000 */
[----:B------:R-:W-:Y:S01]  /*4220*/  F2FP.PACK_AB R0, RZ, R0 ;  /* 0x00000000ff00723e */ /* 0x000fe200000000ff */
[----:B------:R-:W-:Y:S05]  /*4230*/  BRA `(.L_x_10390) ;  /* 0x00000a0000007947 */ /* 0x000fea0003800000 */
.L_x_10398:
        /* <DEDUP_REMOVED lines=28> */
.L_x_10401:
        /* <DEDUP_REMOVED lines=15> */
.L_x_10400:
[----:B------:R-:W2:Y:S02]  /*44f0*/  LDG.E.U16 R0, [R2.64] ;  /* 0x0000002402007981 */ /* 0x000ea4000c1e1500 */
[----:B--2---:R-:W-:-:S04]  /*4500*/  PRMT R0, RZ, 0x5410, R0 ;  /* 0x00005410ff007816 */ /* 0x004fc80000000000 */
[----:B------:R-:W-:Y:S01]  /*4510*/  F2FP.PACK_AB R0, RZ, R0 ;  /* 0x00000000ff00723e */ /* 0x000fe200000000ff */
[----:B------:R-:W-:Y:S05]  /*4520*/  BRA `(.L_x_10390) ;  /* 0x0000071000007947 */ /* 0x000fea0003800000 */
.L_x_10397:
        /* <DEDUP_REMOVED lines=12> */
.L_x_10404:
        /* <DEDUP_REMOVED lines=21> */
.L_x_10408:
[----:B------:R-:W-:Y:S05]  /*4740*/  BSYNC B1 ;  /* 0x0000000000017941 */ /* 0x000fea0003800000 */
.L_x_10407:
[----:B------:R-:W-:Y:S01]  /*4750*/  LEA R3, R0, 0x3b800000, 0x17 ;  /* 0x3b80000000037811 */ /* 0x000fe200078eb8ff */
[----:B------:R-:W-:-:S05]  /*4760*/  IMAD.SHL.U32 R0, R2, 0x100000, RZ ;  /* 0x0010000002007824 */ /* 0x000fca00078e00ff */
[----:B------:R-:W-:Y:S02]  /*4770*/  LOP3.LUT R0, R3, R0, R4, 0xfe, !PT ;  /* 0x0000000003007212 */ /* 0x000fe400078efe04 */
.L_x_10406:
[----:B------:R-:W-:Y:S05]  /*4780*/  BSYNC B0 ;  /* 0x0000000000007941 */ /* 0x000fea0003800000 */
.L_x_10405:
[----:B------:R-:W-:Y:S01]  /*4790*/  F2FP.PACK_AB R0, RZ, R0 ;  /* 0x00000000ff00723e */ /* 0x000fe200000000ff */
[----:B------:R-:W-:Y:S05]  /*47a0*/  BRA `(.L_x_10390) ;  /* 0x0000049000007947 */ /* 0x000fea0003800000 */
.L_x_10403:
        /* <DEDUP_REMOVED lines=21> */
.L_x_10412:
[----:B------:R-:W-:Y:S05]  /*4900*/  BSYNC B1 ;  /* 0x0000000000017941 */ /* 0x000fea0003800000 */
.L_x_10411:
[----:B------:R-:W-:Y:S01]  /*4910*/  LEA R3, R0, 0x37800000, 0x17 ;  /* 0x3780000000037811 */ /* 0x000fe200078eb8ff */
[----:B------:R-:W-:-:S05]  /*4920*/  IMAD.SHL.U32 R0, R2, 0x200000, RZ ;  /* 0x0020000002007824 */ /* 0x000fca00078e00ff */
[----:B------:R-:W-:Y:S02]  /*4930*/  LOP3.LUT R0, R3, R0, R4, 0xfe, !PT ;  /* 0x0000000003007212 */ /* 0x000fe400078efe04 */
.L_x_10410:
[----:B------:R-:W-:Y:S05]  /*4940*/  BSYNC B0 ;  /* 0x0000000000007941 */ /* 0x000fea0003800000 */
.L_x_10409:
[----:B------:R-:W-:Y:S01]  /*4950*/  F2FP.PACK_AB R0, RZ, R0 ;  /* 0x00000000ff00723e */ /* 0x000fe200000000ff */
[----:B------:R-:W-:Y:S05]  /*4960*/  BRA `(.L_x_10390) ;  /* 0x000002d000007947 */ /* 0x000fea0003800000 */
.L_x_10402:
        /* <DEDUP_REMOVED lines=14> */
.L_x_10416:
[----:B------:R-:W-:Y:S05]  /*4a50*/  BSYNC B0 ;  /* 0x0000000000007941 */ /* 0x000fea0003800000 */
.L_x_10415:
[----:B------:R-:W-:Y:S01]  /*4a60*/  F2FP.PACK_AB R0, RZ, R0 ;  /* 0x00000000ff00723e */ /* 0x000fe200000000ff */
[----:B------:R-:W-:Y:S05]  /*4a70*/  BRA `(.L_x_10390) ;  /* 0x000001c000007947 */ /* 0x000fea0003800000 */
.L_x_10389:
        /* <DEDUP_REMOVED lines=21> */
.L_x_10414:
[----:B------:R-:W2:Y:S02]  /*4bd0*/  LDG.E.64 R2, [R2.64] ;  /* 0x0000002402027981 */ /* 0x000ea4000c1e1b00 */
[----:B--2---:R-:W0:Y:S02]  /*4be0*/  I2F.U64 R0, R2 ;  /* 0x0000000200007312 */ /* 0x004e240000301000 */
[----:B0-----:R-:W-:Y:S01]  /*4bf0*/  F2FP.PACK_AB R0, RZ, R0 ;  /* 0x00000000ff00723e */ /* 0x001fe200000000ff */
[----:B------:R-:W-:Y:S05]  /*4c00*/  BRA `(.L_x_10390) ;  /* 0x0000003000007947 */ /* 0x000fea0003800000 */
.L_x_10413:
[----:B------:R-:W2:Y:S02]  /*4c10*/  LDG.E R2, [R2.64] ;  /* 0x0000002402027981 */ /* 0x000ea4000c1e1900 */
[----:B--2---:R-:W0:Y:S02]  /*4c20*/  I2F.U32 R0, R2 ;  /* 0x0000000200007306 */ /* 0x004e240000201000 */
[----:B0-----:R-:W-:-:S06]  /*4c30*/  F2FP.PACK_AB R0, RZ, R0 ;  /* 0x00000000ff00723e */ /* 0x001fcc00000000ff */
.L_x_10390:
        /* <DEDUP_REMOVED lines=20> */
.L_x_10420:
[----:B------:R-:W-:-:S06]  /*4d80*/  HADD2.F32 R3, -RZ, R2.H0_H0 ;  /* 0x20000002ff037230 */ /* 0x000fcc0000004100 */
[----:B------:R-:W0:Y:S02]  /*4d90*/  F2I.S64.TRUNC R2, R3 ;  /* 0x0000000300027311 */ /* 0x000e24000020d900 */
[----:B0-----:R0:W-:Y:S01]  /*4da0*/  STG.E.U8 [R16.64], R2 ;  /* 0x0000000210007986 */ /* 0x0011e2000c101124 */
[----:B------:R-:W-:Y:S05]  /*4db0*/  BRA `(.L_x_10422) ;  /* 0x00000e4000007947 */ /* 0x000fea0003800000 */
.L_x_10419:
        /* <DEDUP_REMOVED lines=10> */
.L_x_10424:
[----:B------:R-:W-:-:S04]  /*4e60*/  HADD2.F32 R2, -RZ, R2.H0_H0 ;  /* 0x20000002ff027230 */ /* 0x000fc80000004100 */
[----:B------:R-:W0:Y:S02]  /*4e70*/  F2I.FTZ.TRUNC.NTZ R3, R2 ;  /* 0x0000000200037305 */ /* 0x000e24000021f100 */
[----:B0-----:R0:W-:Y:S01]  /*4e80*/  STG.E [R16.64], R3 ;  /* 0x0000000310007986 */ /* 0x0011e2000c101924 */
[----:B------:R-:W-:Y:S05]  /*4e90*/  BRA `(.L_x_10422) ;  /* 0x00000d6000007947 */ /* 0x000fea0003800000 */
.L_x_10423:
[----:B------:R-:W-:-:S04]  /*4ea0*/  HADD2.F32 R2, -RZ, R2.H0_H0 ;  /* 0x20000002ff027230 */ /* 0x000fc80000004100 */
[----:B------:R-:W0:Y:S02]  /*4eb0*/  F2I.FTZ.TRUNC.NTZ R3, R2 ;  /* 0x0000000200037305 */ /* 0x000e24000021f100 */
[----:B0-----:R0:W-:Y:S01]  /*4ec0*/  STG.E.U16 [R16.64], R3 ;  /* 0x0000000310007986 */ /* 0x0011e2000c101524 */
[----:B------:R-:W-:Y:S05]  /*4ed0*/  BRA `(.L_x_10422) ;  /* 0x00000d2000007947 */ /* 0x000fea0003800000 */
.L_x_10418:
        /* <DEDUP_REMOVED lines=9> */
.L_x_10426:
[----:B------:R0:W-:Y:S01]  /*4f70*/  STG.E.U16 [R16.64], R2 ;  /* 0x0000000210007986 */ /* 0x0001e2000c101524 */
[----:B------:R-:W-:Y:S05]  /*4f80*/  BRA `(.L_x_10422) ;  /* 0x00000c7000007947 */ /* 0x000fea0003800000 */
.L_x_10425:
        /* <DEDUP_REMOVED lines=10> */
.L_x_10428:
[----:B------:R-:W-:-:S05]  /*5030*/  HADD2.F32 R0, -RZ, R2.H0_H0 ;  /* 0x20000002ff007230 */ /* 0x000fca0000004100 */
[----:B------:R-:W-:-:S04]  /*5040*/  F2FP.PACK_AB R0, RZ, R0 ;  /* 0x00000000ff00723e */ /* 0x000fc800000000ff */
[----:B------:R-:W-:-:S05]  /*5050*/  PRMT R0, R0, 0x5410, RZ ;  /* 0x0000541000007816 */ /* 0x000fca00000000ff */
[----:B------:R0:W-:Y:S01]  /*5060*/  STG.E [R16.64], R0 ;  /* 0x0000000010007986 */ /* 0x0001e2000c101924 */
[----:B------:R-:W-:Y:S05]  /*5070*/  BRA `(.L_x_10422) ;  /* 0x00000b8000007947 */ /* 0x000fea0003800000 */
.L_x_10427:
[----:B------:R-:W-:-:S05]  /*5080*/  HADD2.F32 R2, -RZ, R2.H0_H0 ;  /* 0x20000002ff027230 */ /* 0x000fca0000004100 */
[----:B------:R-:W-:-:S06]  /*5090*/  FMUL.FTZ R2, R2, 1 ;  /* 0x3f80000002027820 */ /* 0x000fcc0000410000 */
[----:B------:R-:W0:Y:S02]  /*50a0*/  F2F.F64.F32 R2, R2 ;  /* 0x0000000200027310 */ /* 0x000e240000201800 */
[----:B0-----:R0:W-:Y:S01]  /*50b0*/  STG.E.64 [R16.64], R2 ;  /* 0x0000000210007986 */ /* 0x0011e2000c101b24 */
[----:B------:R-:W-:Y:S05]  /*50c0*/  BRA `(.L_x_10422) ;  /* 0x00000b3000007947 */ /* 0x000fea0003800000 */
.L_x_10417:
        /* <DEDUP_REMOVED lines=13> */
.L_x_10431:
[----:B------:R-:W-:Y:S01]  /*51a0*/  HADD2.F32 R2, -RZ, R2.H0_H0 ;  /* 0x20000002ff027230 */ /* 0x000fe20000004100 */
[----:B------:R-:W-:-:S04]  /*51b0*/  CS2R R6, SRZ ;  /* 0x0000000000067805 */ /* 0x000fc8000001ff00 */
[----:B------:R-:W-:-:S04]  /*51c0*/  FMUL.FTZ R2, R2, 1 ;  /* 0x3f80000002027820 */ /* 0x000fc80000410000 */
[----:B------:R-:W0:Y:S02]  /*51d0*/  F2F.F64.F32 R4, R2 ;  /* 0x0000000200047310 */ /* 0x000e240000201800 */
[----:B0-----:R0:W-:Y:S01]  /*51e0*/  STG.E.128 [R16.64], R4 ;  /* 0x0000000410007986 */ /* 0x0011e2000c101d24 */
[----:B------:R-:W-:Y:S05]  /*51f0*/  BRA `(.L_x_10422) ;  /* 0x00000a0000007947 */ /* 0x000fea0003800000 */
.L_x_10430:
        /* <DEDUP_REMOVED lines=21> */
.L_x_10435:
[----:B------:R-:W-:Y:S05]  /*5350*/  BSYNC B0 ;  /* 0x0000000000007941 */ /* 0x000fea0003800000 */
.L_x_10434:
[----:B------:R-:W-:-:S05]  /*5360*/  LOP3.LUT R3, R0, R3, RZ, 0xfc, !PT ;  /* 0x0000000300037212 */ /* 0x000fca00078efcff */
[----:B------:R0:W-:Y:S01]  /*5370*/  STG.E.U8 [R16.64], R3 ;  /* 0x0000000310007986 */ /* 0x0001e2000c101124 */
[----:B------:R-:W-:Y:S05]  /*5380*/  BRA `(.L_x_10422) ;  /* 0x0000087000007947 */ /* 0x000fea0003800000 */
.L_x_10433:
        /* <DEDUP_REMOVED lines=13> */
.L_x_10437:
[----:B------:R-:W-:Y:S01]  /*5460*/  IMAD.MOV.U32 R0, RZ, RZ, 0x7f ;  /* 0x0000007fff007424 */ /* 0x000fe200078e00ff */
[----:B------:R-:W-:-:S04]  /*5470*/  ISETP.GT.U32.AND P0, PT, R2, 0x7f800000, PT ;  /* 0x7f8000000200780c */ /* 0x000fc80003f04070 */
[----:B------:R-:W-:-:S04]  /*5480*/  SEL R0, R0, 0x7c, P0 ;  /* 0x0000007c00007807 */ /* 0x000fc80000000000 */
.L_x_10438:
[----:B------:R-:W-:Y:S05]  /*5490*/  BSYNC B0 ;  /* 0x0000000000007941 */ /* 0x000fea0003800000 */
.L_x_10436:
[----:B------:R-:W-:-:S04]  /*54a0*/  LOP3.LUT R2, R3, 0x80000000, RZ, 0xc0, !PT ;  /* 0x8000000003027812 */ /* 0x000fc800078ec0ff */
[----:B------:R-:W-:-:S04]  /*54b0*/  SHF.R.U32.HI R3, RZ, 0x18, R2 ;  /* 0x00000018ff037819 */ /* 0x000fc80000011602 */
[----:B------:R-:W-:-:S05]  /*54c0*/  LOP3.LUT R3, R0, R3, RZ, 0xfc, !PT ;  /* 0x0000000300037212 */ /* 0x000fca00078efcff */
[----:B------:R0:W-:Y:S01]  /*54d0*/  STG.E.U8 [R16.64], R3 ;  /* 0x0000000310007986 */ /* 0x0001e2000c101124 */
[----:B------:R-:W-:Y:S05]  /*54e0*/  BRA `(.L_x_10422) ;  /* 0x0000071000007947 */ /* 0x000fea0003800000 */
.L_x_10432:
[----:B------:R-:W-:-:S05]  /*54f0*/  HADD2.F32 R0, -RZ, R2.H0_H0 ;  /* 0x20000002ff007230 */ /* 0x000fca0000004100 */
[----:B------:R-:W-:-:S05]  /*5500*/  F2FP.BF16.PACK_AB R0, RZ, R0 ;  /* 0x00000000ff00723e */ /* 0x000fca00000010ff */
[----:B------:R0:W-:Y:S01]  /*5510*/  STG.E.U16 [R16.64], R0 ;  /* 0x0000000010007986 */ /* 0x0001e2000c101524 */
[----:B------:R-:W-:Y:S05]  /*5520*/  BRA `(.L_x_10422) ;  /* 0x000006d000007947 */ /* 0x000fea0003800000 */
.L_x_10429:
        /* <DEDUP_REMOVED lines=12> */
.L_x_10441:
        /* <DEDUP_REMOVED lines=17> */
.L_x_10444:
[----:B------:R-:W-:-:S04]  /*5700*/  LOP3.LUT R2, R3, 0x80000000, RZ, 0xc0, !PT ;  /* 0x8000000003027812 */ /* 0x000fc800078ec0ff */
[----:B------:R-:W-:-:S04]  /*5710*/  SHF.R.U32.HI R3, RZ, 0x18, R2 ;  /* 0x00000018ff037819 */ /* 0x000fc80000011602 */
[----:B------:R-:W-:-:S04]  /*5720*/  LOP3.LUT R0, R0, R3, RZ, 0xfc, !PT ;  /* 0x0000000300007212 */ /* 0x000fc800078efcff */
[----:B------:R-:W-:Y:S02]  /*5730*/  PRMT R8, R0, 0x7610, R8 ;  /* 0x0000761000087816 */ /* 0x000fe40000000008 */
.L_x_10443:
[----:B------:R-:W-:Y:S05]  /*5740*/  BSYNC B0 ;  /* 0x0000000000007941 */ /* 0x000fea0003800000 */
.L_x_10442:
[----:B------:R0:W-:Y:S01]  /*5750*/  STG.E.U8 [R16.64], R8 ;  /* 0x0000000810007986 */ /* 0x0001e2000c101124 */
[----:B------:R-:W-:Y:S05]  /*5760*/  BRA `(.L_x_10422) ;  /* 0x0000049000007947 */ /* 0x000fea0003800000 */
.L_x_10440:
        /* <DEDUP_REMOVED lines=17> */
.L_x_10447:
[----:B------:R-:W-:-:S04]  /*5880*/  LOP3.LUT R2, R3, 0x80000000, RZ, 0xc0, !PT ;  /* 0x8000000003027812 */ /* 0x000fc800078ec0ff */
[----:B------:R-:W-:-:S04]  /*5890*/  SHF.R.U32.HI R3, RZ, 0x18, R2 ;  /* 0x00000018ff037819 */ /* 0x000fc80000011602 */
[----:B------:R-:W-:-:S04]  /*58a0*/  LOP3.LUT R0, R0, R3, RZ, 0xfc, !PT ;  /* 0x0000000300007212 */ /* 0x000fc800078efcff */
[----:B------:R-:W-:Y:S02]  /*58b0*/  PRMT R8, R0, 0x7610, R8 ;  /* 0x0000761000087816 */ /* 0x000fe40000000008 */
.L_x_10446:
[----:B------:R-:W-:Y:S05]  /*58c0*/  BSYNC B0 ;  /* 0x0000000000007941 */ /* 0x000fea0003800000 */
.L_x_10445:
[----:B------:R0:W-:Y:S01]  /*58d0*/  STG.E.U8 [R16.64], R8 ;  /* 0x0000000810007986 */ /* 0x0001e2000c101124 */
[----:B------:R-:W-:Y:S05]  /*58e0*/  BRA `(.L_x_10422) ;  /* 0x0000031000007947 */ /* 0x000fea0003800000 */
.L_x_10439:
        /* <DEDUP_REMOVED lines=22> */
.L_x_10421:
        /* <DEDUP_REMOVED lines=20> */
.L_x_10449:
[----:B------:R-:W-:-:S06]  /*5b90*/  HADD2.F32 R2, -RZ, R2.H0_H0 ;  /* 0x20000002ff027230 */ /* 0x000fcc0000004100 */
[----:B------:R-:W0:Y:S02]  /*5ba0*/  F2I.U64.TRUNC R2, R2 ;  /* 0x0000000200027311 */ /* 0x000e24000020d800 */
[----:B0-----:R0:W-:Y:S01]  /*5bb0*/  STG.E.64 [R16.64], R2 ;  /* 0x0000000210007986 */ /* 0x0011e2000c101b24 */
[----:B------:R-:W-:Y:S05]  /*5bc0*/  BRA `(.L_x_10422) ;  /* 0x0000003000007947 */ /* 0x000fea0003800000 */
.L_x_10448:
[----:B------:R-:W-:-:S04]  /*5bd0*/  HADD2.F32 R2, -RZ, R2.H0_H0 ;  /* 0x20000002ff027230 */ /* 0x000fc80000004100 */
[----:B------:R-:W0:Y:S02]  /*5be0*/  F2I.FTZ.U32.TRUNC.NTZ R3, R2 ;  /* 0x0000000200037305 */ /* 0x000e24000021f000 */
[----:B0-----:R0:W-:Y:S02]  /*5bf0*/  STG.E [R16.64], R3 ;  /* 0x0000000310007986 */ /* 0x0011e4000c101924 */
.L_x_10422:
        /* <DEDUP_REMOVED lines=231> */
.L_x_10450:
        /* <DEDUP_REMOVED lines=20> */
.L_x_10454:
[----:B------:R-:W2:Y:S02]  /*6bb0*/  LDG.E.U8 R2, [R2.64] ;  /* 0x0000002402027981 */ /* 0x000ea4000c1e1100 */
[----:B--2---:R-:W0:Y:S02]  /*6bc0*/  I2F.U16 R0, R2 ;  /* 0x0000000200007306 */ /* 0x004e240000101000 */
[----:B0-----:R-:W-:Y:S01]  /*6bd0*/  F2FP.PACK_AB R0, RZ, R0 ;  /* 0x00000000ff00723e */ /* 0x001fe200000000ff */
[----:B------:R-:W-:Y:S05]  /*6be0*/  BRA `(.L_x_10456) ;  /* 0x00000e1000007947 */ /* 0x000fea0003800000 */
.L_x_10453:
        /* <DEDUP_REMOVED lines=10> */
.L_x_10458:
[----:B------:R-:W2:Y:S02]  /*6c90*/  LDG.E R2, [R2.64] ;  /* 0x0000002402027981 */ /* 0x000ea4000c1e1900 */
[----:B--2---:R-:W0:Y:S02]  /*6ca0*/  I2F R0, R2 ;  /* 0x0000000200007306 */ /* 0x004e240000201400 */
[----:B0-----:R-:W-:Y:S01]  /*6cb0*/  F2FP.PACK_AB R0, RZ, R0 ;  /* 0x00000000ff00723e */ /* 0x001fe200000000ff */
[----:B------:R-:W-:Y:S05]  /*6cc0*/  BRA `(.L_x_10456) ;  /* 0x00000d3000007947 */ /* 0x000fea0003800000 */
.L_x_10457:
[----:B------:R-:W2:Y:S02]  /*6cd0*/  LDG.E.U16 R2, [R2.64] ;  /* 0x0000002402027981 */ /* 0x000ea4000c1e1500 */
[----:B--2---:R-:W0:Y:S02]  /*6ce0*/  I2F.S16 R0, R2 ;  /* 0x0000000200007306 */ /* 0x004e240000101400 */
[----:B0-----:R-:W-:Y:S01]  /*6cf0*/  F2FP.PACK_AB R0, RZ, R0 ;  /* 0x00000000ff00723e */ /* 0x001fe200000000ff */
[----:B------:R-:W-:Y:S05]  /*6d00*/  BRA `(.L_x_10456) ;  /* 0x00000cf000007947 */ /* 0x000fea0003800000 */
.L_x_10452:
        /* <DEDUP_REMOVED lines=9> */
.L_x_10460:
[----:B------:R0:W5:Y:S01]  /*6da0*/  LDG.E.U16 R0, [R2.64] ;  /* 0x0000002402007981 */ /* 0x000162000c1e1500 */
[----:B------:R-:W-:Y:S05]  /*6db0*/  BRA `(.L_x_10456) ;  /* 0x00000c4000007947 */ /* 0x000fea0003800000 */
.L_x_10459:
        /* <DEDUP_REMOVED lines=9> */
.L_x_10462:
[----:B------:R0:W5:Y:S01]  /*6e50*/  LDG.E.U16 R0, [R2.64] ;  /* 0x0000002402007981 */ /* 0x000162000c1e1500 */
[----:B------:R-:W-:Y:S05]  /*6e60*/  BRA `(.L_x_10456) ;  /* 0x00000b9000007947 */ /* 0x000fea0003800000 */
.L_x_10461:
[----:B------:R-:W2:Y:S02]  /*6e70*/  LDG.E.64 R2, [R2.64] ;  /* 0x0000002402027981 */ /* 0x000ea4000c1e1b00 */
[----:B--2---:R-:W0:Y:S01]  /*6e80*/  F2F.F32.F64 R0, R2 ;  /* 0x0000000200007310 */ /* 0x004e220000301000 */
[----:B------:R-:W0:-:S14]  /*6e90*/  DSETP.GEU.AND P0, PT, |R2|, c[0x2][0x0], PT ;  /* 0x008000000200762a */ /* 0x000e1c0003f0e200 */
[----:B0-----:R-:W-:-:S05]  /*6ea0*/  @!P0 FMUL R0, R0, 1.175494350822287508e-38 ;  /* 0x0080000000008820 */ /* 0x001fca0000400000 */
[----:B------:R-:W-:Y:S01]  /*6eb0*/  F2FP.PACK_AB R0, RZ, R0 ;  /* 0x00000000ff00723e */ /* 0x000fe200000000ff */
[----:B------:R-:W-:Y:S05]  /*6ec0*/  BRA `(.L_x_10456) ;  /* 0x00000b3000007947 */ /* 0x000fea0003800000 */
.L_x_10451:
        /* <DEDUP_REMOVED lines=13> */
.L_x_10465:
[----:B------:R-:W2:Y:S02]  /*6fa0*/  LDG.E.64 R2, [R2.64] ;  /* 0x0000002402027981 */ /* 0x000ea4000c1e1b00 */
[----:B--2---:R-:W0:Y:S01]  /*6fb0*/  F2F.F32.F64 R0, R2 ;  /* 0x0000000200007310 */ /* 0x004e220000301000 */
[----:B------:R-:W0:-:S14]  /*6fc0*/  DSETP.GEU.AND P0, PT, |R2|, c[0x2][0x0], PT ;  /* 0x008000000200762a */ /* 0x000e1c0003f0e200 */
[----:B0-----:R-:W-:-:S05]  /*6fd0*/  @!P0 FMUL R0, R0, 1.175494350822287508e-38 ;  /* 0x0080000000008820 */ /* 0x001fca0000400000 */
[----:B------:R-:W-:Y:S01]  /*6fe0*/  F2FP.PACK_AB R0, RZ, R0 ;  /* 0x00000000ff00723e */ /* 0x000fe200000000ff */
[----:B------:R-:W-:Y:S05]  /*6ff0*/  BRA `(.L_x_10456) ;  /* 0x00000a0000007947 */ /* 0x000fea0003800000 */
.L_x_10464:
        /* <DEDUP_REMOVED lines=28> */
.L_x_10467:
        /* <DEDUP_REMOVED lines=15> */
.L_x_10466:
[----:B------:R-:W2:Y:S02]  /*72b0*/  LDG.E.U16 R0, [R2.64] ;  /* 0x0000002402007981 */ /* 0x000ea4000c1e1500 */
[----:B--2---:R-:W-:-:S04]  /*72c0*/  PRMT R0, RZ, 0x5410, R0 ;  /* 0x00005410ff007816 */ /* 0x004fc80000000000 */
[----:B------:R-:W-:Y:S01]  /*72d0*/  F2FP.PACK_AB R0, RZ, R0 ;  /* 0x00000000ff00723e */ /* 0x000fe200000000ff */
[----:B------:R-:W-:Y:S05]  /*72e0*/  BRA `(.L_x_10456) ;  /* 0x0000071000007947 */ /* 0x000fea0003800000 */
.L_x_10463:
        /* <DEDUP_REMOVED lines=12> */
.L_x_10470:
        /* <DEDUP_REMOVED lines=21> */
.L_x_10474:
[----:B------:R-:W-:Y:S05]  /*7500*/  BSYNC B1 ;  /* 0x0000000000017941 */ /* 0x000fea0003800000 */
.L_x_10473:
[----:B------:R-:W-:Y:S01]  /*7510*/  LEA R3, R0, 0x3b800000, 0x17 ;  /* 0x3b80000000037811 */ /* 0x000fe200078eb8ff */
[----:B------:R-:W-:-:S05]  /*7520*/  IMAD.SHL.U32 R0, R2, 0x100000, RZ ;  /* 0x0010000002007824 */ /* 0x000fca00078e00ff */
[----:B------:R-:W-:Y:S02]  /*7530*/  LOP3.LUT R0, R3, R0, R4, 0xfe, !PT ;  /* 0x0000000003007212 */ /* 0x000fe400078efe04 */
.L_x_10472:
[----:B------:R-:W-:Y:S05]  /*7540*/  BSYNC B0 ;  /* 0x0000000000007941 */ /* 0x000fea0003800000 */
.L_x_10471:
[----:B------:R-:W-:Y:S01]  /*7550*/  F2FP.PACK_AB R0, RZ, R0 ;  /* 0x00000000ff00723e */ /* 0x000fe200000000ff */
[----:B------:R-:W-:Y:S05]  /*7560*/  BRA `(.L_x_10456) ;  /* 0x0000049000007947 */ /* 0x000fea0003800000 */
.L_x_10469:
        /* <DEDUP_REMOVED lines=21> */
.L_x_10478:
[----:B------:R-:W-:Y:S05]  /*76c0*/  BSYNC B1 ;  /* 0x0000000000017941 */ /* 0x000fea0003800000 */
.L_x_10477:
[----:B------:R-:W-:Y:S01]  /*76d0*/  LEA R3, R0, 0x37800000, 0x17 ;  /* 0x3780000000037811 */ /* 0x000fe200078eb8ff */
[----:B------:R-:W-:-:S05]  /*76e0*/  IMAD.SHL.U32 R0, R2, 0x200000, RZ ;  /* 0x0020000002007824 */ /* 0x000fca00078e00ff */
[----:B------:R-:W-:Y:S02]  /*76f0*/  LOP3.LUT R0, R3, R0, R4, 0xfe, !PT ;  /* 0x0000000003007212 */ /* 0x000fe400078efe04 */
.L_x_10476:
[----:B------:R-:W-:Y:S05]  /*7700*/  BSYNC B0 ;  /* 0x0000000000007941 */ /* 0x000fea0003800000 */
.L_x_10475:
[----:B------:R-:W-:Y:S01]  /*7710*/  F2FP.PACK_AB R0, RZ, R0 ;  /* 0x00000000ff00723e */ /* 0x000fe200000000ff */
[----:B------:R-:W-:Y:S05]  /*7720*/  BRA `(.L_x_10456) ;  /* 0x000002d000007947 */ /* 0x000fea0003800000 */
.L_x_10468:
        /* <DEDUP_REMOVED lines=14> */
.L_x_10482:
[----:B------:R-:W-:Y:S05]  /*7810*/  BSYNC B0 ;  /* 0x0000000000007941 */ /* 0x000fea0003800000 */
.L_x_10481:
[----:B------:R-:W-:Y:S01]  /*7820*/  F2FP.PACK_AB R0, RZ, R0 ;  /* 0x00000000ff00723e */ /* 0x000fe200000000ff */
[----:B------:R-:W-:Y:S05]  /*7830*/  BRA `(.L_x_10456) ;  /* 0x000001c000007947 */ /* 0x000fea0003800000 */
.L_x_10455:
        /* <DEDUP_REMOVED lines=21> */
.L_x_10480:
[----:B------:R-:W2:Y:S02]  /*7990*/  LDG.E.64 R2, [R2.64] ;  /* 0x0000002402027981 */ /* 0x000ea4000c1e1b00 */
[----:B--2---:R-:W0:Y:S02]  /*79a0*/  I2F.U64 R0, R2 ;  /* 0x0000000200007312 */ /* 0x004e240000301000 */
[----:B0-----:R-:W-:Y:S01]  /*79b0*/  F2FP.PACK_AB R0, RZ, R0 ;  /* 0x00000000ff00723e */ /* 0x001fe200000000ff */
[----:B------:R-:W-:Y:S05]  /*79c0*/  BRA `(.L_x_10456) ;  /* 0x0000003000007947 */ /* 0x000fea0003800000 */
.L_x_10479:
[----:B------:R-:W2:Y:S02]  /*79d0*/  LDG.E R2, [R2.64] ;  /* 0x0000002402027981 */ /* 0x000ea4000c1e1900 */
[----:B--2---:R-:W0:Y:S02]  /*79e0*/  I2F.U32 R0, R2 ;  /* 0x0000000200007306 */ /* 0x004e240000201000 */
[----:B0-----:R-:W-:-:S06]  /*79f0*/  F2FP.PACK_AB R0, RZ, R0 ;  /* 0x00000000ff00723e */ /* 0x001fcc00000000ff */
.L_x_10456:
        /* <DEDUP_REMOVED lines=20> */
.L_x_10486:
[----:B------:R-:W-:-:S06]  /*7b40*/  HADD2.F32 R3, -RZ, R2.H0_H0 ;  /* 0x20000002ff037230 */ /* 0x000fcc0000004100 */
[----:B------:R-:W0:Y:S02]  /*7b50*/  F2I.S64.TRUNC R2, R3 ;  /* 0x0000000300027311 */ /* 0x000e24000020d900 */
[----:B0-----:R0:W-:Y:S01]  /*7b60*/  STG.E.U8 [R16.64], R2 ;  /* 0x0000000210007986 */ /* 0x0011e2000c101124 */
[----:B------:R-:W-:Y:S05]  /*7b70*/  BRA `(.L_x_10488) ;  /* 0x00000e4000007947 */ /* 0x000fea0003800000 */
.L_x_10485:
        /* <DEDUP_REMOVED lines=10> */
.L_x_10490:
[----:B------:R-:W-:-:S04]  /*7c20*/  HADD2.F32 R2, -RZ, R2.H0_H0 ;  /* 0x20000002ff027230 */ /* 0x000fc80000004100 */
[----:B------:R-:W0:Y:S02]  /*7c30*/  F2I.FTZ.TRUNC.NTZ R3, R2 ;  /* 0x0000000200037305 */ /* 0x000e24000021f100 */
[----:B0-----:R0:W-:Y:S01]  /*7c40*/  STG.E [R16.64], R3 ;  /* 0x0000000310007986 */ /* 0x0011e2000c101924 */
[----:B------:R-:W-:Y:S05]  /*7c50*/  BRA `(.L_x_10488) ;  /* 0x00000d6000007947 */ /* 0x000fea0003800000 */
.L_x_10489:
[----:B------:R-:W-:-:S04]  /*7c60*/  HADD2.F32 R2, -RZ, R2.H0_H0 ;  /* 0x20000002ff027230 */ /* 0x000fc80000004100 */
[----:B------:R-:W0:Y:S02]  /*7c70*/  F2I.FTZ.TRUNC.NTZ R3, R2 ;  /* 0x0000000200037305 */ /* 0x000e24000021f100 */
[----:B0-----:R0:W-:Y:S01]  /*7c80*/  STG.E.U16 [R16.64], R3 ;  /* 0x0000000310007986 */ /* 0x0011e2000c101524 */
[----:B------:R-:W-:Y:S05]  /*7c90*/  BRA `(.L_x_10488) ;  /* 0x00000d2000007947 */ /* 0x000fea0003800000 */
.L_x_10484:
        /* <DEDUP_REMOVED lines=9> */
.L_x_10492:
[----:B------:R0:W-:Y:S01]  /*7d30*/  STG.E.U16 [R16.64], R2 ;  /* 0x0000000210007986 */ /* 0x0001e2000c101524 */
[----:B------:R-:W-:Y:S05]  /*7d40*/  BRA `(.L_x_10488) ;  /* 0x00000c7000007947 */ /* 0x000fea0003800000 */
.L_x_10491:
        /* <DEDUP_REMOVED lines=10> */
.L_x_10494:
[----:B------:R-:W-:-:S05]  /*7df0*/  HADD2.F32 R0, -RZ, R2.H0_H0 ;  /* 0x20000002ff007230 */ /* 0x000fca0000004100 */
[----:B------:R-:W-:-:S04]  /*7e00*/  F2FP.PACK_AB R0, RZ, R0 ;  /* 0x00000000ff00723e */ /* 0x000fc800000000ff */
[----:B------:R-:W-:-:S05]  /*7e10*/  PRMT R0, R0, 0x5410, RZ ;  /* 0x0000541000007816 */ /* 0x000fca00000000ff */
[----:B------:R0:W-:Y:S01]  /*7e20*/  STG.E [R16.64], R0 ;  /* 0x0000000010007986 */ /* 0x0001e2000c101924 */
[----:B------:R-:W-:Y:S05]  /*7e30*/  BRA `(.L_x_10488) ;  /* 0x00000b8000007947 */ /* 0x000fea0003800000 */
.L_x_10493:
[----:B------:R-:W-:-:S05]  /*7e40*/  HADD2.F32 R2, -RZ, R2.H0_H0 ;  /* 0x20000002ff027230 */ /* 0x000fca0000004100 */
[----:B------:R-:W-:-:S06]  /*7e50*/  FMUL.FTZ R2, R2, 1 ;  /* 0x3f80000002027820 */ /* 0x000fcc0000410000 */
[----:B------:R-:W0:Y:S02]  /*7e60*/  F2F.F64.F32 R2, R2 ;  /* 0x0000000200027310 */ /* 0x000e240000201800 */
[----:B0-----:R0:W-:Y:S01]  /*7e70*/  STG.E.64 [R16.64], R2 ;  /* 0x0000000210007986 */ /* 0x0011e2000c101b24 */
[----:B------:R-:W-:Y:S05]  /*7e80*/  BRA `(.L_x_10488) ;  /* 0x00000b3000007947 */ /* 0x000fea0003800000 */
.L_x_10483:
        /* <DEDUP_REMOVED lines=13> */
.L_x_10497:
[----:B------:R-:W-:Y:S01]  /*7f60*/  HADD2.F32 R2, -RZ, R2.H0_H0 ;  /* 0x20000002ff027230 */ /* 0x000fe20000004100 */
[----:B------:R-:W-:-:S04]  /*7f70*/  CS2R R6, SRZ ;  /* 0x0000000000067805 */ /* 0x000fc8000001ff00 */
[----:B------:R-:W-:-:S04]  /*7f80*/  FMUL.FTZ R2, R2, 1 ;  /* 0x3f80000002027820 */ /* 0x000fc80000410000 */
[----:B------:R-:W0:Y:S02]  /*7f90*/  F2F.F64.F32 R4, R2 ;  /* 0x0000000200047310 */ /* 0x000e240000201800 */
[----:B0-----:R0:W-:Y:S01]  /*7fa0*/  STG.E.128 [R16.64], R4 ;  /* 0x0000000410007986 */ /* 0x0011e2000c101d24 */
[----:B------:R-:W-:Y:S05]  /*7fb0*/  BRA `(.L_x_10488) ;  /* 0x00000a0000007947 */ /* 0x000fea0003800000 */
.L_x_10496:
        /* <DEDUP_REMOVED lines=21> */
.L_x_10501:
[----:B------:R-:W-:Y:S05]  /*8110*/  BSYNC B0 ;  /* 0x0000000000007941 */ /* 0x000fea0003800000 */
.L_x_10500:
[----:B------:R-:W-:-:S05]  /*8120*/  LOP3.LUT R3, R0, R3, RZ, 0xfc, !PT ;  /* 0x0000000300037212 */ /* 0x000fca00078efcff */
[----:B------:R0:W-:Y:S01]  /*8130*/  STG.E.U8 [R16.64], R3 ;  /* 0x0000000310007986 */ /* 0x0001e2000c101124 */
[----:B------:R-:W-:Y:S05]  /*8140*/  BRA `(.L_x_10488) ;  /* 0x0000087000007947 */ /* 0x000fea0003800000 */
.L_x_10499:
        /* <DEDUP_REMOVED lines=13> */
.L_x_10503:
[----:B------:R-:W-:Y:S01]  /*8220*/  IMAD.MOV.U32 R0, RZ, RZ, 0x7f ;  /* 0x0000007fff007424 */ /* 0x000fe200078e00ff */
[----:B------:R-:W-:-:S04]  /*8230*/  ISETP.GT.U32.AND P0, PT, R2, 0x7f800000, PT ;  /* 0x7f8000000200780c */ /* 0x000fc80003f04070 */
[----:B------:R-:W-:-:S04]  /*8240*/  SEL R0, R0, 0x7c, P0 ;  /* 0x0000007c00007807 */ /* 0x000fc80000000000 */
.L_x_10504:
[----:B------:R-:W-:Y:S05]  /*8250*/  BSYNC B0 ;  /* 0x0000000000007941 */ /* 0x000fea0003800000 */
.L_x_10502:
[----:B------:R-:W-:-:S04]  /*8260*/  LOP3.LUT R2, R3, 0x80000000, RZ, 0xc0, !PT ;  /* 0x8000000003027812 */ /* 0x000fc800078ec0ff */
[----:B------:R-:W-:-:S04]  /*8270*/  SHF.R.U32.HI R3, RZ, 0x18, R2 ;  /* 0x00000018ff037819 */ /* 0x000fc80000011602 */
[----:B------:R-:W-:-:S05]  /*8280*/  LOP3.LUT R3, R0, R3, RZ, 0xfc, !PT ;  /* 0x0000000300037212 */ /* 0x000fca00078efcff */
[----:B------:R0:W-:Y:S01]  /*8290*/  STG.E.U8 [R16.64], R3 ;  /* 0x0000000310007986 */ /* 0x0001e2000c101124 */
[----:B------:R-:W-:Y:S05]  /*82a0*/  BRA `(.L_x_10488) ;  /* 0x0000071000007947 */ /* 0x000fea0003800000 */
.L_x_10498:
[----:B------:R-:W-:-:S05]  /*82b0*/  HADD2.F32 R0, -RZ, R2.H0_H0 ;  /* 0x20000002ff007230 */ /* 0x000fca0000004100 */
[----:B------:R-:W-:-:S05]  /*82c0*/  F2FP.BF16.PACK_AB R0, RZ, R0 ;  /* 0x00000000ff00723e */ /* 0x000fca00000010ff */
[----:B------:R0:W-:Y:S01]  /*82d0*/  STG.E.U16 [R16.64], R0 ;  /* 0x0000000010007986 */ /* 0x0001e2000c101524 */
[----:B------:R-:W-:Y:S05]  /*82e0*/  BRA `(.L_x_10488) ;  /* 0x000006d000007947 */ /* 0x000fea0003800000 */
.L_x_10495:
        /* <DEDUP_REMOVED lines=12> */
.L_x_10507:
        /* <DEDUP_REMOVED lines=17> */
.L_x_10510:
[----:B------:R-:W-:-:S04]  /*84c0*/  LOP3.LUT R2, R3, 0x80000000, RZ, 0xc0, !PT ;  /* 0x8000000003027812 */ /* 0x000fc800078ec0ff */
[----:B------:R-:W-:-:S04]  /*84d0*/  SHF.R.U32.HI R3, RZ, 0x18, R2 ;  /* 0x00000018ff037819 */ /* 0x000fc80000011602 */
[----:B------:R-:W-:-:S04]  /*84e0*/  LOP3.LUT R0, R0, R3, RZ, 0xfc, !PT ;  /* 0x0000000300007212 */ /* 0x000fc800078efcff */
[----:B------:R-:W-:Y:S02]  /*84f0*/  PRMT R8, R0, 0x7610, R8 ;  /* 0x0000761000087816 */ /* 0x000fe40000000008 */
.L_x_10509:
[----:B------:R-:W-:Y:S05]  /*8500*/  BSYNC B0 ;  /* 0x0000000000007941 */ /* 0x000fea0003800000 */
.L_x_10508:
[----:B------:R0:W-:Y:S01]  /*8510*/  STG.E.U8 [R16.64], R8 ;  /* 0x0000000810007986 */ /* 0x0001e2000c101124 */
[----:B------:R-:W-:Y:S05]  /*8520*/  BRA `(.L_x_10488) ;  /* 0x0000049000007947 */ /* 0x000fea0003800000 */
.L_x_10506:
        /* <DEDUP_REMOVED lines=17> */
.L_x_10513:
[----:B------:R-:W-:-:S04]  /*8640*/  LOP3.LUT R2, R3, 0x80000000, RZ, 0xc0, !PT ;  /* 0x8000000003027812 */ /* 0x000fc800078ec0ff */
[----:B------:R-:W-:-:S04]  /*8650*/  SHF.R.U32.HI R3, RZ, 0x18, R2 ;  /* 0x00000018ff037819 */ /* 0x000fc80000011602 */
[----:B------:R-:W-:-:S04]  /*8660*/  LOP3.LUT R0, R0, R3, RZ, 0xfc, !PT ;  /* 0x0000000300007212 */ /* 0x000fc800078efcff */
[----:B------:R-:W-:Y:S02]  /*8670*/  PRMT R8, R0, 0x7610, R8 ;  /* 0x0000761000087816 */ /* 0x000fe40000000008 */
.L_x_10512:
[----:B------:R-:W-:Y:S05]  /*8680*/  BSYNC B0 ;  /* 0x0000000000007941 */ /* 0x000fea0003800000 */
.L_x_10511:
[----:B------:R0:W-:Y:S01]  /*8690*/  STG.E.U8 [R16.64], R8 ;  /* 0x0000000810007986 */ /* 0x0001e2000c101124 */
[----:B------:R-:W-:Y:S05]  /*86a0*/  BRA `(.L_x_10488) ;  /* 0x0000031000007947 */ /* 0x000fea0003800000 */
.L_x_10505:
        /* <DEDUP_REMOVED lines=22> */
.L_x_10487:
        /* <DEDUP_REMOVED lines=20> */
.L_x_10515:
[----:B------:R-:W-:-:S06]  /*8950*/  HADD2.F32 R2, -RZ, R2.H0_H0 ;  /* 0x20000002ff027230 */ /* 0x000fcc0000004100 */
[----:B------:R-:W0:Y:S02]  /*8960*/  F2I.U64.TRUNC R2, R2 ;  /* 0x0000000200027311 */ /* 0x000e24000020d800 */
[----:B0-----:R0:W-:Y:S01]  /*8970*/  STG.E.64 [R16.64], R2 ;  /* 0x0000000210007986 */ /* 0x0011e2000c101b24 */
[----:B------:R-:W-:Y:S05]  /*8980*/  BRA `(.L_x_10488) ;  /* 0x0000003000007947 */ /* 0x000fea0003800000 */
.L_x_10514:
[----:B------:R-:W-:-:S04]  /*8990*/  HADD2.F32 R2, -RZ, R2.H0_H0 ;  /* 0x20000002ff027230 */ /* 0x000fc80000004100 */
[----:B------:R-:W0:Y:S02]  /*89a0*/  F2I.FTZ.U32.TRUNC.NTZ R3, R2 ;  /* 0x0000000200037305 */ /* 0x000e24000021f000 */
[----:B0-----:R0:W-:Y:S02]  /*89b0*/  STG.E [R16.64], R3 ;  /* 0x0000000310007986 */ /* 0x0011e4000c101924 */
.L_x_10488:
[----:B------:R-:W-:Y:S02]  /*89c0*/  IADD3 R19, R19, 0x80, RZ ;  /* 0x0000008013137810 */ /* 0x000fe40007ffe0ff */
.L_x_10383:
[----:B------:R-:W-:Y:S05]  /*89d0*/  BSYNC B6 ;  /* 0x0000000000067941 */ /* 0x000fea0003800000 */
.L_x_10382:
        /* <DEDUP_REMOVED lines=230> */
.L_x_10516:
        /* <DEDUP_REMOVED lines=20> */
.L_x_10520:
[----:B------:R-:W2:Y:S02]  /*9980*/  LDG.E.U8 R2, [R2.64] ;  /* 0x0000002402027981 */ /* 0x000ea4000c1e1100 */
[----:B--2---:R-:W0:Y:S02]  /*9990*/  I2F.U16 R0, R2 ;  /* 0x0000000200007306 */ /* 0x004e240000101000 */
[----:B0-----:R-:W-:Y:S01]  /*99a0*/  F2FP.PACK_AB R0, RZ, R0 ;  /* 0x00000000ff00723e */ /* 0x001fe200000000ff */
[----:B------:R-:W-:Y:S05]  /*99b0*/  BRA `(.L_x_10522) ;  /* 0x00000e1000007947 */ /* 0x000fea0003800000 */
.L_x_10519:
        /* <DEDUP_REMOVED lines=10> */
.L_x_10524:
[----:B------:R-:W2:Y:S02]  /*9a60*/  LDG.E R2, [R2.64] ;  /* 0x0000002402027981 */ /* 0x000ea4000c1e1900 */
[----:B--2---:R-:W0:Y:S02]  /*9a70*/  I2F R0, R2 ;  /* 0x0000000200007306 */ /* 0x004e240000201400 */
[----:B0-----:R-:W-:Y:S01]  /*9a80*/  F2FP.PACK_AB R0, RZ, R0 ;  /* 0x00000000ff00723e */ /* 0x001fe200000000ff */
[----:B------:R-:W-:Y:S05]  /*9a90*/  BRA `(.L_x_10522) ;  /* 0x00000d3000007947 */ /* 0x000fea0003800000 */
.L_x_10523:
[----:B------:R-:W2:Y:S02]  /*9aa0*/  LDG.E.U16 R2, [R2.64] ;  /* 0x0000002402027981 */ /* 0x000ea4000c1e1500 */
[----:B--2---:R-:W0:Y:S02]  /*9ab0*/  I2F.S16 R0, R2 ;  /* 0x0000000200007306 */ /* 0x004e240000101400 */
[----:B0-----:R-:W-:Y:S01]  /*9ac0*/  F2FP.PACK_AB R0, RZ, R0 ;  /* 0x00000000ff00723e */ /* 0x001fe200000000ff */
[----:B------:R-:W-:Y:S05]  /*9ad0*/  BRA `(.L_x_10522) ;  /* 0x00000cf000007947 */ /* 0x000fea0003800000 */
.L_x_10518:
        /* <DEDUP_REMOVED lines=9> */
.L_x_10526:
[----:B------:R0:W5:Y:S01]  /*9b70*/  LDG.E.U16 R0, [R2.64] ;  /* 0x0000002402007981 */ /* 0x000162000c1e1500 */
[----:B------:R-:W-:Y:S05]  /*9b80*/  BRA `(.L_x_10522) ;  /* 0x00000c4000007947 */ /* 0x000fea0003800000 */
.L_x_10525:
        /* <DEDUP_REMOVED lines=9> */
.L_x_10528:
[----:B------:R0:W5:Y:S01]  /*9c20*/  LDG.E.U16 R0, [R2.64] ;  /* 0x0000002402007981 */ /* 0x000162000c1e1500 */
[----:B------:R-:W-:Y:S05]  /*9c30*/  BRA `(.L_x_10522) ;  /* 0x00000b9000007947 */ /* 0x000fea0003800000 */
.L_x_10527:
[----:B------:R-:W2:Y:S02]  /*9c40*/  LDG.E.64 R2, [R2.64] ;  /* 0x0000002402027981 */ /* 0x000ea4000c1e1b00 */
[----:B--2---:R-:W0:Y:S01]  /*9c50*/  F2F.F32.F64 R0, R2 ;  /* 0x0000000200007310 */ /* 0x004e220000301000 */
[----:B------:R-:W0:-:S14]  /*9c60*/  DSETP.GEU.AND P0, PT, |R2|, c[0x2][0x0], PT ;  /* 0x008000000200762a */ /* 0x000e1c0003f0e200 */
[----:B0-----:R-:W-:-:S05]  /*9c70*/  @!P0 FMUL R0, R0, 1.175494350822287508e-38 ;  /* 0x0080000000008820 */ /* 0x001fca0000400000 */
[----:B------:R-:W-:Y:S01]  /*9c80*/  F2FP.PACK_AB R0, RZ, R0 ;  /* 0x00000000ff00723e */ /* 0x000fe200000000ff */
[----:B------:R-:W-:Y:S05]  /*9c90*/  BRA `(.L_x_10522) ;  /* 0x00000b3000007947 */ /* 0x000fea0003800000 */
.L_x_10517:
        /* <DEDUP_REMOVED lines=13> */
.L_x_10531:
[----:B------:R-:W2:Y:S02]  /*9d70*/  LDG.E.64 R2, [R2.64] ;  /* 0x0000002402027981 */ /* 0x000ea4000c1e1b00 */
[----:B--2---:R-:W0:Y:S01]  /*9d80*/  F2F.F32.F64 R0, R2 ;  /* 0x0000000200007310 */ /* 0x004e220000301000 */
[----:B------:R-:W0:-:S14]  /*9d90*/  DSETP.GEU.AND P0, PT, |R2|, c[0x2][0x0], PT ;  /* 0x008000000200762a */ /* 0x000e1c0003f0e200 */
[----:B0-----:R-:W-:-:S05]  /*9da0*/  @!P0 FMUL R0, R0, 1.175494350822287508e-38 ;  /* 0x0080000000008820 */ /* 0x001fca0000400000 */
[----:B------:R-:W-:Y:S01]  /*9db0*/  F2FP.PACK_AB R0, RZ, R0 ;  /* 0x00000000ff00723e */ /* 0x000fe200000000ff */
[----:B------:R-:W-:Y:S05]  /*9dc0*/  BRA `(.L_x_10522) ;  /* 0x00000a0000007947 */ /* 0x000fea0003800000 */
.L_x_10530:
        /* <DEDUP_REMOVED lines=28> */
.L_x_10533:
        /* <DEDUP_REMOVED lines=15> */
.L_x_10532:
[----:B------:R-:W2:Y:S02]  /*a080*/  LDG.E.U16 R0, [R2.64] ;  /* 0x0000002402007981 */ /* 0x000ea4000c1e1500 */
[----:B--2---:R-:W-:-:S04]  /*a090*/  PRMT R0, RZ, 0x5410, R0 ;  /* 0x00005410ff007816 */ /* 0x004fc80000000000 */
[----:B------:R-:W-:Y:S01]  /*a0a0*/  F2FP.PACK_AB R0, RZ, R0 ;  /* 0x00000000ff00723e */ /* 0x000fe200000000ff */
[----:B------:R-:W-:Y:S05]  /*a0b0*/  BRA `(.L_x_10522) ;  /* 0x0000071000007947 */ /* 0x000fea0003800000 */
.L_x_10529:
        /* <DEDUP_REMOVED lines=12> */
.L_x_10536:
        /* <DEDUP_REMOVED lines=21> */
.L_x_10540:
[----:B------:R-:W-:Y:S05]  /*a2d0*/  BSYNC B1 ;  /* 0x0000000000017941 */ /* 0x000fea0003800000 */
.L_x_10539:
[----:B------:R-:W-:Y:S01]  /*a2e0*/  LEA R3, R0, 0x3b800000, 0x17 ;  /* 0x3b80000000037811 */ /* 0x000fe200078eb8ff */
[----:B------:R-:W-:-:S05]  /*a2f0*/  IMAD.SHL.U32 R0, R2, 0x100000, RZ ;  /* 0x0010000002007824 */ /* 0x000fca00078e00ff */
[----:B------:R-:W-:Y:S02]  /*a300*/  LOP3.LUT R0, R3, R0, R4, 0xfe, !PT ;  /* 0x0000000003007212 */ /* 0x000fe400078efe04 */
.L_x_10538:
[----:B------:R-:W-:Y:S05]  /*a310*/  BSYNC B0 ;  /* 0x0000000000007941 */ /* 0x000fea0003800000 */
.L_x_10537:
[----:B------:R-:W-:Y:S01]  /*a320*/  F2FP.PACK_AB R0, RZ, R0 ;  /* 0x00000000ff00723e */ /* 0x000fe200000000ff */
[----:B------:R-:W-:Y:S05]  /*a330*/  BRA `(.L_x_10522) ;  /* 0x0000049000007947 */ /* 0x000fea0003800000 */
.L_x_10535:
        /* <DEDUP_REMOVED lines=21> */
.L_x_10544:
[----:B------:R-:W-:Y:S05]  /*a490*/  BSYNC B1 ;  /* 0x0000000000017941 */ /* 0x000fea0003800000 */
.L_x_10543:
[----:B------:R-:W-:Y:S01]  /*a4a0*/  LEA R3, R0, 0x37800000, 0x17 ;  /* 0x3780000000037811 */ /* 0x000fe200078eb8ff */
[----:B------:R-:W-:-:S05]  /*a4b0*/  IMAD.SHL.U32 R0, R2, 0x200000, RZ ;  /* 0x0020000002007824 */ /* 0x000fca00078e00ff */
[----:B------:R-:W-:Y:S02]  /*a4c0*/  LOP3.LUT R0, R3, R0, R4, 0xfe, !PT ;  /* 0x0000000003007212 */ /* 0x000fe400078efe04 */
.L_x_10542:
[----:B------:R-:W-:Y:S05]  /*a4d0*/  BSYNC B0 ;  /* 0x0000000000007941 */ /* 0x000fea0003800000 */
.L_x_10541:
[----:B------:R-:W-:Y:S01]  /*a4e0*/  F2FP.PACK_AB R0, RZ, R0 ;  /* 0x00000000ff00723e */ /* 0x000fe200000000ff */
[----:B------:R-:W-:Y:S05]  /*a4f0*/  BRA `(.L_x_10522) ;  /* 0x000002d000007947 */ /* 0x000fea0003800000 */
.L_x_10534:
        /* <DEDUP_REMOVED lines=14> */
.L_x_10548:
[----:B------:R-:W-:Y:S05]  /*a5e0*/  BSYNC B0 ;  /* 0x0000000000007941 */ /* 0x000fea0003800000 */
.L_x_10547:
[----:B------:R-:W-:Y:S01]  /*a5f0*/  F2FP.PACK_AB R0, RZ, R0 ;  /* 0x00000000ff00723e */ /* 0x000fe200000000ff */
[----:B------:R-:W-:Y:S05]  /*a600*/  BRA `(.L_x_10522) ;  /* 0x000001c000007947 */ /* 0x000fea0003800000 */
.L_x_10521:
        /* <DEDUP_REMOVED lines=21> */
.L_x_10546:
[----:B------:R-:W2:Y:S02]  /*a760*/  LDG.E.64 R2, [R2.64] ;  /* 0x0000002402027981 */ /* 0x000ea4000c1e1b00 */
[----:B--2---:R-:W0:Y:S02]  /*a770*/  I2F.U64 R0, R2 ;  /* 0x0000000200007312 */ /* 0x004e240000301000 */
[----:B0-----:R-:W-:Y:S01]  /*a780*/  F2FP.PACK_AB R0, RZ, R0 ;  /* 0x00000000ff00723e */ /* 0x001fe200000000ff */
[----:B------:R-:W-:Y:S05]  /*a790*/  BRA `(.L_x_10522) ;  /* 0x0000003000007947 */ /* 0x000fea0003800000 */
.L_x_10545:
[----:B------:R-:W2:Y:S02]  /*a7a0*/  LDG.E R2, [R2.64] ;  /* 0x0000002402027981 */ /* 0x000ea4000c1e1900 */
[----:B--2---:R-:W0:Y:S02]  /*a7b0*/  I2F.U32 R0, R2 ;  /* 0x0000000200007306 */ /* 0x004e240000201000 */
[----:B0-----:R-:W-:-:S06]  /*a7c0*/  F2FP.PACK_AB R0, RZ, R0 ;  /* 0x00000000ff00723e */ /* 0x001fcc00000000ff */
.L_x_10522:
        /* <DEDUP_REMOVED lines=20> */
.L_x_10552:
[----:B------:R-:W-:-:S06]  /*a910*/  HADD2.F32 R3, -RZ, R2.H0_H0 ;  /* 0x20000002ff037230 */ /* 0x000fcc0000004100 */
[----:B------:R-:W0:Y:S02]  /*a920*/  F2I.S64.TRUNC R2, R3 ;  /* 0x0000000300027311 */ /* 0x000e24000020d900 */
[----:B0-----:R-:W-:Y:S01]  /*a930*/  STG.E.U8 [R16.64], R2 ;  /* 0x0000000210007986 */ /* 0x001fe2000c101124 */
[----:B------:R-:W-:Y:S05]  /*a940*/  EXIT ;  /* 0x000000000000794d */ /* 0x000fea0003800000 */
.L_x_10551:
        /* <DEDUP_REMOVED lines=10> */
.L_x_10555:
[----:B------:R-:W-:-:S04]  /*a9f0*/  HADD2.F32 R2, -RZ, R2.H0_H0 ;  /* 0x20000002ff027230 */ /* 0x000fc80000004100 */
[----:B------:R-:W0:Y:S02]  /*aa00*/  F2I.FTZ.TRUNC.NTZ R3, R2 ;  /* 0x0000000200037305 */ /* 0x000e24000021f100 */
[----:B0-----:R-:W-:Y:S01]  /*aa10*/  STG.E [R16.64], R3 ;  /* 0x0000000310007986 */ /* 0x001fe2000c101924 */
[----:B------:R-:W-:Y:S05]  /*aa20*/  EXIT ;  /* 0x000000000000794d */ /* 0x000fea0003800000 */
.L_x_10554:
[----:B------:R-:W-:-:S04]  /*aa30*/  HADD2.F32 R2, -RZ, R2.H0_H0 ;  /* 0x20000002ff027230 */ /* 0x000fc80000004100 */
[----:B------:R-:W0:Y:S02]  /*aa40*/  F2I.FTZ.TRUNC.NTZ R3, R2 ;  /* 0x0000000200037305 */ /* 0x000e24000021f100 */
[----:B0-----:R-:W-:Y:S01]  /*aa50*/  STG.E.U16 [R16.64], R3 ;  /* 0x0000000310007986 */ /* 0x001fe2000c101524 */
[----:B------:R-:W-:Y:S05]  /*aa60*/  EXIT ;  /* 0x000000000000794d */ /* 0x000fea0003800000 */
.L_x_10550:
        /* <DEDUP_REMOVED lines=9> */
.L_x_10557:
[----:B------:R-:W-:Y:S01]  /*ab00*/  STG.E.U16 [R16.64], R2 ;  /* 0x0000000210007986 */ /* 0x000fe2000c101524 */
[----:B------:R-:W-:Y:S05]  /*ab10*/  EXIT ;  /* 0x000000000000794d */ /* 0x000fea0003800000 */
.L_x_10556:
        /* <DEDUP_REMOVED lines=10> */
.L_x_10559:
[----:B------:R-:W-:-:S05]  /*abc0*/  HADD2.F32 R0, -RZ, R2.H0_H0 ;  /* 0x20000002ff007230 */ /* 0x000fca0000004100 */
[----:B------:R-:W-:-:S04]  /*abd0*/  F2FP.PACK_AB R0, RZ, R0 ;  /* 0x00000000ff00723e */ /* 0x000fc800000000ff */
[----:B------:R-:W-:-:S05]  /*abe0*/  PRMT R0, R0, 0x5410, RZ ;  /* 0x0000541000007816 */ /* 0x000fca00000000ff */
[----:B------:R-:W-:Y:S01]  /*abf0*/  STG.E [R16.64], R0 ;  /* 0x0000000010007986 */ /* 0x000fe2000c101924 */
[----:B------:R-:W-:Y:S05]  /*ac00*/  EXIT ;  /* 0x000000000000794d */ /* 0x000fea0003800000 */
.L_x_10558:
[----:B------:R-:W-:-:S05]  /*ac10*/  HADD2.F32 R2, -RZ, R2.H0_H0 ;  /* 0x20000002ff027230 */ /* 0x000fca0000004100 */
[----:B------:R-:W-:-:S06]  /*ac20*/  FMUL.FTZ R2, R2, 1 ;  /* 0x3f80000002027820 */ /* 0x000fcc0000410000 */
[----:B------:R-:W0:Y:S02]  /*ac30*/  F2F.F64.F32 R2, R2 ;  /* 0x0000000200027310 */ /* 0x000e240000201800 */
[----:B0-----:R-:W-:Y:S01]  /*ac40*/  STG.E.64 [R16.64], R2 ;  /* 0x0000000210007986 */ /* 0x001fe2000c101b24 */
[----:B------:R-:W-:Y:S05]  /*ac50*/  EXIT ;  /* 0x000000000000794d */ /* 0x000fea0003800000 */
.L_x_10549:
        /* <DEDUP_REMOVED lines=13> */
.L_x_10562:
[----:B------:R-:W-:Y:S01]  /*ad30*/  HADD2.F32 R2, -RZ, R2.H0_H0 ;  /* 0x20000002ff027230 */ /* 0x000fe20000004100 */
[----:B------:R-:W-:-:S04]  /*ad40*/  CS2R R6, SRZ ;  /* 0x0000000000067805 */ /* 0x000fc8000001ff00 */
[----:B------:R-:W-:-:S04]  /*ad50*/  FMUL.FTZ R2, R2, 1 ;  /* 0x3f80000002027820 */ /* 0x000fc80000410000 */
[----:B------:R-:W0:Y:S02]  /*ad60*/  F2F.F64.F32 R4, R2 ;  /* 0x0000000200047310 */ /* 0x000e240000201800 */
[----:B0-----:R-:W-:Y:S01]  /*ad70*/  STG.E.128 [R16.64], R4 ;  /* 0x0000000410007986 */ /* 0x001fe2000c101d24 */
[----:B------:R-:W-:Y:S05]  /*ad80*/  EXIT ;  /* 0x000000000000794d */ /* 0x000fea0003800000 */
.L_x_10561:
        /* <DEDUP_REMOVED lines=21> */
.L_x_10566:
[----:B------:R-:W-:Y:S05]  /*aee0*/  BSYNC B0 ;  /* 0x0000000000007941 */ /* 0x000fea0003800000 */
.L_x_10565:
[----:B------:R-:W-:-:S05]  /*aef0*/  LOP3.LUT R3, R0, R3, RZ, 0xfc, !PT ;  /* 0x0000000300037212 */ /* 0x000fca00078efcff */
[----:B------:R-:W-:Y:S01]  /*af00*/  STG.E.U8 [R16.64], R3 ;  /* 0x0000000310007986 */ /* 0x000fe2000c101124 */
[----:B------:R-:W-:Y:S05]  /*af10*/  EXIT ;  /* 0x000000000000794d */ /* 0x000fea0003800000 */
.L_x_10564:
        /* <DEDUP_REMOVED lines=13> */
.L_x_10568:
[----:B------:R-:W-:Y:S01]  /*aff0*/  IMAD.MOV.U32 R0, RZ, RZ, 0x7f ;  /* 0x0000007fff007424 */ /* 0x000fe200078e00ff */
[----:B------:R-:W-:-:S04]  /*b000*/  ISETP.GT.U32.AND P0, PT, R2, 0x7f800000, PT ;  /* 0x7f8000000200780c */ /* 0x000fc80003f04070 */
[----:B------:R-:W-:-:S04]  /*b010*/  SEL R0, R0, 0x7c, P0 ;  /* 0x0000007c00007807 */ /* 0x000fc80000000000 */
.L_x_10569:
[----:B------:R-:W-:Y:S05]  /*b020*/  BSYNC B0 ;  /* 0x0000000000007941 */ /* 0x000fea0003800000 */
.L_x_10567:
[----:B------:R-:W-:-:S04]  /*b030*/  LOP3.LUT R2, R3, 0x80000000, RZ, 0xc0, !PT ;  /* 0x8000000003027812 */ /* 0x000fc800078ec0ff */
[----:B------:R-:W-:-:S04]  /*b040*/  SHF.R.U32.HI R3, RZ, 0x18, R2 ;  /* 0x00000018ff037819 */ /* 0x000fc80000011602 */
[----:B------:R-:W-:-:S05]  /*b050*/  LOP3.LUT R3, R0, R3, RZ, 0xfc, !PT ;  /* 0x0000000300037212 */ /* 0x000fca00078efcff */
[----:B------:R-:W-:Y:S01]  /*b060*/  STG.E.U8 [R16.64], R3 ;  /* 0x0000000310007986 */ /* 0x000fe2000c101124 */
[----:B------:R-:W-:Y:S05]  /*b070*/  EXIT ;  /* 0x000000000000794d */ /* 0x000fea0003800000 */
.L_x_10563:
[----:B------:R-:W-:-:S05]  /*b080*/  HADD2.F32 R0, -RZ, R2.H0_H0 ;  /* 0x20000002ff007230 */ /* 0x000fca0000004100 */
[----:B------:R-:W-:-:S05]  /*b090*/  F2FP.BF16.PACK_AB R0, RZ, R0 ;  /* 0x00000000ff00723e */ /* 0x000fca00000010ff */
[----:B------:R-:W-:Y:S01]  /*b0a0*/  STG.E.U16 [R16.64], R0 ;  /* 0x0000000010007986 */ /* 0x000fe2000c101524 */
[----:B------:R-:W-:Y:S05]  /*b0b0*/  EXIT ;  /* 0x000000000000794d */ /* 0x000fea0003800000 */
.L_x_10560:
        /* <DEDUP_REMOVED lines=12> */
.L_x_10572:
        /* <DEDUP_REMOVED lines=17> */
.L_x_10575:
[----:B------:R-:W-:-:S04]  /*b290*/  LOP3.LUT R2, R3, 0x80000000, RZ, 0xc0, !PT ;  /* 0x8000000003027812 */ /* 0x000fc800078ec0ff */
[----:B------:R-:W-:-:S04]  /*b2a0*/  SHF.R.U32.HI R3, RZ, 0x18, R2 ;  /* 0x00000018ff037819 */ /* 0x000fc80000011602 */
[----:B------:R-:W-:-:S04]  /*b2b0*/  LOP3.LUT R0, R0, R3, RZ, 0xfc, !PT ;  /* 0x0000000300007212 */ /* 0x000fc800078efcff */
[----:B------:R-:W-:Y:S02]  /*b2c0*/  PRMT R8, R0, 0x7610, R8 ;  /* 0x0000761000087816 */ /* 0x000fe40000000008 */
.L_x_10574:
[----:B------:R-:W-:Y:S05]  /*b2d0*/  BSYNC B0 ;  /* 0x0000000000007941 */ /* 0x000fea0003800000 */
.L_x_10573:
[----:B------:R-:W-:Y:S01]  /*b2e0*/  STG.E.U8 [R16.64], R8 ;  /* 0x0000000810007986 */ /* 0x000fe2000c101124 */
[----:B------:R-:W-:Y:S05]  /*b2f0*/  EXIT ;  /* 0x000000000000794d */ /* 0x000fea0003800000 */
.L_x_10571:
        /* <DEDUP_REMOVED lines=17> */
.L_x_10578:
[----:B------:R-:W-:-:S04]  /*b410*/  LOP3.LUT R2, R3, 0x80000000, RZ, 0xc0, !PT ;  /* 0x8000000003027812 */ /* 0x000fc800078ec0ff */
[----:B------:R-:W-:-:S04]  /*b420*/  SHF.R.U32.HI R3, RZ, 0x18, R2 ;  /* 0x00000018ff037819 */ /* 0x000fc80000011602 */
[----:B------:R-:W-:-:S04]  /*b430*/  LOP3.LUT R0, R0, R3, RZ, 0xfc, !PT ;  /* 0x0000000300007212 */ /* 0x000fc800078efcff */
[----:B------:R-:W-:Y:S02]  /*b440*/  PRMT R8, R0, 0x7610, R8 ;  /* 0x0000761000087816 */ /* 0x000fe40000000008 */
.L_x_10577:
[----:B------:R-:W-:Y:S05]  /*b450*/  BSYNC B0 ;  /* 0x0000000000007941 */ /* 0x000fea0003800000 */
.L_x_10576:
[----:B------:R-:W-:Y:S01]  /*b460*/  STG.E.U8 [R16.64], R8 ;  /* 0x0000000810007986 */ /* 0x000fe2000c101124 */
[----:B------:R-:W-:Y:S05]  /*b470*/  EXIT ;  /* 0x000000000000794d */ /* 0x000fea0003800000 */
.L_x_10570:
        /* <DEDUP_REMOVED lines=22> */
.L_x_10553:
        /* <DEDUP_REMOVED lines=20> */
.L_x_10580:
[----:B------:R-:W-:-:S06]  /*b720*/  HADD2.F32 R2, -RZ, R2.H0_H0 ;  /* 0x20000002ff027230 */ /* 0x000fcc0000004100 */
[----:B------:R-:W0:Y:S02]  /*b730*/  F2I.U64.TRUNC R2, R2 ;  /* 0x0000000200027311 */ /* 0x000e24000020d800 */
[----:B0-----:R-:W-:Y:S01]  /*b740*/  STG.E.64 [R16.64], R2 ;  /* 0x0000000210007986 */ /* 0x001fe2000c101b24 */
[----:B------:R-:W-:Y:S05]  /*b750*/  EXIT ;  /* 0x000000000000794d */ /* 0x000fea0003800000 */
.L_x_10579:
[----:B------:R-:W-:-:S04]  /*b760*/  HADD2.F32 R2, -RZ, R2.H0_H0 ;  /* 0x20000002ff027230 */ /* 0x000fc80000004100 */
[----:B------:R-:W0:Y:S02]  /*b770*/  F2I.FTZ.U32.TRUNC.NTZ R3, R2 ;  /* 0x0000000200037305 */ /* 0x000e24000021f000 */
[----:B0-----:R-:W-:Y:S01]  /*b780*/  STG.E [R16.64], R3 ;  /* 0x0000000310007986 */ /* 0x001fe2000c101924 */
[----:B------:R-:W-:Y:S05]  /*b790*/  EXIT ;  /* 0x000000000000794d */ /* 0x000fea0003800000 */
.L_x_10581:
        /* <DEDUP_REMOVED lines=14> */
.L_x_12195:


//--------------------- .text._ZN2at6native27unrolled_elementwise_kernelIZZZNS0_15log_kernel_cudaERNS_18TensorIteratorBaseEENKUlvE0_clEvENKUlvE1_clEvEUlN3c104HalfEE_St5arrayIPcLm2EELi4E23TrivialOffsetCalculatorILi1EjESD_NS0_6memory12LoadWithCastILi1EEENSE_13StoreWithCastILi1EEEEEviT_T0_T2_T3_T4_T5_ --------------------------
	.section	.text._ZN2at6native27unrolled_elementwise_kernelIZZZNS0_15log_kernel_cudaERNS_18TensorIteratorBaseEENKUlvE0_clEvENKUlvE1_clEvEUlN3c104HalfEE_St5arrayIPcLm2EELi4E23TrivialOffsetCalculatorILi1EjESD_NS0_6memory12LoadWithCastILi1EEENSE_13StoreWithCastILi1EEEEEviT_T0_T2_T3_T4_T5_,"ax",@progbits
	.sectioninfo	@"SHI_REGISTERS=28"
	.align	128
        .global         _ZN2at6native27unrolled_elementwise_kernelIZZZNS0_15log_kernel_cudaERNS_18TensorIteratorBaseEENKUlvE0_clEvENKUlvE1_clEvEUlN3c104HalfEE_St5arrayIPcLm2EELi4E23TrivialOffsetCalculatorILi1EjESD_NS0_6memory12LoadWithCastILi1EEENSE_13StoreWithCastILi1EEEEEviT_T0_T2_T3_T4_T5_
        .type           _ZN2at6native27unrolled_elementwise_kernelIZZZNS0_15log_kernel_cudaERNS_18TensorIteratorBaseEENKUlvE0_clEvENKUlvE1_clEvEUlN3c104HalfEE_St5arrayIPcLm2EELi4E23TrivialOffsetCalculatorILi1EjESD_NS0_6memory12LoadWithCastILi1EEENSE_13StoreWithCastILi1EEEEEviT_T0_T2_T3_T4_T5_,@function
        .size           _ZN2at6native27unrolled_elementwise_kernelIZZZNS0_15log_kernel_cudaERNS_18TensorIteratorBaseEENKUlvE0_clEvENKUlvE1_clEvEUlN3c104HalfEE_St5arrayIPcLm2EELi4E23TrivialOffsetCalculatorILi1EjESD_NS0_6memory12LoadWithCastILi1EEENSE_13StoreWithCastILi1EEEEEviT_T0_T2_T3_T4_T5_,(.L_x_12196 - _ZN2at6native27unrolled_elementwise_kernelIZZZNS0_15log_kernel_cudaERNS_18TensorIteratorBaseEENKUlvE0_clEvENKUlvE1_clEvEUlN3c104HalfEE_St5arrayIPcLm2EELi4E23TrivialOffsetCalculatorILi1EjESD_NS0_6memory12LoadWithCastILi1EEENSE_13StoreWithCastILi1EEEEEviT_T0_T2_T3_T4_T5_)
        .other          _ZN2at6native27unrolled_elementwise_kernelIZZZNS0_15log_kernel_cudaERNS_18TensorIteratorBaseEENKUlvE0_clEvENKUlvE1_clEvEUlN3c104HalfEE_St5arrayIPcLm2EELi4E23TrivialOffsetCalculatorILi1EjESD_NS0_6memory12LoadWithCastILi1EEENSE_13StoreWithCastILi1EEEEEviT_T0_T2_T3_T4_T5_,@"STO_CUDA_ENTRY STV_DEFAULT"
_ZN2at6native27unrolled_elementwise_kernelIZZZNS0_15log_kernel_cudaERNS_18TensorIteratorBaseEENKUlvE0_clEvENKUlvE1_clEvEUlN3c104HalfEE_St5arrayIPcLm2EELi4E23TrivialOffsetCalculatorILi1EjESD_NS0_6memory12LoadWithCastILi1EEENSE_13StoreWithCastILi1EEEEEviT_T0_T2_T3_T4_T5_:
.text._ZN2at6native27unrolled_elementwise_kernelIZZZNS0_15log_kernel_cudaERNS_18TensorIteratorBaseEENKUlvE0_clEvENKUlvE1_clEvEUlN3c104HalfEE_St5arrayIPcLm2EELi4E23TrivialOffsetCalculatorILi1EjESD_NS0_6memory12LoadWithCastILi1EEENSE_13StoreWithCastILi1EEEEEviT_T0_T2_T3_T4_T5_:
        /* <DEDUP_REMOVED lines=32> */
.L_x_10587:
[----:B------:R-:W2:Y:S02]  /*0200*/  LDG.E.U8 R2, [R2.64] ;  /* 0x0000002402027981 */ /* 0x000ea4000c1e1100 */
[----:B--2---:R-:W0:Y:S02]  /*0210*/  I2F.U16 R0, R2 ;  /* 0x0000000200007306 */ /* 0x004e240000101000 */
[----:B0-----:R-:W-:-:S04]  /*0220*/  F2FP.PACK_AB R0, RZ, R0 ;  /* 0x00000000ff00723e */ /* 0x001fc800000000ff */
[----:B------:R-:W-:Y:S01]  /*0230*/  PRMT R22, R0, 0x7610, R22 ;  /* 0x0000761000167816 */ /* 0x000fe20000000016 */
[----:B------:R-:W-:Y:S05]  /*0240*/  BRA `(.L_x_10589) ;  /* 0x00000ee000007947 */ /* 0x000fea0003800000 */
.L_x_10586:
        /* <DEDUP_REMOVED lines=11> */
.L_x_10591:
[----:B------:R-:W2:Y:S02]  /*0300*/  LDG.E R2, [R2.64] ;  /* 0x0000002402027981 */ /* 0x000ea4000c1e1900 */
[----:B--2---:R-:W0:Y:S02]  /*0310*/  I2F R0, R2 ;  /* 0x0000000200007306 */ /* 0x004e240000201400 */
[----:B0-----:R-:W-:-:S04]  /*0320*/  F2FP.PACK_AB R0, RZ, R0 ;  /* 0x00000000ff00723e */ /* 0x001fc800000000ff */
[----:B------:R-:W-:Y:S01]  /*0330*/  PRMT R22, R0, 0x7610, R22 ;  /* 0x0000761000167816 */ /* 0x000fe20000000016 */
[----:B------:R-:W-:Y:S05]  /*0340*/  BRA `(.L_x_10589) ;  /* 0x00000de000007947 */ /* 0x000fea0003800000 */
.L_x_10590:
[----:B------:R-:W2:Y:S02]  /*0350*/  LDG.E.U16 R2, [R2.64] ;  /* 0x0000002402027981 */ /* 0x000ea4000c1e1500 */
[----:B--2---:R-:W0:Y:S02]  /*0360*/  I2F.S16 R0, R2 ;  /* 0x0000000200007306 */ /* 0x004e240000101400 */
[----:B0-----:R-:W-:-:S04]  /*0370*/  F2FP.PACK_AB R0, RZ, R0 ;  /* 0x00000000ff00723e */ /* 0x001fc800000000ff */
[----:B------:R-:W-:Y:S01]  /*0380*/  PRMT R22, R0, 0x7610, R22 ;  /* 0x0000761000167816 */ /* 0x000fe20000000016 */
[----:B------:R-:W-:Y:S05]  /*0390*/  BRA `(.L_x_10589) ;  /* 0x00000d9000007947 */ /* 0x000fea0003800000 */
.L_x_10585:
        /* <DEDUP_REMOVED lines=9> */
.L_x_10593:
[----:B------:R0:W5:Y:S01]  /*0430*/  LDG.E.U16 R22, [R2.64] ;  /* 0x0000002402167981 */ /* 0x000162000c1e1500 */
[----:B------:R-:W-:Y:S05]  /*0440*/  BRA `(.L_x_10589) ;  /* 0x00000ce000007947 */ /* 0x000fea0003800000 */
.L_x_10592:
        /* <DEDUP_REMOVED lines=9> */
.L_x_10595:
[----:B------:R0:W5:Y:S01]  /*04e0*/  LDG.E.U16 R22, [R2.64] ;  /* 0x0000002402167981 */ /* 0x000162000c1e1500 */
[----:B------:R-:W-:Y:S05]  /*04f0*/  BRA `(.L_x_10589) ;  /* 0x00000c3000007947 */ /* 0x000fea0003800000 */
.L_x_10594:
[----:B------:R-:W2:Y:S02]  /*0500*/  LDG.E.64 R2, [R2.64] ;  /* 0x0000002402027981 */ /* 0x000ea4000c1e1b00 */
[----:B--2---:R-:W0:Y:S01]  /*0510*/  F2F.F32.F64 R0, R2 ;  /* 0x0000000200007310 */ /* 0x004e220000301000 */
[----:B------:R-:W0:-:S14]  /*0520*/  DSETP.GEU.AND P0, PT, |R2|, c[0x2][0x0], PT ;  /* 0x008000000200762a */ /* 0x000e1c0003f0e200 */
[----:B0-----:R-:W-:-:S05]  /*0530*/  @!P0 FMUL R0, R0, 1.175494350822287508e-38 ;  /* 0x0080000000008820 */ /* 0x001fca0000400000 */
[----:B------:R-:W-:-:S04]  /*0540*/  F2FP.PACK_AB R0, RZ, R0 ;  /* 0x00000000ff00723e */ /* 0x000fc800000000ff */
[----:B------:R-:W-:Y:S01]  /*0550*/  PRMT R22, R0, 0x7610, R22 ;  /* 0x0000761000167816 */ /* 0x000fe20000000016 */
[----:B------:R-:W-:Y:S05]  /*0560*/  BRA `(.L_x_10589) ;  /* 0x00000bc000007947 */ /* 0x000fea0003800000 */
.L_x_10584:
        /* <DEDUP_REMOVED lines=14> */
.L_x_10598:
[----:B------:R-:W2:Y:S02]  /*0650*/  LDG.E.64 R2, [R2.64] ;  /* 0x0000002402027981 */ /* 0x000ea4000c1e1b00 */
[----:B--2---:R-:W0:Y:S01]  /*0660*/  F2F.F32.F64 R0, R2 ;  /* 0x0000000200007310 */ /* 0x004e220000301000 */
[----:B------:R-:W0:-:S14]  /*0670*/  DSETP.GEU.AND P0, PT, |R2|, c[0x2][0x0], PT ;  /* 0x008000000200762a */ /* 0x000e1c0003f0e200 */
[----:B0-----:R-:W-:-:S05]  /*0680*/  @!P0 FMUL R0, R0, 1.175494350822287508e-38 ;  /* 0x0080000000008820 */ /* 0x001fca0000400000 */
[----:B------:R-:W-:-:S04]  /*0690*/  F2FP.PACK_AB R0, RZ, R0 ;  /* 0x00000000ff00723e */ /* 0x000fc800000000ff */
[----:B------:R-:W-:Y:S01]  /*06a0*/  PRMT R22, R0, 0x7610, R22 ;  /* 0x0000761000167816 */ /* 0x000fe20000000016 */
[----:B------:R-:W-:Y:S05]  /*06b0*/  BRA `(.L_x_10589) ;  /* 0x00000a7000007947 */ /* 0x000fea0003800000 */
.L_x_10597:
        /* <DEDUP_REMOVED lines=28> */
.L_x_10600:
        /* <DEDUP_REMOVED lines=16> */
.L_x_10599:
[----:B------:R-:W2:Y:S02]  /*0980*/  LDG.E.U16 R0, [R2.64] ;  /* 0x0000002402007981 */ /* 0x000ea4000c1e1500 */
[----:B--2---:R-:W-:-:S04]  /*0990*/  PRMT R0, RZ, 0x5410, R0 ;  /* 0x00005410ff007816 */ /* 0x004fc80000000000 */
[----:B------:R-:W-:-:S04]  /*09a0*/  F2FP.PACK_AB R0, RZ, R0 ;  /* 0x00000000ff00723e */ /* 0x000fc800000000ff */
[----:B------:R-:W-:Y:S01]  /*09b0*/  PRMT R22, R0, 0x7610, R22 ;  /* 0x0000761000167816 */ /* 0x000fe20000000016 */
[----:B------:R-:W-:Y:S05]  /*09c0*/  BRA `(.L_x_10589) ;  /* 0x0000076000007947 */ /* 0x000fea0003800000 */
.L_x_10596:
        /* <DEDUP_REMOVED lines=12> */
.L_x_10603:
        /* <DEDUP_REMOVED lines=21> */
.L_x_10607:
[----:B------:R-:W-:Y:S05]  /*0be0*/  BSYNC B1 ;  /* 0x0000000000017941 */ /* 0x000fea0003800000 */
.L_x_10606:
[----:B------:R-:W-:Y:S01]  /*0bf0*/  LEA R3, R0, 0x3b800000, 0x17 ;  /* 0x3b80000000037811 */ /* 0x000fe200078eb8ff */
[----:B------:R-:W-:-:S05]  /*0c00*/  IMAD.SHL.U32 R0, R2, 0x100000, RZ ;  /* 0x0010000002007824 */ /* 0x000fca00078e00ff */
[----:B------:R-:W-:Y:S02]  /*0c10*/  LOP3.LUT R0, R3, R0, R4, 0xfe, !PT ;  /* 0x0000000003007212 */ /* 0x000fe400078efe04 */
.L_x_10605:
[----:B------:R-:W-:Y:S05]  /*0c20*/  BSYNC B0 ;  /* 0x0000000000007941 */ /* 0x000fea0003800000 */
.L_x_10604:
[----:B------:R-:W-:-:S04]  /*0c30*/  F2FP.PACK_AB R0, RZ, R0 ;  /* 0x00000000ff00723e */ /* 0x000fc800000000ff */
[----:B------:R-:W-:Y:S01]  /*0c40*/  PRMT R22, R0, 0x7610, R22 ;  /* 0x0000761000167816 */ /* 0x000fe20000000016 */
[----:B------:R-:W-:Y:S05]  /*0c50*/  BRA `(.L_x_10589) ;  /* 0x000004d000007947 */ /* 0x000fea0003800000 */
.L_x_10602:
        /* <DEDUP_REMOVED lines=21> */
.L_x_10611:
[----:B------:R-:W-:Y:S05]  /*0db0*/  BSYNC B1 ;  /* 0x0000000000017941 */ /* 0x000fea0003800000 */
.L_x_10610:
[----:B------:R-:W-:Y:S01]  /*0dc0*/  LEA R3, R0, 0x37800000, 0x17 ;  /* 0x3780000000037811 */ /* 0x000fe200078eb8ff */
[----:B------:R-:W-:-:S05]  /*0dd0*/  IMAD.SHL.U32 R0, R2, 0x200000, RZ ;  /* 0x0020000002007824 */ /* 0x000fca00078e00ff */
[----:B------:R-:W-:Y:S02]  /*0de0*/  LOP3.LUT R0, R3, R0, R4, 0xfe, !PT ;  /* 0x0000000003007212 */ /* 0x000fe400078efe04 */
.L_x_10609:
[----:B------:R-:W-:Y:S05]  /*0df0*/  BSYNC B0 ;  /* 0x0000000000007941 */ /* 0x000fea0003800000 */
.L_x_10608:
[----:B------:R-:W-:-:S04]  /*0e00*/  F2FP.PACK_AB R0, RZ, R0 ;  /* 0x00000000ff00723e */ /* 0x000fc800000000ff */
[----:B------:R-:W-:Y:S01]  /*0e10*/  PRMT R22, R0, 0x7610, R22 ;  /* 0x0000761000167816 */ /* 0x000fe20000000016 */
[----:B------:R-:W-:Y:S05]  /*0e20*/  BRA `(.L_x_10589) ;  /* 0x0000030000007947 */ /* 0x000fea0003800000 */
.L_x_10601:
        /* <DEDUP_REMOVED lines=14> */
.L_x_10615:
[----:B------:R-:W-:Y:S05]  /*0f10*/  BSYNC B0 ;  /* 0x0000000000007941 */ /* 0x000fea0003800000 */
.L_x_10614:
[----:B------:R-:W-:-:S04]  /*0f20*/  F2FP.PACK_AB R0, RZ, R0 ;  /* 0x00000000ff00723e */ /* 0x000fc800000000ff */
[----:B------:R-:W-:Y:S01]  /*0f30*/  PRMT R22, R0, 0x7610, R22 ;  /* 0x0000761000167816 */ /* 0x000fe20000000016 */
[----:B------:R-:W-:Y:S05]  /*0f40*/  BRA `(.L_x_10589) ;  /* 0x000001e000007947 */ /* 0x000fea0003800000 */
.L_x_10588:
        /* <DEDUP_REMOVED lines=21> */
.L_x_10613:
[----:B------:R-:W2:Y:S02]  /*10a0*/  LDG.E.64 R2, [R2.64] ;  /* 0x0000002402027981 */ /* 0x000ea4000c1e1b00 */
[----:B--2---:R-:W0:Y:S02]  /*10b0*/  I2F.U64 R0, R2 ;  /* 0x0000000200007312 */ /* 0x004e240000301000 */
[----:B0-----:R-:W-:-:S04]  /*10c0*/  F2FP.PACK_AB R0, RZ, R0 ;  /* 0x00000000ff00723e */ /* 0x001fc800000000ff */
[----:B------:R-:W-:Y:S01]  /*10d0*/  PRMT R22, R0, 0x7610, R22 ;  /* 0x0000761000167816 */ /* 0x000fe20000000016 */
[----:B------:R-:W-:Y:S05]  /*10e0*/  BRA `(.L_x_10589) ;  /* 0x0000004000007947 */ /* 0x000fea0003800000 */
.L_x_10612:
[----:B------:R-:W2:Y:S02]  /*10f0*/  LDG.E R2, [R2.64] ;  /* 0x0000002402027981 */ /* 0x000ea4000c1e1900 */
[----:B--2---:R-:W0:Y:S02]  /*1100*/  I2F.U32 R0, R2 ;  /* 0x0000000200007306 */ /* 0x004e240000201000 */
[----:B0-----:R-:W-:-:S04]  /*1110*/  F2FP.PACK_AB R0, RZ, R0 ;  /* 0x00000000ff00723e */ /* 0x001fc800000000ff */
[----:B------:R-:W-:Y:S02]  /*1120*/  PRMT R22, R0, 0x7610, R22 ;  /* 0x0000761000167816 */ /* 0x000fe40000000016 */
.L_x_10589:
[----:B------:R-:W1:Y:S02]  /*1130*/  S2R R24, SR_TID.X ;  /* 0x0000000000187919 */ /* 0x000e640000002100 */
[----:B-1----:R-:W-:-:S03]  /*1140*/  IADD3 R24, R24, 0x80, RZ ;  /* 0x0000008018187810 */ /* 0x002fc60007ffe0ff */
.L_x_10583:
[----:B-1----:R-:W-:Y:S05]  /*1150*/  BSYNC B6 ;  /* 0x0000000000067941 */ /* 0x002fea0003800000 */
.L_x_10582:
        /* <DEDUP_REMOVED lines=24> */
.L_x_10621:
[----:B------:R-:W2:Y:S02]  /*12e0*/  LDG.E.U8 R2, [R2.64] ;  /* 0x0000002402027981 */ /* 0x000ea4000c1e1100 */
[----:B--2---:R-:W0:Y:S02]  /*12f0*/  I2F.U16 R0, R2 ;  /* 0x0000000200007306 */ /* 0x004e240000101000 */
[----:B0-----:R-:W-:-:S04]  /*1300*/  F2FP.PACK_AB R0, RZ, R0 ;  /* 0x00000000ff00723e */ /* 0x001fc800000000ff */
[----:B------:R-:W-:Y:S01]  /*1310*/  PRMT R18, R0, 0x7610, R18 ;  /* 0x0000761000127816 */ /* 0x000fe20000000012 */
[----:B------:R-:W-:Y:S05]  /*1320*/  BRA `(.L_x_10623) ;  /* 0x00000ed000007947 */ /* 0x000fea0003800000 */
.L_x_10620:
        /* <DEDUP_REMOVED lines=11> */
.L_x_10625:
[----:B------:R-:W2:Y:S02]  /*13e0*/  LDG.E R2, [R2.64] ;  /* 0x0000002402027981 */ /* 0x000ea4000c1e1900 */
[----:B--2---:R-:W0:Y:S02]  /*13f0*/  I2F R0, R2 ;  /* 0x0000000200007306 */ /* 0x004e240000201400 */
[----:B0-----:R-:W-:-:S04]  /*1400*/  F2FP.PACK_AB R0, RZ, R0 ;  /* 0x00000000ff00723e */ /* 0x001fc800000000ff */
[----:B------:R-:W-:Y:S01]  /*1410*/  PRMT R18, R0, 0x7610, R18 ;  /* 0x0000761000127816 */ /* 0x000fe20000000012 */
[----:B------:R-:W-:Y:S05]  /*1420*/  BRA `(.L_x_10623) ;  /* 0x00000dd000007947 */ /* 0x000fea0003800000 */
.L_x_10624:
[----:B------:R-:W2:Y:S02]  /*1430*/  LDG.E.U16 R2, [R2.64] ;  /* 0x0000002402027981 */ /* 0x000ea4000c1e1500 */
[----:B--2---:R-:W0:Y:S02]  /*1440*/  I2F.S16 R0, R2 ;  /* 0x0000000200007306 */ /* 0x004e240000101400 */
[----:B0-----:R-:W-:-:S04]  /*1450*/  F2FP.PACK_AB R0, RZ, R0 ;  /* 0x00000000ff00723e */ /* 0x001fc800000000ff */
[----:B------:R-:W-:Y:S01]  /*1460*/  PRMT R18, R0, 0x7610, R18 ;  /* 0x0000761000127816 */ /* 0x000fe20000000012 */
[----:B------:R-:W-:Y:S05]  /*1470*/  BRA `(.L_x_10623) ;  /* 0x00000d8000007947 */ /* 0x000fea0003800000 */
.L_x_10619:
        /* <DEDUP_REMOVED lines=9> */
.L_x_10627:
[----:B------:R0:W5:Y:S01]  /*1510*/  LDG.E.U16 R18, [R2.64] ;  /* 0x0000002402127981 */ /* 0x000162000c1e1500 */
[----:B------:R-:W-:Y:S05]  /*1520*/  BRA `(.L_x_10623) ;  /* 0x00000cd000007947 */ /* 0x000fea0003800000 */
.L_x_10626:
        /* <DEDUP_REMOVED lines=9> */
.L_x_10629:
[----:B------:R0:W5:Y:S01]  /*15c0*/  LDG.E.U16 R18, [R2.64] ;  /* 0x0000002402127981 */ /* 0x000162000c1e1500 */
[----:B------:R-:W-:Y:S05]  /*15d0*/  BRA `(.L_x_10623) ;  /* 0x00000c2000007947 */ /* 0x000fea0003800000 */
.L_x_10628:
[----:B------:R-:W2:Y:S02]  /*15e0*/  LDG.E.64 R2, [R2.64] ;  /* 0x0000002402027981 */ /* 0x000ea4000c1e1b00 */
[----:B--2---:R-:W0:Y:S01]  /*15f0*/  F2F.F32.F64 R0, R2 ;  /* 0x0000000200007310 */ /* 0x004e220000301000 */
[----:B------:R-:W0:-:S14]  /*1600*/  DSETP.GEU.AND P0, PT, |R2|, c[0x2][0x0], PT ;  /* 0x008000000200762a */ /* 0x000e1c0003f0e200 */
[----:B0-----:R-:W-:-:S05]  /*1610*/  @!P0 FMUL R0, R0, 1.175494350822287508e-38 ;  /* 0x0080000000008820 */ /* 0x001fca0000400000 */
[----:B------:R-:W-:-:S04]  /*1620*/  F2FP.PACK_AB R0, RZ, R0 ;  /* 0x00000000ff00723e */ /* 0x000fc800000000ff */
[----:B------:R-:W-:Y:S01]  /*1630*/  PRMT R18, R0, 0x7610, R18 ;  /* 0x0000761000127816 */ /* 0x000fe20000000012 */
[----:B------:R-:W-:Y:S05]  /*1640*/  BRA `(.L_x_10623) ;  /* 0x00000bb000007947 */ /* 0x000fea0003800000 */
.L_x_10618:
        /* <DEDUP_REMOVED lines=14> */
.L_x_10632:
[----:B------:R-:W2:Y:S02]  /*1730*/  LDG.E.64 R2, [R2.64] ;  /* 0x0000002402027981 */ /* 0x000ea4000c1e1b00 */
[----:B--2---:R-:W0:Y:S01]  /*1740*/  F2F.F32.F64 R0, R2 ;  /* 0x0000000200007310 */ /* 0x004e220000301000 */
[----:B------:R-:W0:-:S14]  /*1750*/  DSETP.GEU.AND P0, PT, |R2|, c[0x2][0x0], PT ;  /* 0x008000000200762a */ /* 0x000e1c0003f0e200 */
[----:B0-----:R-:W-:-:S05]  /*1760*/  @!P0 FMUL R0, R0, 1.175494350822287508e-38 ;  /* 0x0080000000008820 */ /* 0x001fca0000400000 */
[----:B------:R-:W-:-:S04]  /*1770*/  F2FP.PACK_AB R0, RZ, R0 ;  /* 0x00000000ff00723e */ /* 0x000fc800000000ff */
[----:B------:R-:W-:Y:S01]  /*1780*/  PRMT R18, R0, 0x7610, R18 ;  /* 0x0000761000127816 */ /* 0x000fe20000000012 */
[----:B------:R-:W-:Y:S05]  /*1790*/  BRA `(.L_x_10623) ;  /* 0x00000a6000007947 */ /* 0x000fea0003800000 */
.L_x_10631:
        /* <DEDUP_REMOVED lines=28> */
.L_x_10634:
        /* <DEDUP_REMOVED lines=15> */
.L_x_10633:
[----:B------:R-:W2:Y:S02]  /*1a50*/  LDG.E.U16 R0, [R2.64] ;  /* 0x0000002402007981 */ /* 0x000ea4000c1e1500 */
[----:B--2---:R-:W-:-:S04]  /*1a60*/  PRMT R0, RZ, 0x5410, R0 ;  /* 0x00005410ff007816 */ /* 0x004fc80000000000 */
[----:B------:R-:W-:-:S04]  /*1a70*/  F2FP.PACK_AB R0, RZ, R0 ;  /* 0x00000000ff00723e */ /* 0x000fc800000000ff */
[----:B------:R-:W-:Y:S01]  /*1a80*/  PRMT R18, R0, 0x7610, R18 ;  /* 0x0000761000127816 */ /* 0x000fe20000000012 */
[----:B------:R-:W-:Y:S05]  /*1a90*/  BRA `(.L_x_10623) ;  /* 0x0000076000007947 */ /* 0x000fea0003800000 */
.L_x_10630:
        /* <DEDUP_REMOVED lines=12> */
.L_x_10637:
        /* <DEDUP_REMOVED lines=21> */
.L_x_10641:
[----:B------:R-:W-:Y:S05]  /*1cb0*/  BSYNC B1 ;  /* 0x0000000000017941 */ /* 0x000fea0003800000 */
.L_x_10640:
[----:B------:R-:W-:Y:S01]  /*1cc0*/  LEA R3, R0, 0x3b800000, 0x17 ;  /* 0x3b80000000037811 */ /* 0x000fe200078eb8ff */
[----:B------:R-:W-:-:S05]  /*1cd0*/  IMAD.SHL.U32 R0, R2, 0x100000, RZ ;  /* 0x0010000002007824 */ /* 0x000fca00078e00ff */
[----:B------:R-:W-:Y:S02]  /*1ce0*/  LOP3.LUT R0, R3, R0, R4, 0xfe, !PT ;  /* 0x0000000003007212 */ /* 0x000fe400078efe04 */
.L_x_10639:
[----:B------:R-:W-:Y:S05]  /*1cf0*/  BSYNC B0 ;  /* 0x0000000000007941 */ /* 0x000fea0003800000 */
.L_x_10638:
[----:B------:R-:W-:-:S04]  /*1d00*/  F2FP.PACK_AB R0, RZ, R0 ;  /* 0x00000000ff00723e */ /* 0x000fc800000000ff */
[----:B------:R-:W-:Y:S01]  /*1d10*/  PRMT R18, R0, 0x7610, R18 ;  /* 0x0000761000127816 */ /* 0x000fe20000000012 */
[----:B------:R-:W-:Y:S05]  /*1d20*/  BRA `(.L_x_10623) ;  /* 0x000004d000007947 */ /* 0x000fea0003800000 */
.L_x_10636:
        /* <DEDUP_REMOVED lines=21> */
.L_x_10645:
[----:B------:R-:W-:Y:S05]  /*1e80*/  BSYNC B1 ;  /* 0x0000000000017941 */ /* 0x000fea0003800000 */
.L_x_10644:
[----:B------:R-:W-:Y:S01]  /*1e90*/  LEA R3, R0, 0x37800000, 0x17 ;  /* 0x3780000000037811 */ /* 0x000fe200078eb8ff */
[----:B------:R-:W-:-:S05]  /*1ea0*/  IMAD.SHL.U32 R0, R2, 0x200000, RZ ;  /* 0x0020000002007824 */ /* 0x000fca00078e00ff */
[----:B------:R-:W-:Y:S02]  /*1eb0*/  LOP3.LUT R0, R3, R0, R4, 0xfe, !PT ;  /* 0x0000000003007212 */ /* 0x000fe400078efe04 */
.L_x_10643:
[----:B------:R-:W-:Y:S05]  /*1ec0*/  BSYNC B0 ;  /* 0x0000000000007941 */ /* 0x000fea0003800000 */
.L_x_10642:
[----:B------:R-:W-:-:S04]  /*1ed0*/  F2FP.PACK_AB R0, RZ, R0 ;  /* 0x00000000ff00723e */ /* 0x000fc800000000ff */
[----:B------:R-:W-:Y:S01]  /*1ee0*/  PRMT R18, R0, 0x7610, R18 ;  /* 0x0000761000127816 */ /* 0x000fe20000000012 */
[----:B------:R-:W-:Y:S05]  /*1ef0*/  BRA `(.L_x_10623) ;  /* 0x0000030000007947 */ /* 0x000fea0003800000 */
.L_x_10635:
        /* <DEDUP_REMOVED lines=14> */
.L_x_10649:
[----:B------:R-:W-:Y:S05]  /*1fe0*/  BSYNC B0 ;  /* 0x0000000000007941 */ /* 0x000fea0003800000 */
.L_x_10648:
[----:B------:R-:W-:-:S04]  /*1ff0*/  F2FP.PACK_AB R0, RZ, R0 ;  /* 0x00000000ff00723e */ /* 0x000fc800000000ff */
[----:B------:R-:W-:Y:S01]  /*2000*/  PRMT R18, R0, 0x7610, R18 ;  /* 0x0000761000127816 */ /* 0x000fe20000000012 */
[----:B------:R-:W-:Y:S05]  /*2010*/  BRA `(.L_x_10623) ;  /* 0x000001e000007947 */ /* 0x000fea0003800000 */
.L_x_10622:
        /* <DEDUP_REMOVED lines=21> */
.L_x_10647:
[----:B------:R-:W2:Y:S02]  /*2170*/  LDG.E.64 R2, [R2.64] ;  /* 0x0000002402027981 */ /* 0x000ea4000c1e1b00 */
[----:B--2---:R-:W0:Y:S02]  /*2180*/  I2F.U64 R0, R2 ;  /* 0x0000000200007312 */ /* 0x004e240000301000 */
[----:B0-----:R-:W-:-:S04]  /*2190*/  F2FP.PACK_AB R0, RZ, R0 ;  /* 0x00000000ff00723e */ /* 0x001fc800000000ff */
[----:B------:R-:W-:Y:S01]  /*21a0*/  PRMT R18, R0, 0x7610, R18 ;  /* 0x0000761000127816 */ /* 0x000fe20000000012 */
[----:B------:R-:W-:Y:S05]  /*21b0*/  BRA `(.L_x_10623) ;  /* 0x0000004000007947 */ /* 0x000fea0003800000 */
.L_x_10646:
[----:B------:R-:W2:Y:S02]  /*21c0*/  LDG.E R2, [R2.64] ;  /* 0x0000002402027981 */ /* 0x000ea4000c1e1900 */
[----:B--2---:R-:W0:Y:S02]  /*21d0*/  I2F.U32 R0, R2 ;  /* 0x0000000200007306 */ /* 0x004e240000201000 */
[----:B0-----:R-:W-:-:S04]  /*21e0*/  F2FP.PACK_AB R0, RZ, R0 ;  /* 0x00000000ff00723e */ /* 0x001fc800000000ff */
[----:B------:R-:W-:Y:S02]  /*21f0*/  PRMT R18, R0, 0x7610, R18 ;  /* 0x0000761000127816 */ /* 0x000fe40000000012 */
.L_x_10623:
[----:B------:R-:W-:-:S05]  /*2200*/  IADD3 R24, R24, 0x80, RZ ;  /* 0x0000008018187810 */ /* 0x000fca0007ffe0ff */
.L_x_10617:
[----:B------:R-:W-:Y:S05]  /*2210*/  BSYNC B6 ;  /* 0x0000000000067941 */ /* 0x000fea0003800000 */
.L_x_10616:
        /* <DEDUP_REMOVED lines=26> */
.L_x_10655:
[----:B------:R-:W2:Y:S02]  /*23c0*/  LDG.E.U8 R2, [R2.64] ;  /* 0x0000002402027981 */ /* 0x000ea4000c1e1100 */
[----:B--2---:R-:W0:Y:S02]  /*23d0*/  I2F.U16 R0, R2 ;  /* 0x0000000200007306 */ /* 0x004e240000101000 */
[----:B0-----:R-:W-:-:S04]  /*23e0*/  F2FP.PACK_AB R0, RZ, R0 ;  /* 0x00000000ff00723e */ /* 0x001fc800000000ff */
[----:B------:R-:W-:Y:S01]  /*23f0*/  PRMT R25, R0, 0x7610, R25 ;  /* 0x0000761000197816 */ /* 0x000fe20000000019 */
[----:B------:R-:W-:Y:S05]  /*2400*/  BRA `(.L_x_10657) ;  /* 0x00000ed000007947 */ /* 0x000fea0003800000 */
.L_x_10654:
        /* <DEDUP_REMOVED lines=11> */
.L_x_10659:
[----:B------:R-:W2:Y:S02]  /*24c0*/  LDG.E R2, [R2.64] ;  /* 0x0000002402027981 */ /* 0x000ea4000c1e1900 */
[----:B--2---:R-:W0:Y:S02]  /*24d0*/  I2F R0, R2 ;  /* 0x0000000200007306 */ /* 0x004e240000201400 */
[----:B0-----:R-:W-:-:S04]  /*24e0*/  F2FP.PACK_AB R0, RZ, R0 ;  /* 0x00000000ff00723e */ /* 0x001fc800000000ff */
[----:B------:R-:W-:Y:S01]  /*24f0*/  PRMT R25, R0, 0x7610, R25 ;  /* 0x0000761000197816 */ /* 0x000fe20000000019 */
[----:B------:R-:W-:Y:S05]  /*2500*/  BRA `(.L_x_10657) ;  /* 0x00000dd000007947 */ /* 0x000fea0003800000 */
.L_x_10658:
[----:B------:R-:W2:Y:S02]  /*2510*/  LDG.E.U16 R2, [R2.64] ;  /* 0x0000002402027981 */ /* 0x000ea4000c1e1500 */
[----:B--2---:R-:W0:Y:S02]  /*2520*/  I2F.S16 R0, R2 ;  /* 0x0000000200007306 */ /* 0x004e240000101400 */
[----:B0-----:R-:W-:-:S04]  /*2530*/  F2FP.PACK_AB R0, RZ, R0 ;  /* 0x00000000ff00723e */ /* 0x001fc800000000ff */
[----:B------:R-:W-:Y:S01]  /*2540*/  PRMT R25, R0, 0x7610, R25 ;  /* 0x0000761000197816 */ /* 0x000fe20000000019 */
[----:B------:R-:W-:Y:S05]  /*2550*/  BRA `(.L_x_10657) ;  /* 0x00000d8000007947 */ /* 0x000fea0003800000 */
.L_x_10653:
        /* <DEDUP_REMOVED lines=9> */
.L_x_10661:
[----:B------:R0:W5:Y:S01]  /*25f0*/  LDG.E.U16 R25, [R2.64] ;  /* 0x0000002402197981 */ /* 0x000162000c1e1500 */
[----:B------:R-:W-:Y:S05]  /*2600*/  BRA `(.L_x_10657) ;  /* 0x00000cd000007947 */ /* 0x000fea0003800000 */
.L_x_10660:
        /* <DEDUP_REMOVED lines=9> */
.L_x_10663:
[----:B------:R0:W5:Y:S01]  /*26a0*/  LDG.E.U16 R25, [R2.64] ;  /* 0x0000002402197981 */ /* 0x000162000c1e1500 */
[----:B------:R-:W-:Y:S05]  /*26b0*/  BRA `(.L_x_10657) ;  /* 0x00000c2000007947 */ /* 0x000fea0003800000 */
.L_x_10662:
[----:B------:R-:W2:Y:S02]  /*26c0*/  LDG.E.64 R2, [R2.64] ;  /* 0x0000002402027981 */ /* 0x000ea4000c1e1b00 */
[----:B--2---:R-:W0:Y:S01]  /*26d0*/  F2F.F32.F64 R0, R2 ;  /* 0x0000000200007310 */ /* 0x004e220000301000 */
[----:B------:R-:W0:-:S14]  /*26e0*/  DSETP.GEU.AND P0, PT, |R2|, c[0x2][0x0], PT ;  /* 0x008000000200762a */ /* 0x000e1c0003f0e200 */
[----:B0-----:R-:W-:-:S05]  /*26f0*/  @!P0 FMUL R0, R0, 1.175494350822287508e-38 ;  /* 0x0080000000008820 */ /* 0x001fca0000400000 */
[----:B------:R-:W-:-:S04]  /*2700*/  F2FP.PACK_AB R0, RZ, R0 ;  /* 0x00000000ff00723e */ /* 0x000fc800000000ff */
[----:B------:R-:W-:Y:S01]  /*2710*/  PRMT R25, R0, 0x7610, R25 ;  /* 0x0000761000197816 */ /* 0x000fe20000000019 */
[----:B------:R-:W-:Y:S05]  /*2720*/  BRA `(.L_x_10657) ;  /* 0x00000bb000007947 */ /* 0x000fea0003800000 */
.L_x_10652:
        /* <DEDUP_REMOVED lines=14> */
.L_x_10666:
[----:B------:R-:W2:Y:S02]  /*2810*/  LDG.E.64 R2, [R2.64] ;  /* 0x0000002402027981 */ /* 0x000ea4000c1e1b00 */
[----:B--2---:R-:W0:Y:S01]  /*2820*/  F2F.F32.F64 R0, R2 ;  /* 0x0000000200007310 */ /* 0x004e220000301000 */
[----:B------:R-:W0:-:S14]  /*2830*/  DSETP.GEU.AND P0, PT, |R2|, c[0x2][0x0], PT ;  /* 0x008000000200762a */ /* 0x000e1c0003f0e200 */
[----:B0-----:R-:W-:-:S05]  /*2840*/  @!P0 FMUL R0, R0, 1.175494350822287508e-38 ;  /* 0x0080000000008820 */ /* 0x001fca0000400000 */
[----:B------:R-:W-:-:S04]  /*2850*/  F2FP.PACK_AB R0, RZ, R0 ;  /* 0x00000000ff00723e */ /* 0x000fc800000000ff */
[----:B------:R-:W-:Y:S01]  /*2860*/  PRMT R25, R0, 0x7610, R25 ;  /* 0x0000761000197816 */ /* 0x000fe20000000019 */
[----:B------:R-:W-:Y:S05]  /*2870*/  BRA `(.L_x_10657) ;  /* 0x00000a6000007947 */ /* 0x000fea0003800000 */
.L_x_10665:
        /* <DEDUP_REMOVED lines=28> */
.L_x_10668:
        /* <DEDUP_REMOVED lines=15> */
.L_x_10667:
[----:B------:R-:W2:Y:S02]  /*2b30*/  LDG.E.U16 R0, [R2.64] ;  /* 0x0000002402007981 */ /* 0x000ea4000c1e1500 */
[----:B--2---:R-:W-:-:S04]  /*2b40*/  PRMT R0, RZ, 0x5410, R0 ;  /* 0x00005410ff007816 */ /* 0x004fc80000000000 */
[----:B------:R-:W-:-:S04]  /*2b50*/  F2FP.PACK_AB R0, RZ, R0 ;  /* 0x00000000ff00723e */ /* 0x000fc800000000ff */
[----:B------:R-:W-:Y:S01]  /*2b60*/  PRMT R25, R0, 0x7610, R25 ;  /* 0x0000761000197816 */ /* 0x000fe20000000019 */
[----:B------:R-:W-:Y:S05]  /*2b70*/  BRA `(.L_x_10657) ;  /* 0x0000076000007947 */ /* 0x000fea0003800000 */
.L_x_10664:
        /* <DEDUP_REMOVED lines=12> */
.L_x_10671:
        /* <DEDUP_REMOVED lines=21> */
.L_x_10675:
[----:B------:R-:W-:Y:S05]  /*2d90*/  BSYNC B1 ;  /* 0x0000000000017941 */ /* 0x000fea0003800000 */
.L_x_10674:
[----:B------:R-:W-:Y:S01]  /*2da0*/  LEA R3, R0, 0x3b800000, 0x17 ;  /* 0x3b80000000037811 */ /* 0x000fe200078eb8ff */
[----:B------:R-:W-:-:S05]  /*2db0*/  IMAD.SHL.U32 R0, R2, 0x100000, RZ ;  /* 0x0010000002007824 */ /* 0x000fca00078e00ff */
[----:B------:R-:W-:Y:S02]  /*2dc0*/  LOP3.LUT R0, R3, R0, R4, 0xfe, !PT ;  /* 0x0000000003007212 */ /* 0x000fe400078efe04 */
.L_x_10673:
[----:B------:R-:W-:Y:S05]  /*2dd0*/  BSYNC B0 ;  /* 0x0000000000007941 */ /* 0x000fea0003800000 */
.L_x_10672:
[----:B------:R-:W-:-:S04]  /*2de0*/  F2FP.PACK_AB R0, RZ, R0 ;  /* 0x00000000ff00723e */ /* 0x000fc800000000ff */
[----:B------:R-:W-:Y:S01]  /*2df0*/  PRMT R25, R0, 0x7610, R25 ;  /* 0x0000761000197816 */ /* 0x000fe20000000019 */
[----:B------:R-:W-:Y:S05]  /*2e00*/  BRA `(.L_x_10657) ;  /* 0x000004d000007947 */ /* 0x000fea0003800000 */
.L_x_10670:
        /* <DEDUP_REMOVED lines=21> */
.L_x_10679:
[----:B------:R-:W-:Y:S05]  /*2f60*/  BSYNC B1 ;  /* 0x0000000000017941 */ /* 0x000fea0003800000 */
.L_x_10678:
[----:B------:R-:W-:Y:S01]  /*2f70*/  LEA R3, R0, 0x37800000, 0x17 ;  /* 0x3780000000037811 */ /* 0x000fe200078eb8ff */
[----:B------:R-:W-:-:S05]  /*2f80*/  IMAD.SHL.U32 R0, R2, 0x200000, RZ ;  /* 0x0020000002007824 */ /* 0x000fca00078e00ff */
[----:B------:R-:W-:Y:S02]  /*2f90*/  LOP3.LUT R0, R3, R0, R4, 0xfe, !PT ;  /* 0x0000000003007212 */ /* 0x000fe400078efe04 */
.L_x_10677:
[----:B------:R-:W-:Y:S05]  /*2fa0*/  BSYNC B0 ;  /* 0x0000000000007941 */ /* 0x000fea0003800000 */
.L_x_10676:
[----:B------:R-:W-:-:S04]  /*2fb0*/  F2FP.PACK_AB R0, RZ, R0 ;  /* 0x00000000ff00723e */ /* 0x000fc800000000ff */
[----:B------:R-:W-:Y:S01]  /*2fc0*/  PRMT R25, R0, 0x7610, R25 ;  /* 0x0000761000197816 */ /* 0x000fe20000000019 */
[----:B------:R-:W-:Y:S05]  /*2fd0*/  BRA `(.L_x_10657) ;  /* 0x0000030000007947 */ /* 0x000fea0003800000 */
.L_x_10669:
        /* <DEDUP_REMOVED lines=14> */
.L_x_10683:
[----:B------:R-:W-:Y:S05]  /*30c0*/  BSYNC B0 ;  /* 0x0000000000007941 */ /* 0x000fea0003800000 */
.L_x_10682:
[----:B------:R-:W-:-:S04]  /*30d0*/  F2FP.PACK_AB R0, RZ, R0 ;  /* 0x00000000ff00723e */ /* 0x000fc800000000ff */
[----:B------:R-:W-:Y:S01]  /*30e0*/  PRMT R25, R0, 0x7610, R25 ;  /* 0x0000761000197816 */ /* 0x000fe20000000019 */
[----:B------:R-:W-:Y:S05]  /*30f0*/  BRA `(.L_x_10657) ;  /* 0x000001e000007947 */ /* 0x000fea0003800000 */
.L_x_10656:
        /* <DEDUP_REMOVED lines=21> */
.L_x_10681:
[----:B------:R-:W2:Y:S02]  /*3250*/  LDG.E.64 R2, [R2.64] ;  /* 0x0000002402027981 */ /* 0x000ea4000c1e1b00 */
[----:B--2---:R-:W0:Y:S02]  /*3260*/  I2F.U64 R0, R2 ;  /* 0x0000000200007312 */ /* 0x004e240000301000 */
[----:B0-----:R-:W-:-:S04]  /*3270*/  F2FP.PACK_AB R0, RZ, R0 ;  /* 0x00000000ff00723e */ /* 0x001fc800000000ff */
[----:B------:R-:W-:Y:S01]  /*3280*/  PRMT R25, R0, 0x7610, R25 ;  /* 0x0000761000197816 */ /* 0x000fe20000000019 */
[----:B------:R-:W-:Y:S05]  /*3290*/  BRA `(.L_x_10657) ;  /* 0x0000004000007947 */ /* 0x000fea0003800000 */
.L_x_10680:
[----:B------:R-:W2:Y:S02]  /*32a0*/  LDG.E R2, [R2.64] ;  /* 0x0000002402027981 */ /* 0x000ea4000c1e1900 */
[----:B--2---:R-:W0:Y:S02]  /*32b0*/  I2F.U32 R0, R2 ;  /* 0x0000000200007306 */ /* 0x004e240000201000 */
[----:B0-----:R-:W-:-:S04]  /*32c0*/  F2FP.PACK_AB R0, RZ, R0 ;  /* 0x00000000ff00723e */ /* 0x001fc800000000ff */
[----:B------:R-:W-:Y:S02]  /*32d0*/  PRMT R25, R0, 0x7610, R25 ;  /* 0x0000761000197816 */ /* 0x000fe40000000019 */
.L_x_10657:
[----:B------:R-:W-:-:S05]  /*32e0*/  IADD3 R24, R24, 0x80, RZ ;  /* 0x0000008018187810 */ /* 0x000fca0007ffe0ff */
.L_x_10651:
[----:B------:R-:W-:Y:S05]  /*32f0*/  BSYNC B6 ;  /* 0x0000000000067941 */ /* 0x000fea0003800000 */
.L_x_10650:
        /* <DEDUP_REMOVED lines=23> */
.L_x_10689:
[----:B------:R-:W2:Y:S02]  /*3470*/  LDG.E.U8 R2, [R2.64] ;  /* 0x0000002402027981 */ /* 0x000ea4000c1e1100 */
[----:B--2---:R-:W0:Y:S02]  /*3480*/  I2F.U16 R0, R2 ;  /* 0x0000000200007306 */ /* 0x004e240000101000 */
[----:B0-----:R-:W-:-:S04]  /*3490*/  F2FP.PACK_AB R0, RZ, R0 ;  /* 0x00000000ff00723e */ /* 0x001fc800000000ff */
[----:B------:R-:W-:Y:S01]  /*34a0*/  PRMT R23, R0, 0x7610, R23 ;  /* 0x0000761000177816 */ /* 0x000fe20000000017 */
[----:B------:R-:W-:Y:S05]  /*34b0*/  BRA `(.L_x_10685) ;  /* 0x00000ed000007947 */ /* 0x000fea0003800000 */
.L_x_10688:
        /* <DEDUP_REMOVED lines=11> */
.L_x_10692:
[----:B------:R-:W2:Y:S02]  /*3570*/  LDG.E R2, [R2.64] ;  /* 0x0000002402027981 */ /* 0x000ea4000c1e1900 */
[----:B--2---:R-:W0:Y:S02]  /*3580*/  I2F R0, R2 ;  /* 0x0000000200007306 */ /* 0x004e240000201400 */
[----:B0-----:R-:W-:-:S04]  /*3590*/  F2FP.PACK_AB R0, RZ, R0 ;  /* 0x00000000ff00723e */ /* 0x001fc800000000ff */
[----:B------:R-:W-:Y:S01]  /*35a0*/  PRMT R23, R0, 0x7610, R23 ;  /* 0x0000761000177816 */ /* 0x000fe20000000017 */
[----:B------:R-:W-:Y:S05]  /*35b0*/  BRA `(.L_x_10685) ;  /* 0x00000dd000007947 */ /* 0x000fea0003800000 */
.L_x_10691:
[----:B------:R-:W2:Y:S02]  /*35c0*/  LDG.E.U16 R2, [R2.64] ;  /* 0x0000002402027981 */ /* 0x000ea4000c1e1500 */
[----:B--2---:R-:W0:Y:S02]  /*35d0*/  I2F.S16 R0, R2 ;  /* 0x0000000200007306 */ /* 0x004e240000101400 */
[----:B0-----:R-:W-:-:S04]  /*35e0*/  F2FP.PACK_AB R0, RZ, R0 ;  /* 0x00000000ff00723e */ /* 0x001fc800000000ff */
[----:B------:R-:W-:Y:S01]  /*35f0*/  PRMT R23, R0, 0x7610, R23 ;  /* 0x0000761000177816 */ /* 0x000fe20000000017 */
[----:B------:R-:W-:Y:S05]  /*3600*/  BRA `(.L_x_10685) ;  /* 0x00000d8000007947 */ /* 0x000fea0003800000 */
.L_x_10687:
        /* <DEDUP_REMOVED lines=9> */
.L_x_10694:
[----:B------:R0:W5:Y:S01]  /*36a0*/  LDG.E.U16 R23, [R2.64] ;  /* 0x0000002402177981 */ /* 0x000162000c1e1500 */
[----:B------:R-:W-:Y:S05]  /*36b0*/  BRA `(.L_x_10685) ;  /* 0x00000cd000007947 */ /* 0x000fea0003800000 */
.L_x_10693:
        /* <DEDUP_REMOVED lines=9> */
.L_x_10696:
[----:B------:R0:W5:Y:S01]  /*3750*/  LDG.E.U16 R23, [R2.64] ;  /* 0x0000002402177981 */ /* 0x000162000c1e1500 */
[----:B------:R-:W-:Y:S05]  /*3760*/  BRA `(.L_x_10685) ;  /* 0x00000c2000007947 */ /* 0x000fea0003800000 */
.L_x_10695:
[----:B------:R-:W2:Y:S02]  /*3770*/  LDG.E.64 R2, [R2.64] ;  /* 0x0000002402027981 */ /* 0x000ea4000c1e1b00 */
[----:B--2---:R-:W0:Y:S01]  /*3780*/  F2F.F32.F64 R0, R2 ;  /* 0x0000000200007310 */ /* 0x004e220000301000 */
[----:B------:R-:W0:-:S14]  /*3790*/  DSETP.GEU.AND P0, PT, |R2|, c[0x2][0x0], PT ;  /* 0x008000000200762a */ /* 0x000e1c0003f0e200 */
[----:B0-----:R-:W-:-:S05]  /*37a0*/  @!P0 FMUL R0, R0, 1.175494350822287508e-38 ;  /* 0x0080000000008820 */ /* 0x001fca0000400000 */
[----:B------:R-:W-:-:S04]  /*37b0*/  F2FP.PACK_AB R0, RZ, R0 ;  /* 0x00000000ff00723e */ /* 0x000fc800000000ff */
[----:B------:R-:W-:Y:S01]  /*37c0*/  PRMT R23, R0, 0x7610, R23 ;  /* 0x0000761000177816 */ /* 0x000fe20000000017 */
[----:B------:R-:W-:Y:S05]  /*37d0*/  BRA `(.L_x_10685) ;  /* 0x00000bb000007947 */ /* 0x000fea0003800000 */
.L_x_10686:
        /* <DEDUP_REMOVED lines=14> */
.L_x_10699:
[----:B------:R-:W2:Y:S02]  /*38c0*/  LDG.E.64 R2, [R2.64] ;  /* 0x0000002402027981 */ /* 0x000ea4000c1e1b00 */
[----:B--2---:R-:W0:Y:S01]  /*38d0*/  F2F.F32.F64 R0, R2 ;  /* 0x0000000200007310 */ /* 0x004e220000301000 */
[----:B------:R-:W0:-:S14]  /*38e0*/  DSETP.GEU.AND P0, PT, |R2|, c[0x2][0x0], PT ;  /* 0x008000000200762a */ /* 0x000e1c0003f0e200 */
[----:B0-----:R-:W-:-:S05]  /*38f0*/  @!P0 FMUL R0, R0, 1.175494350822287508e-38 ;  /* 0x0080000000008820 */ /* 0x001fca0000400000 */
[----:B------:R-:W-:-:S04]  /*3900*/  F2FP.PACK_AB R0, RZ, R0 ;  /* 0x00000000ff00723e */ /* 0x000fc800000000ff */
[----:B------:R-:W-:Y:S01]  /*3910*/  PRMT R23, R0, 0x7610, R23 ;  /* 0x0000761000177816 */ /* 0x000fe20000000017 */
[----:B------:R-:W-:Y:S05]  /*3920*/  BRA `(.L_x_10685) ;  /* 0x00000a6000007947 */ /* 0x000fea0003800000 */
.L_x_10698:
        /* <DEDUP_REMOVED lines=28> */
.L_x_10701:
        /* <DEDUP_REMOVED lines=15> */
.L_x_10700:
[----:B------:R-:W2:Y:S02]  /*3be0*/  LDG.E.U16 R0, [R2.64] ;  /* 0x0000002402007981 */ /* 0x000ea4000c1e1500 */
[----:B--2---:R-:W-:-:S04]  /*3bf0*/  PRMT R0, RZ, 0x5410, R0 ;  /* 0x00005410ff007816 */ /* 0x004fc80000000000 */
[----:B------:R-:W-:-:S04]  /*3c00*/  F2FP.PACK_AB R0, RZ, R0 ;  /* 0x00000000ff00723e */ /* 0x000fc800000000ff */
[----:B------:R-:W-:Y:S01]  /*3c10*/  PRMT R23, R0, 0x7610, R23 ;  /* 0x0000761000177816 */ /* 0x000fe20000000017 */
[----:B------:R-:W-:Y:S05]  /*3c20*/  BRA `(.L_x_10685) ;  /* 0x0000076000007947 */ /* 0x000fea0003800000 */
.L_x_10697:
        /* <DEDUP_REMOVED lines=12> */
.L_x_10704:
        /* <DEDUP_REMOVED lines=21> */
.L_x_10708:
[----:B------:R-:W-:Y:S05]  /*3e40*/  BSYNC B1 ;  /* 0x0000000000017941 */ /* 0x000fea0003800000 */
.L_x_10707:
[----:B------:R-:W-:Y:S01]  /*3e50*/  LEA R3, R0, 0x3b800000, 0x17 ;  /* 0x3b80000000037811 */ /* 0x000fe200078eb8ff */
[----:B------:R-:W-:-:S05]  /*3e60*/  IMAD.SHL.U32 R0, R2, 0x100000, RZ ;  /* 0x0010000002007824 */ /* 0x000fca00078e00ff */
[----:B------:R-:W-:Y:S02]  /*3e70*/  LOP3.LUT R0, R3, R0, R4, 0xfe, !PT ;  /* 0x0000000003007212 */ /* 0x000fe400078efe04 */
.L_x_10706:
[----:B------:R-:W-:Y:S05]  /*3e80*/  BSYNC B0 ;  /* 0x0000000000007941 */ /* 0x000fea0003800000 */
.L_x_10705:
[----:B------:R-:W-:-:S04]  /*3e90*/  F2FP.PACK_AB R0, RZ, R0 ;  /* 0x00000000ff00723e */ /* 0x000fc800000000ff */
[----:B------:R-:W-:Y:S01]  /*3ea0*/  PRMT R23, R0, 0x7610, R23 ;  /* 0x0000761000177816 */ /* 0x000fe20000000017 */
[----:B------:R-:W-:Y:S05]  /*3eb0*/  BRA `(.L_x_10685) ;  /* 0x000004d000007947 */ /* 0x000fea0003800000 */
.L_x_10703:
        /* <DEDUP_REMOVED lines=21> */
.L_x_10712:
[----:B------:R-:W-:Y:S05]  /*4010*/  BSYNC B1 ;  /* 0x0000000000017941 */ /* 0x000fea0003800000 */
.L_x_10711:
[----:B------:R-:W-:Y:S01]  /*4020*/  LEA R3, R0, 0x37800000, 0x17 ;  /* 0x3780000000037811 */ /* 0x000fe200078eb8ff */
[----:B------:R-:W-:-:S05]  /*4030*/  IMAD.SHL.U32 R0, R2, 0x200000, RZ ;  /* 0x0020000002007824 */ /* 0x000fca00078e00ff */
[----:B------:R-:W-:Y:S02]  /*4040*/  LOP3.LUT R0, R3, R0, R4, 0xfe, !PT ;  /* 0x0000000003007212 */ /* 0x000fe400078efe04 */
.L_x_10710:
[----:B------:R-:W-:Y:S05]  /*4050*/  BSYNC B0 ;  /* 0x0000000000007941 */ /* 0x000fea0003800000 */
.L_x_10709:
[----:B------:R-:W-:-:S04]  /*4060*/  F2FP.PACK_AB R0, RZ, R0 ;  /* 0x00000000ff00723e */ /* 0x000fc800000000ff */
[----:B------:R-:W-:Y:S01]  /*4070*/  PRMT R23, R0, 0x7610, R23 ;  /* 0x0000761000177816 */ /* 0x000fe20000000017 */
[----:B------:R-:W-:Y:S05]  /*4080*/  BRA `(.L_x_10685) ;  /* 0x0000030000007947 */ /* 0x000fea0003800000 */
.L_x_10702:
        /* <DEDUP_REMOVED lines=14> */
.L_x_10716:
[----:B------:R-:W-:Y:S05]  /*4170*/  BSYNC B0 ;  /* 0x0000000000007941 */ /* 0x000fea0003800000 */
.L_x_10715:
[----:B------:R-:W-:-:S04]  /*4180*/  F2FP.PACK_AB R0, RZ, R0 ;  /* 0x00000000ff00723e */ /* 0x000fc800000000ff */
[----:B------:R-:W-:Y:S01]  /*4190*/  PRMT R23, R0, 0x7610, R23 ;  /* 0x0000761000177816 */ /* 0x000fe20000000017 */
[----:B------:R-:W-:Y:S05]  /*41a0*/  BRA `(.L_x_10685) ;  /* 0x000001e000007947 */ /* 0x000fea0003800000 */
.L_x_10690:
        /* <DEDUP_REMOVED lines=21> */
.L_x_10714:
[----:B------:R-:W2:Y:S02]  /*4300*/  LDG.E.64 R2, [R2.64] ;  /* 0x0000002402027981 */ /* 0x000ea4000c1e1b00 */
[----:B--2---:R-:W0:Y:S02]  /*4310*/  I2F.U64 R0, R2 ;  /* 0x0000000200007312 */ /* 0x004e240000301000 */
[----:B0-----:R-:W-:-:S04]  /*4320*/  F2FP.PACK_AB R0, RZ, R0 ;  /* 0x00000000ff00723e */ /* 0x001fc800000000ff */
[----:B------:R-:W-:Y:S01]  /*4330*/  PRMT R23, R0, 0x7610, R23 ;  /* 0x0000761000177816 */ /* 0x000fe20000000017 */
[----:B------:R-:W-:Y:S05]  /*4340*/  BRA `(.L_x_10685) ;  /* 0x0000004000007947 */ /* 0x000fea0003800000 */
.L_x_10713:
[----:B------:R-:W2:Y:S02]  /*4350*/  LDG.E R2, [R2.64] ;  /* 0x0000002402027981 */ /* 0x000ea4000c1e1900 */
[----:B--2---:R-:W0:Y:S02]  /*4360*/  I2F.U32 R0, R2 ;  /* 0x0000000200007306 */ /* 0x004e240000201000 */
[----:B0-----:R-:W-:-:S04]  /*4370*/  F2FP.PACK_AB R0, RZ, R0 ;  /* 0x00000000ff00723e */ /* 0x001fc800000000ff */
[----:B------:R-:W-:Y:S02]  /*4380*/  PRMT R23, R0, 0x7610, R23 ;  /* 0x0000761000177816 */ /* 0x000fe40000000017 */
.L_x_10685:
[----:B------:R-:W-:Y:S05]  /*4390*/  BSYNC B6 ;  /* 0x0000000000067941 */ /* 0x000fea0003800000 */
.L_x_10684:
        /* <DEDUP_REMOVED lines=17> */
[----:B0-----:R-:W-:-:S07]  /*44b0*/  @!P1 FMUL.FTZ R4, R3, 0.69314718246459960938 ;  /* 0x3f31721803049820 */ /* 0x001fce0000410000 */
[----:B------:R-:W0:Y:S01]  /*44c0*/  @!P0 MUFU.LG2 R2, R2 ;  /* 0x0000000200028308 */ /* 0x000e220000000c00 */
[----:B--2---:R-:W-:Y:S01]  /*44d0*/  @!P3 FMUL.FTZ R0, R22, 0.69314718246459960938 ;  /* 0x3f3172181600b820 */ /* 0x004fe20000410000 */
[----:B------:R-:W-:-:S04]  /*44e0*/  @!P1 F2FP.PACK_AB R22, RZ, R4 ;  /* 0x00000004ff16923e */ /* 0x000fc800000000ff */
[----:B------:R-:W-:Y:S01]  /*44f0*/  @!P3 F2FP.PACK_AB R6, RZ, R0 ;  /* 0x00000000ff06b23e */ /* 0x000fe200000000ff */
[----:B---3--:R-:W-:-:S05]  /*4500*/  @!P2 FMUL.FTZ R23, R5, 0.69314718246459960938 ;  /* 0x3f3172180517a820 */ /* 0x008fca0000410000 */
[----:B------:R-:W-:Y:S01]  /*4510*/  @!P2 F2FP.PACK_AB R23, RZ, R23 ;  /* 0x00000017ff17a23e */ /* 0x000fe200000000ff */
[----:B0-----:R-:W-:-:S05]  /*4520*/  @!P0 FMUL.FTZ R25, R2, 0.69314718246459960938 ;  /* 0x3f31721802198820 */ /* 0x001fca0000410000 */
        /* <DEDUP_REMOVED lines=23> */
.L_x_10722:
[----:B------:R-:W-:Y:S01]  /*46a0*/  HADD2.F32 R5, -RZ, R6.H0_H0 ;  /* 0x20000006ff057230 */ /* 0x000fe20000004100 */
[----:B------:R-:W-:-:S05]  /*46b0*/  IMAD.MOV.U32 R19, RZ, RZ, R24 ;  /* 0x000000ffff137224 */ /* 0x000fca00078e0018 */
[----:B------:R-:W0:Y:S02]  /*46c0*/  F2I.S64.TRUNC R4, R5 ;  /* 0x0000000500047311 */ /* 0x000e24000020d900 */
[----:B0-----:R0:W-:Y:S01]  /*46d0*/  STG.E.U8 [R2.64], R4 ;  /* 0x0000000402007986 */ /* 0x0011e2000c101124 */
[----:B------:R-:W-:Y:S05]  /*46e0*/  BRA `(.L_x_10718) ;  /* 0x00000f8000007947 */ /* 0x000fea0003800000 */
.L_x_10721:
        /* <DEDUP_REMOVED lines=11> */
.L_x_10725:
[----:B------:R-:W-:Y:S01]  /*47a0*/  HADD2.F32 R6, -RZ, R6.H0_H0 ;  /* 0x20000006ff067230 */ /* 0x000fe20000004100 */
[----:B------:R-:W-:-:S03]  /*47b0*/  IMAD.MOV.U32 R19, RZ, RZ, R24 ;  /* 0x000000ffff137224 */ /* 0x000fc600078e0018 */
[----:B------:R-:W0:Y:S02]  /*47c0*/  F2I.FTZ.TRUNC.NTZ R5, R6 ;  /* 0x0000000600057305 */ /* 0x000e24000021f100 */
[----:B0-----:R0:W-:Y:S01]  /*47d0*/  STG.E [R2.64], R5 ;  /* 0x0000000502007986 */ /* 0x0011e2000c101924 */
[----:B------:R-:W-:Y:S05]  /*47e0*/  BRA `(.L_x_10718) ;  /* 0x00000e8000007947 */ /* 0x000fea0003800000 */
.L_x_10724:
[----:B------:R-:W-:Y:S01]  /*47f0*/  HADD2.F32 R6, -RZ, R6.H0_H0 ;  /* 0x20000006ff067230 */ /* 0x000fe20000004100 */
[----:B------:R-:W-:-:S03]  /*4800*/  IMAD.MOV.U32 R19, RZ, RZ, R24 ;  /* 0x000000ffff137224 */ /* 0x000fc600078e0018 */
[----:B------:R-:W0:Y:S02]  /*4810*/  F2I.FTZ.TRUNC.NTZ R5, R6 ;  /* 0x0000000600057305 */ /* 0x000e24000021f100 */
[----:B0-----:R0:W-:Y:S01]  /*4820*/  STG.E.U16 [R2.64], R5 ;  /* 0x0000000502007986 */ /* 0x0011e2000c101524 */
[----:B------:R-:W-:Y:S05]  /*4830*/  BRA `(.L_x_10718) ;  /* 0x00000e3000007947 */ /* 0x000fea0003800000 */
.L_x_10720:
        /* <DEDUP_REMOVED lines=10> */
.L_x_10727:
[----:B------:R0:W-:Y:S01]  /*48e0*/  STG.E.U16 [R2.64], R6 ;  /* 0x0000000602007986 */ /* 0x0001e2000c101524 */
[----:B------:R-:W-:Y:S01]  /*48f0*/  IMAD.MOV.U32 R19, RZ, RZ, R24 ;  /* 0x000000ffff137224 */ /* 0x000fe200078e0018 */
[----:B------:R-:W-:Y:S05]  /*4900*/  BRA `(.L_x_10718) ;  /* 0x00000d6000007947 */ /* 0x000fea0003800000 */
.L_x_10726:
        /* <DEDUP_REMOVED lines=11> */
.L_x_10729:
[----:B------:R-:W-:Y:S01]  /*49c0*/  HADD2.F32 R0, -RZ, R6.H0_H0 ;  /* 0x20000006ff007230 */ /* 0x000fe20000004100 */
[----:B------:R-:W-:-:S04]  /*49d0*/  IMAD.MOV.U32 R19, RZ, RZ, R24 ;  /* 0x000000ffff137224 */ /* 0x000fc800078e0018 */
[----:B------:R-:W-:-:S04]  /*49e0*/  F2FP.PACK_AB R0, RZ, R0 ;  /* 0x00000000ff00723e */ /* 0x000fc800000000ff */
[----:B------:R-:W-:-:S05]  /*49f0*/  PRMT R0, R0, 0x5410, RZ ;  /* 0x0000541000007816 */ /* 0x000fca00000000ff */
[----:B------:R0:W-:Y:S01]  /*4a00*/  STG.E [R2.64], R0 ;  /* 0x0000000002007986 */ /* 0x0001e2000c101924 */
[----:B------:R-:W-:Y:S05]  /*4a10*/  BRA `(.L_x_10718) ;  /* 0x00000c5000007947 */ /* 0x000fea0003800000 */
.L_x_10728:
[----:B------:R-:W-:Y:S01]  /*4a20*/  HADD2.F32 R4, -RZ, R6.H0_H0 ;  /* 0x20000006ff047230 */ /* 0x000fe20000004100 */
[----:B------:R-:W-:-:S04]  /*4a30*/  IMAD.MOV.U32 R19, RZ, RZ, R24 ;  /* 0x000000ffff137224 */ /* 0x000fc800078e0018 */
[----:B------:R-:W-:-:S06]  /*4a40*/  FMUL.FTZ R4, R4, 1 ;  /* 0x3f80000004047820 */ /* 0x000fcc0000410000 */
[----:B------:R-:W0:Y:S02]  /*4a50*/  F2F.F64.F32 R4, R4 ;  /* 0x0000000400047310 */ /* 0x000e240000201800 */
[----:B0-----:R0:W-:Y:S01]  /*4a60*/  STG.E.64 [R2.64], R4 ;  /* 0x0000000402007986 */ /* 0x0011e2000c101b24 */
[----:B------:R-:W-:Y:S05]  /*4a70*/  BRA `(.L_x_10718) ;  /* 0x00000bf000007947 */ /* 0x000fea0003800000 */
.L_x_10719:
        /* <DEDUP_REMOVED lines=14> */
.L_x_10732:
[----:B------:R-:W-:Y:S01]  /*4b60*/  HADD2.F32 R6, -RZ, R6.H0_H0 ;  /* 0x20000006ff067230 */ /* 0x000fe20000004100 */
[----:B------:R-:W-:-:S04]  /*4b70*/  IMAD.MOV.U32 R19, RZ, RZ, R24 ;  /* 0x000000ffff137224 */ /* 0x000fc800078e0018 */
[----:B------:R-:W-:Y:S02]  /*4b80*/  FMUL.FTZ R4, R6, 1 ;  /* 0x3f80000006047820 */ /* 0x000fe40000410000 */
[----:B------:R-:W-:-:S04]  /*4b90*/  CS2R R6, SRZ ;  /* 0x0000000000067805 */ /* 0x000fc8000001ff00 */
[----:B------:R-:W0:Y:S02]  /*4ba0*/  F2F.F64.F32 R4, R4 ;  /* 0x0000000400047310 */ /* 0x000e240000201800 */
[----:B0-----:R0:W-:Y:S01]  /*4bb0*/  STG.E.128 [R2.64], R4 ;  /* 0x0000000402007986 */ /* 0x0011e2000c101d24 */
[----:B------:R-:W-:Y:S05]  /*4bc0*/  BRA `(.L_x_10718) ;  /* 0x00000aa000007947 */ /* 0x000fea0003800000 */
.L_x_10731:
        /* <DEDUP_REMOVED lines=21> */
.L_x_10736:
[----:B------:R-:W-:Y:S05]  /*4d20*/  BSYNC B0 ;  /* 0x0000000000007941 */ /* 0x000fea0003800000 */
.L_x_10735:
[----:B------:R-:W-:Y:S01]  /*4d30*/  LOP3.LUT R5, R0, R5, RZ, 0xfc, !PT ;  /* 0x0000000500057212 */ /* 0x000fe200078efcff */
[----:B------:R-:W-:-:S04]  /*4d40*/  IMAD.MOV.U32 R19, RZ, RZ, R24 ;  /* 0x000000ffff137224 */ /* 0x000fc800078e0018 */
[----:B------:R0:W-:Y:S01]  /*4d50*/  STG.E.U8 [R2.64], R5 ;  /* 0x0000000502007986 */ /* 0x0001e2000c101124 */
[----:B------:R-:W-:Y:S05]  /*4d60*/  BRA `(.L_x_10718) ;  /* 0x0000090000007947 */ /* 0x000fea0003800000 */
.L_x_10734:
        /* <DEDUP_REMOVED lines=13> */
.L_x_10738:
[----:B------:R-:W-:Y:S01]  /*4e40*/  IMAD.MOV.U32 R0, RZ, RZ, 0x7f ;  /* 0x0000007fff007424 */ /* 0x000fe200078e00ff */
[----:B------:R-:W-:-:S04]  /*4e50*/  ISETP.GT.U32.AND P0, PT, R4, 0x7f800000, PT ;  /* 0x7f8000000400780c */ /* 0x000fc80003f04070 */
[----:B------:R-:W-:-:S04]  /*4e60*/  SEL R0, R0, 0x7c, P0 ;  /* 0x0000007c00007807 */ /* 0x000fc80000000000 */
.L_x_10739:
[----:B------:R-:W-:Y:S05]  /*4e70*/  BSYNC B0 ;  /* 0x0000000000007941 */ /* 0x000fea0003800000 */
.L_x_10737:
[----:B------:R-:W-:Y:S01]  /*4e80*/  LOP3.LUT R4, R5, 0x80000000, RZ, 0xc0, !PT ;  /* 0x8000000005047812 */ /* 0x000fe200078ec0ff */
[----:B------:R-:W-:-:S03]  /*4e90*/  IMAD.MOV.U32 R19, RZ, RZ, R24 ;  /* 0x000000ffff137224 */ /* 0x000fc600078e0018 */
[----:B------:R-:W-:-:S04]  /*4ea0*/  SHF.R.U32.HI R5, RZ, 0x18, R4 ;  /* 0x00000018ff057819 */ /* 0x000fc80000011604 */
[----:B------:R-:W-:-:S05]  /*4eb0*/  LOP3.LUT R5, R0, R5, RZ, 0xfc, !PT ;  /* 0x0000000500057212 */ /* 0x000fca00078efcff */
[----:B------:R0:W-:Y:S01]  /*4ec0*/  STG.E.U8 [R2.64], R5 ;  /* 0x0000000502007986 */ /* 0x0001e2000c101124 */
[----:B------:R-:W-:Y:S05]  /*4ed0*/  BRA `(.L_x_10718) ;  /* 0x0000079000007947 */ /* 0x000fea0003800000 */
.L_x_10733:
[----:B------:R-:W-:Y:S01]  /*4ee0*/  HADD2.F32 R0, -RZ, R6.H0_H0 ;  /* 0x20000006ff007230 */ /* 0x000fe20000004100 */
[----:B------:R-:W-:-:S04]  /*4ef0*/  IMAD.MOV.U32 R19, RZ, RZ, R24 ;  /* 0x000000ffff137224 */ /* 0x000fc800078e0018 */
[----:B------:R-:W-:-:S05]  /*4f00*/  F2FP.BF16.PACK_AB R0, RZ, R0 ;  /* 0x00000000ff00723e */ /* 0x000fca00000010ff */
[----:B------:R0:W-:Y:S01]  /*4f10*/  STG.E.U16 [R2.64], R0 ;  /* 0x0000000002007986 */ /* 0x0001e2000c101524 */
[----:B------:R-:W-:Y:S05]  /*4f20*/  BRA `(.L_x_10718) ;  /* 0x0000074000007947 */ /* 0x000fea0003800000 */
.L_x_10730:
        /* <DEDUP_REMOVED lines=13> */
.L_x_10742:
        /* <DEDUP_REMOVED lines=17> */
.L_x_10745:
[----:B------:R-:W-:-:S04]  /*5110*/  LOP3.LUT R0, R7, 0x80000000, RZ, 0xc0, !PT ;  /* 0x8000000007007812 */ /* 0x000fc800078ec0ff */
[----:B------:R-:W-:-:S04]  /*5120*/  SHF.R.U32.HI R5, RZ, 0x18, R0 ;  /* 0x00000018ff057819 */ /* 0x000fc80000011600 */
[----:B------:R-:W-:-:S04]  /*5130*/  LOP3.LUT R4, R4, R5, RZ, 0xfc, !PT ;  /* 0x0000000504047212 */ /* 0x000fc800078efcff */
[----:B------:R-:W-:Y:S02]  /*5140*/  PRMT R0, R4, 0x7610, R0 ;  /* 0x0000761004007816 */ /* 0x000fe40000000000 */
.L_x_10744:
[----:B------:R-:W-:Y:S05]  /*5150*/  BSYNC B0 ;  /* 0x0000000000007941 */ /* 0x000fea0003800000 */
.L_x_10743:
[----:B------:R0:W-:Y:S01]  /*5160*/  STG.E.U8 [R2.64], R0 ;  /* 0x0000000002007986 */ /* 0x0001e2000c101124 */
[----:B------:R-:W-:Y:S01]  /*5170*/  IMAD.MOV.U32 R19, RZ, RZ, R24 ;  /* 0x000000ffff137224 */ /* 0x000fe200078e0018 */
[----:B------:R-:W-:Y:S05]  /*5180*/  BRA `(.L_x_10718) ;  /* 0x000004e000007947 */ /* 0x000fea0003800000 */
.L_x_10741:
        /* <DEDUP_REMOVED lines=17> */
.L_x_10748:
[----:B------:R-:W-:-:S04]  /*52a0*/  LOP3.LUT R0, R7, 0x80000000, RZ, 0xc0, !PT ;  /* 0x8000000007007812 */ /* 0x000fc800078ec0ff */
[----:B------:R-:W-:-:S04]  /*52b0*/  SHF.R.U32.HI R5, RZ, 0x18, R0 ;  /* 0x00000018ff057819 */ /* 0x000fc80000011600 */
[----:B------:R-:W-:-:S04]  /*52c0*/  LOP3.LUT R4, R4, R5, RZ, 0xfc, !PT ;  /* 0x0000000504047212 */ /* 0x000fc800078efcff */
[----:B------:R-:W-:Y:S02]  /*52d0*/  PRMT R0, R4, 0x7610, R0 ;  /* 0x0000761004007816 */ /* 0x000fe40000000000 */
.L_x_10747:
[----:B------:R-:W-:Y:S05]  /*52e0*/  BSYNC B0 ;  /* 0x0000000000007941 */ /* 0x000fea0003800000 */
.L_x_10746:
[----:B------:R0:W-:Y:S01]  /*52f0*/  STG.E.U8 [R2.64], R0 ;  /* 0x0000000002007986 */ /* 0x0001e2000c101124 */
[----:B------:R-:W-:Y:S01]  /*5300*/  IMAD.MOV.U32 R19, RZ, RZ, R24 ;  /* 0x000000ffff137224 */ /* 0x000fe200078e0018 */
[----:B------:R-:W-:Y:S05]  /*5310*/  BRA `(.L_x_10718) ;  /* 0x0000035000007947 */ /* 0x000fea0003800000 */
.L_x_10740:
        /* <DEDUP_REMOVED lines=23> */
.L_x_10723:
        /* <DEDUP_REMOVED lines=21> */
.L_x_10750:
[----:B------:R-:W-:Y:S01]  /*55e0*/  HADD2.F32 R4, -RZ, R6.H0_H0 ;  /* 0x20000006ff047230 */ /* 0x000fe20000004100 */
[----:B------:R-:W-:-:S05]  /*55f0*/  IMAD.MOV.U32 R19, RZ, RZ, R24 ;  /* 0x000000ffff137224 */ /* 0x000fca00078e0018 */
[----:B------:R-:W0:Y:S02]  /*5600*/  F2I.U64.TRUNC R4, R4 ;  /* 0x0000000400047311 */ /* 0x000e24000020d800 */
[----:B0-----:R0:W-:Y:S01]  /*5610*/  STG.E.64 [R2.64], R4 ;  /* 0x0000000402007986 */ /* 0x0011e2000c101b24 */
[----:B------:R-:W-:Y:S05]  /*5620*/  BRA `(.L_x_10718) ;  /* 0x0000004000007947 */ /* 0x000fea0003800000 */
.L_x_10749:
[----:B------:R-:W-:Y:S01]  /*5630*/  HADD2.F32 R6, -RZ, R6.H0_H0 ;  /* 0x20000006ff067230 */ /* 0x000fe20000004100 */
[----:B------:R-:W-:-:S03]  /*5640*/  IMAD.MOV.U32 R19, RZ, RZ, R24 ;  /* 0x000000ffff137224 */ /* 0x000fc600078e0018 */
[----:B------:R-:W0:Y:S02]  /*5650*/  F2I.FTZ.U32.TRUNC.NTZ R5, R6 ;  /* 0x0000000600057305 */ /* 0x000e24000021f000 */
[----:B0-----:R0:W-:Y:S02]  /*5660*/  STG.E [R2.64], R5 ;  /* 0x0000000502007986 */ /* 0x0011e4000c101924 */
.L_x_10718:
[----:B-1----:R-:W-:Y:S05]  /*5670*/  BSYNC B6 ;  /* 0x0000000000067941 */ /* 0x002fea0003800000 */
.L_x_10717:
        /* <DEDUP_REMOVED lines=23> */
.L_x_10756:
[----:B------:R-:W-:-:S06]  /*57f0*/  HADD2.F32 R5, -RZ, R25.H0_H0 ;  /* 0x20000019ff057230 */ /* 0x000fcc0000004100 */
[----:B------:R-:W0:Y:S02]  /*5800*/  F2I.S64.TRUNC R4, R5 ;  /* 0x0000000500047311 */ /* 0x000e24000020d900 */
[----:B0-----:R0:W-:Y:S01]  /*5810*/  STG.E.U8 [R2.64], R4 ;  /* 0x0000000402007986 */ /* 0x0011e2000c101124 */
[----:B------:R-:W-:Y:S05]  /*5820*/  BRA `(.L_x_10758) ;  /* 0x00000e4000007947 */ /* 0x000fea0003800000 */
.L_x_10755:
        /* <DEDUP_REMOVED lines=10> */
.L_x_10760:
[----:B------:R-:W-:-:S06]  /*58d0*/  HADD2.F32 R25, -RZ, R25.H0_H0 ;  /* 0x20000019ff197230 */ /* 0x000fcc0000004100 */
[----:B------:R-:W0:Y:S02]  /*58e0*/  F2I.FTZ.TRUNC.NTZ R25, R25 ;  /* 0x0000001900197305 */ /* 0x000e24000021f100 */
[----:B0-----:R0:W-:Y:S01]  /*58f0*/  STG.E [R2.64], R25 ;  /* 0x0000001902007986 */ /* 0x0011e2000c101924 */
[----:B------:R-:W-:Y:S05]  /*5900*/  BRA `(.L_x_10758) ;  /* 0x00000d6000007947 */ /* 0x000fea0003800000 */
.L_x_10759:
[----:B------:R-:W-:-:S06]  /*5910*/  HADD2.F32 R25, -RZ, R25.H0_H0 ;  /* 0x20000019ff197230 */ /* 0x000fcc0000004100 */
[----:B------:R-:W0:Y:S02]  /*5920*/  F2I.FTZ.TRUNC.NTZ R25, R25 ;  /* 0x0000001900197305 */ /* 0x000e24000021f100 */
[----:B0-----:R0:W-:Y:S01]  /*5930*/  STG.E.U16 [R2.64], R25 ;  /* 0x0000001902007986 */ /* 0x0011e2000c101524 */
[----:B------:R-:W-:Y:S05]  /*5940*/  BRA `(.L_x_10758) ;  /* 0x00000d2000007947 */ /* 0x000fea0003800000 */
.L_x_10754:
        /* <DEDUP_REMOVED lines=9> */
.L_x_10762:
[----:B------:R0:W-:Y:S01]  /*59e0*/  STG.E.U16 [R2.64], R25 ;  /* 0x0000001902007986 */ /* 0x0001e2000c101524 */
[----:B------:R-:W-:Y:S05]  /*59f0*/  BRA `(.L_x_10758) ;  /* 0x00000c7000007947 */ /* 0x000fea0003800000 */
.L_x_10761:
        /* <DEDUP_REMOVED lines=10> */
.L_x_10764:
[----:B------:R-:W-:-:S05]  /*5aa0*/  HADD2.F32 R0, -RZ, R25.H0_H0 ;  /* 0x20000019ff007230 */ /* 0x000fca0000004100 */
[----:B------:R-:W-:-:S04]  /*5ab0*/  F2FP.PACK_AB R0, RZ, R0 ;  /* 0x00000000ff00723e */ /* 0x000fc800000000ff */
[----:B------:R-:W-:-:S05]  /*5ac0*/  PRMT R0, R0, 0x5410, RZ ;  /* 0x0000541000007816 */ /* 0x000fca00000000ff */
[----:B------:R0:W-:Y:S01]  /*5ad0*/  STG.E [R2.64], R0 ;  /* 0x0000000002007986 */ /* 0x0001e2000c101924 */
[----:B------:R-:W-:Y:S05]  /*5ae0*/  BRA `(.L_x_10758) ;  /* 0x00000b8000007947 */ /* 0x000fea0003800000 */
.L_x_10763:
[----:B------:R-:W-:-:S05]  /*5af0*/  HADD2.F32 R4, -RZ, R25.H0_H0 ;  /* 0x20000019ff047230 */ /* 0x000fca0000004100 */
[----:B------:R-:W-:-:S06]  /*5b00*/  FMUL.FTZ R4, R4, 1 ;  /* 0x3f80000004047820 */ /* 0x000fcc0000410000 */
[----:B------:R-:W0:Y:S02]  /*5b10*/  F2F.F64.F32 R4, R4 ;  /* 0x0000000400047310 */ /* 0x000e240000201800 */
[----:B0-----:R0:W-:Y:S01]  /*5b20*/  STG.E.64 [R2.64], R4 ;  /* 0x0000000402007986 */ /* 0x0011e2000c101b24 */
[----:B------:R-:W-:Y:S05]  /*5b30*/  BRA `(.L_x_10758) ;  /* 0x00000b3000007947 */ /* 0x000fea0003800000 */
.L_x_10753:
        /* <DEDUP_REMOVED lines=13> */
.L_x_10767:
[----:B------:R-:W-:Y:S01]  /*5c10*/  HADD2.F32 R25, -RZ, R25.H0_H0 ;  /* 0x20000019ff197230 */ /* 0x000fe20000004100 */
[----:B------:R-:W-:-:S04]  /*5c20*/  CS2R R6, SRZ ;  /* 0x0000000000067805 */ /* 0x000fc8000001ff00 */
[----:B------:R-:W-:-:S06]  /*5c30*/  FMUL.FTZ R4, R25, 1 ;  /* 0x3f80000019047820 */ /* 0x000fcc0000410000 */
[----:B------:R-:W0:Y:S02]  /*5c40*/  F2F.F64.F32 R4, R4 ;  /* 0x0000000400047310 */ /* 0x000e240000201800 */
[----:B0-----:R0:W-:Y:S01]  /*5c50*/  STG.E.128 [R2.64], R4 ;  /* 0x0000000402007986 */ /* 0x0011e2000c101d24 */
[----:B------:R-:W-:Y:S05]  /*5c60*/  BRA `(.L_x_10758) ;  /* 0x00000a0000007947 */ /* 0x000fea0003800000 */
.L_x_10766:
        /* <DEDUP_REMOVED lines=21> */
.L_x_10771:
[----:B------:R-:W-:Y:S05]  /*5dc0*/  BSYNC B0 ;  /* 0x0000000000007941 */ /* 0x000fea0003800000 */
.L_x_10770:
[----:B------:R-:W-:-:S05]  /*5dd0*/  LOP3.LUT R5, R0, R5, RZ, 0xfc, !PT ;  /* 0x0000000500057212 */ /* 0x000fca00078efcff */
[----:B------:R0:W-:Y:S01]  /*5de0*/  STG.E.U8 [R2.64], R5 ;  /* 0x0000000502007986 */ /* 0x0001e2000c101124 */
[----:B------:R-:W-:Y:S05]  /*5df0*/  BRA `(.L_x_10758) ;  /* 0x0000087000007947 */ /* 0x000fea0003800000 */
.L_x_10769:
        /* <DEDUP_REMOVED lines=13> */
.L_x_10773:
[----:B------:R-:W-:Y:S01]  /*5ed0*/  IMAD.MOV.U32 R0, RZ, RZ, 0x7f ;  /* 0x0000007fff007424 */ /* 0x000fe200078e00ff */
[----:B------:R-:W-:-:S04]  /*5ee0*/  ISETP.GT.U32.AND P0, PT, R4, 0x7f800000, PT ;  /* 0x7f8000000400780c */ /* 0x000fc80003f04070 */
[----:B------:R-:W-:-:S04]  /*5ef0*/  SEL R0, R0, 0x7c, P0 ;  /* 0x0000007c00007807 */ /* 0x000fc80000000000 */
.L_x_10774:
[----:B------:R-:W-:Y:S05]  /*5f00*/  BSYNC B0 ;  /* 0x0000000000007941 */ /* 0x000fea0003800000 */
.L_x_10772:
[----:B------:R-:W-:-:S04]  /*5f10*/  LOP3.LUT R4, R25, 0x80000000, RZ, 0xc0, !PT ;  /* 0x8000000019047812 */ /* 0x000fc800078ec0ff */
[----:B------:R-:W-:-:S04]  /*5f20*/  SHF.R.U32.HI R5, RZ, 0x18, R4 ;  /* 0x00000018ff057819 */ /* 0x000fc80000011604 */
[----:B------:R-:W-:-:S05]  /*5f30*/  LOP3.LUT R5, R0, R5, RZ, 0xfc, !PT ;  /* 0x0000000500057212 */ /* 0x000fca00078efcff */
[----:B------:R0:W-:Y:S01]  /*5f40*/  STG.E.U8 [R2.64], R5 ;  /* 0x0000000502007986 */ /* 0x0001e2000c101124 */
[----:B------:R-:W-:Y:S05]  /*5f50*/  BRA `(.L_x_10758) ;  /* 0x0000071000007947 */ /* 0x000fea0003800000 */
.L_x_10768:
[----:B------:R-:W-:-:S05]  /*5f60*/  HADD2.F32 R0, -RZ, R25.H0_H0 ;  /* 0x20000019ff007230 */ /* 0x000fca0000004100 */
[----:B------:R-:W-:-:S05]  /*5f70*/  F2FP.BF16.PACK_AB R0, RZ, R0 ;  /* 0x00000000ff00723e */ /* 0x000fca00000010ff */
[----:B------:R0:W-:Y:S01]  /*5f80*/  STG.E.U16 [R2.64], R0 ;  /* 0x0000000002007986 */ /* 0x0001e2000c101524 */
[----:B------:R-:W-:Y:S05]  /*5f90*/  BRA `(.L_x_10758) ;  /* 0x000006d000007947 */ /* 0x000fea0003800000 */
.L_x_10765:
        /* <DEDUP_REMOVED lines=12> */
.L_x_10777:
        /* <DEDUP_REMOVED lines=17> */
.L_x_10780:
[----:B------:R-:W-:-:S04]  /*6170*/  LOP3.LUT R0, R25, 0x80000000, RZ, 0xc0, !PT ;  /* 0x8000000019007812 */ /* 0x000fc800078ec0ff */
[----:B------:R-:W-:-:S04]  /*6180*/  SHF.R.U32.HI R5, RZ, 0x18, R0 ;  /* 0x00000018ff057819 */ /* 0x000fc80000011600 */
[----:B------:R-:W-:-:S04]  /*6190*/  LOP3.LUT R4, R4, R5, RZ, 0xfc, !PT ;  /* 0x0000000504047212 */ /* 0x000fc800078efcff */
[----:B------:R-:W-:Y:S02]  /*61a0*/  PRMT R0, R4, 0x7610, R0 ;  /* 0x0000761004007816 */ /* 0x000fe40000000000 */
.L_x_10779:
[----:B------:R-:W-:Y:S05]  /*61b0*/  BSYNC B0 ;  /* 0x0000000000007941 */ /* 0x000fea0003800000 */
.L_x_10778:
[----:B------:R0:W-:Y:S01]  /*61c0*/  STG.E.U8 [R2.64], R0 ;  /* 0x0000000002007986 */ /* 0x0001e2000c101124 */
[----:B------:R-:W-:Y:S05]  /*61d0*/  BRA `(.L_x_10758) ;  /* 0x0000049000007947 */ /* 0x000fea0003800000 */
.L_x_10776:
        /* <DEDUP_REMOVED lines=17> */
.L_x_10783:
[----:B------:R-:W-:-:S04]  /*62f0*/  LOP3.LUT R0, R25, 0x80000000, RZ, 0xc0, !PT ;  /* 0x8000000019007812 */ /* 0x000fc800078ec0ff */
[----:B------:R-:W-:-:S04]  /*6300*/  SHF.R.U32.HI R5, RZ, 0x18, R0 ;  /* 0x00000018ff057819 */ /* 0x000fc80000011600 */
[----:B------:R-:W-:-:S04]  /*6310*/  LOP3.LUT R4, R4, R5, RZ, 0xfc, !PT ;  /* 0x0000000504047212 */ /* 0x000fc800078efcff */
[----:B------:R-:W-:Y:S02]  /*6320*/  PRMT R0, R4, 0x7610, R0 ;  /* 0x0000761004007816 */ /* 0x000fe40000000000 */
.L_x_10782:
[----:B------:R-:W-:Y:S05]  /*6330*/  BSYNC B0 ;  /* 0x0000000000007941 */ /* 0x000fea0003800000 */
.L_x_10781:
[----:B------:R0:W-:Y:S01]  /*6340*/  STG.E.U8 [R2.64], R0 ;  /* 0x0000000002007986 */ /* 0x0001e2000c101124 */
[----:B------:R-:W-:Y:S05]  /*6350*/  BRA `(.L_x_10758) ;  /* 0x0000031000007947 */ /* 0x000fea0003800000 */
.L_x_10775:
        /* <DEDUP_REMOVED lines=22> */
.L_x_10757:
        /* <DEDUP_REMOVED lines=20> */
.L_x_10785:
[----:B------:R-:W-:-:S06]  /*6600*/  HADD2.F32 R4, -RZ, R25.H0_H0 ;  /* 0x20000019ff047230 */ /* 0x000fcc0000004100 */
[----:B------:R-:W0:Y:S02]  /*6610*/  F2I.U64.TRUNC R4, R4 ;  /* 0x0000000400047311 */ /* 0x000e24000020d800 */
[----:B0-----:R0:W-:Y:S01]  /*6620*/  STG.E.64 [R2.64], R4 ;  /* 0x0000000402007986 */ /* 0x0011e2000c101b24 */
[----:B------:R-:W-:Y:S05]  /*6630*/  BRA `(.L_x_10758) ;  /* 0x0000003000007947 */ /* 0x000fea0003800000 */
.L_x_10784:
[----:B------:R-:W-:-:S06]  /*6640*/  HADD2.F32 R25, -RZ, R25.H0_H0 ;  /* 0x20000019ff197230 */ /* 0x000fcc0000004100 */
[----:B------:R-:W0:Y:S02]  /*6650*/  F2I.FTZ.U32.TRUNC.NTZ R25, R25 ;  /* 0x0000001900197305 */ /* 0x000e24000021f000 */
[----:B0-----:R0:W-:Y:S02]  /*6660*/  STG.E [R2.64], R25 ;  /* 0x0000001902007986 */ /* 0x0011e4000c101924 */
.L_x_10758:
        /* <DEDUP_REMOVED lines=23> */
.L_x_10789:
[----:B------:R-:W-:-:S06]  /*67e0*/  HADD2.F32 R5, -RZ, R22.H0_H0 ;  /* 0x20000016ff057230 */ /* 0x000fcc0000004100 */
[----:B------:R-:W0:Y:S02]  /*67f0*/  F2I.S64.TRUNC R4, R5 ;  /* 0x0000000500047311 */ /* 0x000e24000020d900 */
[----:B0-----:R0:W-:Y:S01]  /*6800*/  STG.E.U8 [R2.64], R4 ;  /* 0x0000000402007986 */ /* 0x0011e2000c101124 */
[----:B------:R-:W-:Y:S05]  /*6810*/  BRA `(.L_x_10791) ;  /* 0x00000e4000007947 */ /* 0x000fea0003800000 */
.L_x_10788:
        /* <DEDUP_REMOVED lines=10> */
.L_x_10793:
[----:B------:R-:W-:-:S04]  /*68c0*/  HADD2.F32 R22, -RZ, R22.H0_H0 ;  /* 0x20000016ff167230 */ /* 0x000fc80000004100 */
[----:B------:R-:W0:Y:S02]  /*68d0*/  F2I.FTZ.TRUNC.NTZ R5, R22 ;  /* 0x0000001600057305 */ /* 0x000e24000021f100 */
[----:B0-----:R0:W-:Y:S01]  /*68e0*/  STG.E [R2.64], R5 ;  /* 0x0000000502007986 */ /* 0x0011e2000c101924 */
[----:B------:R-:W-:Y:S05]  /*68f0*/  BRA `(.L_x_10791) ;  /* 0x00000d6000007947 */ /* 0x000fea0003800000 */
.L_x_10792:
[----:B------:R-:W-:-:S04]  /*6900*/  HADD2.F32 R22, -RZ, R22.H0_H0 ;  /* 0x20000016ff167230 */ /* 0x000fc80000004100 */
[----:B------:R-:W0:Y:S02]  /*6910*/  F2I.FTZ.TRUNC.NTZ R5, R22 ;  /* 0x0000001600057305 */ /* 0x000e24000021f100 */
[----:B0-----:R0:W-:Y:S01]  /*6920*/  STG.E.U16 [R2.64], R5 ;  /* 0x0000000502007986 */ /* 0x0011e2000c101524 */
[----:B------:R-:W-:Y:S05]  /*6930*/  BRA `(.L_x_10791) ;  /* 0x00000d2000007947 */ /* 0x000fea0003800000 */
.L_x_10787:
        /* <DEDUP_REMOVED lines=9> */
.L_x_10795:
[----:B------:R0:W-:Y:S01]  /*69d0*/  STG.E.U16 [R2.64], R22 ;  /* 0x0000001602007986 */ /* 0x0001e2000c101524 */
[----:B------:R-:W-:Y:S05]  /*69e0*/  BRA `(.L_x_10791) ;  /* 0x00000c7000007947 */ /* 0x000fea0003800000 */
.L_x_10794:
        /* <DEDUP_REMOVED lines=10> */
.L_x_10797:
[----:B------:R-:W-:-:S05]  /*6a90*/  HADD2.F32 R0, -RZ, R22.H0_H0 ;  /* 0x20000016ff007230 */ /* 0x000fca0000004100 */
[----:B------:R-:W-:-:S04]  /*6aa0*/  F2FP.PACK_AB R0, RZ, R0 ;  /* 0x00000000ff00723e */ /* 0x000fc800000000ff */
[----:B------:R-:W-:-:S05]  /*6ab0*/  PRMT R0, R0, 0x5410, RZ ;  /* 0x0000541000007816 */ /* 0x000fca00000000ff */
[----:B------:R0:W-:Y:S01]  /*6ac0*/  STG.E [R2.64], R0 ;  /* 0x0000000002007986 */ /* 0x0001e2000c101924 */
[----:B------:R-:W-:Y:S05]  /*6ad0*/  BRA `(.L_x_10791) ;  /* 0x00000b8000007947 */ /* 0x000fea0003800000 */
.L_x_10796:
[----:B------:R-:W-:-:S05]  /*6ae0*/  HADD2.F32 R4, -RZ, R22.H0_H0 ;  /* 0x20000016ff047230 */ /* 0x000fca0000004100 */
[----:B------:R-:W-:-:S06]  /*6af0*/  FMUL.FTZ R4, R4, 1 ;  /* 0x3f80000004047820 */ /* 0x000fcc0000410000 */
[----:B------:R-:W0:Y:S02]  /*6b00*/  F2F.F64.F32 R4, R4 ;  /* 0x0000000400047310 */ /* 0x000e240000201800 */
[----:B0-----:R0:W-:Y:S01]  /*6b10*/  STG.E.64 [R2.64], R4 ;  /* 0x0000000402007986 */ /* 0x0011e2000c101b24 */
[----:B------:R-:W-:Y:S05]  /*6b20*/  BRA `(.L_x_10791) ;  /* 0x00000b3000007947 */ /* 0x000fea0003800000 */
.L_x_10786:
        /* <DEDUP_REMOVED lines=13> */
.L_x_10800:
[----:B------:R-:W-:Y:S01]  /*6c00*/  HADD2.F32 R22, -RZ, R22.H0_H0 ;  /* 0x20000016ff167230 */ /* 0x000fe20000004100 */
[----:B------:R-:W-:-:S04]  /*6c10*/  CS2R R6, SRZ ;  /* 0x0000000000067805 */ /* 0x000fc8000001ff00 */
[----:B------:R-:W-:-:S06]  /*6c20*/  FMUL.FTZ R4, R22, 1 ;  /* 0x3f80000016047820 */ /* 0x000fcc0000410000 */
[----:B------:R-:W0:Y:S02]  /*6c30*/  F2F.F64.F32 R4, R4 ;  /* 0x0000000400047310 */ /* 0x000e240000201800 */
[----:B0-----:R0:W-:Y:S01]  /*6c40*/  STG.E.128 [R2.64], R4 ;  /* 0x0000000402007986 */ /* 0x0011e2000c101d24 */
[----:B------:R-:W-:Y:S05]  /*6c50*/  BRA `(.L_x_10791) ;  /* 0x00000a0000007947 */ /* 0x000fea0003800000 */
.L_x_10799:
        /* <DEDUP_REMOVED lines=21> */
.L_x_10804:
[----:B------:R-:W-:Y:S05]  /*6db0*/  BSYNC B0 ;  /* 0x0000000000007941 */ /* 0x000fea0003800000 */
.L_x_10803:
[----:B------:R-:W-:-:S05]  /*6dc0*/  LOP3.LUT R5, R0, R5, RZ, 0xfc, !PT ;  /* 0x0000000500057212 */ /* 0x000fca00078efcff */
[----:B------:R0:W-:Y:S01]  /*6dd0*/  STG.E.U8 [R2.64], R5 ;  /* 0x0000000502007986 */ /* 0x0001e2000c101124 */
[----:B------:R-:W-:Y:S05]  /*6de0*/  BRA `(.L_x_10791) ;  /* 0x0000087000007947 */ /* 0x000fea0003800000 */
.L_x_10802:
        /* <DEDUP_REMOVED lines=13> */
.L_x_10806:
[----:B------:R-:W-:Y:S01]  /*6ec0*/  IMAD.MOV.U32 R0, RZ, RZ, 0x7f ;  /* 0x0000007fff007424 */ /* 0x000fe200078e00ff */
[----:B------:R-:W-:-:S04]  /*6ed0*/  ISETP.GT.U32.AND P0, PT, R4, 0x7f800000, PT ;  /* 0x7f8000000400780c */ /* 0x000fc80003f04070 */
[----:B------:R-:W-:-:S04]  /*6ee0*/  SEL R0, R0, 0x7c, P0 ;  /* 0x0000007c00007807 */ /* 0x000fc80000000000 */
.L_x_10807:
[----:B------:R-:W-:Y:S05]  /*6ef0*/  BSYNC B0 ;  /* 0x0000000000007941 */ /* 0x000fea0003800000 */
.L_x_10805:
[----:B------:R-:W-:-:S04]  /*6f00*/  LOP3.LUT R4, R5, 0x80000000, RZ, 0xc0, !PT ;  /* 0x8000000005047812 */ /* 0x000fc800078ec0ff */
[----:B------:R-:W-:-:S04]  /*6f10*/  SHF.R.U32.HI R5, RZ, 0x18, R4 ;  /* 0x00000018ff057819 */ /* 0x000fc80000011604 */
[----:B------:R-:W-:-:S05]  /*6f20*/  LOP3.LUT R5, R0, R5, RZ, 0xfc, !PT ;  /* 0x0000000500057212 */ /* 0x000fca00078efcff */
[----:B------:R0:W-:Y:S01]  /*6f30*/  STG.E.U8 [R2.64], R5 ;  /* 0x0000000502007986 */ /* 0x0001e2000c101124 */
[----:B------:R-:W-:Y:S05]  /*6f40*/  BRA `(.L_x_10791) ;  /* 0x0000071000007947 */ /* 0x000fea0003800000 */
.L_x_10801:
[----:B------:R-:W-:-:S05]  /*6f50*/  HADD2.F32 R0, -RZ, R22.H0_H0 ;  /* 0x20000016ff007230 */ /* 0x000fca0000004100 */
[----:B------:R-:W-:-:S05]  /*6f60*/  F2FP.BF16.PACK_AB R0, RZ, R0 ;  /* 0x00000000ff00723e */ /* 0x000fca00000010ff */
[----:B------:R0:W-:Y:S01]  /*6f70*/  STG.E.U16 [R2.64], R0 ;  /* 0x0000000002007986 */ /* 0x0001e2000c101524 */
[----:B------:R-:W-:Y:S05]  /*6f80*/  BRA `(.L_x_10791) ;  /* 0x000006d000007947 */ /* 0x000fea0003800000 */
.L_x_10798:
        /* <DEDUP_REMOVED lines=12> */
.L_x_10810:
        /* <DEDUP_REMOVED lines=17> */
.L_x_10813:
[----:B------:R-:W-:-:S04]  /*7160*/  LOP3.LUT R0, R7, 0x80000000, RZ, 0xc0, !PT ;  /* 0x8000000007007812 */ /* 0x000fc800078ec0ff */
[----:B------:R-:W-:-:S04]  /*7170*/  SHF.R.U32.HI R5, RZ, 0x18, R0 ;  /* 0x00000018ff057819 */ /* 0x000fc80000011600 */
[----:B------:R-:W-:-:S04]  /*7180*/  LOP3.LUT R4, R4, R5, RZ, 0xfc, !PT ;  /* 0x0000000504047212 */ /* 0x000fc800078efcff */
[----:B------:R-:W-:Y:S02]  /*7190*/  PRMT R0, R4, 0x7610, R0 ;  /* 0x0000761004007816 */ /* 0x000fe40000000000 */
.L_x_10812:
[----:B------:R-:W-:Y:S05]  /*71a0*/  BSYNC B0 ;  /* 0x0000000000007941 */ /* 0x000fea0003800000 */
.L_x_10811:
[----:B------:R0:W-:Y:S01]  /*71b0*/  STG.E.U8 [R2.64], R0 ;  /* 0x0000000002007986 */ /* 0x0001e2000c101124 */
[----:B------:R-:W-:Y:S05]  /*71c0*/  BRA `(.L_x_10791) ;  /* 0x0000049000007947 */ /* 0x000fea0003800000 */
.L_x_10809:
        /* <DEDUP_REMOVED lines=17> */
.L_x_10816:
[----:B------:R-:W-:-:S04]  /*72e0*/  LOP3.LUT R0, R7, 0x80000000, RZ, 0xc0, !PT ;  /* 0x8000000007007812 */ /* 0x000fc800078ec0ff */
[----:B------:R-:W-:-:S04]  /*72f0*/  SHF.R.U32.HI R5, RZ, 0x18, R0 ;  /* 0x00000018ff057819 */ /* 0x000fc80000011600 */
[----:B------:R-:W-:-:S04]  /*7300*/  LOP3.LUT R4, R4, R5, RZ, 0xfc, !PT ;  /* 0x0000000504047212 */ /* 0x000fc800078efcff */
[----:B------:R-:W-:Y:S02]  /*7310*/  PRMT R0, R4, 0x7610, R0 ;  /* 0x0000761004007816 */ /* 0x000fe40000000000 */
.L_x_10815:
[----:B------:R-:W-:Y:S05]  /*7320*/  BSYNC B0 ;  /* 0x0000000000007941 */ /* 0x000fea0003800000 */
.L_x_10814:
[----:B------:R0:W-:Y:S01]  /*7330*/  STG.E.U8 [R2.64], R0 ;  /* 0x0000000002007986 */ /* 0x0001e2000c101124 */
[----:B------:R-:W-:Y:S05]  /*7340*/  BRA `(.L_x_10791) ;  /* 0x0000031000007947 */ /* 0x000fea0003800000 */
.L_x_10808:
        /* <DEDUP_REMOVED lines=22> */
.L_x_10790:
        /* <DEDUP_REMOVED lines=20> */
.L_x_10818:
[----:B------:R-:W-:-:S06]  /*75f0*/  HADD2.F32 R4, -RZ, R22.H0_H0 ;  /* 0x20000016ff047230 */ /* 0x000fcc0000004100 */
[----:B------:R-:W0:Y:S02]  /*7600*/  F2I.U64.TRUNC R4, R4 ;  /* 0x0000000400047311 */ /* 0x000e24000020d800 */
[----:B0-----:R0:W-:Y:S01]  /*7610*/  STG.E.64 [R2.64], R4 ;  /* 0x0000000402007986 */ /* 0x0011e2000c101b24 */
[----:B------:R-:W-:Y:S05]  /*7620*/  BRA `(.L_x_10791) ;  /* 0x0000003000007947 */ /* 0x000fea0003800000 */
.L_x_10817:
[----:B------:R-:W-:-:S04]  /*7630*/  HADD2.F32 R22, -RZ, R22.H0_H0 ;  /* 0x20000016ff167230 */ /* 0x000fc80000004100 */
[----:B------:R-:W0:Y:S02]  /*7640*/  F2I.FTZ.U32.TRUNC.NTZ R5, R22 ;  /* 0x0000001600057305 */ /* 0x000e24000021f000 */
[----:B0-----:R0:W-:Y:S02]  /*7650*/  STG.E [R2.64], R5 ;  /* 0x0000000502007986 */ /* 0x0011e4000c101924 */
.L_x_10791:
[----:B------:R-:W-:Y:S02]  /*7660*/  IADD3 R19, R19, 0x80, RZ ;  /* 0x0000008013137810 */ /* 0x000fe40007ffe0ff */
.L_x_10752:
[----:B------:R-:W-:Y:S05]  /*7670*/  BSYNC B6 ;  /* 0x0000000000067941 */ /* 0x000fea0003800000 */
.L_x_10751:
        /* <DEDUP_REMOVED lines=21> */
.L_x_10822:
[----:B------:R-:W-:-:S06]  /*77d0*/  HADD2.F32 R5, -RZ, R23.H0_H0 ;  /* 0x20000017ff057230 */ /* 0x000fcc0000004100 */
[----:B------:R-:W0:Y:S02]  /*77e0*/  F2I.S64.TRUNC R4, R5 ;  /* 0x0000000500047311 */ /* 0x000e24000020d900 */
[----:B0-----:R-:W-:Y:S01]  /*77f0*/  STG.E.U8 [R2.64], R4 ;  /* 0x0000000402007986 */ /* 0x001fe2000c101124 */
[----:B------:R-:W-:Y:S05]  /*7800*/  EXIT ;  /* 0x000000000000794d */ /* 0x000fea0003800000 */
.L_x_10821:
        /* <DEDUP_REMOVED lines=10> */
.L_x_10825:
[----:B------:R-:W-:-:S06]  /*78b0*/  HADD2.F32 R23, -RZ, R23.H0_H0 ;  /* 0x20000017ff177230 */ /* 0x000fcc0000004100 */
[----:B------:R-:W0:Y:S02]  /*78c0*/  F2I.FTZ.TRUNC.NTZ R23, R23 ;  /* 0x0000001700177305 */ /* 0x000e24000021f100 */
[----:B0-----:R-:W-:Y:S01]  /*78d0*/  STG.E [R2.64], R23 ;  /* 0x0000001702007986 */ /* 0x001fe2000c101924 */
[----:B------:R-:W-:Y:S05]  /*78e0*/  EXIT ;  /* 0x000000000000794d */ /* 0x000fea0003800000 */
.L_x_10824:
[----:B------:R-:W-:-:S06]  /*78f0*/  HADD2.F32 R23, -RZ, R23.H0_H0 ;  /* 0x20000017ff177230 */ /* 0x000fcc0000004100 */
[----:B------:R-:W0:Y:S02]  /*7900*/  F2I.FTZ.TRUNC.NTZ R23, R23 ;  /* 0x0000001700177305 */ /* 0x000e24000021f100 */
[----:B0-----:R-:W-:Y:S01]  /*7910*/  STG.E.U16 [R2.64], R23 ;  /* 0x0000001702007986 */ /* 0x001fe2000c101524 */
[----:B------:R-:W-:Y:S05]  /*7920*/  EXIT ;  /* 0x000000000000794d */ /* 0x000fea0003800000 */
.L_x_10820:
        /* <DEDUP_REMOVED lines=9> */
.L_x_10827:
[----:B------:R-:W-:Y:S01]  /*79c0*/  STG.E.U16 [R2.64], R23 ;  /* 0x0000001702007986 */ /* 0x000fe2000c101524 */
[----:B------:R-:W-:Y:S05]  /*79d0*/  EXIT ;  /* 0x000000000000794d */ /* 0x000fea0003800000 */
.L_x_10826:
        /* <DEDUP_REMOVED lines=10> */
.L_x_10829:
[----:B------:R-:W-:-:S05]  /*7a80*/  HADD2.F32 R0, -RZ, R23.H0_H0 ;  /* 0x20000017ff007230 */ /* 0x000fca0000004100 */
[----:B------:R-:W-:-:S04]  /*7a90*/  F2FP.PACK_AB R0, RZ, R0 ;  /* 0x00000000ff00723e */ /* 0x000fc800000000ff */
[----:B------:R-:W-:-:S05]  /*7aa0*/  PRMT R0, R0, 0x5410, RZ ;  /* 0x0000541000007816 */ /* 0x000fca00000000ff */
[----:B------:R-:W-:Y:S01]  /*7ab0*/  STG.E [R2.64], R0 ;  /* 0x0000000002007986 */ /* 0x000fe2000c101924 */
[----:B------:R-:W-:Y:S05]  /*7ac0*/  EXIT ;  /* 0x000000000000794d */ /* 0x000fea0003800000 */
.L_x_10828:
[----:B------:R-:W-:-:S05]  /*7ad0*/  HADD2.F32 R4, -RZ, R23.H0_H0 ;  /* 0x20000017ff047230 */ /* 0x000fca0000004100 */
[----:B------:R-:W-:-:S06]  /*7ae0*/  FMUL.FTZ R4, R4, 1 ;  /* 0x3f80000004047820 */ /* 0x000fcc0000410000 */
[----:B------:R-:W0:Y:S02]  /*7af0*/  F2F.F64.F32 R4, R4 ;  /* 0x0000000400047310 */ /* 0x000e240000201800 */
[----:B0-----:R-:W-:Y:S01]  /*7b00*/  STG.E.64 [R2.64], R4 ;  /* 0x0000000402007986 */ /* 0x001fe2000c101b24 */
[----:B------:R-:W-:Y:S05]  /*7b10*/  EXIT ;  /* 0x000000000000794d */ /* 0x000fea0003800000 */
.L_x_10819:
        /* <DEDUP_REMOVED lines=13> */
.L_x_10832:
[----:B------:R-:W-:Y:S01]  /*7bf0*/  HADD2.F32 R23, -RZ, R23.H0_H0 ;  /* 0x20000017ff177230 */ /* 0x000fe20000004100 */
[----:B------:R-:W-:-:S04]  /*7c00*/  CS2R R6, SRZ ;  /* 0x0000000000067805 */ /* 0x000fc8000001ff00 */
[----:B------:R-:W-:-:S06]  /*7c10*/  FMUL.FTZ R4, R23, 1 ;  /* 0x3f80000017047820 */ /* 0x000fcc0000410000 */
[----:B------:R-:W0:Y:S02]  /*7c20*/  F2F.F64.F32 R4, R4 ;  /* 0x0000000400047310 */ /* 0x000e240000201800 */
[----:B0-----:R-:W-:Y:S01]  /*7c30*/  STG.E.128 [R2.64], R4 ;  /* 0x0000000402007986 */ /* 0x001fe2000c101d24 */
[----:B------:R-:W-:Y:S05]  /*7c40*/  EXIT ;  /* 0x000000000000794d */ /* 0x000fea0003800000 */
.L_x_10831:
        /* <DEDUP_REMOVED lines=21> */
.L_x_10836:
[----:B------:R-:W-:Y:S05]  /*7da0*/  BSYNC B0 ;  /* 0x0000000000007941 */ /* 0x000fea0003800000 */
.L_x_10835:
[----:B------:R-:W-:-:S05]  /*7db0*/  LOP3.LUT R5, R0, R5, RZ, 0xfc, !PT ;  /* 0x0000000500057212 */ /* 0x000fca00078efcff */
[----:B------:R-:W-:Y:S01]  /*7dc0*/  STG.E.U8 [R2.64], R5 ;  /* 0x0000000502007986 */ /* 0x000fe2000c101124 */
[----:B------:R-:W-:Y:S05]  /*7dd0*/  EXIT ;  /* 0x000000000000794d */ /* 0x000fea0003800000 */
.L_x_10834:
        /* <DEDUP_REMOVED lines=13> */
.L_x_10838:
[----:B------:R-:W-:Y:S01]  /*7eb0*/  IMAD.MOV.U32 R0, RZ, RZ, 0x7f ;  /* 0x0000007fff007424 */ /* 0x000fe200078e00ff */
[----:B------:R-:W-:-:S04]  /*7ec0*/  ISETP.GT.U32.AND P0, PT, R4, 0x7f800000, PT ;  /* 0x7f8000000400780c */ /* 0x000fc80003f04070 */
[----:B------:R-:W-:-:S04]  /*7ed0*/  SEL R0, R0, 0x7c, P0 ;  /* 0x0000007c00007807 */ /* 0x000fc80000000000 */
.L_x_10839:
[----:B------:R-:W-:Y:S05]  /*7ee0*/  BSYNC B0 ;  /* 0x0000000000007941 */ /* 0x000fea0003800000 */
.L_x_10837:
[----:B------:R-:W-:-:S04]  /*7ef0*/  LOP3.LUT R4, R23, 0x80000000, RZ, 0xc0, !PT ;  /* 0x8000000017047812 */ /* 0x000fc800078ec0ff */
[----:B------:R-:W-:-:S04]  /*7f00*/  SHF.R.U32.HI R5, RZ, 0x18, R4 ;  /* 0x00000018ff057819 */ /* 0x000fc80000011604 */
[----:B------:R-:W-:-:S05]  /*7f10*/  LOP3.LUT R5, R0, R5, RZ, 0xfc, !PT ;  /* 0x0000000500057212 */ /* 0x000fca00078efcff */
[----:B------:R-:W-:Y:S01]  /*7f20*/  STG.E.U8 [R2.64], R5 ;  /* 0x0000000502007986 */ /* 0x000fe2000c101124 */
[----:B------:R-:W-:Y:S05]  /*7f30*/  EXIT ;  /* 0x000000000000794d */ /* 0x000fea0003800000 */
.L_x_10833:
[----:B------:R-:W-:-:S05]  /*7f40*/  HADD2.F32 R0, -RZ, R23.H0_H0 ;  /* 0x20000017ff007230 */ /* 0x000fca0000004100 */
[----:B------:R-:W-:-:S05]  /*7f50*/  F2FP.BF16.PACK_AB R0, RZ, R0 ;  /* 0x00000000ff00723e */ /* 0x000fca00000010ff */
[----:B------:R-:W-:Y:S01]  /*7f60*/  STG.E.U16 [R2.64], R0 ;  /* 0x0000000002007986 */ /* 0x000fe2000c101524 */
[----:B------:R-:W-:Y:S05]  /*7f70*/  EXIT ;  /* 0x000000000000794d */ /* 0x000fea0003800000 */
.L_x_10830:
        /* <DEDUP_REMOVED lines=12> */
.L_x_10842:
        /* <DEDUP_REMOVED lines=17> */
.L_x_10845:
[----:B------:R-:W-:-:S04]  /*8150*/  LOP3.LUT R0, R23, 0x80000000, RZ, 0xc0, !PT ;  /* 0x8000000017007812 */ /* 0x000fc800078ec0ff */
[----:B------:R-:W-:-:S04]  /*8160*/  SHF.R.U32.HI R5, RZ, 0x18, R0 ;  /* 0x00000018ff057819 */ /* 0x000fc80000011600 */
[----:B------:R-:W-:-:S04]  /*8170*/  LOP3.LUT R4, R4, R5, RZ, 0xfc, !PT ;  /* 0x0000000504047212 */ /* 0x000fc800078efcff */
[----:B------:R-:W-:Y:S02]  /*8180*/  PRMT R0, R4, 0x7610, R0 ;  /* 0x0000761004007816 */ /* 0x000fe40000000000 */
.L_x_10844:
[----:B------:R-:W-:Y:S05]  /*8190*/  BSYNC B0 ;  /* 0x0000000000007941 */ /* 0x000fea0003800000 */
.L_x_10843:
[----:B------:R-:W-:Y:S01]  /*81a0*/  STG.E.U8 [R2.64], R0 ;  /* 0x0000000002007986 */ /* 0x000fe2000c101124 */
[----:B------:R-:W-:Y:S05]  /*81b0*/  EXIT ;  /* 0x000000000000794d */ /* 0x000fea0003800000 */
.L_x_10841:
        /* <DEDUP_REMOVED lines=17> */
.L_x_10848:
[----:B------:R-:W-:-:S04]  /*82d0*/  LOP3.LUT R0, R23, 0x80000000, RZ, 0xc0, !PT ;  /* 0x8000000017007812 */ /* 0x000fc800078ec0ff */
[----:B------:R-:W-:-:S04]  /*82e0*/  SHF.R.U32.HI R5, RZ, 0x18, R0 ;  /* 0x00000018ff057819 */ /* 0x000fc80000011600 */
[----:B------:R-:W-:-:S04]  /*82f0*/  LOP3.LUT R4, R4, R5, RZ, 0xfc, !PT ;  /* 0x0000000504047212 */ /* 0x000fc800078efcff */
[----:B------:R-:W-:Y:S02]  /*8300*/  PRMT R0, R4, 0x7610, R0 ;  /* 0x0000761004007816 */ /* 0x000fe40000000000 */
.L_x_10847:
[----:B------:R-:W-:Y:S05]  /*8310*/  BSYNC B0 ;  /* 0x0000000000007941 */ /* 0x000fea0003800000 */
.L_x_10846:
[----:B------:R-:W-:Y:S01]  /*8320*/  STG.E.U8 [R2.64], R0 ;  /* 0x0000000002007986 */ /* 0x000fe2000c101124 */
[----:B------:R-:W-:Y:S05]  /*8330*/  EXIT ;  /* 0x000000000000794d */ /* 0x000fea0003800000 */
.L_x_10840:
        /* <DEDUP_REMOVED lines=22> */
.L_x_10823:
        /* <DEDUP_REMOVED lines=20> */
.L_x_10850:
[----:B------:R-:W-:-:S06]  /*85e0*/  HADD2.F32 R4, -RZ, R23.H0_H0 ;  /* 0x20000017ff047230 */ /* 0x000fcc0000004100 */
[----:B------:R-:W0:Y:S02]  /*85f0*/  F2I.U64.TRUNC R4, R4 ;  /* 0x0000000400047311 */ /* 0x000e24000020d800 */
[----:B0-----:R-:W-:Y:S01]  /*8600*/  STG.E.64 [R2.64], R4 ;  /* 0x0000000402007986 */ /* 0x001fe2000c101b24 */
[----:B------:R-:W-:Y:S05]  /*8610*/  EXIT ;  /* 0x000000000000794d */ /* 0x000fea0003800000 */
.L_x_10849:
[----:B------:R-:W-:-:S06]  /*8620*/  HADD2.F32 R23, -RZ, R23.H0_H0 ;  /* 0x20000017ff177230 */ /* 0x000fcc0000004100 */
[----:B------:R-:W0:Y:S02]  /*8630*/  F2I.FTZ.U32.TRUNC.NTZ R23, R23 ;  /* 0x0000001700177305 */ /* 0x000e24000021f000 */
[----:B0-----:R-:W-:Y:S01]  /*8640*/  STG.E [R2.64], R23 ;  /* 0x0000001702007986 */ /* 0x001fe2000c101924 */
[----:B------:R-:W-:Y:S05]  /*8650*/  EXIT ;  /* 0x000000000000794d */ /* 0x000fea0003800000 */
.L_x_10851:
        /* <DEDUP_REMOVED lines=10> */
.L_x_12196:


//--------------------- .text._ZN2at6native18elementwise_kernelILi128ELi4EZNS0_22gpu_kernel_impl_nocastIZZZNS0_15log_kernel_cudaERNS_18TensorIteratorBaseEENKUlvE0_clEvENKUlvE1_clEvEUlN3c104HalfEE_EEvS4_RKT_EUliE_EEviT1_ --------------------------
	.section	.text._ZN2at6native18elementwise_kernelILi128ELi4EZNS0_22gpu_kernel_impl_nocastIZZZNS0_15log_kernel_cudaERNS_18TensorIteratorBaseEENKUlvE0_clEvENKUlvE1_clEvEUlN3c104HalfEE_EEvS4_RKT_EUliE_EEviT1_,"ax",@progbits
	.sectioninfo	@"SHI_REGISTERS=12"
	.align	128
        .global         _ZN2at6native18elementwise_kernelILi128ELi4EZNS0_22gpu_kernel_impl_nocastIZZZNS0_15log_kernel_cudaERNS_18TensorIteratorBaseEENKUlvE0_clEvENKUlvE1_clEvEUlN3c104HalfEE_EEvS4_RKT_EUliE_EEviT1_
        .type           _ZN2at6native18elementwise_kernelILi128ELi4EZNS0_22gpu_kernel_impl_nocastIZZZNS0_15log_kernel_cudaERNS_18TensorIteratorBaseEENKUlvE0_clEvENKUlvE1_clEvEUlN3c104HalfEE_EEvS4_RKT_EUliE_EEviT1_,@function
        .size           _ZN2at6native18elementwise_kernelILi128ELi4EZNS0_22gpu_kernel_impl_nocastIZZZNS0_15log_kernel_cudaERNS_18TensorIteratorBaseEENKUlvE0_clEvENKUlvE1_clEvEUlN3c104HalfEE_EEvS4_RKT_EUliE_EEviT1_,(.L_x_12197 - _ZN2at6native18elementwise_kernelILi128ELi4EZNS0_22gpu_kernel_impl_nocastIZZZNS0_15log_kernel_cudaERNS_18TensorIteratorBaseEENKUlvE0_clEvENKUlvE1_clEvEUlN3c104HalfEE_EEvS4_RKT_EUliE_EEviT1_)
        .other          _ZN2at6native18elementwise_kernelILi128ELi4EZNS0_22gpu_kernel_impl_nocastIZZZNS0_15log_kernel_cudaERNS_18TensorIteratorBaseEENKUlvE0_clEvENKUlvE1_clEvEUlN3c104HalfEE_EEvS4_RKT_EUliE_EEviT1_,@"STO_CUDA_ENTRY STV_DEFAULT"
_ZN2at6native18elementwise_kernelILi128ELi4EZNS0_22gpu_kernel_impl_nocastIZZZNS0_15log_kernel_cudaERNS_18TensorIteratorBaseEENKUlvE0_clEvENKUlvE1_clEvEUlN3c104HalfEE_EEvS4_RKT_EUliE_EEviT1_:
.text._ZN2at6native18elementwise_kernelILi128ELi4EZNS0_22gpu_kernel_impl_nocastIZZZNS0_15log_kernel_cudaERNS_18TensorIteratorBaseEENKUlvE0_clEvENKUlvE1_clEvEUlN3c104HalfEE_EEvS4_RKT_EUliE_EEviT1_:
        /* <DEDUP_REMOVED lines=235> */
.L_x_10854:
[----:B------:R-:W-:-:S04]  /*0eb0*/  IADD3 R4, P0, R3, c[0x0][0x368], RZ ;  /* 0x0000da0003047a10 */ /* 0x000fc80007f1e0ff */
[----:B------:R-:W-:-:S05]  /*0ec0*/  IADD3.X R5, RZ, c[0x0][0x36c], RZ, P0, !PT ;  /* 0x0000db00ff057a10 */ /* 0x000fca00007fe4ff */
[----:B------:R-:W2:Y:S01]  /*0ed0*/  LDG.E.U16 R4, [R4.64] ;  /* 0x0000000404047981 */ /* 0x000ea2000c1e1500 */
[----:B------:R-:W-:Y:S02]  /*0ee0*/  IADD3 R2, P0, R2, c[0x0][0x360], RZ ;  /* 0x0000d80002027a10 */ /* 0x000fe40007f1e0ff */
[----:B------:R-:W-:Y:S01]  /*0ef0*/  IADD3 R0, R0, 0x80, RZ ;  /* 0x0000008000007810 */ /* 0x000fe20007ffe0ff */
[----:B--2---:R-:W-:-:S06]  /*0f00*/  HADD2.F32 R6, -RZ, R4.H0_H0 ;  /* 0x20000004ff067230 */ /* 0x004fcc0000004100 */
[----:B------:R-:W0:Y:S02]  /*0f10*/  MUFU.LG2 R6, R6 ;  /* 0x0000000600067308 */ /* 0x000e240000000c00 */
[----:B0-----:R-:W-:-:S05]  /*0f20*/  FMUL.FTZ R3, R6, 0.69314718246459960938 ;  /* 0x3f31721806037820 */ /* 0x001fca0000410000 */
[----:B------:R-:W-:Y:S02]  /*0f30*/  F2FP.PACK_AB R5, RZ, R3 ;  /* 0x00000003ff05723e */ /* 0x000fe400000000ff */
[----:B------:R-:W-:-:S05]  /*0f40*/  IADD3.X R3, RZ, c[0x0][0x364], RZ, P0, !PT ;  /* 0x0000d900ff037a10 */ /* 0x000fca00007fe4ff */
[----:B------:R0:W-:Y:S02]  /*0f50*/  STG.E.U16 [R2.64], R5 ;  /* 0x0000000502007986 */ /* 0x0001e4000c101504 */
.L_x_10853:
[----:B------:R-:W-:Y:S05]  /*0f60*/  BSYNC B0 ;  /* 0x0000000000007941 */ /* 0x000fea0003800000 */
.L_x_10852:
        /* <DEDUP_REMOVED lines=230> */
.L_x_10857:
        /* <DEDUP_REMOVED lines=240> */
.L_x_10858:
        /* <DEDUP_REMOVED lines=11> */
.L_x_10856:
[----:B------:R-:W-:Y:S05]  /*2d80*/  BSYNC B0 ;  /* 0x0000000000007941 */ /* 0x000fea0003800000 */
.L_x_10855:
        /* <DEDUP_REMOVED lines=229> */
.L_x_10859:
[----:B------:R-:W-:-:S04]  /*3be0*/  IADD3 R4, P0, R3, c[0x0][0x368], RZ ;  /* 0x0000da0003047a10 */ /* 0x000fc80007f1e0ff */
[----:B------:R-:W-:-:S05]  /*3bf0*/  IADD3.X R5, RZ, c[0x0][0x36c], RZ, P0, !PT ;  /* 0x0000db00ff057a10 */ /* 0x000fca00007fe4ff */
[----:B------:R-:W2:Y:S01]  /*3c00*/  LDG.E.U16 R4, [R4.64] ;  /* 0x0000000404047981 */ /* 0x000ea2000c1e1500 */
[----:B------:R-:W-:Y:S01]  /*3c10*/  IADD3 R2, P0, R2, c[0x0][0x360], RZ ;  /* 0x0000d80002027a10 */ /* 0x000fe20007f1e0ff */
[----:B--2---:R-:W-:-:S06]  /*3c20*/  HADD2.F32 R0, -RZ, R4.H0_H0 ;  /* 0x20000004ff007230 */ /* 0x004fcc0000004100 */
[----:B------:R-:W0:Y:S02]  /*3c30*/  MUFU.LG2 R0, R0 ;  /* 0x0000000000007308 */ /* 0x000e240000000c00 */
[----:B0-----:R-:W-:-:S05]  /*3c40*/  FMUL.FTZ R3, R0, 0.69314718246459960938 ;  /* 0x3f31721800037820 */ /* 0x001fca0000410000 */
[----:B------:R-:W-:Y:S02]  /*3c50*/  F2FP.PACK_AB R5, RZ, R3 ;  /* 0x00000003ff05723e */ /* 0x000fe400000000ff */
[----:B------:R-:W-:-:S05]  /*3c60*/  IADD3.X R3, RZ, c[0x0][0x364], RZ, P0, !PT ;  /* 0x0000d900ff037a10 */ /* 0x000fca00007fe4ff */
[----:B------:R-:W-:Y:S01]  /*3c70*/  STG.E.U16 [R2.64], R5 ;  /* 0x0000000502007986 */ /* 0x000fe2000c101504 */
[----:B------:R-:W-:Y:S05]  /*3c80*/  EXIT ;  /* 0x000000000000794d */ /* 0x000fea0003800000 */
.L_x_10860:
        /* <DEDUP_REMOVED lines=15> */
.L_x_12197:


//--------------------- .text._ZN2at6native27unrolled_elementwise_kernelIZZZNS0_15log_kernel_cudaERNS_18TensorIteratorBaseEENKUlvE0_clEvENKUlvE1_clEvEUlN3c104HalfEE_St5arrayIPcLm2EELi4E23TrivialOffsetCalculatorILi1EjESD_NS0_6memory15LoadWithoutCastENSE_16StoreWithoutCastEEEviT_T0_T2_T3_T4_T5_ --------------------------
	.section	.text._ZN2at6native27unrolled_elementwise_kernelIZZZNS0_15log_kernel_cudaERNS_18TensorIteratorBaseEENKUlvE0_clEvENKUlvE1_clEvEUlN3c104HalfEE_St5arrayIPcLm2EELi4E23TrivialOffsetCalculatorILi1EjESD_NS0_6memory15LoadWithoutCastENSE_16StoreWithoutCastEEEviT_T0_T2_T3_T4_T5_,"ax",@progbits
	.sectioninfo	@"SHI_REGISTERS=20"
	.align	128
        .global         _ZN2at6native27unrolled_elementwise_kernelIZZZNS0_15log_kernel_cudaERNS_18TensorIteratorBaseEENKUlvE0_clEvENKUlvE1_clEvEUlN3c104HalfEE_St5arrayIPcLm2EELi4E23TrivialOffsetCalculatorILi1EjESD_NS0_6memory15LoadWithoutCastENSE_16StoreWithoutCastEEEviT_T0_T2_T3_T4_T5_
        .type           _ZN2at6native27unrolled_elementwise_kernelIZZZNS0_15log_kernel_cudaERNS_18TensorIteratorBaseEENKUlvE0_clEvENKUlvE1_clEvEUlN3c104HalfEE_St5arrayIPcLm2EELi4E23TrivialOffsetCalculatorILi1EjESD_NS0_6memory15LoadWithoutCastENSE_16StoreWithoutCastEEEviT_T0_T2_T3_T4_T5_,@function
        .size           _ZN2at6native27unrolled_elementwise_kernelIZZZNS0_15log_kernel_cudaERNS_18TensorIteratorBaseEENKUlvE0_clEvENKUlvE1_clEvEUlN3c104HalfEE_St5arrayIPcLm2EELi4E23TrivialOffsetCalculatorILi1EjESD_NS0_6memory15LoadWithoutCastENSE_16StoreWithoutCastEEEviT_T0_T2_T3_T4_T5_,(.L_x_12198 - _ZN2at6native27unrolled_elementwise_kernelIZZZNS0_15log_kernel_cudaERNS_18TensorIteratorBaseEENKUlvE0_clEvENKUlvE1_clEvEUlN3c104HalfEE_St5arrayIPcLm2EELi4E23TrivialOffsetCalculatorILi1EjESD_NS0_6memory15LoadWithoutCastENSE_16StoreWithoutCastEEEviT_T0_T2_T3_T4_T5_)
        .other          _ZN2at6native27unrolled_elementwise_kernelIZZZNS0_15log_kernel_cudaERNS_18TensorIteratorBaseEENKUlvE0_clEvENKUlvE1_clEvEUlN3c104HalfEE_St5arrayIPcLm2EELi4E23TrivialOffsetCalculatorILi1EjESD_NS0_6memory15LoadWithoutCastENSE_16StoreWithoutCastEEEviT_T0_T2_T3_T4_T5_,@"STO_CUDA_ENTRY STV_DEFAULT"
_ZN2at6native27unrolled_elementwise_kernelIZZZNS0_15log_kernel_cudaERNS_18TensorIteratorBaseEENKUlvE0_clEvENKUlvE1_clEvEUlN3c104HalfEE_St5arrayIPcLm2EELi4E23TrivialOffsetCalculatorILi1EjESD_NS0_6memory15LoadWithoutCastENSE_16StoreWithoutCastEEEviT_T0_T2_T3_T4_T5_:
.text._ZN2at6native27unrolled_elementwise_kernelIZZZNS0_15log_kernel_cudaERNS_18TensorIteratorBaseEENKUlvE0_clEvENKUlvE1_clEvEUlN3c104HalfEE_St5arrayIPcLm2EELi4E23TrivialOffsetCalculatorILi1EjESD_NS0_6memory15LoadWithoutCastENSE_16StoreWithoutCastEEEviT_T0_T2_T3_T4_T5_:
        /* <DEDUP_REMOVED lines=48> */
[----:B0-----:R-:W-:-:S05]  /*0300*/  @!P0 FMUL.FTZ R4, R13, 0.69314718246459960938 ;  /* 0x3f3172180d048820 */ /* 0x001fca0000410000 */
        /* <DEDUP_REMOVED lines=8> */
[----:B0-----:R-:W-:Y:S02]  /*0390*/  @!P2 FMUL.FTZ R12, R12, 0.69314718246459960938 ;  /* 0x3f3172180c0ca820 */ /* 0x001fe40000410000 */
[----:B--2---:R-:W-:-:S03]  /*03a0*/  @!P3 FMUL.FTZ R15, R15, 0.69314718246459960938 ;  /* 0x3f3172180f0fb820 */ /* 0x004fc60000410000 */
        /* <DEDUP_REMOVED lines=13> */
.L_x_10862:
[----:B-1----:R-:W-:Y:S05]  /*0480*/  BSYNC B0 ;  /* 0x0000000000007941 */ /* 0x002fea0003800000 */
.L_x_10861:
[----:B------:R-:W-:Y:S01]  /*0490*/  ISETP.GE.AND P0, PT, R3, R2, PT ;  /* 0x000000020300720c */ /* 0x000fe20003f06270 */
[----:B---3--:R-:W-:-:S05]  /*04a0*/  @!P1 FMUL.FTZ R14, R14, 0.69314718246459960938 ;  /* 0x3f3172180e0e9820 */ /* 0x008fca0000410000 */
[----:B------:R-:W-:-:S07]  /*04b0*/  @!P1 F2FP.PACK_AB R14, RZ, R14 ;  /* 0x0000000eff0e923e */ /* 0x000fce00000000ff */
[----:B------:R-:W-:Y:S05]  /*04c0*/  @P0 EXIT ;  /* 0x000000000000094d */ /* 0x000fea0003800000 */
[----:B------:R-:W-:Y:S02]  /*04d0*/  IMAD R3, R0, 0x200, R3 ;  /* 0x0000020000037824 */ /* 0x000fe400078e0203 */
[----:B------:R-:W-:-:S04]  /*04e0*/  IMAD.MOV.U32 R2, RZ, RZ, 0x2 ;  /* 0x00000002ff027424 */ /* 0x000fc800078e00ff */
[----:B------:R-:W-:-:S05]  /*04f0*/  IMAD.WIDE.U32 R2, R3, R2, c[0x0][0x168] ;  /* 0x00005a0003027625 */ /* 0x000fca00078e0002 */
[----:B------:R-:W-:Y:S01]  /*0500*/  STG.E.U16 [R2.64], R14 ;  /* 0x0000000e02007986 */ /* 0x000fe2000c101504 */
[----:B------:R-:W-:Y:S05]  /*0510*/  EXIT ;  /* 0x000000000000794d */ /* 0x000fea0003800000 */
.L_x_10863:
        /* <DEDUP_REMOVED lines=14> */
.L_x_12198:


//--------------------- .text._ZN2at6native29vectorized_elementwise_kernelILi2EZZZNS0_15log_kernel_cudaERNS_18TensorIteratorBaseEENKUlvE0_clEvENKUlvE1_clEvEUlN3c104HalfEE_St5arrayIPcLm2EEEEviT0_T1_ --------------------------
	.section	.text._ZN2at6native29vectorized_elementwise_kernelILi2EZZZNS0_15log_kernel_cudaERNS_18TensorIteratorBaseEENKUlvE0_clEvENKUlvE1_clEvEUlN3c104HalfEE_St5arrayIPcLm2EEEEviT0_T1_,"ax",@progbits
	.sectioninfo	@"SHI_REGISTERS=23"
	.align	128
        .global         _ZN2at6native29vectorized_elementwise_kernelILi2EZZZNS0_15log_kernel_cudaERNS_18TensorIteratorBaseEENKUlvE0_clEvENKUlvE1_clEvEUlN3c104HalfEE_St5arrayIPcLm2EEEEviT0_T1_
        .type           _ZN2at6native29vectorized_elementwise_kernelILi2EZZZNS0_15log_kernel_cudaERNS_18TensorIteratorBaseEENKUlvE0_clEvENKUlvE1_clEvEUlN3c104HalfEE_St5arrayIPcLm2EEEEviT0_T1_,@function
        .size           _ZN2at6native29vectorized_elementwise_kernelILi2EZZZNS0_15log_kernel_cudaERNS_18TensorIteratorBaseEENKUlvE0_clEvENKUlvE1_clEvEUlN3c104HalfEE_St5arrayIPcLm2EEEEviT0_T1_,(.L_x_12199 - _ZN2at6native29vectorized_elementwise_kernelILi2EZZZNS0_15log_kernel_cudaERNS_18TensorIteratorBaseEENKUlvE0_clEvENKUlvE1_clEvEUlN3c104HalfEE_St5arrayIPcLm2EEEEviT0_T1_)
        .other          _ZN2at6native29vectorized_elementwise_kernelILi2EZZZNS0_15log_kernel_cudaERNS_18TensorIteratorBaseEENKUlvE0_clEvENKUlvE1_clEvEUlN3c104HalfEE_St5arrayIPcLm2EEEEviT0_T1_,@"STO_CUDA_ENTRY STV_DEFAULT"
_ZN2at6native29vectorized_elementwise_kernelILi2EZZZNS0_15log_kernel_cudaERNS_18TensorIteratorBaseEENKUlvE0_clEvENKUlvE1_clEvEUlN3c104HalfEE_St5arrayIPcLm2EEEEviT0_T1_:
.text._ZN2at6native29vectorized_elementwise_kernelILi2EZZZNS0_15log_kernel_cudaERNS_18TensorIteratorBaseEENKUlvE0_clEvENKUlvE1_clEvEUlN3c104HalfEE_St5arrayIPcLm2EEEEviT0_T1_:
        /* <DEDUP_REMOVED lines=28> */
[----:B0-----:R-:W-:-:S07]  /*01c0*/  FMUL.FTZ R4, R4, 0.69314718246459960938 ;  /* 0x3f31721804047820 */ /* 0x001fce0000410000 */
[----:B------:R-:W0:Y:S01]  /*01d0*/  MUFU.LG2 R9, R9 ;  /* 0x0000000900097308 */ /* 0x000e220000000c00 */
[----:B-1----:R-:W-:-:S05]  /*01e0*/  FMUL.FTZ R7, R6, 0.69314718246459960938 ;  /* 0x3f31721806077820 */ /* 0x002fca0000410000 */
[----:B------:R-:W-:Y:S02]  /*01f0*/  F2FP.PACK_AB R7, R7, R4 ;  /* 0x000000040707723e */ /* 0x000fe400000000ff */
[----:B------:R-:W1:Y:S01]  /*0200*/  MUFU.LG2 R10, R10 ;  /* 0x0000000a000a7308 */ /* 0x000e620000000c00 */
[----:B--2---:R-:W-:Y:S02]  /*0210*/  FMUL.FTZ R8, R8, 0.69314718246459960938 ;  /* 0x3f31721808087820 */ /* 0x004fe40000410000 */
[----:B------:R-:W-:Y:S05]  /*0220*/  STG.E [R2.64], R7 ;  /* 0x0000000702007986 */ /* 0x000fea000c101904 */
[----:B------:R-:W2:Y:S01]  /*0230*/  MUFU.LG2 R11, R11 ;  /* 0x0000000b000b7308 */ /* 0x000ea20000000c00 */
[----:B0-----:R-:W-:-:S05]  /*0240*/  FMUL.FTZ R9, R9, 0.69314718246459960938 ;  /* 0x3f31721809097820 */ /* 0x001fca0000410000 */
[----:B------:R-:W-:Y:S02]  /*0250*/  F2FP.PACK_AB R9, R9, R8 ;  /* 0x000000080909723e */ /* 0x000fe400000000ff */
[----:B------:R-:W0:Y:S01]  /*0260*/  MUFU.LG2 R12, R12 ;  /* 0x0000000c000c7308 */ /* 0x000e220000000c00 */
[----:B-1----:R-:W-:Y:S02]  /*0270*/  FMUL.FTZ R10, R10, 0.69314718246459960938 ;  /* 0x3f3172180a0a7820 */ /* 0x002fe40000410000 */
[----:B------:R-:W-:Y:S05]  /*0280*/  STG.E [R2.64+0x200], R9 ;  /* 0x0002000902007986 */ /* 0x000fea000c101904 */
[----:B------:R-:W1:Y:S01]  /*0290*/  MUFU.LG2 R13, R13 ;  /* 0x0000000d000d7308 */ /* 0x000e620000000c00 */
[----:B--2---:R-:W-:-:S05]  /*02a0*/  FMUL.FTZ R11, R11, 0.69314718246459960938 ;  /* 0x3f3172180b0b7820 */ /* 0x004fca0000410000 */
[----:B------:R-:W-:Y:S01]  /*02b0*/  F2FP.PACK_AB R11, R11, R10 ;  /* 0x0000000a0b0b723e */ /* 0x000fe200000000ff */
[----:B0-----:R-:W-:-:S04]  /*02c0*/  FMUL.FTZ R0, R12, 0.69314718246459960938 ;  /* 0x3f3172180c007820 */ /* 0x001fc80000410000 */
[----:B------:R-:W-:Y:S01]  /*02d0*/  STG.E [R2.64+0x400], R11 ;  /* 0x0004000b02007986 */ /* 0x000fe2000c101904 */
[----:B-1----:R-:W-:-:S05]  /*02e0*/  FMUL.FTZ R15, R13, 0.69314718246459960938 ;  /* 0x3f3172180d0f7820 */ /* 0x002fca0000410000 */
[----:B------:R-:W-:-:S05]  /*02f0*/  F2FP.PACK_AB R15, R15, R0 ;  /* 0x000000000f0f723e */ /* 0x000fca00000000ff */
[----:B------:R-:W-:Y:S01]  /*0300*/  STG.E [R2.64+0x600], R15 ;  /* 0x0006000f02007986 */ /* 0x000fe2000c101904 */
[----:B------:R-:W-:Y:S05]  /*0310*/  EXIT ;  /* 0x000000000000794d */ /* 0x000fea0003800000 */
.L_x_10864:
        /* <DEDUP_REMOVED lines=75> */
[----:B0-----:R-:W-:Y:S01]  /*07d0*/  @!P0 FMUL.FTZ R4, R4, 0.69314718246459960938 ;  /* 0x3f31721804048820 */ /* 0x001fe20000410000 */
[----:B---3--:R-:W-:-:S06]  /*07e0*/  @!P6 HADD2.F32 R5, -RZ, R5.H0_H0 ;  /* 0x20000005ff05e230 */ /* 0x008fcc0000004100 */
[----:B------:R-:W0:Y:S02]  /*07f0*/  @!P6 MUFU.LG2 R5, R5 ;  /* 0x000000050005e308 */ /* 0x000e240000000c00 */
[----:B0-----:R-:W-:-:S05]  /*0800*/  @!P6 FMUL.FTZ R12, R5, 0.69314718246459960938 ;  /* 0x3f317218050ce820 */ /* 0x001fca0000410000 */
        /* <DEDUP_REMOVED lines=20> */
[----:B0-----:R-:W-:Y:S02]  /*0950*/  @!P1 FMUL.FTZ R7, R7, 0.69314718246459960938 ;  /* 0x3f31721807079820 */ /* 0x001fe40000410000 */
[----:B-1----:R-:W-:Y:S02]  /*0960*/  @!P2 FMUL.FTZ R6, R6, 0.69314718246459960938 ;  /* 0x3f3172180606a820 */ /* 0x002fe40000410000 */
[----:B--2---:R-:W-:Y:S01]  /*0970*/  @!P3 FMUL.FTZ R8, R9, 0.69314718246459960938 ;  /* 0x3f3172180908b820 */ /* 0x004fe20000410000 */
[----:B------:R-:W-:Y:S01]  /*0980*/  @!P1 F2FP.PACK_AB R13, RZ, R7 ;  /* 0x00000007ff0d923e */ /* 0x000fe200000000ff */
[----:B---3--:R-:W-:Y:S02]  /*0990*/  @!P4 FMUL.FTZ R7, R12, 0.69314718246459960938 ;  /* 0x3f3172180c07c820 */ /* 0x008fe40000410000 */
[----:B-----5:R-:W-:Y:S01]  /*09a0*/  @!P5 FMUL.FTZ R14, R14, 0.69314718246459960938 ;  /* 0x3f3172180e0ed820 */ /* 0x020fe20000410000 */
[----:B------:R-:W-:Y:S01]  /*09b0*/  @!P2 F2FP.PACK_AB R12, RZ, R6 ;  /* 0x00000006ff0ca23e */ /* 0x000fe200000000ff */
[----:B----4-:R-:W-:Y:S01]  /*09c0*/  @!P6 FMUL.FTZ R9, R4, 0.69314718246459960938 ;  /* 0x3f3172180409e820 */ /* 0x010fe20000410000 */
        /* <DEDUP_REMOVED lines=17> */
.L_x_10867:
[----:B------:R-:W-:-:S13]  /*0ae0*/  ISETP.GE.AND P0, PT, R3, R2, PT ;  /* 0x000000020300720c */ /* 0x000fda0003f06270 */
[----:B------:R-:W-:Y:S05]  /*0af0*/  @P0 BRA `(.L_x_10869) ;  /* 0x000000d000000947 */ /* 0x000fea0003800000 */
[----:B0-----:R-:W-:Y:S01]  /*0b00*/  IMAD.IADD R10, R0, 0x1, R3 ;  /* 0x00000001000a7824 */ /* 0x001fe200078e0203 */
[----:B------:R-:W-:Y:S01]  /*0b10*/  IADD3 R3, R3, 0x80, RZ ;  /* 0x0000008003037810 */ /* 0x000fe20007ffe0ff */
[----:B------:R-:W-:-:S04]  /*0b20*/  IMAD.MOV.U32 R11, RZ, RZ, 0x2 ;  /* 0x00000002ff0b7424 */ /* 0x000fc800078e00ff */
[----:B------:R-:W-:-:S05]  /*0b30*/  IMAD.WIDE.U32 R10, R10, R11, c[0x0][0x168] ;  /* 0x00005a000a0a7625 */ /* 0x000fca00078e000b */
[----:B------:R0:W-:Y:S02]  /*0b40*/  STG.E.U16 [R10.64], R12 ;  /* 0x0000000c0a007986 */ /* 0x0001e4000c101504 */
.L_x_10868:
        /* <DEDUP_REMOVED lines=8> */
.L_x_10869:
        /* <DEDUP_REMOVED lines=8> */
.L_x_10870:
[----:B------:R-:W-:Y:S05]  /*0c50*/  BSYNC B1 ;  /* 0x0000000000017941 */ /* 0x000fea0003800000 */
.L_x_10866:
[----:B------:R-:W-:Y:S02]  /*0c60*/  ISETP.GE.AND P0, PT, R3, R2, PT ;  /* 0x000000020300720c */ /* 0x000fe40003f06270 */
[----:B0-----:R-:W-:-:S11]  /*0c70*/  PRMT R5, R6, 0x7610, R5 ;  /* 0x0000761006057816 */ /* 0x001fd60000000005 */
[----:B------:R-:W-:Y:S01]  /*0c80*/  @!P0 IMAD.IADD R7, R0, 0x1, R3 ;  /* 0x0000000100078824 */ /* 0x000fe200078e0203 */
[----:B------:R-:W-:Y:S01]  /*0c90*/  @!P0 IADD3 R3, R3, 0x80, RZ ;  /* 0x0000008003038810 */ /* 0x000fe20007ffe0ff */
[----:B------:R-:W-:-:S04]  /*0ca0*/  @!P0 IMAD.MOV.U32 R8, RZ, RZ, 0x2 ;  /* 0x00000002ff088424 */ /* 0x000fc800078e00ff */
[----:B------:R-:W-:-:S05]  /*0cb0*/  @!P0 IMAD.WIDE.U32 R6, R7, R8, c[0x0][0x168] ;  /* 0x00005a0007068625 */ /* 0x000fca00078e0008 */
[----:B------:R0:W-:Y:S02]  /*0cc0*/  @!P0 STG.E.U16 [R6.64], R5 ;  /* 0x0000000506008986 */ /* 0x0001e4000c101504 */
.L_x_10871:
[----:B------:R-:W-:Y:S05]  /*0cd0*/  BSYNC B0 ;  /* 0x0000000000007941 */ /* 0x000fea0003800000 */
.L_x_10865:
        /* <DEDUP_REMOVED lines=8> */
.L_x_10872:
        /* <DEDUP_REMOVED lines=10> */
.L_x_12199:


//--------------------- .text._ZN2at6native29vectorized_elementwise_kernelILi4EZZZNS0_15log_kernel_cudaERNS_18TensorIteratorBaseEENKUlvE0_clEvENKUlvE1_clEvEUlN3c104HalfEE_St5arrayIPcLm2EEEEviT0_T1_ --------------------------
	.section	.text._ZN2at6native29vectorized_elementwise_kernelILi4EZZZNS0_15log_kernel_cudaERNS_18TensorIteratorBaseEENKUlvE0_clEvENKUlvE1_clEvEUlN3c104HalfEE_St5arrayIPcLm2EEEEviT0_T1_,"ax",@progbits
	.sectioninfo	@"SHI_REGISTERS=23"
	.align	128
        .global         _ZN2at6native29vectorized_elementwise_kernelILi4EZZZNS0_15log_kernel_cudaERNS_18TensorIteratorBaseEENKUlvE0_clEvENKUlvE1_clEvEUlN3c104HalfEE_St5arrayIPcLm2EEEEviT0_T1_
        .type           _ZN2at6native29vectorized_elementwise_kernelILi4EZZZNS0_15log_kernel_cudaERNS_18TensorIteratorBaseEENKUlvE0_clEvENKUlvE1_clEvEUlN3c104HalfEE_St5arrayIPcLm2EEEEviT0_T1_,@function
        .size           _ZN2at6native29vectorized_elementwise_kernelILi4EZZZNS0_15log_kernel_cudaERNS_18TensorIteratorBaseEENKUlvE0_clEvENKUlvE1_clEvEUlN3c104HalfEE_St5arrayIPcLm2EEEEviT0_T1_,(.L_x_12200 - _ZN2at6native29vectorized_elementwise_kernelILi4EZZZNS0_15log_kernel_cudaERNS_18TensorIteratorBaseEENKUlvE0_clEvENKUlvE1_clEvEUlN3c104HalfEE_St5arrayIPcLm2EEEEviT0_T1_)
        .other          _ZN2at6native29vectorized_elementwise_kernelILi4EZZZNS0_15log_kernel_cudaERNS_18TensorIteratorBaseEENKUlvE0_clEvENKUlvE1_clEvEUlN3c104HalfEE_St5arrayIPcLm2EEEEviT0_T1_,@"STO_CUDA_ENTRY STV_DEFAULT"
_ZN2at6native29vectorized_elementwise_kernelILi4EZZZNS0_15log_kernel_cudaERNS_18TensorIteratorBaseEENKUlvE0_clEvENKUlvE1_clEvEUlN3c104HalfEE_St5arrayIPcLm2EEEEviT0_T1_:
.text._ZN2at6native29vectorized_elementwise_kernelILi4EZZZNS0_15log_kernel_cudaERNS_18TensorIteratorBaseEENKUlvE0_clEvENKUlvE1_clEvEUlN3c104HalfEE_St5arrayIPcLm2EEEEviT0_T1_:
        /* <DEDUP_REMOVED lines=26> */
[----:B0-----:R-:W-:-:S05]  /*01a0*/  FMUL.FTZ R5, R5, 0.69314718246459960938 ;  /* 0x3f31721805057820 */ /* 0x001fca0000410000 */
[----:B------:R-:W0:Y:S01]  /*01b0*/  MUFU.LG2 R9, R9 ;  /* 0x0000000900097308 */ /* 0x000e220000000c00 */
[----:B-1----:R-:W-:-:S07]  /*01c0*/  FMUL.FTZ R0, R7, 0.69314718246459960938 ;  /* 0x3f31721807007820 */ /* 0x002fce0000410000 */
[----:B------:R-:W1:Y:S01]  /*01d0*/  MUFU.LG2 R10, R10 ;  /* 0x0000000a000a7308 */ /* 0x000e620000000c00 */
[----:B--2---:R-:W-:-:S05]  /*01e0*/  FMUL.FTZ R8, R8, 0.69314718246459960938 ;  /* 0x3f31721808087820 */ /* 0x004fca0000410000 */
[----:B------:R-:W-:Y:S02]  /*01f0*/  F2FP.PACK_AB R8, R8, R5 ;  /* 0x000000050808723e */ /* 0x000fe400000000ff */
[----:B------:R-:W2:Y:S01]  /*0200*/  MUFU.LG2 R11, R11 ;  /* 0x0000000b000b7308 */ /* 0x000ea20000000c00 */
[----:B0-----:R-:W-:-:S07]  /*0210*/  FMUL.FTZ R9, R9, 0.69314718246459960938 ;  /* 0x3f31721809097820 */ /* 0x001fce0000410000 */
[----:B------:R-:W0:Y:S01]  /*0220*/  MUFU.LG2 R6, R6 ;  /* 0x0000000600067308 */ /* 0x000e220000000c00 */
[----:B-1----:R-:W-:-:S05]  /*0230*/  FMUL.FTZ R10, R10, 0.69314718246459960938 ;  /* 0x3f3172180a0a7820 */ /* 0x002fca0000410000 */
[----:B------:R-:W-:Y:S02]  /*0240*/  F2FP.PACK_AB R9, R10, R9 ;  /* 0x000000090a09723e */ /* 0x000fe400000000ff */
[----:B------:R-:W1:Y:S01]  /*0250*/  MUFU.LG2 R12, R12 ;  /* 0x0000000c000c7308 */ /* 0x000e620000000c00 */
[----:B--2---:R-:W-:Y:S02]  /*0260*/  FMUL.FTZ R11, R11, 0.69314718246459960938 ;  /* 0x3f3172180b0b7820 */ /* 0x004fe40000410000 */
[----:B------:R-:W-:Y:S01]  /*0270*/  STG.E.64 [R2.64], R8 ;  /* 0x0000000802007986 */ /* 0x000fe2000c101b04 */
[----:B0-----:R-:W-:-:S05]  /*0280*/  FMUL.FTZ R6, R6, 0.69314718246459960938 ;  /* 0x3f31721806067820 */ /* 0x001fca0000410000 */
[----:B------:R-:W-:Y:S01]  /*0290*/  F2FP.PACK_AB R6, R6, R11 ;  /* 0x0000000b0606723e */ /* 0x000fe200000000ff */
[----:B-1----:R-:W-:-:S05]  /*02a0*/  FMUL.FTZ R7, R12, 0.69314718246459960938 ;  /* 0x3f3172180c077820 */ /* 0x002fca0000410000 */
[----:B------:R-:W-:-:S05]  /*02b0*/  F2FP.PACK_AB R7, R7, R0 ;  /* 0x000000000707723e */ /* 0x000fca00000000ff */
[----:B------:R-:W-:Y:S01]  /*02c0*/  STG.E.64 [R2.64+0x400], R6 ;  /* 0x0004000602007986 */ /* 0x000fe2000c101b04 */
[----:B------:R-:W-:Y:S05]  /*02d0*/  EXIT ;  /* 0x000000000000794d */ /* 0x000fea0003800000 */
.L_x_10873:
        /* <DEDUP_REMOVED lines=124> */
.L_x_10876:
[----:B------:R-:W-:-:S13]  /*0aa0*/  ISETP.GE.AND P0, PT, R3, R2, PT ;  /* 0x000000020300720c */ /* 0x000fda0003f06270 */
[----:B------:R-:W-:Y:S05]  /*0ab0*/  @P0 BRA `(.L_x_10878) ;  /* 0x000000d000000947 */ /* 0x000fea0003800000 */
[----:B0-----:R-:W-:Y:S01]  /*0ac0*/  IMAD.IADD R10, R0, 0x1, R3 ;  /* 0x00000001000a7824 */ /* 0x001fe200078e0203 */
[----:B------:R-:W-:Y:S01]  /*0ad0*/  IADD3 R3, R3, 0x80, RZ ;  /* 0x0000008003037810 */ /* 0x000fe20007ffe0ff */
[----:B------:R-:W-:-:S04]  /*0ae0*/  IMAD.MOV.U32 R11, RZ, RZ, 0x2 ;  /* 0x00000002ff0b7424 */ /* 0x000fc800078e00ff */
[----:B------:R-:W-:-:S05]  /*0af0*/  IMAD.WIDE.U32 R10, R10, R11, c[0x0][0x168] ;  /* 0x00005a000a0a7625 */ /* 0x000fca00078e000b */
[----:B------:R0:W-:Y:S02]  /*0b00*/  STG.E.U16 [R10.64], R12 ;  /* 0x0000000c0a007986 */ /* 0x0001e4000c101504 */
.L_x_10877:
        /* <DEDUP_REMOVED lines=8> */
.L_x_10878:
        /* <DEDUP_REMOVED lines=8> */
.L_x_10879:
[----:B------:R-:W-:Y:S05]  /*0c10*/  BSYNC B1 ;  /* 0x0000000000017941 */ /* 0x000fea0003800000 */
.L_x_10875:
[----:B------:R-:W-:Y:S02]  /*0c20*/  ISETP.GE.AND P0, PT, R3, R2, PT ;  /* 0x000000020300720c */ /* 0x000fe40003f06270 */
[----:B0-----:R-:W-:-:S11]  /*0c30*/  PRMT R5, R6, 0x7610, R5 ;  /* 0x0000761006057816 */ /* 0x001fd60000000005 */
[----:B------:R-:W-:Y:S01]  /*0c40*/  @!P0 IMAD.IADD R7, R0, 0x1, R3 ;  /* 0x0000000100078824 */ /* 0x000fe200078e0203 */
[----:B------:R-:W-:Y:S01]  /*0c50*/  @!P0 IADD3 R3, R3, 0x80, RZ ;  /* 0x0000008003038810 */ /* 0x000fe20007ffe0ff */
[----:B------:R-:W-:-:S04]  /*0c60*/  @!P0 IMAD.MOV.U32 R8, RZ, RZ, 0x2 ;  /* 0x00000002ff088424 */ /* 0x000fc800078e00ff */
[----:B------:R-:W-:-:S05]  /*0c70*/  @!P0 IMAD.WIDE.U32 R6, R7, R8, c[0x0][0x168] ;  /* 0x00005a0007068625 */ /* 0x000fca00078e0008 */
[----:B------:R0:W-:Y:S02]  /*0c80*/  @!P0 STG.E.U16 [R6.64], R5 ;  /* 0x0000000506008986 */ /* 0x0001e4000c101504 */
.L_x_10880:
[----:B------:R-:W-:Y:S05]  /*0c90*/  BSYNC B0 ;  /* 0x0000000000007941 */ /* 0x000fea0003800000 */
.L_x_10874:
        /* <DEDUP_REMOVED lines=8> */
.L_x_10881:
        /* <DEDUP_REMOVED lines=14> */
.L_x_12200:


//--------------------- .text._ZN2at6native29vectorized_elementwise_kernelILi8EZZZNS0_15log_kernel_cudaERNS_18TensorIteratorBaseEENKUlvE0_clEvENKUlvE1_clEvEUlN3c104HalfEE_St5arrayIPcLm2EEEEviT0_T1_ --------------------------
	.section	.text._ZN2at6native29vectorized_elementwise_kernelILi8EZZZNS0_15log_kernel_cudaERNS_18TensorIteratorBaseEENKUlvE0_clEvENKUlvE1_clEvEUlN3c104HalfEE_St5arrayIPcLm2EEEEviT0_T1_,"ax",@progbits
	.sectioninfo	@"SHI_REGISTERS=4"
	.align	128
        .global         _ZN2at6native29vectorized_elementwise_kernelILi8EZZZNS0_15log_kernel_cudaERNS_18TensorIteratorBaseEENKUlvE0_clEvENKUlvE1_clEvEUlN3c104HalfEE_St5arrayIPcLm2EEEEviT0_T1_
        .type           _ZN2at6native29vectorized_elementwise_kernelILi8EZZZNS0_15log_kernel_cudaERNS_18TensorIteratorBaseEENKUlvE0_clEvENKUlvE1_clEvEUlN3c104HalfEE_St5arrayIPcLm2EEEEviT0_T1_,@function
        .size           _ZN2at6native29vectorized_elementwise_kernelILi8EZZZNS0_15log_kernel_cudaERNS_18TensorIteratorBaseEENKUlvE0_clEvENKUlvE1_clEvEUlN3c104HalfEE_St5arrayIPcLm2EEEEviT0_T1_,(.L_x_12201 - _ZN2at6native29vectorized_elementwise_kernelILi8EZZZNS0_15log_kernel_cudaERNS_18TensorIteratorBaseEENKUlvE0_clEvENKUlvE1_clEvEUlN3c104HalfEE_St5arrayIPcLm2EEEEviT0_T1_)
        .other          _ZN2at6native29vectorized_elementwise_kernelILi8EZZZNS0_15log_kernel_cudaERNS_18TensorIteratorBaseEENKUlvE0_clEvENKUlvE1_clEvEUlN3c104HalfEE_St5arrayIPcLm2EEEEviT0_T1_,@"STO_CUDA_ENTRY STV_DEFAULT"
_ZN2at6native29vectorized_elementwise_kernelILi8EZZZNS0_15log_kernel_cudaERNS_18TensorIteratorBaseEENKUlvE0_clEvENKUlvE1_clEvEUlN3c104HalfEE_St5arrayIPcLm2EEEEviT0_T1_:
.text._ZN2at6native29vectorized_elementwise_kernelILi8EZZZNS0_15log_kernel_cudaERNS_18TensorIteratorBaseEENKUlvE0_clEvENKUlvE1_clEvEUlN3c104HalfEE_St5arrayIPcLm2EEEEviT0_T1_:
[----:B------:R-:W-:Y:S02]  /*0000*/  MOV R1, c[0x0][0x28] ;  /* 0x00000a0000017a02 */ /* 0x000fe40000000f00 */
[----:B------:R-:W-:Y:S05]  /*0010*/  EXIT ;  /* 0x000000000000794d */ /* 0x000fea0003800000 */
.L_x_10882:
        /* <DEDUP_REMOVED lines=14> */
.L_x_12201:


//--------------------- .text._ZN2at6native18elementwise_kernelILi128ELi4EZNS0_15gpu_kernel_implIZZZNS0_15log_kernel_cudaERNS_18TensorIteratorBaseEENKUlvE0_clEvENKUlvE0_clEvEUlfE_EEvS4_RKT_EUliE_EEviT1_ --------------------------
	.section	.text._ZN2at6native18elementwise_kernelILi128ELi4EZNS0_15gpu_kernel_implIZZZNS0_15log_kernel_cudaERNS_18TensorIteratorBaseEENKUlvE0_clEvENKUlvE0_clEvEUlfE_EEvS4_RKT_EUliE_EEviT1_,"ax",@progbits
	.sectioninfo	@"SHI_REGISTERS=26"
	.align	128
        .global         _ZN2at6native18elementwise_kernelILi128ELi4EZNS0_15gpu_kernel_implIZZZNS0_15log_kernel_cudaERNS_18TensorIteratorBaseEENKUlvE0_clEvENKUlvE0_clEvEUlfE_EEvS4_RKT_EUliE_EEviT1_
        .type           _ZN2at6native18elementwise_kernelILi128ELi4EZNS0_15gpu_kernel_implIZZZNS0_15log_kernel_cudaERNS_18TensorIteratorBaseEENKUlvE0_clEvENKUlvE0_clEvEUlfE_EEvS4_RKT_EUliE_EEviT1_,@function
        .size           _ZN2at6native18elementwise_kernelILi128ELi4EZNS0_15gpu_kernel_implIZZZNS0_15log_kernel_cudaERNS_18TensorIteratorBaseEENKUlvE0_clEvENKUlvE0_clEvEUlfE_EEvS4_RKT_EUliE_EEviT1_,(.L_x_12202 - _ZN2at6native18elementwise_kernelILi128ELi4EZNS0_15gpu_kernel_implIZZZNS0_15log_kernel_cudaERNS_18TensorIteratorBaseEENKUlvE0_clEvENKUlvE0_clEvEUlfE_EEvS4_RKT_EUliE_EEviT1_)
        .other          _ZN2at6native18elementwise_kernelILi128ELi4EZNS0_15gpu_kernel_implIZZZNS0_15log_kernel_cudaERNS_18TensorIteratorBaseEENKUlvE0_clEvENKUlvE0_clEvEUlfE_EEvS4_RKT_EUliE_EEviT1_,@"STO_CUDA_ENTRY STV_DEFAULT"
_ZN2at6native18elementwise_kernelILi128ELi4EZNS0_15gpu_kernel_implIZZZNS0_15log_kernel_cudaERNS_18TensorIteratorBaseEENKUlvE0_clEvENKUlvE0_clEvEUlfE_EEvS4_RKT_EUliE_EEviT1_:
.text._ZN2at6native18elementwise_kernelILi128ELi4EZNS0_15gpu_kernel_implIZZZNS0_15log_kernel_cudaERNS_18TensorIteratorBaseEENKUlvE0_clEvENKUlvE0_clEvEUlfE_EEvS4_RKT_EUliE_EEviT1_:
        /* <DEDUP_REMOVED lines=236> */
.L_x_10885:
        /* <DEDUP_REMOVED lines=20> */
.L_x_10890:
[----:B------:R-:W2:Y:S02]  /*1000*/  LDG.E.U8 R0, [R2.64] ;  /* 0x0000002402007981 */ /* 0x000ea4000c1e1100 */
[----:B--2---:R-:W0:Y:S01]  /*1010*/  I2F.U16 R0, R0 ;  /* 0x0000000000007306 */ /* 0x004e220000101000 */
[----:B------:R-:W-:Y:S05]  /*1020*/  BRA `(.L_x_10892) ;  /* 0x00000ca000007947 */ /* 0x000fea0003800000 */
.L_x_10889:
        /* <DEDUP_REMOVED lines=9> */
.L_x_10894:
[----:B------:R-:W2:Y:S02]  /*10c0*/  LDG.E R0, [R2.64] ;  /* 0x0000002402007981 */ /* 0x000ea4000c1e1900 */
[----:B--2---:R-:W0:Y:S01]  /*10d0*/  I2F R0, R0 ;  /* 0x0000000000007306 */ /* 0x004e220000201400 */
[----:B------:R-:W-:Y:S05]  /*10e0*/  BRA `(.L_x_10892) ;  /* 0x00000be000007947 */ /* 0x000fea0003800000 */
.L_x_10893:
[----:B------:R-:W2:Y:S02]  /*10f0*/  LDG.E.U16 R0, [R2.64] ;  /* 0x0000002402007981 */ /* 0x000ea4000c1e1500 */
[----:B--2---:R-:W0:Y:S01]  /*1100*/  I2F.S16 R0, R0 ;  /* 0x0000000000007306 */ /* 0x004e220000101400 */
[----:B------:R-:W-:Y:S05]  /*1110*/  BRA `(.L_x_10892) ;  /* 0x00000bb000007947 */ /* 0x000fea0003800000 */
.L_x_10888:
        /* <DEDUP_REMOVED lines=8> */
.L_x_10896:
[----:B------:R-:W2:Y:S02]  /*11a0*/  LDG.E.U16 R0, [R2.64] ;  /* 0x0000002402007981 */ /* 0x000ea4000c1e1500 */
[----:B--2---:R-:W-:Y:S01]  /*11b0*/  HADD2.F32 R0, -RZ, R0.H0_H0 ;  /* 0x20000000ff007230 */ /* 0x004fe20000004100 */
[----:B------:R-:W-:Y:S05]  /*11c0*/  BRA `(.L_x_10892) ;  /* 0x00000b0000007947 */ /* 0x000fea0003800000 */
.L_x_10895:
        /* <DEDUP_REMOVED lines=8> */
.L_x_10898:
[----:B------:R-:W2:Y:S02]  /*1250*/  LDG.E.U16 R0, [R2.64] ;  /* 0x0000002402007981 */ /* 0x000ea4000c1e1500 */
[----:B--2---:R-:W-:Y:S01]  /*1260*/  HADD2.F32 R0, -RZ, R0.H0_H0 ;  /* 0x20000000ff007230 */ /* 0x004fe20000004100 */
[----:B------:R-:W-:Y:S05]  /*1270*/  BRA `(.L_x_10892) ;  /* 0x00000a5000007947 */ /* 0x000fea0003800000 */
.L_x_10897:
[----:B------:R-:W2:Y:S02]  /*1280*/  LDG.E.64 R2, [R2.64] ;  /* 0x0000002402027981 */ /* 0x000ea4000c1e1b00 */
[----:B--2---:R-:W0:Y:S01]  /*1290*/  F2F.F32.F64 R0, R2 ;  /* 0x0000000200007310 */ /* 0x004e220000301000 */
[----:B------:R-:W0:-:S14]  /*12a0*/  DSETP.GEU.AND P0, PT, |R2|, c[0x2][0x0], PT ;  /* 0x008000000200762a */ /* 0x000e1c0003f0e200 */
[----:B0-----:R-:W-:Y:S01]  /*12b0*/  @!P0 FMUL R0, R0, 1.175494350822287508e-38 ;  /* 0x0080000000008820 */ /* 0x001fe20000400000 */
[----:B------:R-:W-:Y:S05]  /*12c0*/  BRA `(.L_x_10892) ;  /* 0x00000a0000007947 */ /* 0x000fea0003800000 */
.L_x_10887:
        /* <DEDUP_REMOVED lines=12> */
.L_x_10901:
[----:B------:R-:W2:Y:S02]  /*1390*/  LDG.E.64 R2, [R2.64] ;  /* 0x0000002402027981 */ /* 0x000ea4000c1e1b00 */
[----:B--2---:R-:W0:Y:S01]  /*13a0*/  F2F.F32.F64 R0, R2 ;  /* 0x0000000200007310 */ /* 0x004e220000301000 */
[----:B------:R-:W0:-:S14]  /*13b0*/  DSETP.GEU.AND P0, PT, |R2|, c[0x2][0x0], PT ;  /* 0x008000000200762a */ /* 0x000e1c0003f0e200 */
[----:B0-----:R-:W-:Y:S01]  /*13c0*/  @!P0 FMUL R0, R0, 1.175494350822287508e-38 ;  /* 0x0080000000008820 */ /* 0x001fe20000400000 */
[----:B------:R-:W-:Y:S05]  /*13d0*/  BRA `(.L_x_10892) ;  /* 0x000008f000007947 */ /* 0x000fea0003800000 */
.L_x_10900:
        /* <DEDUP_REMOVED lines=26> */
.L_x_10903:
        /* <DEDUP_REMOVED lines=13> */
.L_x_10902:
[----:B------:R-:W2:Y:S02]  /*1650*/  LDG.E.U16 R0, [R2.64] ;  /* 0x0000002402007981 */ /* 0x000ea4000c1e1500 */
[----:B--2---:R-:W-:Y:S01]  /*1660*/  PRMT R0, RZ, 0x5410, R0 ;  /* 0x00005410ff007816 */ /* 0x004fe20000000000 */
[----:B------:R-:W-:Y:S05]  /*1670*/  BRA `(.L_x_10892) ;  /* 0x0000065000007947 */ /* 0x000fea0003800000 */
.L_x_10899:
        /* <DEDUP_REMOVED lines=11> */
.L_x_10906:
        /* <DEDUP_REMOVED lines=20> */
.L_x_10908:
[----:B------:R-:W-:Y:S05]  /*1870*/  BSYNC B0 ;  /* 0x0000000000007941 */ /* 0x000fea0003800000 */
.L_x_10907:
[----:B------:R-:W-:Y:S01]  /*1880*/  LEA R3, R0, 0x3b800000, 0x17 ;  /* 0x3b80000000037811 */ /* 0x000fe200078eb8ff */
[----:B------:R-:W-:-:S05]  /*1890*/  IMAD.SHL.U32 R0, R2, 0x100000, RZ ;  /* 0x0010000002007824 */ /* 0x000fca00078e00ff */
[----:B------:R-:W-:Y:S01]  /*18a0*/  LOP3.LUT R0, R3, R0, R4, 0xfe, !PT ;  /* 0x0000000003007212 */ /* 0x000fe200078efe04 */
[----:B------:R-:W-:Y:S05]  /*18b0*/  BRA `(.L_x_10892) ;  /* 0x0000041000007947 */ /* 0x000fea0003800000 */
.L_x_10905:
        /* <DEDUP_REMOVED lines=20> */
.L_x_10910:
[----:B------:R-:W-:Y:S05]  /*1a00*/  BSYNC B0 ;  /* 0x0000000000007941 */ /* 0x000fea0003800000 */
.L_x_10909:
[----:B------:R-:W-:Y:S01]  /*1a10*/  LEA R3, R0, 0x37800000, 0x17 ;  /* 0x3780000000037811 */ /* 0x000fe200078eb8ff */
[----:B------:R-:W-:-:S05]  /*1a20*/  IMAD.SHL.U32 R0, R2, 0x200000, RZ ;  /* 0x0020000002007824 */ /* 0x000fca00078e00ff */
[----:B------:R-:W-:Y:S01]  /*1a30*/  LOP3.LUT R0, R3, R0, R4, 0xfe, !PT ;  /* 0x0000000003007212 */ /* 0x000fe200078efe04 */
[----:B------:R-:W-:Y:S05]  /*1a40*/  BRA `(.L_x_10892) ;  /* 0x0000028000007947 */ /* 0x000fea0003800000 */
.L_x_10904:
        /* <DEDUP_REMOVED lines=14> */
.L_x_10891:
        /* <DEDUP_REMOVED lines=21> */
.L_x_10912:
[----:B------:R-:W2:Y:S02]  /*1c80*/  LDG.E.64 R2, [R2.64] ;  /* 0x0000002402027981 */ /* 0x000ea4000c1e1b00 */
[----:B--2---:R0:W1:Y:S01]  /*1c90*/  I2F.U64 R0, R2 ;  /* 0x0000000200007312 */ /* 0x0040620000301000 */
[----:B------:R-:W-:Y:S05]  /*1ca0*/  BRA `(.L_x_10892) ;  /* 0x0000002000007947 */ /* 0x000fea0003800000 */
.L_x_10911:
[----:B------:R-:W2:Y:S02]  /*1cb0*/  LDG.E R0, [R2.64] ;  /* 0x0000002402007981 */ /* 0x000ea4000c1e1900 */
[----:B--2---:R-:W0:Y:S02]  /*1cc0*/  I2F.U32 R0, R0 ;  /* 0x0000000000007306 */ /* 0x004e240000201000 */
.L_x_10892:
[----:B------:R-:W-:Y:S05]  /*1cd0*/  BSYNC B6 ;  /* 0x0000000000067941 */ /* 0x000fea0003800000 */
.L_x_10886:
[----:B------:R-:W2:Y:S01]  /*1ce0*/  LDC.U8 R4, c[0x0][0x371] ;  /* 0x0000dc40ff047b82 */ /* 0x000ea20000000000 */
[----:B01---5:R-:W0:Y:S02]  /*1cf0*/  MUFU.LG2 R2, R0 ;  /* 0x0000000000027308 */ /* 0x023e240000000c00 */
[----:B0-----:R-:W-:Y:S01]  /*1d00*/  FMUL.FTZ R2, R2, 0.69314718246459960938 ;  /* 0x3f31721802027820 */ /* 0x001fe20000410000 */
        /* <DEDUP_REMOVED lines=14> */
.L_x_10916:
[----:B------:R-:W0:Y:S02]  /*1df0*/  F2I.S64.TRUNC R2, R2 ;  /* 0x0000000200027311 */ /* 0x000e24000020d900 */
[----:B0-----:R-:W-:-:S05]  /*1e00*/  IMAD.MOV.U32 R5, RZ, RZ, R2 ;  /* 0x000000ffff057224 */ /* 0x001fca00078e0002 */
[----:B------:R0:W-:Y:S01]  /*1e10*/  STG.E.U8 [R16.64], R5 ;  /* 0x0000000510007986 */ /* 0x0001e2000c101124 */
[----:B------:R-:W-:Y:S05]  /*1e20*/  BRA `(.L_x_10918) ;  /* 0x00000d3000007947 */ /* 0x000fea0003800000 */
.L_x_10915:
        /* <DEDUP_REMOVED lines=9> */
.L_x_10920:
[----:B------:R-:W0:Y:S02]  /*1ec0*/  F2I.FTZ.TRUNC.NTZ R3, R2 ;  /* 0x0000000200037305 */ /* 0x000e24000021f100 */
[----:B0-----:R0:W-:Y:S01]  /*1ed0*/  STG.E [R16.64], R3 ;  /* 0x0000000310007986 */ /* 0x0011e2000c101924 */
[----:B------:R-:W-:Y:S05]  /*1ee0*/  BRA `(.L_x_10918) ;  /* 0x00000c7000007947 */ /* 0x000fea0003800000 */
.L_x_10919:
[----:B------:R-:W0:Y:S02]  /*1ef0*/  F2I.FTZ.TRUNC.NTZ R3, R2 ;  /* 0x0000000200037305 */ /* 0x000e24000021f100 */
[----:B0-----:R0:W-:Y:S01]  /*1f00*/  STG.E.U16 [R16.64], R3 ;  /* 0x0000000310007986 */ /* 0x0011e2000c101524 */
[----:B------:R-:W-:Y:S05]  /*1f10*/  BRA `(.L_x_10918) ;  /* 0x00000c4000007947 */ /* 0x000fea0003800000 */
.L_x_10914:
        /* <DEDUP_REMOVED lines=8> */
.L_x_10922:
[----:B------:R-:W-:-:S05]  /*1fa0*/  F2FP.PACK_AB R2, RZ, R2 ;  /* 0x00000002ff02723e */ /* 0x000fca00000000ff */
[----:B------:R0:W-:Y:S01]  /*1fb0*/  STG.E.U16 [R16.64], R2 ;  /* 0x0000000210007986 */ /* 0x0001e2000c101524 */
[----:B------:R-:W-:Y:S05]  /*1fc0*/  BRA `(.L_x_10918) ;  /* 0x00000b9000007947 */ /* 0x000fea0003800000 */
.L_x_10921:
        /* <DEDUP_REMOVED lines=9> */
.L_x_10924:
[----:B------:R-:W-:-:S04]  /*2060*/  F2FP.PACK_AB R3, RZ, R2 ;  /* 0x00000002ff03723e */ /* 0x000fc800000000ff */
[----:B------:R-:W-:-:S05]  /*2070*/  PRMT R3, R3, 0x5410, RZ ;  /* 0x0000541003037816 */ /* 0x000fca00000000ff */
[----:B------:R0:W-:Y:S01]  /*2080*/  STG.E [R16.64], R3 ;  /* 0x0000000310007986 */ /* 0x0001e2000c101924 */
[----:B------:R-:W-:Y:S05]  /*2090*/  BRA `(.L_x_10918) ;  /* 0x00000ac000007947 */ /* 0x000fea0003800000 */
.L_x_10923:
[----:B------:R-:W-:-:S06]  /*20a0*/  FMUL.FTZ R2, R2, 1 ;  /* 0x3f80000002027820 */ /* 0x000fcc0000410000 */
[----:B------:R-:W0:Y:S02]  /*20b0*/  F2F.F64.F32 R2, R2 ;  /* 0x0000000200027310 */ /* 0x000e240000201800 */
[----:B0-----:R0:W-:Y:S01]  /*20c0*/  STG.E.64 [R16.64], R2 ;  /* 0x0000000210007986 */ /* 0x0011e2000c101b24 */
[----:B------:R-:W-:Y:S05]  /*20d0*/  BRA `(.L_x_10918) ;  /* 0x00000a8000007947 */ /* 0x000fea0003800000 */
.L_x_10913:
        /* <DEDUP_REMOVED lines=12> */
.L_x_10927:
[----:B------:R-:W-:Y:S01]  /*21a0*/  FMUL.FTZ R4, R2, 1 ;  /* 0x3f80000002047820 */ /* 0x000fe20000410000 */
[----:B------:R-:W-:-:S05]  /*21b0*/  CS2R R6, SRZ ;  /* 0x0000000000067805 */ /* 0x000fca000001ff00 */
[----:B------:R-:W0:Y:S02]  /*21c0*/  F2F.F64.F32 R4, R4 ;  /* 0x0000000400047310 */ /* 0x000e240000201800 */
[----:B0-----:R0:W-:Y:S01]  /*21d0*/  STG.E.128 [R16.64], R4 ;  /* 0x0000000410007986 */ /* 0x0011e2000c101d24 */
[----:B------:R-:W-:Y:S05]  /*21e0*/  BRA `(.L_x_10918) ;  /* 0x0000097000007947 */ /* 0x000fea0003800000 */
.L_x_10926:
        /* <DEDUP_REMOVED lines=20> */
.L_x_10931:
[----:B------:R-:W-:Y:S05]  /*2330*/  BSYNC B0 ;  /* 0x0000000000007941 */ /* 0x000fea0003800000 */
.L_x_10930:
[----:B------:R-:W-:-:S05]  /*2340*/  LOP3.LUT R5, R0, R5, RZ, 0xfc, !PT ;  /* 0x0000000500057212 */ /* 0x000fca00078efcff */
[----:B------:R0:W-:Y:S01]  /*2350*/  STG.E.U8 [R16.64], R5 ;  /* 0x0000000510007986 */ /* 0x0001e2000c101124 */
[----:B------:R-:W-:Y:S05]  /*2360*/  BRA `(.L_x_10918) ;  /* 0x000007f000007947 */ /* 0x000fea0003800000 */
.L_x_10929:
        /* <DEDUP_REMOVED lines=12> */
.L_x_10933:
[----:B------:R-:W-:Y:S01]  /*2430*/  IMAD.MOV.U32 R0, RZ, RZ, 0x7f ;  /* 0x0000007fff007424 */ /* 0x000fe200078e00ff */
[----:B------:R-:W-:-:S04]  /*2440*/  ISETP.GT.U32.AND P0, PT, R4, 0x7f800000, PT ;  /* 0x7f8000000400780c */ /* 0x000fc80003f04070 */
[----:B------:R-:W-:-:S04]  /*2450*/  SEL R0, R0, 0x7c, P0 ;  /* 0x0000007c00007807 */ /* 0x000fc80000000000 */
.L_x_10934:
[----:B------:R-:W-:Y:S05]  /*2460*/  BSYNC B0 ;  /* 0x0000000000007941 */ /* 0x000fea0003800000 */
.L_x_10932:
[----:B------:R-:W-:-:S04]  /*2470*/  LOP3.LUT R2, R2, 0x80000000, RZ, 0xc0, !PT ;  /* 0x8000000002027812 */ /* 0x000fc800078ec0ff */
[----:B------:R-:W-:-:S04]  /*2480*/  SHF.R.U32.HI R3, RZ, 0x18, R2 ;  /* 0x00000018ff037819 */ /* 0x000fc80000011602 */
[----:B------:R-:W-:-:S05]  /*2490*/  LOP3.LUT R3, R0, R3, RZ, 0xfc, !PT ;  /* 0x0000000300037212 */ /* 0x000fca00078efcff */
[----:B------:R0:W-:Y:S01]  /*24a0*/  STG.E.U8 [R16.64], R3 ;  /* 0x0000000310007986 */ /* 0x0001e2000c101124 */
[----:B------:R-:W-:Y:S05]  /*24b0*/  BRA `(.L_x_10918) ;  /* 0x000006a000007947 */ /* 0x000fea0003800000 */
.L_x_10928:
[----:B------:R-:W-:-:S05]  /*24c0*/  F2FP.BF16.PACK_AB R2, RZ, R2 ;  /* 0x00000002ff02723e */ /* 0x000fca00000010ff */
[----:B------:R0:W-:Y:S01]  /*24d0*/  STG.E.U16 [R16.64], R2 ;  /* 0x0000000210007986 */ /* 0x0001e2000c101524 */
[----:B------:R-:W-:Y:S05]  /*24e0*/  BRA `(.L_x_10918) ;  /* 0x0000067000007947 */ /* 0x000fea0003800000 */
.L_x_10925:
        /* <DEDUP_REMOVED lines=11> */
.L_x_10937:
        /* <DEDUP_REMOVED lines=16> */
.L_x_10940:
[----:B------:R-:W-:-:S04]  /*26a0*/  LOP3.LUT R2, R2, 0x80000000, RZ, 0xc0, !PT ;  /* 0x8000000002027812 */ /* 0x000fc800078ec0ff */
[----:B------:R-:W-:-:S04]  /*26b0*/  SHF.R.U32.HI R3, RZ, 0x18, R2 ;  /* 0x00000018ff037819 */ /* 0x000fc80000011602 */
[----:B------:R-:W-:-:S04]  /*26c0*/  LOP3.LUT R0, R0, R3, RZ, 0xfc, !PT ;  /* 0x0000000300007212 */ /* 0x000fc800078efcff */
[----:B------:R-:W-:Y:S02]  /*26d0*/  PRMT R8, R0, 0x7610, R8 ;  /* 0x0000761000087816 */ /* 0x000fe40000000008 */
.L_x_10939:
[----:B------:R-:W-:Y:S05]  /*26e0*/  BSYNC B0 ;  /* 0x0000000000007941 */ /* 0x000fea0003800000 */
.L_x_10938:
[----:B------:R0:W-:Y:S01]  /*26f0*/  STG.E.U8 [R16.64], R8 ;  /* 0x0000000810007986 */ /* 0x0001e2000c101124 */
[----:B------:R-:W-:Y:S05]  /*2700*/  BRA `(.L_x_10918) ;  /* 0x0000045000007947 */ /* 0x000fea0003800000 */
.L_x_10936:
        /* <DEDUP_REMOVED lines=16> */
.L_x_10943:
[----:B------:R-:W-:-:S04]  /*2810*/  LOP3.LUT R2, R2, 0x80000000, RZ, 0xc0, !PT ;  /* 0x8000000002027812 */ /* 0x000fc800078ec0ff */
[----:B------:R-:W-:-:S04]  /*2820*/  SHF.R.U32.HI R3, RZ, 0x18, R2 ;  /* 0x00000018ff037819 */ /* 0x000fc80000011602 */
[----:B------:R-:W-:-:S04]  /*2830*/  LOP3.LUT R0, R0, R3, RZ, 0xfc, !PT ;  /* 0x0000000300007212 */ /* 0x000fc800078efcff */
[----:B------:R-:W-:Y:S02]  /*2840*/  PRMT R8, R0, 0x7610, R8 ;  /* 0x0000761000087816 */ /* 0x000fe40000000008 */
.L_x_10942:
[----:B------:R-:W-:Y:S05]  /*2850*/  BSYNC B0 ;  /* 0x0000000000007941 */ /* 0x000fea0003800000 */
.L_x_10941:
[----:B------:R0:W-:Y:S01]  /*2860*/  STG.E.U8 [R16.64], R8 ;  /* 0x0000000810007986 */ /* 0x0001e2000c101124 */
[----:B------:R-:W-:Y:S05]  /*2870*/  BRA `(.L_x_10918) ;  /* 0x000002e000007947 */ /* 0x000fea0003800000 */
.L_x_10935:
        /* <DEDUP_REMOVED lines=21> */
.L_x_10917:
        /* <DEDUP_REMOVED lines=20> */
.L_x_10945:
[----:B------:R-:W0:Y:S02]  /*2b10*/  F2I.U64.TRUNC R2, R2 ;  /* 0x0000000200027311 */ /* 0x000e24000020d800 */
[----:B0-----:R0:W-:Y:S01]  /*2b20*/  STG.E.64 [R16.64], R2 ;  /* 0x0000000210007986 */ /* 0x0011e2000c101b24 */
[----:B------:R-:W-:Y:S05]  /*2b30*/  BRA `(.L_x_10918) ;  /* 0x0000002000007947 */ /* 0x000fea0003800000 */
.L_x_10944:
[----:B------:R-:W0:Y:S02]  /*2b40*/  F2I.FTZ.U32.TRUNC.NTZ R3, R2 ;  /* 0x0000000200037305 */ /* 0x000e24000021f000 */
[----:B0-----:R0:W-:Y:S02]  /*2b50*/  STG.E [R16.64], R3 ;  /* 0x0000000310007986 */ /* 0x0011e4000c101924 */
.L_x_10918:
[----:B------:R-:W-:-:S05]  /*2b60*/  IMAD R18, R18, 0x200, R23 ;  /* 0x0000020012127824 */ /* 0x000fca00078e0217 */
[----:B------:R-:W-:Y:S02]  /*2b70*/  IADD3 R19, R18, 0x80, RZ ;  /* 0x0000008012137810 */ /* 0x000fe40007ffe0ff */
.L_x_10884:
[----:B------:R-:W-:Y:S05]  /*2b80*/  BSYNC B7 ;  /* 0x0000000000077941 */ /* 0x000fea0003800000 */
.L_x_10883:
        /* <DEDUP_REMOVED lines=231> */
.L_x_10948:
        /* <DEDUP_REMOVED lines=20> */
.L_x_10953:
[----:B------:R-:W2:Y:S02]  /*3b40*/  LDG.E.U8 R0, [R2.64] ;  /* 0x0000002402007981 */ /* 0x000ea4000c1e1100 */
[----:B--2---:R-:W0:Y:S01]  /*3b50*/  I2F.U16 R0, R0 ;  /* 0x0000000000007306 */ /* 0x004e220000101000 */
[----:B------:R-:W-:Y:S05]  /*3b60*/  BRA `(.L_x_10955) ;  /* 0x00000ca000007947 */ /* 0x000fea0003800000 */
.L_x_10952:
        /* <DEDUP_REMOVED lines=9> */
.L_x_10957:
[----:B------:R-:W2:Y:S02]  /*3c00*/  LDG.E R0, [R2.64] ;  /* 0x0000002402007981 */ /* 0x000ea4000c1e1900 */
[----:B--2---:R-:W0:Y:S01]  /*3c10*/  I2F R0, R0 ;  /* 0x0000000000007306 */ /* 0x004e220000201400 */
[----:B------:R-:W-:Y:S05]  /*3c20*/  BRA `(.L_x_10955) ;  /* 0x00000be000007947 */ /* 0x000fea0003800000 */
.L_x_10956:
[----:B------:R-:W2:Y:S02]  /*3c30*/  LDG.E.U16 R0, [R2.64] ;  /* 0x0000002402007981 */ /* 0x000ea4000c1e1500 */
[----:B--2---:R-:W0:Y:S01]  /*3c40*/  I2F.S16 R0, R0 ;  /* 0x0000000000007306 */ /* 0x004e220000101400 */
[----:B------:R-:W-:Y:S05]  /*3c50*/  BRA `(.L_x_10955) ;  /* 0x00000bb000007947 */ /* 0x000fea0003800000 */
.L_x_10951:
        /* <DEDUP_REMOVED lines=8> */
.L_x_10959:
[----:B------:R-:W2:Y:S02]  /*3ce0*/  LDG.E.U16 R0, [R2.64] ;  /* 0x0000002402007981 */ /* 0x000ea4000c1e1500 */
[----:B--2---:R-:W-:Y:S01]  /*3cf0*/  HADD2.F32 R0, -RZ, R0.H0_H0 ;  /* 0x20000000ff007230 */ /* 0x004fe20000004100 */
[----:B------:R-:W-:Y:S05]  /*3d00*/  BRA `(.L_x_10955) ;  /* 0x00000b0000007947 */ /* 0x000fea0003800000 */
.L_x_10958:
        /* <DEDUP_REMOVED lines=8> */
.L_x_10961:
[----:B------:R-:W2:Y:S02]  /*3d90*/  LDG.E.U16 R0, [R2.64] ;  /* 0x0000002402007981 */ /* 0x000ea4000c1e1500 */
[----:B--2---:R-:W-:Y:S01]  /*3da0*/  HADD2.F32 R0, -RZ, R0.H0_H0 ;  /* 0x20000000ff007230 */ /* 0x004fe20000004100 */
[----:B------:R-:W-:Y:S05]  /*3db0*/  BRA `(.L_x_10955) ;  /* 0x00000a5000007947 */ /* 0x000fea0003800000 */
.L_x_10960:
[----:B------:R-:W2:Y:S02]  /*3dc0*/  LDG.E.64 R2, [R2.64] ;  /* 0x0000002402027981 */ /* 0x000ea4000c1e1b00 */
[----:B--2---:R-:W0:Y:S01]  /*3dd0*/  F2F.F32.F64 R0, R2 ;  /* 0x0000000200007310 */ /* 0x004e220000301000 */
[----:B------:R-:W0:-:S14]  /*3de0*/  DSETP.GEU.AND P0, PT, |R2|, c[0x2][0x0], PT ;  /* 0x008000000200762a */ /* 0x000e1c0003f0e200 */
[----:B0-----:R-:W-:Y:S01]  /*3df0*/  @!P0 FMUL R0, R0, 1.175494350822287508e-38 ;  /* 0x0080000000008820 */ /* 0x001fe20000400000 */
[----:B------:R-:W-:Y:S05]  /*3e00*/  BRA `(.L_x_10955) ;  /* 0x00000a0000007947 */ /* 0x000fea0003800000 */
.L_x_10950:
        /* <DEDUP_REMOVED lines=12> */
.L_x_10964:
[----:B------:R-:W2:Y:S02]  /*3ed0*/  LDG.E.64 R2, [R2.64] ;  /* 0x0000002402027981 */ /* 0x000ea4000c1e1b00 */
[----:B--2---:R-:W0:Y:S01]  /*3ee0*/  F2F.F32.F64 R0, R2 ;  /* 0x0000000200007310 */ /* 0x004e220000301000 */
[----:B------:R-:W0:-:S14]  /*3ef0*/  DSETP.GEU.AND P0, PT, |R2|, c[0x2][0x0], PT ;  /* 0x008000000200762a */ /* 0x000e1c0003f0e200 */
[----:B0-----:R-:W-:Y:S01]  /*3f00*/  @!P0 FMUL R0, R0, 1.175494350822287508e-38 ;  /* 0x0080000000008820 */ /* 0x001fe20000400000 */
[----:B------:R-:W-:Y:S05]  /*3f10*/  BRA `(.L_x_10955) ;  /* 0x000008f000007947 */ /* 0x000fea0003800000 */
.L_x_10963:
        /* <DEDUP_REMOVED lines=26> */
.L_x_10966:
        /* <DEDUP_REMOVED lines=13> */
.L_x_10965:
[----:B------:R-:W2:Y:S02]  /*4190*/  LDG.E.U16 R0, [R2.64] ;  /* 0x0000002402007981 */ /* 0x000ea4000c1e1500 */
[----:B--2---:R-:W-:Y:S01]  /*41a0*/  PRMT R0, RZ, 0x5410, R0 ;  /* 0x00005410ff007816 */ /* 0x004fe20000000000 */
[----:B------:R-:W-:Y:S05]  /*41b0*/  BRA `(.L_x_10955) ;  /* 0x0000065000007947 */ /* 0x000fea0003800000 */
.L_x_10962:
        /* <DEDUP_REMOVED lines=11> */
.L_x_10969:
        /* <DEDUP_REMOVED lines=20> */
.L_x_10971:
[----:B------:R-:W-:Y:S05]  /*43b0*/  BSYNC B0 ;  /* 0x0000000000007941 */ /* 0x000fea0003800000 */
.L_x_10970:
[----:B------:R-:W-:Y:S01]  /*43c0*/  LEA R3, R0, 0x3b800000, 0x17 ;  /* 0x3b80000000037811 */ /* 0x000fe200078eb8ff */
[----:B------:R-:W-:-:S05]  /*43d0*/  IMAD.SHL.U32 R0, R2, 0x100000, RZ ;  /* 0x0010000002007824 */ /* 0x000fca00078e00ff */
[----:B------:R-:W-:Y:S01]  /*43e0*/  LOP3.LUT R0, R3, R0, R4, 0xfe, !PT ;  /* 0x0000000003007212 */ /* 0x000fe200078efe04 */
[----:B------:R-:W-:Y:S05]  /*43f0*/  BRA `(.L_x_10955) ;  /* 0x0000041000007947 */ /* 0x000fea0003800000 */
.L_x_10968:
        /* <DEDUP_REMOVED lines=20> */
.L_x_10973:
[----:B------:R-:W-:Y:S05]  /*4540*/  BSYNC B0 ;  /* 0x0000000000007941 */ /* 0x000fea0003800000 */
.L_x_10972:
[----:B------:R-:W-:Y:S01]  /*4550*/  LEA R3, R0, 0x37800000, 0x17 ;  /* 0x3780000000037811 */ /* 0x000fe200078eb8ff */
[----:B------:R-:W-:-:S05]  /*4560*/  IMAD.SHL.U32 R0, R2, 0x200000, RZ ;  /* 0x0020000002007824 */ /* 0x000fca00078e00ff */
[----:B------:R-:W-:Y:S01]  /*4570*/  LOP3.LUT R0, R3, R0, R4, 0xfe, !PT ;  /* 0x0000000003007212 */ /* 0x000fe200078efe04 */
[----:B------:R-:W-:Y:S05]  /*4580*/  BRA `(.L_x_10955) ;  /* 0x0000028000007947 */ /* 0x000fea0003800000 */
.L_x_10967:
        /* <DEDUP_REMOVED lines=14> */
.L_x_10954:
        /* <DEDUP_REMOVED lines=21> */
.L_x_10975:
[----:B------:R-:W2:Y:S02]  /*47c0*/  LDG.E.64 R2, [R2.64] ;  /* 0x0000002402027981 */ /* 0x000ea4000c1e1b00 */
[----:B--2---:R0:W1:Y:S01]  /*47d0*/  I2F.U64 R0, R2 ;  /* 0x0000000200007312 */ /* 0x0040620000301000 */
[----:B------:R-:W-:Y:S05]  /*47e0*/  BRA `(.L_x_10955) ;  /* 0x0000002000007947 */ /* 0x000fea0003800000 */
.L_x_10974:
[----:B------:R-:W2:Y:S02]  /*47f0*/  LDG.E R0, [R2.64] ;  /* 0x0000002402007981 */ /* 0x000ea4000c1e1900 */
[----:B--2---:R-:W0:Y:S02]  /*4800*/  I2F.U32 R0, R0 ;  /* 0x0000000000007306 */ /* 0x004e240000201000 */
.L_x_10955:
[----:B------:R-:W-:Y:S05]  /*4810*/  BSYNC B6 ;  /* 0x0000000000067941 */ /* 0x000fea0003800000 */
.L_x_10949:
        /* <DEDUP_REMOVED lines=17> */
.L_x_10979:
[----:B------:R-:W0:Y:S02]  /*4930*/  F2I.S64.TRUNC R2, R2 ;  /* 0x0000000200027311 */ /* 0x000e24000020d900 */
[----:B0-----:R-:W-:-:S05]  /*4940*/  IMAD.MOV.U32 R5, RZ, RZ, R2 ;  /* 0x000000ffff057224 */ /* 0x001fca00078e0002 */
[----:B------:R0:W-:Y:S01]  /*4950*/  STG.E.U8 [R16.64], R5 ;  /* 0x0000000510007986 */ /* 0x0001e2000c101124 */
[----:B------:R-:W-:Y:S05]  /*4960*/  BRA `(.L_x_10981) ;  /* 0x00000d3000007947 */ /* 0x000fea0003800000 */
.L_x_10978:
        /* <DEDUP_REMOVED lines=9> */
.L_x_10983:
[----:B------:R-:W0:Y:S02]  /*4a00*/  F2I.FTZ.TRUNC.NTZ R3, R2 ;  /* 0x0000000200037305 */ /* 0x000e24000021f100 */
[----:B0-----:R0:W-:Y:S01]  /*4a10*/  STG.E [R16.64], R3 ;  /* 0x0000000310007986 */ /* 0x0011e2000c101924 */
[----:B------:R-:W-:Y:S05]  /*4a20*/  BRA `(.L_x_10981) ;  /* 0x00000c7000007947 */ /* 0x000fea0003800000 */
.L_x_10982:
[----:B------:R-:W0:Y:S02]  /*4a30*/  F2I.FTZ.TRUNC.NTZ R3, R2 ;  /* 0x0000000200037305 */ /* 0x000e24000021f100 */
[----:B0-----:R0:W-:Y:S01]  /*4a40*/  STG.E.U16 [R16.64], R3 ;  /* 0x0000000310007986 */ /* 0x0011e2000c101524 */
[----:B------:R-:W-:Y:S05]  /*4a50*/  BRA `(.L_x_10981) ;  /* 0x00000c4000007947 */ /* 0x000fea0003800000 */
.L_x_10977:
        /* <DEDUP_REMOVED lines=8> */
.L_x_10985:
[----:B------:R-:W-:-:S05]  /*4ae0*/  F2FP.PACK_AB R2, RZ, R2 ;  /* 0x00000002ff02723e */ /* 0x000fca00000000ff */
[----:B------:R0:W-:Y:S01]  /*4af0*/  STG.E.U16 [R16.64], R2 ;  /* 0x0000000210007986 */ /* 0x0001e2000c101524 */
[----:B------:R-:W-:Y:S05]  /*4b00*/  BRA `(.L_x_10981) ;  /* 0x00000b9000007947 */ /* 0x000fea0003800000 */
.L_x_10984:
        /* <DEDUP_REMOVED lines=9> */
.L_x_10987:
[----:B------:R-:W-:-:S04]  /*4ba0*/  F2FP.PACK_AB R3, RZ, R2 ;  /* 0x00000002ff03723e */ /* 0x000fc800000000ff */
[----:B------:R-:W-:-:S05]  /*4bb0*/  PRMT R3, R3, 0x5410, RZ ;  /* 0x0000541003037816 */ /* 0x000fca00000000ff */
[----:B------:R0:W-:Y:S01]  /*4bc0*/  STG.E [R16.64], R3 ;  /* 0x0000000310007986 */ /* 0x0001e2000c101924 */
[----:B------:R-:W-:Y:S05]  /*4bd0*/  BRA `(.L_x_10981) ;  /* 0x00000ac000007947 */ /* 0x000fea0003800000 */
.L_x_10986:
[----:B------:R-:W-:-:S06]  /*4be0*/  FMUL.FTZ R2, R2, 1 ;  /* 0x3f80000002027820 */ /* 0x000fcc0000410000 */
[----:B------:R-:W0:Y:S02]  /*4bf0*/  F2F.F64.F32 R2, R2 ;  /* 0x0000000200027310 */ /* 0x000e240000201800 */
[----:B0-----:R0:W-:Y:S01]  /*4c00*/  STG.E.64 [R16.64], R2 ;  /* 0x0000000210007986 */ /* 0x0011e2000c101b24 */
[----:B------:R-:W-:Y:S05]  /*4c10*/  BRA `(.L_x_10981) ;  /* 0x00000a8000007947 */ /* 0x000fea0003800000 */
.L_x_10976:
        /* <DEDUP_REMOVED lines=12> */
.L_x_10990:
[----:B------:R-:W-:Y:S01]  /*4ce0*/  FMUL.FTZ R4, R2, 1 ;  /* 0x3f80000002047820 */ /* 0x000fe20000410000 */
[----:B------:R-:W-:-:S05]  /*4cf0*/  CS2R R6, SRZ ;  /* 0x0000000000067805 */ /* 0x000fca000001ff00 */
[----:B------:R-:W0:Y:S02]  /*4d00*/  F2F.F64.F32 R4, R4 ;  /* 0x0000000400047310 */ /* 0x000e240000201800 */
[----:B0-----:R0:W-:Y:S01]  /*4d10*/  STG.E.128 [R16.64], R4 ;  /* 0x0000000410007986 */ /* 0x0011e2000c101d24 */
[----:B------:R-:W-:Y:S05]  /*4d20*/  BRA `(.L_x_10981) ;  /* 0x0000097000007947 */ /* 0x000fea0003800000 */
.L_x_10989:
        /* <DEDUP_REMOVED lines=20> */
.L_x_10994:
[----:B------:R-:W-:Y:S05]  /*4e70*/  BSYNC B0 ;  /* 0x0000000000007941 */ /* 0x000fea0003800000 */
.L_x_10993:
[----:B------:R-:W-:-:S05]  /*4e80*/  LOP3.LUT R5, R0, R5, RZ, 0xfc, !PT ;  /* 0x0000000500057212 */ /* 0x000fca00078efcff */
[----:B------:R0:W-:Y:S01]  /*4e90*/  STG.E.U8 [R16.64], R5 ;  /* 0x0000000510007986 */ /* 0x0001e2000c101124 */
[----:B------:R-:W-:Y:S05]  /*4ea0*/  BRA `(.L_x_10981) ;  /* 0x000007f000007947 */ /* 0x000fea0003800000 */
.L_x_10992:
        /* <DEDUP_REMOVED lines=12> */
.L_x_10996:
[----:B------:R-:W-:Y:S01]  /*4f70*/  IMAD.MOV.U32 R0, RZ, RZ, 0x7f ;  /* 0x0000007fff007424 */ /* 0x000fe200078e00ff */
[----:B------:R-:W-:-:S04]  /*4f80*/  ISETP.GT.U32.AND P0, PT, R4, 0x7f800000, PT ;  /* 0x7f8000000400780c */ /* 0x000fc80003f04070 */
[----:B------:R-:W-:-:S04]  /*4f90*/  SEL R0, R0, 0x7c, P0 ;  /* 0x0000007c00007807 */ /* 0x000fc80000000000 */
.L_x_10997:
[----:B------:R-:W-:Y:S05]  /*4fa0*/  BSYNC B0 ;  /* 0x0000000000007941 */ /* 0x000fea0003800000 */
.L_x_10995:
[----:B------:R-:W-:-:S04]  /*4fb0*/  LOP3.LUT R2, R2, 0x80000000, RZ, 0xc0, !PT ;  /* 0x8000000002027812 */ /* 0x000fc800078ec0ff */
[----:B------:R-:W-:-:S04]  /*4fc0*/  SHF.R.U32.HI R3, RZ, 0x18, R2 ;  /* 0x00000018ff037819 */ /* 0x000fc80000011602 */
[----:B------:R-:W-:-:S05]  /*4fd0*/  LOP3.LUT R3, R0, R3, RZ, 0xfc, !PT ;  /* 0x0000000300037212 */ /* 0x000fca00078efcff */
[----:B------:R0:W-:Y:S01]  /*4fe0*/  STG.E.U8 [R16.64], R3 ;  /* 0x0000000310007986 */ /* 0x0001e2000c101124 */
[----:B------:R-:W-:Y:S05]  /*4ff0*/  BRA `(.L_x_10981) ;  /* 0x000006a000007947 */ /* 0x000fea0003800000 */
.L_x_10991:
[----:B------:R-:W-:-:S05]  /*5000*/  F2FP.BF16.PACK_AB R2, RZ, R2 ;  /* 0x00000002ff02723e */ /* 0x000fca00000010ff */
[----:B------:R0:W-:Y:S01]  /*5010*/  STG.E.U16 [R16.64], R2 ;  /* 0x0000000210007986 */ /* 0x0001e2000c101524 */
[----:B------:R-:W-:Y:S05]  /*5020*/  BRA `(.L_x_10981) ;  /* 0x0000067000007947 */ /* 0x000fea0003800000 */
.L_x_10988:
        /* <DEDUP_REMOVED lines=11> */
.L_x_11000:
        /* <DEDUP_REMOVED lines=16> */
.L_x_11003:
[----:B------:R-:W-:-:S04]  /*51e0*/  LOP3.LUT R2, R2, 0x80000000, RZ, 0xc0, !PT ;  /* 0x8000000002027812 */ /* 0x000fc800078ec0ff */
[----:B------:R-:W-:-:S04]  /*51f0*/  SHF.R.U32.HI R3, RZ, 0x18, R2 ;  /* 0x00000018ff037819 */ /* 0x000fc80000011602 */
[----:B------:R-:W-:-:S04]  /*5200*/  LOP3.LUT R0, R0, R3, RZ, 0xfc, !PT ;  /* 0x0000000300007212 */ /* 0x000fc800078efcff */
[----:B------:R-:W-:Y:S02]  /*5210*/  PRMT R8, R0, 0x7610, R8 ;  /* 0x0000761000087816 */ /* 0x000fe40000000008 */
.L_x_11002:
[----:B------:R-:W-:Y:S05]  /*5220*/  BSYNC B0 ;  /* 0x0000000000007941 */ /* 0x000fea0003800000 */
.L_x_11001:
[----:B------:R0:W-:Y:S01]  /*5230*/  STG.E.U8 [R16.64], R8 ;  /* 0x0000000810007986 */ /* 0x0001e2000c101124 */
[----:B------:R-:W-:Y:S05]  /*5240*/  BRA `(.L_x_10981) ;  /* 0x0000045000007947 */ /* 0x000fea0003800000 */
.L_x_10999:
        /* <DEDUP_REMOVED lines=16> */
.L_x_11006:
[----:B------:R-:W-:-:S04]  /*5350*/  LOP3.LUT R2, R2, 0x80000000, RZ, 0xc0, !PT ;  /* 0x8000000002027812 */ /* 0x000fc800078ec0ff */
[----:B------:R-:W-:-:S04]  /*5360*/  SHF.R.U32.HI R3, RZ, 0x18, R2 ;  /* 0x00000018ff037819 */ /* 0x000fc80000011602 */
[----:B------:R-:W-:-:S04]  /*5370*/  LOP3.LUT R0, R0, R3, RZ, 0xfc, !PT ;  /* 0x0000000300007212 */ /* 0x000fc800078efcff */
[----:B------:R-:W-:Y:S02]  /*5380*/  PRMT R8, R0, 0x7610, R8 ;  /* 0x0000761000087816 */ /* 0x000fe40000000008 */
.L_x_11005:
[----:B------:R-:W-:Y:S05]  /*5390*/  BSYNC B0 ;  /* 0x0000000000007941 */ /* 0x000fea0003800000 */
.L_x_11004:
[----:B------:R0:W-:Y:S01]  /*53a0*/  STG.E.U8 [R16.64], R8 ;  /* 0x0000000810007986 */ /* 0x0001e2000c101124 */
[----:B------:R-:W-:Y:S05]  /*53b0*/  BRA `(.L_x_10981) ;  /* 0x000002e000007947 */ /* 0x000fea0003800000 */
.L_x_10998:
        /* <DEDUP_REMOVED lines=21> */
.L_x_10980:
        /* <DEDUP_REMOVED lines=20> */
.L_x_11008:
[----:B------:R-:W0:Y:S02]  /*5650*/  F2I.U64.TRUNC R2, R2 ;  /* 0x0000000200027311 */ /* 0x000e24000020d800 */
[----:B0-----:R0:W-:Y:S01]  /*5660*/  STG.E.64 [R16.64], R2 ;  /* 0x0000000210007986 */ /* 0x0011e2000c101b24 */
[----:B------:R-:W-:Y:S05]  /*5670*/  BRA `(.L_x_10981) ;  /* 0x0000002000007947 */ /* 0x000fea0003800000 */
.L_x_11007:
[----:B------:R-:W0:Y:S02]  /*5680*/  F2I.FTZ.U32.TRUNC.NTZ R3, R2 ;  /* 0x0000000200037305 */ /* 0x000e24000021f000 */
[----:B0-----:R0:W-:Y:S02]  /*5690*/  STG.E [R16.64], R3 ;  /* 0x0000000310007986 */ /* 0x0011e4000c101924 */
.L_x_10981:
        /* <DEDUP_REMOVED lines=231> */
.L_x_11009:
        /* <DEDUP_REMOVED lines=20> */
.L_x_11014:
[----:B------:R-:W2:Y:S02]  /*6650*/  LDG.E.U8 R0, [R2.64] ;  /* 0x0000002402007981 */ /* 0x000ea4000c1e1100 */
[----:B--2---:R-:W0:Y:S01]  /*6660*/  I2F.U16 R0, R0 ;  /* 0x0000000000007306 */ /* 0x004e220000101000 */
[----:B------:R-:W-:Y:S05]  /*6670*/  BRA `(.L_x_11016) ;  /* 0x00000ca000007947 */ /* 0x000fea0003800000 */
.L_x_11013:
        /* <DEDUP_REMOVED lines=9> */
.L_x_11018:
[----:B------:R-:W2:Y:S02]  /*6710*/  LDG.E R0, [R2.64] ;  /* 0x0000002402007981 */ /* 0x000ea4000c1e1900 */
[----:B--2---:R-:W0:Y:S01]  /*6720*/  I2F R0, R0 ;  /* 0x0000000000007306 */ /* 0x004e220000201400 */
[----:B------:R-:W-:Y:S05]  /*6730*/  BRA `(.L_x_11016) ;  /* 0x00000be000007947 */ /* 0x000fea0003800000 */
.L_x_11017:
[----:B------:R-:W2:Y:S02]  /*6740*/  LDG.E.U16 R0, [R2.64] ;  /* 0x0000002402007981 */ /* 0x000ea4000c1e1500 */
[----:B--2---:R-:W0:Y:S01]  /*6750*/  I2F.S16 R0, R0 ;  /* 0x0000000000007306 */ /* 0x004e220000101400 */
[----:B------:R-:W-:Y:S05]  /*6760*/  BRA `(.L_x_11016) ;  /* 0x00000bb000007947 */ /* 0x000fea0003800000 */
.L_x_11012:
        /* <DEDUP_REMOVED lines=8> */
.L_x_11020:
[----:B------:R-:W2:Y:S02]  /*67f0*/  LDG.E.U16 R0, [R2.64] ;  /* 0x0000002402007981 */ /* 0x000ea4000c1e1500 */
[----:B--2---:R-:W-:Y:S01]  /*6800*/  HADD2.F32 R0, -RZ, R0.H0_H0 ;  /* 0x20000000ff007230 */ /* 0x004fe20000004100 */
[----:B------:R-:W-:Y:S05]  /*6810*/  BRA `(.L_x_11016) ;  /* 0x00000b0000007947 */ /* 0x000fea0003800000 */
.L_x_11019:
        /* <DEDUP_REMOVED lines=8> */
.L_x_11022:
[----:B------:R-:W2:Y:S02]  /*68a0*/  LDG.E.U16 R0, [R2.64] ;  /* 0x0000002402007981 */ /* 0x000ea4000c1e1500 */
[----:B--2---:R-:W-:Y:S01]  /*68b0*/  HADD2.F32 R0, -RZ, R0.H0_H0 ;  /* 0x20000000ff007230 */ /* 0x004fe20000004100 */
[----:B------:R-:W-:Y:S05]  /*68c0*/  BRA `(.L_x_11016) ;  /* 0x00000a5000007947 */ /* 0x000fea0003800000 */
.L_x_11021:
[----:B------:R-:W2:Y:S02]  /*68d0*/  LDG.E.64 R2, [R2.64] ;  /* 0x0000002402027981 */ /* 0x000ea4000c1e1b00 */
[----:B--2---:R-:W0:Y:S01]  /*68e0*/  F2F.F32.F64 R0, R2 ;  /* 0x0000000200007310 */ /* 0x004e220000301000 */
[----:B------:R-:W0:-:S14]  /*68f0*/  DSETP.GEU.AND P0, PT, |R2|, c[0x2][0x0], PT ;  /* 0x008000000200762a */ /* 0x000e1c0003f0e200 */
[----:B0-----:R-:W-:Y:S01]  /*6900*/  @!P0 FMUL R0, R0, 1.175494350822287508e-38 ;  /* 0x0080000000008820 */ /* 0x001fe20000400000 */
[----:B------:R-:W-:Y:S05]  /*6910*/  BRA `(.L_x_11016) ;  /* 0x00000a0000007947 */ /* 0x000fea0003800000 */
.L_x_11011:
        /* <DEDUP_REMOVED lines=12> */
.L_x_11025:
[----:B------:R-:W2:Y:S02]  /*69e0*/  LDG.E.64 R2, [R2.64] ;  /* 0x0000002402027981 */ /* 0x000ea4000c1e1b00 */
[----:B--2---:R-:W0:Y:S01]  /*69f0*/  F2F.F32.F64 R0, R2 ;  /* 0x0000000200007310 */ /* 0x004e220000301000 */
[----:B------:R-:W0:-:S14]  /*6a00*/  DSETP.GEU.AND P0, PT, |R2|, c[0x2][0x0], PT ;  /* 0x008000000200762a */ /* 0x000e1c0003f0e200 */
[----:B0-----:R-:W-:Y:S01]  /*6a10*/  @!P0 FMUL R0, R0, 1.175494350822287508e-38 ;  /* 0x0080000000008820 */ /* 0x001fe20000400000 */
[----:B------:R-:W-:Y:S05]  /*6a20*/  BRA `(.L_x_11016) ;  /* 0x000008f000007947 */ /* 0x000fea0003800000 */
.L_x_11024:
        /* <DEDUP_REMOVED lines=26> */
.L_x_11027:
        /* <DEDUP_REMOVED lines=13> */
.L_x_11026:
[----:B------:R-:W2:Y:S02]  /*6ca0*/  LDG.E.U16 R0, [R2.64] ;  /* 0x0000002402007981 */ /* 0x000ea4000c1e1500 */
[----:B--2---:R-:W-:Y:S01]  /*6cb0*/  PRMT R0, RZ, 0x5410, R0 ;  /* 0x00005410ff007816 */ /* 0x004fe20000000000 */
[----:B------:R-:W-:Y:S05]  /*6cc0*/  BRA `(.L_x_11016) ;  /* 0x0000065000007947 */ /* 0x000fea0003800000 */
.L_x_11023:
        /* <DEDUP_REMOVED lines=11> */
.L_x_11030:
        /* <DEDUP_REMOVED lines=20> */
.L_x_11032:
[----:B------:R-:W-:Y:S05]  /*6ec0*/  BSYNC B0 ;  /* 0x0000000000007941 */ /* 0x000fea0003800000 */
.L_x_11031:
[----:B------:R-:W-:Y:S01]  /*6ed0*/  LEA R3, R0, 0x3b800000, 0x17 ;  /* 0x3b80000000037811 */ /* 0x000fe200078eb8ff */
[----:B------:R-:W-:-:S05]  /*6ee0*/  IMAD.SHL.U32 R0, R2, 0x100000, RZ ;  /* 0x0010000002007824 */ /* 0x000fca00078e00ff */
[----:B------:R-:W-:Y:S01]  /*6ef0*/  LOP3.LUT R0, R3, R0, R4, 0xfe, !PT ;  /* 0x0000000003007212 */ /* 0x000fe200078efe04 */
[----:B------:R-:W-:Y:S05]  /*6f00*/  BRA `(.L_x_11016) ;  /* 0x0000041000007947 */ /* 0x000fea0003800000 */
.L_x_11029:
        /* <DEDUP_REMOVED lines=20> */
.L_x_11034:
[----:B------:R-:W-:Y:S05]  /*7050*/  BSYNC B0 ;  /* 0x0000000000007941 */ /* 0x000fea0003800000 */
.L_x_11033:
[----:B------:R-:W-:Y:S01]  /*7060*/  LEA R3, R0, 0x37800000, 0x17 ;  /* 0x3780000000037811 */ /* 0x000fe200078eb8ff */
[----:B------:R-:W-:-:S05]  /*7070*/  IMAD.SHL.U32 R0, R2, 0x200000, RZ ;  /* 0x0020000002007824 */ /* 0x000fca00078e00ff */
[----:B------:R-:W-:Y:S01]  /*7080*/  LOP3.LUT R0, R3, R0, R4, 0xfe, !PT ;  /* 0x0000000003007212 */ /* 0x000fe200078efe04 */
[----:B------:R-:W-:Y:S05]  /*7090*/  BRA `(.L_x_11016) ;  /* 0x0000028000007947 */ /* 0x000fea0003800000 */
.L_x_11028:
        /* <DEDUP_REMOVED lines=14> */
.L_x_11015:
        /* <DEDUP_REMOVED lines=21> */
.L_x_11036:
[----:B------:R-:W2:Y:S02]  /*72d0*/  LDG.E.64 R2, [R2.64] ;  /* 0x0000002402027981 */ /* 0x000ea4000c1e1b00 */
[----:B--2---:R0:W1:Y:S01]  /*72e0*/  I2F.U64 R0, R2 ;  /* 0x0000000200007312 */ /* 0x0040620000301000 */
[----:B------:R-:W-:Y:S05]  /*72f0*/  BRA `(.L_x_11016) ;  /* 0x0000002000007947 */ /* 0x000fea0003800000 */
.L_x_11035:
[----:B------:R-:W2:Y:S02]  /*7300*/  LDG.E R0, [R2.64] ;  /* 0x0000002402007981 */ /* 0x000ea4000c1e1900 */
[----:B--2---:R-:W0:Y:S02]  /*7310*/  I2F.U32 R0, R0 ;  /* 0x0000000000007306 */ /* 0x004e240000201000 */
.L_x_11016:
[----:B------:R-:W-:Y:S05]  /*7320*/  BSYNC B6 ;  /* 0x0000000000067941 */ /* 0x000fea0003800000 */
.L_x_11010:
        /* <DEDUP_REMOVED lines=17> */
.L_x_11040:
[----:B------:R-:W0:Y:S02]  /*7440*/  F2I.S64.TRUNC R2, R2 ;  /* 0x0000000200027311 */ /* 0x000e24000020d900 */
[----:B0-----:R-:W-:-:S05]  /*7450*/  IMAD.MOV.U32 R5, RZ, RZ, R2 ;  /* 0x000000ffff057224 */ /* 0x001fca00078e0002 */
[----:B------:R0:W-:Y:S01]  /*7460*/  STG.E.U8 [R16.64], R5 ;  /* 0x0000000510007986 */ /* 0x0001e2000c101124 */
[----:B------:R-:W-:Y:S05]  /*7470*/  BRA `(.L_x_11042) ;  /* 0x00000d3000007947 */ /* 0x000fea0003800000 */
.L_x_11039:
        /* <DEDUP_REMOVED lines=9> */
.L_x_11044:
[----:B------:R-:W0:Y:S02]  /*7510*/  F2I.FTZ.TRUNC.NTZ R3, R2 ;  /* 0x0000000200037305 */ /* 0x000e24000021f100 */
[----:B0-----:R0:W-:Y:S01]  /*7520*/  STG.E [R16.64], R3 ;  /* 0x0000000310007986 */ /* 0x0011e2000c101924 */
[----:B------:R-:W-:Y:S05]  /*7530*/  BRA `(.L_x_11042) ;  /* 0x00000c7000007947 */ /* 0x000fea0003800000 */
.L_x_11043:
[----:B------:R-:W0:Y:S02]  /*7540*/  F2I.FTZ.TRUNC.NTZ R3, R2 ;  /* 0x0000000200037305 */ /* 0x000e24000021f100 */
[----:B0-----:R0:W-:Y:S01]  /*7550*/  STG.E.U16 [R16.64], R3 ;  /* 0x0000000310007986 */ /* 0x0011e2000c101524 */
[----:B------:R-:W-:Y:S05]  /*7560*/  BRA `(.L_x_11042) ;  /* 0x00000c4000007947 */ /* 0x000fea0003800000 */
.L_x_11038:
        /* <DEDUP_REMOVED lines=8> */
.L_x_11046:
[----:B------:R-:W-:-:S05]  /*75f0*/  F2FP.PACK_AB R2, RZ, R2 ;  /* 0x00000002ff02723e */ /* 0x000fca00000000ff */
[----:B------:R0:W-:Y:S01]  /*7600*/  STG.E.U16 [R16.64], R2 ;  /* 0x0000000210007986 */ /* 0x0001e2000c101524 */
[----:B------:R-:W-:Y:S05]  /*7610*/  BRA `(.L_x_11042) ;  /* 0x00000b9000007947 */ /* 0x000fea0003800000 */
.L_x_11045:
        /* <DEDUP_REMOVED lines=9> */
.L_x_11048:
[----:B------:R-:W-:-:S04]  /*76b0*/  F2FP.PACK_AB R3, RZ, R2 ;  /* 0x00000002ff03723e */ /* 0x000fc800000000ff */
[----:B------:R-:W-:-:S05]  /*76c0*/  PRMT R3, R3, 0x5410, RZ ;  /* 0x0000541003037816 */ /* 0x000fca00000000ff */
[----:B------:R0:W-:Y:S01]  /*76d0*/  STG.E [R16.64], R3 ;  /* 0x0000000310007986 */ /* 0x0001e2000c101924 */
[----:B------:R-:W-:Y:S05]  /*76e0*/  BRA `(.L_x_11042) ;  /* 0x00000ac000007947 */ /* 0x000fea0003800000 */
.L_x_11047:
[----:B------:R-:W-:-:S06]  /*76f0*/  FMUL.FTZ R2, R2, 1 ;  /* 0x3f80000002027820 */ /* 0x000fcc0000410000 */
[----:B------:R-:W0:Y:S02]  /*7700*/  F2F.F64.F32 R2, R2 ;  /* 0x0000000200027310 */ /* 0x000e240000201800 */
[----:B0-----:R0:W-:Y:S01]  /*7710*/  STG.E.64 [R16.64], R2 ;  /* 0x0000000210007986 */ /* 0x0011e2000c101b24 */
[----:B------:R-:W-:Y:S05]  /*7720*/  BRA `(.L_x_11042) ;  /* 0x00000a8000007947 */ /* 0x000fea0003800000 */
.L_x_11037:
        /* <DEDUP_REMOVED lines=12> */
.L_x_11051:
[----:B------:R-:W-:Y:S01]  /*77f0*/  FMUL.FTZ R4, R2, 1 ;  /* 0x3f80000002047820 */ /* 0x000fe20000410000 */
[----:B------:R-:W-:-:S05]  /*7800*/  CS2R R6, SRZ ;  /* 0x0000000000067805 */ /* 0x000fca000001ff00 */
[----:B------:R-:W0:Y:S02]  /*7810*/  F2F.F64.F32 R4, R4 ;  /* 0x0000000400047310 */ /* 0x000e240000201800 */
[----:B0-----:R0:W-:Y:S01]  /*7820*/  STG.E.128 [R16.64], R4 ;  /* 0x0000000410007986 */ /* 0x0011e2000c101d24 */
[----:B------:R-:W-:Y:S05]  /*7830*/  BRA `(.L_x_11042) ;  /* 0x0000097000007947 */ /* 0x000fea0003800000 */
.L_x_11050:
        /* <DEDUP_REMOVED lines=20> */
.L_x_11055:
[----:B------:R-:W-:Y:S05]  /*7980*/  BSYNC B0 ;  /* 0x0000000000007941 */ /* 0x000fea0003800000 */
.L_x_11054:
[----:B------:R-:W-:-:S05]  /*7990*/  LOP3.LUT R5, R0, R5, RZ, 0xfc, !PT ;  /* 0x0000000500057212 */ /* 0x000fca00078efcff */
[----:B------:R0:W-:Y:S01]  /*79a0*/  STG.E.U8 [R16.64], R5 ;  /* 0x0000000510007986 */ /* 0x0001e2000c101124 */
[----:B------:R-:W-:Y:S05]  /*79b0*/  BRA `(.L_x_11042) ;  /* 0x000007f000007947 */ /* 0x000fea0003800000 */
.L_x_11053:
        /* <DEDUP_REMOVED lines=12> */
.L_x_11057:
[----:B------:R-:W-:Y:S01]  /*7a80*/  IMAD.MOV.U32 R0, RZ, RZ, 0x7f ;  /* 0x0000007fff007424 */ /* 0x000fe200078e00ff */
[----:B------:R-:W-:-:S04]  /*7a90*/  ISETP.GT.U32.AND P0, PT, R4, 0x7f800000, PT ;  /* 0x7f8000000400780c */ /* 0x000fc80003f04070 */
[----:B------:R-:W-:-:S04]  /*7aa0*/  SEL R0, R0, 0x7c, P0 ;  /* 0x0000007c00007807 */ /* 0x000fc80000000000 */
.L_x_11058:
[----:B------:R-:W-:Y:S05]  /*7ab0*/  BSYNC B0 ;  /* 0x0000000000007941 */ /* 0x000fea0003800000 */
.L_x_11056:
[----:B------:R-:W-:-:S04]  /*7ac0*/  LOP3.LUT R2, R2, 0x80000000, RZ, 0xc0, !PT ;  /* 0x8000000002027812 */ /* 0x000fc800078ec0ff */
[----:B------:R-:W-:-:S04]  /*7ad0*/  SHF.R.U32.HI R3, RZ, 0x18, R2 ;  /* 0x00000018ff037819 */ /* 0x000fc80000011602 */
[----:B------:R-:W-:-:S05]  /*7ae0*/  LOP3.LUT R3, R0, R3, RZ, 0xfc, !PT ;  /* 0x0000000300037212 */ /* 0x000fca00078efcff */
[----:B------:R0:W-:Y:S01]  /*7af0*/  STG.E.U8 [R16.64], R3 ;  /* 0x0000000310007986 */ /* 0x0001e2000c101124 */
[----:B------:R-:W-:Y:S05]  /*7b00*/  BRA `(.L_x_11042) ;  /* 0x000006a000007947 */ /* 0x000fea0003800000 */
.L_x_11052:
[----:B------:R-:W-:-:S05]  /*7b10*/  F2FP.BF16.PACK_AB R2, RZ, R2 ;  /* 0x00000002ff02723e */ /* 0x000fca00000010ff */
[----:B------:R0:W-:Y:S01]  /*7b20*/  STG.E.U16 [R16.64], R2 ;  /* 0x0000000210007986 */ /* 0x0001e2000c101524 */
[----:B------:R-:W-:Y:S05]  /*7b30*/  BRA `(.L_x_11042) ;  /* 0x0000067000007947 */ /* 0x000fea0003800000 */
.L_x_11049:
        /* <DEDUP_REMOVED lines=11> */
.L_x_11061:
        /* <DEDUP_REMOVED lines=16> */
.L_x_11064:
[----:B------:R-:W-:-:S04]  /*7cf0*/  LOP3.LUT R2, R2, 0x80000000, RZ, 0xc0, !PT ;  /* 0x8000000002027812 */ /* 0x000fc800078ec0ff */
[----:B------:R-:W-:-:S04]  /*7d00*/  SHF.R.U32.HI R3, RZ, 0x18, R2 ;  /* 0x00000018ff037819 */ /* 0x000fc80000011602 */
[----:B------:R-:W-:-:S04]  /*7d10*/  LOP3.LUT R0, R0, R3, RZ, 0xfc, !PT ;  /* 0x0000000300007212 */ /* 0x000fc800078efcff */
[----:B------:R-:W-:Y:S02]  /*7d20*/  PRMT R8, R0, 0x7610, R8 ;  /* 0x0000761000087816 */ /* 0x000fe40000000008 */
.L_x_11063:
[----:B------:R-:W-:Y:S05]  /*7d30*/  BSYNC B0 ;  /* 0x0000000000007941 */ /* 0x000fea0003800000 */
.L_x_11062:
[----:B------:R0:W-:Y:S01]  /*7d40*/  STG.E.U8 [R16.64], R8 ;  /* 0x0000000810007986 */ /* 0x0001e2000c101124 */
[----:B------:R-:W-:Y:S05]  /*7d50*/  BRA `(.L_x_11042) ;  /* 0x0000045000007947 */ /* 0x000fea0003800000 */
.L_x_11060:
        /* <DEDUP_REMOVED lines=16> */
.L_x_11067:
[----:B------:R-:W-:-:S04]  /*7e60*/  LOP3.LUT R2, R2, 0x80000000, RZ, 0xc0, !PT ;  /* 0x8000000002027812 */ /* 0x000fc800078ec0ff */
[----:B------:R-:W-:-:S04]  /*7e70*/  SHF.R.U32.HI R3, RZ, 0x18, R2 ;  /* 0x00000018ff037819 */ /* 0x000fc80000011602 */
[----:B------:R-:W-:-:S04]  /*7e80*/  LOP3.LUT R0, R0, R3, RZ, 0xfc, !PT ;  /* 0x0000000300007212 */ /* 0x000fc800078efcff */
[----:B------:R-:W-:Y:S02]  /*7e90*/  PRMT R8, R0, 0x7610, R8 ;  /* 0x0000761000087816 */ /* 0x000fe40000000008 */
.L_x_11066:
[----:B------:R-:W-:Y:S05]  /*7ea0*/  BSYNC B0 ;  /* 0x0000000000007941 */ /* 0x000fea0003800000 */
.L_x_11065:
[----:B------:R0:W-:Y:S01]  /*7eb0*/  STG.E.U8 [R16.64], R8 ;  /* 0x0000000810007986 */ /* 0x0001e2000c101124 */
[----:B------:R-:W-:Y:S05]  /*7ec0*/  BRA `(.L_x_11042) ;  /* 0x000002e000007947 */ /* 0x000fea0003800000 */
.L_x_11059:
        /* <DEDUP_REMOVED lines=21> */
.L_x_11041:
        /* <DEDUP_REMOVED lines=20> */
.L_x_11069:
[----:B------:R-:W0:Y:S02]  /*8160*/  F2I.U64.TRUNC R2, R2 ;  /* 0x0000000200027311 */ /* 0x000e24000020d800 */
[----:B0-----:R0:W-:Y:S01]  /*8170*/  STG.E.64 [R16.64], R2 ;  /* 0x0000000210007986 */ /* 0x0011e2000c101b24 */
[----:B------:R-:W-:Y:S05]  /*8180*/  BRA `(.L_x_11042) ;  /* 0x0000002000007947 */ /* 0x000fea0003800000 */
.L_x_11068:
[----:B------:R-:W0:Y:S02]  /*8190*/  F2I.FTZ.U32.TRUNC.NTZ R3, R2 ;  /* 0x0000000200037305 */ /* 0x000e24000021f000 */
[----:B0-----:R0:W-:Y:S02]  /*81a0*/  STG.E [R16.64], R3 ;  /* 0x0000000310007986 */ /* 0x0011e4000c101924 */
.L_x_11042:
[----:B------:R-:W-:Y:S02]  /*81b0*/  IADD3 R19, R19, 0x80, RZ ;  /* 0x0000008013137810 */ /* 0x000fe40007ffe0ff */
.L_x_10947:
[----:B------:R-:W-:Y:S05]  /*81c0*/  BSYNC B7 ;  /* 0x0000000000077941 */ /* 0x000fea0003800000 */
.L_x_10946:
        /* <DEDUP_REMOVED lines=230> */
.L_x_11070:
        /* <DEDUP_REMOVED lines=20> */
.L_x_11075:
[----:B------:R-:W2:Y:S02]  /*9170*/  LDG.E.U8 R0, [R2.64] ;  /* 0x0000002402007981 */ /* 0x000ea4000c1e1100 */
[----:B--2---:R-:W0:Y:S01]  /*9180*/  I2F.U16 R0, R0 ;  /* 0x0000000000007306 */ /* 0x004e220000101000 */
[----:B------:R-:W-:Y:S05]  /*9190*/  BRA `(.L_x_11077) ;  /* 0x00000ca000007947 */ /* 0x000fea0003800000 */
.L_x_11074:
        /* <DEDUP_REMOVED lines=9> */
.L_x_11079:
[----:B------:R-:W2:Y:S02]  /*9230*/  LDG.E R0, [R2.64] ;  /* 0x0000002402007981 */ /* 0x000ea4000c1e1900 */
[----:B--2---:R-:W0:Y:S01]  /*9240*/  I2F R0, R0 ;  /* 0x0000000000007306 */ /* 0x004e220000201400 */
[----:B------:R-:W-:Y:S05]  /*9250*/  BRA `(.L_x_11077) ;  /* 0x00000be000007947 */ /* 0x000fea0003800000 */
.L_x_11078:
[----:B------:R-:W2:Y:S02]  /*9260*/  LDG.E.U16 R0, [R2.64] ;  /* 0x0000002402007981 */ /* 0x000ea4000c1e1500 */
[----:B--2---:R-:W0:Y:S01]  /*9270*/  I2F.S16 R0, R0 ;  /* 0x0000000000007306 */ /* 0x004e220000101400 */
[----:B------:R-:W-:Y:S05]  /*9280*/  BRA `(.L_x_11077) ;  /* 0x00000bb000007947 */ /* 0x000fea0003800000 */
.L_x_11073:
        /* <DEDUP_REMOVED lines=8> */
.L_x_11081:
[----:B------:R-:W2:Y:S02]  /*9310*/  LDG.E.U16 R0, [R2.64] ;  /* 0x0000002402007981 */ /* 0x000ea4000c1e1500 */
[----:B--2---:R-:W-:Y:S01]  /*9320*/  HADD2.F32 R0, -RZ, R0.H0_H0 ;  /* 0x20000000ff007230 */ /* 0x004fe20000004100 */
[----:B------:R-:W-:Y:S05]  /*9330*/  BRA `(.L_x_11077) ;  /* 0x00000b0000007947 */ /* 0x000fea0003800000 */
.L_x_11080:
        /* <DEDUP_REMOVED lines=8> */
.L_x_11083:
[----:B------:R-:W2:Y:S02]  /*93c0*/  LDG.E.U16 R0, [R2.64] ;  /* 0x0000002402007981 */ /* 0x000ea4000c1e1500 */
[----:B--2---:R-:W-:Y:S01]  /*93d0*/  HADD2.F32 R0, -RZ, R0.H0_H0 ;  /* 0x20000000ff007230 */ /* 0x004fe20000004100 */
[----:B------:R-:W-:Y:S05]  /*93e0*/  BRA `(.L_x_11077) ;  /* 0x00000a5000007947 */ /* 0x000fea0003800000 */
.L_x_11082:
[----:B------:R-:W2:Y:S02]  /*93f0*/  LDG.E.64 R2, [R2.64] ;  /* 0x0000002402027981 */ /* 0x000ea4000c1e1b00 */
[----:B--2---:R-:W0:Y:S01]  /*9400*/  F2F.F32.F64 R0, R2 ;  /* 0x0000000200007310 */ /* 0x004e220000301000 */
[----:B------:R-:W0:-:S14]  /*9410*/  DSETP.GEU.AND P0, PT, |R2|, c[0x2][0x0], PT ;  /* 0x008000000200762a */ /* 0x000e1c0003f0e200 */
[----:B0-----:R-:W-:Y:S01]  /*9420*/  @!P0 FMUL R0, R0, 1.175494350822287508e-38 ;  /* 0x0080000000008820 */ /* 0x001fe20000400000 */
[----:B------:R-:W-:Y:S05]  /*9430*/  BRA `(.L_x_11077) ;  /* 0x00000a0000007947 */ /* 0x000fea0003800000 */
.L_x_11072:
        /* <DEDUP_REMOVED lines=12> */
.L_x_11086:
[----:B------:R-:W2:Y:S02]  /*9500*/  LDG.E.64 R2, [R2.64] ;  /* 0x0000002402027981 */ /* 0x000ea4000c1e1b00 */
[----:B--2---:R-:W0:Y:S01]  /*9510*/  F2F.F32.F64 R0, R2 ;  /* 0x0000000200007310 */ /* 0x004e220000301000 */
[----:B------:R-:W0:-:S14]  /*9520*/  DSETP.GEU.AND P0, PT, |R2|, c[0x2][0x0], PT ;  /* 0x008000000200762a */ /* 0x000e1c0003f0e200 */
[----:B0-----:R-:W-:Y:S01]  /*9530*/  @!P0 FMUL R0, R0, 1.175494350822287508e-38 ;  /* 0x0080000000008820 */ /* 0x001fe20000400000 */
[----:B------:R-:W-:Y:S05]  /*9540*/  BRA `(.L_x_11077) ;  /* 0x000008f000007947 */ /* 0x000fea0003800000 */
.L_x_11085:
        /* <DEDUP_REMOVED lines=26> */
.L_x_11088:
        /* <DEDUP_REMOVED lines=13> */
.L_x_11087:
[----:B------:R-:W2:Y:S02]  /*97c0*/  LDG.E.U16 R0, [R2.64] ;  /* 0x0000002402007981 */ /* 0x000ea4000c1e1500 */
[----:B--2---:R-:W-:Y:S01]  /*97d0*/  PRMT R0, RZ, 0x5410, R0 ;  /* 0x00005410ff007816 */ /* 0x004fe20000000000 */
[----:B------:R-:W-:Y:S05]  /*97e0*/  BRA `(.L_x_11077) ;  /* 0x0000065000007947 */ /* 0x000fea0003800000 */
.L_x_11084:
        /* <DEDUP_REMOVED lines=11> */
.L_x_11091:
        /* <DEDUP_REMOVED lines=20> */
.L_x_11093:
[----:B------:R-:W-:Y:S05]  /*99e0*/  BSYNC B0 ;  /* 0x0000000000007941 */ /* 0x000fea0003800000 */
.L_x_11092:
[----:B------:R-:W-:Y:S01]  /*99f0*/  LEA R3, R0, 0x3b800000, 0x17 ;  /* 0x3b80000000037811 */ /* 0x000fe200078eb8ff */
[----:B------:R-:W-:-:S05]  /*9a00*/  IMAD.SHL.U32 R0, R2, 0x100000, RZ ;  /* 0x0010000002007824 */ /* 0x000fca00078e00ff */
[----:B------:R-:W-:Y:S01]  /*9a10*/  LOP3.LUT R0, R3, R0, R4, 0xfe, !PT ;  /* 0x0000000003007212 */ /* 0x000fe200078efe04 */
[----:B------:R-:W-:Y:S05]  /*9a20*/  BRA `(.L_x_11077) ;  /* 0x0000041000007947 */ /* 0x000fea0003800000 */
.L_x_11090:
        /* <DEDUP_REMOVED lines=20> */
.L_x_11095:
[----:B------:R-:W-:Y:S05]  /*9b70*/  BSYNC B0 ;  /* 0x0000000000007941 */ /* 0x000fea0003800000 */
.L_x_11094:
[----:B------:R-:W-:Y:S01]  /*9b80*/  LEA R3, R0, 0x37800000, 0x17 ;  /* 0x3780000000037811 */ /* 0x000fe200078eb8ff */
[----:B------:R-:W-:-:S05]  /*9b90*/  IMAD.SHL.U32 R0, R2, 0x200000, RZ ;  /* 0x0020000002007824 */ /* 0x000fca00078e00ff */
[----:B------:R-:W-:Y:S01]  /*9ba0*/  LOP3.LUT R0, R3, R0, R4, 0xfe, !PT ;  /* 0x0000000003007212 */ /* 0x000fe200078efe04 */
[----:B------:R-:W-:Y:S05]  /*9bb0*/  BRA `(.L_x_11077) ;  /* 0x0000028000007947 */ /* 0x000fea0003800000 */
.L_x_11089:
        /* <DEDUP_REMOVED lines=14> */
.L_x_11076:
        /* <DEDUP_REMOVED lines=21> */
.L_x_11097:
[----:B------:R-:W2:Y:S02]  /*9df0*/  LDG.E.64 R2, [R2.64] ;  /* 0x0000002402027981 */ /* 0x000ea4000c1e1b00 */
[----:B--2---:R0:W1:Y:S01]  /*9e00*/  I2F.U64 R0, R2 ;  /* 0x0000000200007312 */ /* 0x0040620000301000 */
[----:B------:R-:W-:Y:S05]  /*9e10*/  BRA `(.L_x_11077) ;  /* 0x0000002000007947 */ /* 0x000fea0003800000 */
.L_x_11096:
[----:B------:R-:W2:Y:S02]  /*9e20*/  LDG.E R0, [R2.64] ;  /* 0x0000002402007981 */ /* 0x000ea4000c1e1900 */
[----:B--2---:R-:W0:Y:S02]  /*9e30*/  I2F.U32 R0, R0 ;  /* 0x0000000000007306 */ /* 0x004e240000201000 */
.L_x_11077:
[----:B------:R-:W-:Y:S05]  /*9e40*/  BSYNC B6 ;  /* 0x0000000000067941 */ /* 0x000fea0003800000 */
.L_x_11071:
        /* <DEDUP_REMOVED lines=17> */
.L_x_11101:
[----:B------:R-:W0:Y:S02]  /*9f60*/  F2I.S64.TRUNC R2, R2 ;  /* 0x0000000200027311 */ /* 0x000e24000020d900 */
[----:B0-----:R-:W-:-:S05]  /*9f70*/  IMAD.MOV.U32 R5, RZ, RZ, R2 ;  /* 0x000000ffff057224 */ /* 0x001fca00078e0002 */
[----:B------:R-:W-:Y:S01]  /*9f80*/  STG.E.U8 [R16.64], R5 ;  /* 0x0000000510007986 */ /* 0x000fe2000c101124 */
[----:B------:R-:W-:Y:S05]  /*9f90*/  EXIT ;  /* 0x000000000000794d */ /* 0x000fea0003800000 */
.L_x_11100:
        /* <DEDUP_REMOVED lines=9> */
.L_x_11104:
[----:B------:R-:W0:Y:S02]  /*a030*/  F2I.FTZ.TRUNC.NTZ R3, R2 ;  /* 0x0000000200037305 */ /* 0x000e24000021f100 */
[----:B0-----:R-:W-:Y:S01]  /*a040*/  STG.E [R16.64], R3 ;  /* 0x0000000310007986 */ /* 0x001fe2000c101924 */
[----:B------:R-:W-:Y:S05]  /*a050*/  EXIT ;  /* 0x000000000000794d */ /* 0x000fea0003800000 */
.L_x_11103:
[----:B------:R-:W0:Y:S02]  /*a060*/  F2I.FTZ.TRUNC.NTZ R3, R2 ;  /* 0x0000000200037305 */ /* 0x000e24000021f100 */
[----:B0-----:R-:W-:Y:S01]  /*a070*/  STG.E.U16 [R16.64], R3 ;  /* 0x0000000310007986 */ /* 0x001fe2000c101524 */
[----:B------:R-:W-:Y:S05]  /*a080*/  EXIT ;  /* 0x000000000000794d */ /* 0x000fea0003800000 */
.L_x_11099:
        /* <DEDUP_REMOVED lines=8> */
.L_x_11106:
[----:B------:R-:W-:-:S05]  /*a110*/  F2FP.PACK_AB R2, RZ, R2 ;  /* 0x00000002ff02723e */ /* 0x000fca00000000ff */
[----:B------:R-:W-:Y:S01]  /*a120*/  STG.E.U16 [R16.64], R2 ;  /* 0x0000000210007986 */ /* 0x000fe2000c101524 */
[----:B------:R-:W-:Y:S05]  /*a130*/  EXIT ;  /* 0x000000000000794d */ /* 0x000fea0003800000 */
.L_x_11105:
        /* <DEDUP_REMOVED lines=9> */
.L_x_11108:
[----:B------:R-:W-:-:S04]  /*a1d0*/  F2FP.PACK_AB R3, RZ, R2 ;  /* 0x00000002ff03723e */ /* 0x000fc800000000ff */
[----:B------:R-:W-:-:S05]  /*a1e0*/  PRMT R3, R3, 0x5410, RZ ;  /* 0x0000541003037816 */ /* 0x000fca00000000ff */
[----:B------:R-:W-:Y:S01]  /*a1f0*/  STG.E [R16.64], R3 ;  /* 0x0000000310007986 */ /* 0x000fe2000c101924 */
[----:B------:R-:W-:Y:S05]  /*a200*/  EXIT ;  /* 0x000000000000794d */ /* 0x000fea0003800000 */
.L_x_11107:
[----:B------:R-:W-:-:S06]  /*a210*/  FMUL.FTZ R2, R2, 1 ;  /* 0x3f80000002027820 */ /* 0x000fcc0000410000 */
[----:B------:R-:W0:Y:S02]  /*a220*/  F2F.F64.F32 R2, R2 ;  /* 0x0000000200027310 */ /* 0x000e240000201800 */
[----:B0-----:R-:W-:Y:S01]  /*a230*/  STG.E.64 [R16.64], R2 ;  /* 0x0000000210007986 */ /* 0x001fe2000c101b24 */
[----:B------:R-:W-:Y:S05]  /*a240*/  EXIT ;  /* 0x000000000000794d */ /* 0x000fea0003800000 */
.L_x_11098:
        /* <DEDUP_REMOVED lines=12> */
.L_x_11111:
[----:B------:R-:W-:Y:S01]  /*a310*/  FMUL.FTZ R4, R2, 1 ;  /* 0x3f80000002047820 */ /* 0x000fe20000410000 */
[----:B------:R-:W-:-:S05]  /*a320*/  CS2R R6, SRZ ;  /* 0x0000000000067805 */ /* 0x000fca000001ff00 */
[----:B------:R-:W0:Y:S02]  /*a330*/  F2F.F64.F32 R4, R4 ;  /* 0x0000000400047310 */ /* 0x000e240000201800 */
[----:B0-----:R-:W-:Y:S01]  /*a340*/  STG.E.128 [R16.64], R4 ;  /* 0x0000000410007986 */ /* 0x001fe2000c101d24 */
[----:B------:R-:W-:Y:S05]  /*a350*/  EXIT ;  /* 0x000000000000794d */ /* 0x000fea0003800000 */
.L_x_11110:
        /* <DEDUP_REMOVED lines=20> */
.L_x_11115:
[----:B------:R-:W-:Y:S05]  /*a4a0*/  BSYNC B0 ;  /* 0x0000000000007941 */ /* 0x000fea0003800000 */
.L_x_11114:
[----:B------:R-:W-:-:S05]  /*a4b0*/  LOP3.LUT R5, R0, R5, RZ, 0xfc, !PT ;  /* 0x0000000500057212 */ /* 0x000fca00078efcff */
[----:B------:R-:W-:Y:S01]  /*a4c0*/  STG.E.U8 [R16.64], R5 ;  /* 0x0000000510007986 */ /* 0x000fe2000c101124 */
[----:B------:R-:W-:Y:S05]  /*a4d0*/  EXIT ;  /* 0x000000000000794d */ /* 0x000fea0003800000 */
.L_x_11113:
        /* <DEDUP_REMOVED lines=12> */
.L_x_11117:
[----:B------:R-:W-:Y:S01]  /*a5a0*/  IMAD.MOV.U32 R0, RZ, RZ, 0x7f ;  /* 0x0000007fff007424 */ /* 0x000fe200078e00ff */
[----:B------:R-:W-:-:S04]  /*a5b0*/  ISETP.GT.U32.AND P0, PT, R4, 0x7f800000, PT ;  /* 0x7f8000000400780c */ /* 0x000fc80003f04070 */
[----:B------:R-:W-:-:S04]  /*a5c0*/  SEL R0, R0, 0x7c, P0 ;  /* 0x0000007c00007807 */ /* 0x000fc80000000000 */
.L_x_11118:
[----:B------:R-:W-:Y:S05]  /*a5d0*/  BSYNC B0 ;  /* 0x0000000000007941 */ /* 0x000fea0003800000 */
.L_x_11116:
[----:B------:R-:W-:-:S04]  /*a5e0*/  LOP3.LUT R2, R2, 0x80000000, RZ, 0xc0, !PT ;  /* 0x8000000002027812 */ /* 0x000fc800078ec0ff */
[----:B------:R-:W-:-:S04]  /*a5f0*/  SHF.R.U32.HI R3, RZ, 0x18, R2 ;  /* 0x00000018ff037819 */ /* 0x000fc80000011602 */
[----:B------:R-:W-:-:S05]  /*a600*/  LOP3.LUT R3, R0, R3, RZ, 0xfc, !PT ;  /* 0x0000000300037212 */ /* 0x000fca00078efcff */
[----:B------:R-:W-:Y:S01]  /*a610*/  STG.E.U8 [R16.64], R3 ;  /* 0x0000000310007986 */ /* 0x000fe2000c101124 */
[----:B------:R-:W-:Y:S05]  /*a620*/  EXIT ;  /* 0x000000000000794d */ /* 0x000fea0003800000 */
.L_x_11112:
[----:B------:R-:W-:-:S05]  /*a630*/  F2FP.BF16.PACK_AB R2, RZ, R2 ;  /* 0x00000002ff02723e */ /* 0x000fca00000010ff */
[----:B------:R-:W-:Y:S01]  /*a640*/  STG.E.U16 [R16.64], R2 ;  /* 0x0000000210007986 */ /* 0x000fe2000c101524 */
[----:B------:R-:W-:Y:S05]  /*a650*/  EXIT ;  /* 0x000000000000794d */ /* 0x000fea0003800000 */
.L_x_11109:
        /* <DEDUP_REMOVED lines=11> */
.L_x_11121:
        /* <DEDUP_REMOVED lines=16> */
.L_x_11124:
[----:B------:R-:W-:-:S04]  /*a810*/  LOP3.LUT R2, R2, 0x80000000, RZ, 0xc0, !PT ;  /* 0x8000000002027812 */ /* 0x000fc800078ec0ff */
[----:B------:R-:W-:-:S04]  /*a820*/  SHF.R.U32.HI R3, RZ, 0x18, R2 ;  /* 0x00000018ff037819 */ /* 0x000fc80000011602 */
[----:B------:R-:W-:-:S04]  /*a830*/  LOP3.LUT R0, R0, R3, RZ, 0xfc, !PT ;  /* 0x0000000300007212 */ /* 0x000fc800078efcff */
[----:B------:R-:W-:Y:S02]  /*a840*/  PRMT R8, R0, 0x7610, R8 ;  /* 0x0000761000087816 */ /* 0x000fe40000000008 */
.L_x_11123:
[----:B------:R-:W-:Y:S05]  /*a850*/  BSYNC B0 ;  /* 0x0000000000007941 */ /* 0x000fea0003800000 */
.L_x_11122:
[----:B------:R-:W-:Y:S01]  /*a860*/  STG.E.U8 [R16.64], R8 ;  /* 0x0000000810007986 */ /* 0x000fe2000c101124 */
[----:B------:R-:W-:Y:S05]  /*a870*/  EXIT ;  /* 0x000000000000794d */ /* 0x000fea0003800000 */
.L_x_11120:
        /* <DEDUP_REMOVED lines=16> */
.L_x_11127:
[----:B------:R-:W-:-:S04]  /*a980*/  LOP3.LUT R2, R2, 0x80000000, RZ, 0xc0, !PT ;  /* 0x8000000002027812 */ /* 0x000fc800078ec0ff */
[----:B------:R-:W-:-:S04]  /*a990*/  SHF.R.U32.HI R3, RZ, 0x18, R2 ;  /* 0x00000018ff037819 */ /* 0x000fc80000011602 */
[----:B------:R-:W-:-:S04]  /*a9a0*/  LOP3.LUT R0, R0, R3, RZ, 0xfc, !PT ;  /* 0x0000000300007212 */ /* 0x000fc800078efcff */
[----:B------:R-:W-:Y:S02]  /*a9b0*/  PRMT R8, R0, 0x7610, R8 ;  /* 0x0000761000087816 */ /* 0x000fe40000000008 */
.L_x_11126:
[----:B------:R-:W-:Y:S05]  /*a9c0*/  BSYNC B0 ;  /* 0x0000000000007941 */ /* 0x000fea0003800000 */
.L_x_11125:
[----:B------:R-:W-:Y:S01]  /*a9d0*/  STG.E.U8 [R16.64], R8 ;  /* 0x0000000810007986 */ /* 0x000fe2000c101124 */
[----:B------:R-:W-:Y:S05]  /*a9e0*/  EXIT ;  /* 0x000000000000794d */ /* 0x000fea0003800000 */
.L_x_11119:
        /* <DEDUP_REMOVED lines=21> */
.L_x_11102:
        /* <DEDUP_REMOVED lines=20> */
.L_x_11129:
[----:B------:R-:W0:Y:S02]  /*ac80*/  F2I.U64.TRUNC R2, R2 ;  /* 0x0000000200027311 */ /* 0x000e24000020d800 */
[----:B0-----:R-:W-:Y:S01]  /*ac90*/  STG.E.64 [R16.64], R2 ;  /* 0x0000000210007986 */ /* 0x001fe2000c101b24 */
[----:B------:R-:W-:Y:S05]  /*aca0*/  EXIT ;  /* 0x000000000000794d */ /* 0x000fea0003800000 */
.L_x_11128:
[----:B------:R-:W0:Y:S02]  /*acb0*/  F2I.FTZ.U32.TRUNC.NTZ R3, R2 ;  /* 0x0000000200037305 */ /* 0x000e24000021f000 */
[----:B0-----:R-:W-:Y:S01]  /*acc0*/  STG.E [R16.64], R3 ;  /* 0x0000000310007986 */ /* 0x001fe2000c101924 */
[----:B------:R-:W-:Y:S05]  /*acd0*/  EXIT ;  /* 0x000000000000794d */ /* 0x000fea0003800000 */
.L_x_11130:
        /* <DEDUP_REMOVED lines=10> */
.L_x_12202:


//--------------------- .text._ZN2at6native27unrolled_elementwise_kernelIZZZNS0_15log_kernel_cudaERNS_18TensorIteratorBaseEENKUlvE0_clEvENKUlvE0_clEvEUlfE_St5arrayIPcLm2EELi4E23TrivialOffsetCalculatorILi1EjESB_NS0_6memory12LoadWithCastILi1EEENSC_13StoreWithCastILi1EEEEEviT_T0_T2_T3_T4_T5_ --------------------------
	.section	.text._ZN2at6native27unrolled_elementwise_kernelIZZZNS0_15log_kernel_cudaERNS_18TensorIteratorBaseEENKUlvE0_clEvENKUlvE0_clEvEUlfE_St5arrayIPcLm2EELi4E23TrivialOffsetCalculatorILi1EjESB_NS0_6memory12LoadWithCastILi1EEENSC_13StoreWithCastILi1EEEEEviT_T0_T2_T3_T4_T5_,"ax",@progbits
	.sectioninfo	@"SHI_REGISTERS=32"
	.align	128
        .global         _ZN2at6native27unrolled_elementwise_kernelIZZZNS0_15log_kernel_cudaERNS_18TensorIteratorBaseEENKUlvE0_clEvENKUlvE0_clEvEUlfE_St5arrayIPcLm2EELi4E23TrivialOffsetCalculatorILi1EjESB_NS0_6memory12LoadWithCastILi1EEENSC_13StoreWithCastILi1EEEEEviT_T0_T2_T3_T4_T5_
        .type           _ZN2at6native27unrolled_elementwise_kernelIZZZNS0_15log_kernel_cudaERNS_18TensorIteratorBaseEENKUlvE0_clEvENKUlvE0_clEvEUlfE_St5arrayIPcLm2EELi4E23TrivialOffsetCalculatorILi1EjESB_NS0_6memory12LoadWithCastILi1EEENSC_13StoreWithCastILi1EEEEEviT_T0_T2_T3_T4_T5_,@function
        .size           _ZN2at6native27unrolled_elementwise_kernelIZZZNS0_15log_kernel_cudaERNS_18TensorIteratorBaseEENKUlvE0_clEvENKUlvE0_clEvEUlfE_St5arrayIPcLm2EELi4E23TrivialOffsetCalculatorILi1EjESB_NS0_6memory12LoadWithCastILi1EEENSC_13StoreWithCastILi1EEEEEviT_T0_T2_T3_T4_T5_,(.L_x_12203 - _ZN2at6native27unrolled_elementwise_kernelIZZZNS0_15log_kernel_cudaERNS_18TensorIteratorBaseEENKUlvE0_clEvENKUlvE0_clEvEUlfE_St5arrayIPcLm2EELi4E23TrivialOffsetCalculatorILi1EjESB_NS0_6memory12LoadWithCastILi1EEENSC_13StoreWithCastILi1EEEEEviT_T0_T2_T3_T4_T5_)
        .other          _ZN2at6native27unrolled_elementwise_kernelIZZZNS0_15log_kernel_cudaERNS_18TensorIteratorBaseEENKUlvE0_clEvENKUlvE0_clEvEUlfE_St5arrayIPcLm2EELi4E23TrivialOffsetCalculatorILi1EjESB_NS0_6memory12LoadWithCastILi1EEENSC_13StoreWithCastILi1EEEEEviT_T0_T2_T3_T4_T5_,@"STO_CUDA_ENTRY STV_DEFAULT"
_ZN2at6native27unrolled_elementwise_kernelIZZZNS0_15log_kernel_cudaERNS_18TensorIteratorBaseEENKUlvE0_clEvENKUlvE0_clEvEUlfE_St5arrayIPcLm2EELi4E23TrivialOffsetCalculatorILi1EjESB_NS0_6memory12LoadWithCastILi1EEENSC_13StoreWithCastILi1EEEEEviT_T0_T2_T3_T4_T5_:
.text._ZN2at6native27unrolled_elementwise_kernelIZZZNS0_15log_kernel_cudaERNS_18TensorIteratorBaseEENKUlvE0_clEvENKUlvE0_clEvEUlfE_St5arrayIPcLm2EELi4E23TrivialOffsetCalculatorILi1EjESB_NS0_6memory12LoadWithCastILi1EEENSC_13StoreWithCastILi1EEEEEviT_T0_T2_T3_T4_T5_:
        /* <DEDUP_REMOVED lines=31> */
.L_x_11137:
[----:B------:R-:W2:Y:S02]  /*01f0*/  LDG.E.U8 R4, [R4.64] ;  /* 0x0000002404047981 */ /* 0x000ea4000c1e1100 */
[----:B--2---:R0:W1:Y:S01]  /*0200*/  I2F.U16 R26, R4 ;  /* 0x00000004001a7306 */ /* 0x0040620000101000 */
[----:B------:R-:W-:Y:S05]  /*0210*/  BRA `(.L_x_11139) ;  /* 0x00000cb000007947 */ /* 0x000fea0003800000 */
.L_x_11136:
        /* <DEDUP_REMOVED lines=9> */
.L_x_11141:
[----:B------:R-:W2:Y:S02]  /*02b0*/  LDG.E R4, [R4.64] ;  /* 0x0000002404047981 */ /* 0x000ea4000c1e1900 */
[----:B--2---:R0:W1:Y:S01]  /*02c0*/  I2F R26, R4 ;  /* 0x00000004001a7306 */ /* 0x0040620000201400 */
[----:B------:R-:W-:Y:S05]  /*02d0*/  BRA `(.L_x_11139) ;  /* 0x00000bf000007947 */ /* 0x000fea0003800000 */
.L_x_11140:
[----:B------:R-:W2:Y:S02]  /*02e0*/  LDG.E.U16 R4, [R4.64] ;  /* 0x0000002404047981 */ /* 0x000ea4000c1e1500 */
[----:B--2---:R0:W1:Y:S01]  /*02f0*/  I2F.S16 R26, R4 ;  /* 0x00000004001a7306 */ /* 0x0040620000101400 */
[----:B------:R-:W-:Y:S05]  /*0300*/  BRA `(.L_x_11139) ;  /* 0x00000bc000007947 */ /* 0x000fea0003800000 */
.L_x_11135:
        /* <DEDUP_REMOVED lines=8> */
.L_x_11143:
[----:B------:R-:W2:Y:S02]  /*0390*/  LDG.E.U16 R4, [R4.64] ;  /* 0x0000002404047981 */ /* 0x000ea4000c1e1500 */
[----:B--2---:R-:W-:Y:S01]  /*03a0*/  HADD2.F32 R26, -RZ, R4.H0_H0 ;  /* 0x20000004ff1a7230 */ /* 0x004fe20000004100 */
[----:B------:R-:W-:Y:S05]  /*03b0*/  BRA `(.L_x_11139) ;  /* 0x00000b1000007947 */ /* 0x000fea0003800000 */
.L_x_11142:
        /* <DEDUP_REMOVED lines=8> */
.L_x_11145:
[----:B------:R-:W2:Y:S02]  /*0440*/  LDG.E.U16 R4, [R4.64] ;  /* 0x0000002404047981 */ /* 0x000ea4000c1e1500 */
[----:B--2---:R-:W-:Y:S01]  /*0450*/  HADD2.F32 R26, -RZ, R4.H0_H0 ;  /* 0x20000004ff1a7230 */ /* 0x004fe20000004100 */
[----:B------:R-:W-:Y:S05]  /*0460*/  BRA `(.L_x_11139) ;  /* 0x00000a6000007947 */ /* 0x000fea0003800000 */
.L_x_11144:
[----:B------:R-:W2:Y:S02]  /*0470*/  LDG.E.64 R4, [R4.64] ;  /* 0x0000002404047981 */ /* 0x000ea4000c1e1b00 */
[----:B--2---:R-:W0:Y:S01]  /*0480*/  F2F.F32.F64 R26, R4 ;  /* 0x00000004001a7310 */ /* 0x004e220000301000 */
[----:B------:R-:W0:-:S14]  /*0490*/  DSETP.GEU.AND P0, PT, |R4|, c[0x2][0x0], PT ;  /* 0x008000000400762a */ /* 0x000e1c0003f0e200 */
[----:B0-----:R-:W-:Y:S01]  /*04a0*/  @!P0 FMUL R26, R26, 1.175494350822287508e-38 ;  /* 0x008000001a1a8820 */ /* 0x001fe20000400000 */
[----:B------:R-:W-:Y:S05]  /*04b0*/  BRA `(.L_x_11139) ;  /* 0x00000a1000007947 */ /* 0x000fea0003800000 */
.L_x_11134:
        /* <DEDUP_REMOVED lines=12> */
.L_x_11148:
[----:B------:R-:W2:Y:S02]  /*0580*/  LDG.E.64 R4, [R4.64] ;  /* 0x0000002404047981 */ /* 0x000ea4000c1e1b00 */
[----:B--2---:R-:W0:Y:S01]  /*0590*/  F2F.F32.F64 R26, R4 ;  /* 0x00000004001a7310 */ /* 0x004e220000301000 */
[----:B------:R-:W0:-:S14]  /*05a0*/  DSETP.GEU.AND P0, PT, |R4|, c[0x2][0x0], PT ;  /* 0x008000000400762a */ /* 0x000e1c0003f0e200 */
[----:B0-----:R-:W-:Y:S01]  /*05b0*/  @!P0 FMUL R26, R26, 1.175494350822287508e-38 ;  /* 0x008000001a1a8820 */ /* 0x001fe20000400000 */
[----:B------:R-:W-:Y:S05]  /*05c0*/  BRA `(.L_x_11139) ;  /* 0x0000090000007947 */ /* 0x000fea0003800000 */
.L_x_11147:
        /* <DEDUP_REMOVED lines=26> */
.L_x_11150:
        /* <DEDUP_REMOVED lines=14> */
.L_x_11149:
[----:B------:R-:W2:Y:S02]  /*0850*/  LDG.E.U16 R4, [R4.64] ;  /* 0x0000002404047981 */ /* 0x000ea4000c1e1500 */
[----:B--2---:R-:W-:Y:S01]  /*0860*/  PRMT R26, RZ, 0x5410, R4 ;  /* 0x00005410ff1a7816 */ /* 0x004fe20000000004 */
[----:B------:R-:W-:Y:S05]  /*0870*/  BRA `(.L_x_11139) ;  /* 0x0000065000007947 */ /* 0x000fea0003800000 */
.L_x_11146:
        /* <DEDUP_REMOVED lines=11> */
.L_x_11153:
        /* <DEDUP_REMOVED lines=20> */
.L_x_11155:
[----:B------:R-:W-:Y:S05]  /*0a70*/  BSYNC B0 ;  /* 0x0000000000007941 */ /* 0x000fea0003800000 */
.L_x_11154:
[----:B------:R-:W-:Y:S01]  /*0a80*/  IMAD.SHL.U32 R3, R3, 0x100000, RZ ;  /* 0x0010000003037824 */ /* 0x000fe200078e00ff */
[----:B------:R-:W-:-:S04]  /*0a90*/  LEA R5, R0, 0x3b800000, 0x17 ;  /* 0x3b80000000057811 */ /* 0x000fc800078eb8ff */
[----:B------:R-:W-:Y:S01]  /*0aa0*/  LOP3.LUT R26, R5, R3, R26, 0xfe, !PT ;  /* 0x00000003051a7212 */ /* 0x000fe200078efe1a */
[----:B------:R-:W-:Y:S05]  /*0ab0*/  BRA `(.L_x_11139) ;  /* 0x0000041000007947 */ /* 0x000fea0003800000 */
.L_x_11152:
        /* <DEDUP_REMOVED lines=20> */
.L_x_11157:
[----:B------:R-:W-:Y:S05]  /*0c00*/  BSYNC B0 ;  /* 0x0000000000007941 */ /* 0x000fea0003800000 */
.L_x_11156:
[----:B------:R-:W-:Y:S01]  /*0c10*/  IMAD.SHL.U32 R3, R3, 0x200000, RZ ;  /* 0x0020000003037824 */ /* 0x000fe200078e00ff */
[----:B------:R-:W-:-:S04]  /*0c20*/  LEA R5, R0, 0x37800000, 0x17 ;  /* 0x3780000000057811 */ /* 0x000fc800078eb8ff */
[----:B------:R-:W-:Y:S01]  /*0c30*/  LOP3.LUT R26, R5, R3, R26, 0xfe, !PT ;  /* 0x00000003051a7212 */ /* 0x000fe200078efe1a */
[----:B------:R-:W-:Y:S05]  /*0c40*/  BRA `(.L_x_11139) ;  /* 0x0000028000007947 */ /* 0x000fea0003800000 */
.L_x_11151:
        /* <DEDUP_REMOVED lines=14> */
.L_x_11138:
        /* <DEDUP_REMOVED lines=21> */
.L_x_11159:
[----:B------:R-:W2:Y:S02]  /*0e80*/  LDG.E.64 R26, [R4.64] ;  /* 0x00000024041a7981 */ /* 0x000ea4000c1e1b00 */
[----:B--2---:R0:W1:Y:S01]  /*0e90*/  I2F.U64 R26, R26 ;  /* 0x0000001a001a7312 */ /* 0x0040620000301000 */
[----:B------:R-:W-:Y:S05]  /*0ea0*/  BRA `(.L_x_11139) ;  /* 0x0000002000007947 */ /* 0x000fea0003800000 */
.L_x_11158:
[----:B------:R-:W2:Y:S02]  /*0eb0*/  LDG.E R4, [R4.64] ;  /* 0x0000002404047981 */ /* 0x000ea4000c1e1900 */
[----:B--2---:R0:W1:Y:S02]  /*0ec0*/  I2F.U32 R26, R4 ;  /* 0x00000004001a7306 */ /* 0x0040640000201000 */
.L_x_11139:
[----:B------:R-:W-:Y:S05]  /*0ed0*/  BSYNC B6 ;  /* 0x0000000000067941 */ /* 0x000fea0003800000 */
.L_x_11133:
[----:B------:R-:W2:Y:S02]  /*0ee0*/  S2R R25, SR_TID.X ;  /* 0x0000000000197919 */ /* 0x000ea40000002100 */
[----:B--2---:R-:W-:Y:S02]  /*0ef0*/  IADD3 R25, R25, 0x80, RZ ;  /* 0x0000008019197810 */ /* 0x004fe40007ffe0ff */
.L_x_11132:
[----:B-1----:R-:W-:Y:S05]  /*0f00*/  BSYNC B7 ;  /* 0x0000000000077941 */ /* 0x002fea0003800000 */
.L_x_11131:
        /* <DEDUP_REMOVED lines=23> */
.L_x_11166:
[----:B------:R-:W2:Y:S02]  /*1080*/  LDG.E.U8 R4, [R4.64] ;  /* 0x0000002404047981 */ /* 0x000ea4000c1e1100 */
[----:B--2---:R0:W1:Y:S01]  /*1090*/  I2F.U16 R23, R4 ;  /* 0x0000000400177306 */ /* 0x0040620000101000 */
[----:B------:R-:W-:Y:S05]  /*10a0*/  BRA `(.L_x_11168) ;  /* 0x00000ca000007947 */ /* 0x000fea0003800000 */
.L_x_11165:
        /* <DEDUP_REMOVED lines=9> */
.L_x_11170:
[----:B------:R-:W2:Y:S02]  /*1140*/  LDG.E R4, [R4.64] ;  /* 0x0000002404047981 */ /* 0x000ea4000c1e1900 */
[----:B--2---:R0:W1:Y:S01]  /*1150*/  I2F R23, R4 ;  /* 0x0000000400177306 */ /* 0x0040620000201400 */
[----:B------:R-:W-:Y:S05]  /*1160*/  BRA `(.L_x_11168) ;  /* 0x00000be000007947 */ /* 0x000fea0003800000 */
.L_x_11169:
[----:B------:R-:W2:Y:S02]  /*1170*/  LDG.E.U16 R4, [R4.64] ;  /* 0x0000002404047981 */ /* 0x000ea4000c1e1500 */
[----:B--2---:R0:W1:Y:S01]  /*1180*/  I2F.S16 R23, R4 ;  /* 0x0000000400177306 */ /* 0x0040620000101400 */
[----:B------:R-:W-:Y:S05]  /*1190*/  BRA `(.L_x_11168) ;  /* 0x00000bb000007947 */ /* 0x000fea0003800000 */
.L_x_11164:
        /* <DEDUP_REMOVED lines=8> */
.L_x_11172:
[----:B------:R-:W2:Y:S02]  /*1220*/  LDG.E.U16 R4, [R4.64] ;  /* 0x0000002404047981 */ /* 0x000ea4000c1e1500 */
[----:B--2---:R-:W-:Y:S01]  /*1230*/  HADD2.F32 R23, -RZ, R4.H0_H0 ;  /* 0x20000004ff177230 */ /* 0x004fe20000004100 */
[----:B------:R-:W-:Y:S05]  /*1240*/  BRA `(.L_x_11168) ;  /* 0x00000b0000007947 */ /* 0x000fea0003800000 */
.L_x_11171:
        /* <DEDUP_REMOVED lines=8> */
.L_x_11174:
[----:B------:R-:W2:Y:S02]  /*12d0*/  LDG.E.U16 R4, [R4.64] ;  /* 0x0000002404047981 */ /* 0x000ea4000c1e1500 */
[----:B--2---:R-:W-:Y:S01]  /*12e0*/  HADD2.F32 R23, -RZ, R4.H0_H0 ;  /* 0x20000004ff177230 */ /* 0x004fe20000004100 */
[----:B------:R-:W-:Y:S05]  /*12f0*/  BRA `(.L_x_11168) ;  /* 0x00000a5000007947 */ /* 0x000fea0003800000 */
.L_x_11173:
[----:B------:R-:W2:Y:S02]  /*1300*/  LDG.E.64 R4, [R4.64] ;  /* 0x0000002404047981 */ /* 0x000ea4000c1e1b00 */
[----:B--2---:R-:W0:Y:S01]  /*1310*/  F2F.F32.F64 R23, R4 ;  /* 0x0000000400177310 */ /* 0x004e220000301000 */
[----:B------:R-:W0:-:S14]  /*1320*/  DSETP.GEU.AND P0, PT, |R4|, c[0x2][0x0], PT ;  /* 0x008000000400762a */ /* 0x000e1c0003f0e200 */
[----:B0-----:R-:W-:Y:S01]  /*1330*/  @!P0 FMUL R23, R23, 1.175494350822287508e-38 ;  /* 0x0080000017178820 */ /* 0x001fe20000400000 */
[----:B------:R-:W-:Y:S05]  /*1340*/  BRA `(.L_x_11168) ;  /* 0x00000a0000007947 */ /* 0x000fea0003800000 */
.L_x_11163:
        /* <DEDUP_REMOVED lines=12> */
.L_x_11177:
[----:B------:R-:W2:Y:S02]  /*1410*/  LDG.E.64 R4, [R4.64] ;  /* 0x0000002404047981 */ /* 0x000ea4000c1e1b00 */
[----:B--2---:R-:W0:Y:S01]  /*1420*/  F2F.F32.F64 R23, R4 ;  /* 0x0000000400177310 */ /* 0x004e220000301000 */
[----:B------:R-:W0:-:S14]  /*1430*/  DSETP.GEU.AND P0, PT, |R4|, c[0x2][0x0], PT ;  /* 0x008000000400762a */ /* 0x000e1c0003f0e200 */
[----:B0-----:R-:W-:Y:S01]  /*1440*/  @!P0 FMUL R23, R23, 1.175494350822287508e-38 ;  /* 0x0080000017178820 */ /* 0x001fe20000400000 */
[----:B------:R-:W-:Y:S05]  /*1450*/  BRA `(.L_x_11168) ;  /* 0x000008f000007947 */ /* 0x000fea0003800000 */
.L_x_11176:
        /* <DEDUP_REMOVED lines=26> */
.L_x_11179:
        /* <DEDUP_REMOVED lines=13> */
.L_x_11178:
[----:B------:R-:W2:Y:S02]  /*16d0*/  LDG.E.U16 R4, [R4.64] ;  /* 0x0000002404047981 */ /* 0x000ea4000c1e1500 */
[----:B--2---:R-:W-:Y:S01]  /*16e0*/  PRMT R23, RZ, 0x5410, R4 ;  /* 0x00005410ff177816 */ /* 0x004fe20000000004 */
[----:B------:R-:W-:Y:S05]  /*16f0*/  BRA `(.L_x_11168) ;  /* 0x0000065000007947 */ /* 0x000fea0003800000 */
.L_x_11175:
        /* <DEDUP_REMOVED lines=11> */
.L_x_11182:
        /* <DEDUP_REMOVED lines=20> */
.L_x_11184:
[----:B------:R-:W-:Y:S05]  /*18f0*/  BSYNC B0 ;  /* 0x0000000000007941 */ /* 0x000fea0003800000 */
.L_x_11183:
[----:B------:R-:W-:Y:S01]  /*1900*/  IMAD.SHL.U32 R3, R3, 0x100000, RZ ;  /* 0x0010000003037824 */ /* 0x000fe200078e00ff */
[----:B------:R-:W-:-:S04]  /*1910*/  LEA R0, R0, 0x3b800000, 0x17 ;  /* 0x3b80000000007811 */ /* 0x000fc800078eb8ff */
[----:B------:R-:W-:Y:S01]  /*1920*/  LOP3.LUT R23, R0, R3, R23, 0xfe, !PT ;  /* 0x0000000300177212 */ /* 0x000fe200078efe17 */
[----:B------:R-:W-:Y:S05]  /*1930*/  BRA `(.L_x_11168) ;  /* 0x0000041000007947 */ /* 0x000fea0003800000 */
.L_x_11181:
        /* <DEDUP_REMOVED lines=20> */
.L_x_11186:
[----:B------:R-:W-:Y:S05]  /*1a80*/  BSYNC B0 ;  /* 0x0000000000007941 */ /* 0x000fea0003800000 */
.L_x_11185:
[----:B------:R-:W-:Y:S01]  /*1a90*/  IMAD.SHL.U32 R3, R3, 0x200000, RZ ;  /* 0x0020000003037824 */ /* 0x000fe200078e00ff */
[----:B------:R-:W-:-:S04]  /*1aa0*/  LEA R0, R0, 0x37800000, 0x17 ;  /* 0x3780000000007811 */ /* 0x000fc800078eb8ff */
[----:B------:R-:W-:Y:S01]  /*1ab0*/  LOP3.LUT R23, R0, R3, R23, 0xfe, !PT ;  /* 0x0000000300177212 */ /* 0x000fe200078efe17 */
[----:B------:R-:W-:Y:S05]  /*1ac0*/  BRA `(.L_x_11168) ;  /* 0x0000028000007947 */ /* 0x000fea0003800000 */
.L_x_11180:
        /* <DEDUP_REMOVED lines=14> */
.L_x_11167:
        /* <DEDUP_REMOVED lines=21> */
.L_x_11188:
[----:B------:R-:W2:Y:S02]  /*1d00*/  LDG.E.64 R4, [R4.64] ;  /* 0x0000002404047981 */ /* 0x000ea4000c1e1b00 */
[----:B--2---:R0:W1:Y:S01]  /*1d10*/  I2F.U64 R23, R4 ;  /* 0x0000000400177312 */ /* 0x0040620000301000 */
[----:B------:R-:W-:Y:S05]  /*1d20*/  BRA `(.L_x_11168) ;  /* 0x0000002000007947 */ /* 0x000fea0003800000 */
.L_x_11187:
[----:B------:R-:W2:Y:S02]  /*1d30*/  LDG.E R4, [R4.64] ;  /* 0x0000002404047981 */ /* 0x000ea4000c1e1900 */
[----:B--2---:R0:W1:Y:S02]  /*1d40*/  I2F.U32 R23, R4 ;  /* 0x0000000400177306 */ /* 0x0040640000201000 */
.L_x_11168:
[----:B------:R-:W-:Y:S05]  /*1d50*/  BSYNC B6 ;  /* 0x0000000000067941 */ /* 0x000fea0003800000 */
.L_x_11162:
[----:B------:R-:W-:Y:S02]  /*1d60*/  IADD3 R25, R25, 0x80, RZ ;  /* 0x0000008019197810 */ /* 0x000fe40007ffe0ff */
.L_x_11161:
[----:B------:R-:W-:Y:S05]  /*1d70*/  BSYNC B7 ;  /* 0x0000000000077941 */ /* 0x000fea0003800000 */
.L_x_11160:
        /* <DEDUP_REMOVED lines=25> */
.L_x_11195:
[----:B------:R-:W2:Y:S02]  /*1f10*/  LDG.E.U8 R4, [R4.64] ;  /* 0x0000002404047981 */ /* 0x000ea4000c1e1100 */
[----:B--2---:R0:W2:Y:S01]  /*1f20*/  I2F.U16 R28, R4 ;  /* 0x00000004001c7306 */ /* 0x0040a20000101000 */
[----:B------:R-:W-:Y:S05]  /*1f30*/  BRA `(.L_x_11197) ;  /* 0x00000ca000007947 */ /* 0x000fea0003800000 */
.L_x_11194:
        /* <DEDUP_REMOVED lines=9> */
.L_x_11199:
[----:B------:R-:W2:Y:S02]  /*1fd0*/  LDG.E R4, [R4.64] ;  /* 0x0000002404047981 */ /* 0x000ea4000c1e1900 */
[----:B--2---:R0:W2:Y:S01]  /*1fe0*/  I2F R28, R4 ;  /* 0x00000004001c7306 */ /* 0x0040a20000201400 */
[----:B------:R-:W-:Y:S05]  /*1ff0*/  BRA `(.L_x_11197) ;  /* 0x00000be000007947 */ /* 0x000fea0003800000 */
.L_x_11198:
[----:B------:R-:W2:Y:S02]  /*2000*/  LDG.E.U16 R4, [R4.64] ;  /* 0x0000002404047981 */ /* 0x000ea4000c1e1500 */
[----:B--2---:R0:W2:Y:S01]  /*2010*/  I2F.S16 R28, R4 ;  /* 0x00000004001c7306 */ /* 0x0040a20000101400 */
[----:B------:R-:W-:Y:S05]  /*2020*/  BRA `(.L_x_11197) ;  /* 0x00000bb000007947 */ /* 0x000fea0003800000 */
.L_x_11193:
        /* <DEDUP_REMOVED lines=8> */
.L_x_11201:
[----:B------:R-:W2:Y:S02]  /*20b0*/  LDG.E.U16 R4, [R4.64] ;  /* 0x0000002404047981 */ /* 0x000ea4000c1e1500 */
[----:B--2---:R-:W-:Y:S01]  /*20c0*/  HADD2.F32 R28, -RZ, R4.H0_H0 ;  /* 0x20000004ff1c7230 */ /* 0x004fe20000004100 */
[----:B------:R-:W-:Y:S05]  /*20d0*/  BRA `(.L_x_11197) ;  /* 0x00000b0000007947 */ /* 0x000fea0003800000 */
.L_x_11200:
        /* <DEDUP_REMOVED lines=8> */
.L_x_11203:
[----:B------:R-:W2:Y:S02]  /*2160*/  LDG.E.U16 R4, [R4.64] ;  /* 0x0000002404047981 */ /* 0x000ea4000c1e1500 */
[----:B--2---:R-:W-:Y:S01]  /*2170*/  HADD2.F32 R28, -RZ, R4.H0_H0 ;  /* 0x20000004ff1c7230 */ /* 0x004fe20000004100 */
[----:B------:R-:W-:Y:S05]  /*2180*/  BRA `(.L_x_11197) ;  /* 0x00000a5000007947 */ /* 0x000fea0003800000 */
.L_x_11202:
[----:B------:R-:W2:Y:S02]  /*2190*/  LDG.E.64 R4, [R4.64] ;  /* 0x0000002404047981 */ /* 0x000ea4000c1e1b00 */
[----:B--2---:R-:W0:Y:S01]  /*21a0*/  F2F.F32.F64 R28, R4 ;  /* 0x00000004001c7310 */ /* 0x004e220000301000 */
[----:B------:R-:W0:-:S14]  /*21b0*/  DSETP.GEU.AND P0, PT, |R4|, c[0x2][0x0], PT ;  /* 0x008000000400762a */ /* 0x000e1c0003f0e200 */
[----:B0-----:R-:W-:Y:S01]  /*21c0*/  @!P0 FMUL R28, R28, 1.175494350822287508e-38 ;  /* 0x008000001c1c8820 */ /* 0x001fe20000400000 */
[----:B------:R-:W-:Y:S05]  /*21d0*/  BRA `(.L_x_11197) ;  /* 0x00000a0000007947 */ /* 0x000fea0003800000 */
.L_x_11192:
        /* <DEDUP_REMOVED lines=12> */
.L_x_11206:
[----:B------:R-:W2:Y:S02]  /*22a0*/  LDG.E.64 R4, [R4.64] ;  /* 0x0000002404047981 */ /* 0x000ea4000c1e1b00 */
[----:B--2---:R-:W0:Y:S01]  /*22b0*/  F2F.F32.F64 R28, R4 ;  /* 0x00000004001c7310 */ /* 0x004e220000301000 */
[----:B------:R-:W0:-:S14]  /*22c0*/  DSETP.GEU.AND P0, PT, |R4|, c[0x2][0x0], PT ;  /* 0x008000000400762a */ /* 0x000e1c0003f0e200 */
[----:B0-----:R-:W-:Y:S01]  /*22d0*/  @!P0 FMUL R28, R28, 1.175494350822287508e-38 ;  /* 0x008000001c1c8820 */ /* 0x001fe20000400000 */
[----:B------:R-:W-:Y:S05]  /*22e0*/  BRA `(.L_x_11197) ;  /* 0x000008f000007947 */ /* 0x000fea0003800000 */
.L_x_11205:
        /* <DEDUP_REMOVED lines=26> */
.L_x_11208:
        /* <DEDUP_REMOVED lines=13> */
.L_x_11207:
[----:B------:R-:W2:Y:S02]  /*2560*/  LDG.E.U16 R4, [R4.64] ;  /* 0x0000002404047981 */ /* 0x000ea4000c1e1500 */
[----:B--2---:R-:W-:Y:S01]  /*2570*/  PRMT R28, RZ, 0x5410, R4 ;  /* 0x00005410ff1c7816 */ /* 0x004fe20000000004 */
[----:B------:R-:W-:Y:S05]  /*2580*/  BRA `(.L_x_11197) ;  /* 0x0000065000007947 */ /* 0x000fea0003800000 */
.L_x_11204:
        /* <DEDUP_REMOVED lines=11> */
.L_x_11211:
        /* <DEDUP_REMOVED lines=20> */
.L_x_11213:
[----:B------:R-:W-:Y:S05]  /*2780*/  BSYNC B0 ;  /* 0x0000000000007941 */ /* 0x000fea0003800000 */
.L_x_11212:
[----:B------:R-:W-:Y:S01]  /*2790*/  IMAD.SHL.U32 R3, R3, 0x100000, RZ ;  /* 0x0010000003037824 */ /* 0x000fe200078e00ff */
[----:B------:R-:W-:-:S04]  /*27a0*/  LEA R5, R0, 0x3b800000, 0x17 ;  /* 0x3b80000000057811 */ /* 0x000fc800078eb8ff */
[----:B------:R-:W-:Y:S01]  /*27b0*/  LOP3.LUT R28, R5, R3, R28, 0xfe, !PT ;  /* 0x00000003051c7212 */ /* 0x000fe200078efe1c */
[----:B------:R-:W-:Y:S05]  /*27c0*/  BRA `(.L_x_11197) ;  /* 0x0000041000007947 */ /* 0x000fea0003800000 */
.L_x_11210:
        /* <DEDUP_REMOVED lines=20> */
.L_x_11215:
[----:B------:R-:W-:Y:S05]  /*2910*/  BSYNC B0 ;  /* 0x0000000000007941 */ /* 0x000fea0003800000 */
.L_x_11214:
[----:B------:R-:W-:Y:S01]  /*2920*/  IMAD.SHL.U32 R3, R3, 0x200000, RZ ;  /* 0x0020000003037824 */ /* 0x000fe200078e00ff */
[----:B------:R-:W-:-:S04]  /*2930*/  LEA R5, R0, 0x37800000, 0x17 ;  /* 0x3780000000057811 */ /* 0x000fc800078eb8ff */
[----:B------:R-:W-:Y:S01]  /*2940*/  LOP3.LUT R28, R5, R3, R28, 0xfe, !PT ;  /* 0x00000003051c7212 */ /* 0x000fe200078efe1c */
[----:B------:R-:W-:Y:S05]  /*2950*/  BRA `(.L_x_11197) ;  /* 0x0000028000007947 */ /* 0x000fea0003800000 */
.L_x_11209:
        /* <DEDUP_REMOVED lines=14> */
.L_x_11196:
        /* <DEDUP_REMOVED lines=21> */
.L_x_11217:
[----:B------:R-:W2:Y:S02]  /*2b90*/  LDG.E.64 R28, [R4.64] ;  /* 0x00000024041c7981 */ /* 0x000ea4000c1e1b00 */
[----:B--2---:R0:W2:Y:S01]  /*2ba0*/  I2F.U64 R28, R28 ;  /* 0x0000001c001c7312 */ /* 0x0040a20000301000 */
[----:B------:R-:W-:Y:S05]  /*2bb0*/  BRA `(.L_x_11197) ;  /* 0x0000002000007947 */ /* 0x000fea0003800000 */
.L_x_11216:
[----:B------:R-:W2:Y:S02]  /*2bc0*/  LDG.E R4, [R4.64] ;  /* 0x0000002404047981 */ /* 0x000ea4000c1e1900 */
[----:B--2---:R0:W2:Y:S02]  /*2bd0*/  I2F.U32 R28, R4 ;  /* 0x00000004001c7306 */ /* 0x0040a40000201000 */
.L_x_11197:
[----:B------:R-:W-:Y:S05]  /*2be0*/  BSYNC B6 ;  /* 0x0000000000067941 */ /* 0x000fea0003800000 */
.L_x_11191:
[----:B------:R-:W-:Y:S02]  /*2bf0*/  IADD3 R25, R25, 0x80, RZ ;  /* 0x0000008019197810 */ /* 0x000fe40007ffe0ff */
.L_x_11190:
[----:B------:R-:W-:Y:S05]  /*2c00*/  BSYNC B7 ;  /* 0x0000000000077941 */ /* 0x000fea0003800000 */
.L_x_11189:
        /* <DEDUP_REMOVED lines=21> */
.L_x_11223:
[----:B------:R-:W3:Y:S02]  /*2d60*/  LDG.E.U8 R4, [R4.64] ;  /* 0x0000002404047981 */ /* 0x000ee4000c1e1100 */
[----:B---3--:R0:W3:Y:S01]  /*2d70*/  I2F.U16 R27, R4 ;  /* 0x00000004001b7306 */ /* 0x0080e20000101000 */
[----:B------:R-:W-:Y:S05]  /*2d80*/  BRA `(.L_x_11219) ;  /* 0x00000c7000007947 */ /* 0x000fea0003800000 */
.L_x_11222:
        /* <DEDUP_REMOVED lines=9> */
.L_x_11226:
[----:B------:R-:W3:Y:S02]  /*2e20*/  LDG.E R4, [R4.64] ;  /* 0x0000002404047981 */ /* 0x000ee4000c1e1900 */
[----:B---3--:R0:W3:Y:S01]  /*2e30*/  I2F R27, R4 ;  /* 0x00000004001b7306 */ /* 0x0080e20000201400 */
[----:B------:R-:W-:Y:S05]  /*2e40*/  BRA `(.L_x_11219) ;  /* 0x00000bb000007947 */ /* 0x000fea0003800000 */
.L_x_11225:
[----:B------:R-:W3:Y:S02]  /*2e50*/  LDG.E.U16 R4, [R4.64] ;  /* 0x0000002404047981 */ /* 0x000ee4000c1e1500 */
[----:B---3--:R0:W3:Y:S01]  /*2e60*/  I2F.S16 R27, R4 ;  /* 0x00000004001b7306 */ /* 0x0080e20000101400 */
[----:B------:R-:W-:Y:S05]  /*2e70*/  BRA `(.L_x_11219) ;  /* 0x00000b8000007947 */ /* 0x000fea0003800000 */
.L_x_11221:
        /* <DEDUP_REMOVED lines=8> */
.L_x_11228:
[----:B------:R-:W3:Y:S02]  /*2f00*/  LDG.E.U16 R4, [R4.64] ;  /* 0x0000002404047981 */ /* 0x000ee4000c1e1500 */
[----:B---3--:R-:W-:Y:S01]  /*2f10*/  HADD2.F32 R27, -RZ, R4.H0_H0 ;  /* 0x20000004ff1b7230 */ /* 0x008fe20000004100 */
[----:B------:R-:W-:Y:S05]  /*2f20*/  BRA `(.L_x_11219) ;  /* 0x00000ad000007947 */ /* 0x000fea0003800000 */
.L_x_11227:
        /* <DEDUP_REMOVED lines=8> */
.L_x_11230:
[----:B------:R-:W3:Y:S02]  /*2fb0*/  LDG.E.U16 R4, [R4.64] ;  /* 0x0000002404047981 */ /* 0x000ee4000c1e1500 */
[----:B---3--:R-:W-:Y:S01]  /*2fc0*/  HADD2.F32 R27, -RZ, R4.H0_H0 ;  /* 0x20000004ff1b7230 */ /* 0x008fe20000004100 */
[----:B------:R-:W-:Y:S05]  /*2fd0*/  BRA `(.L_x_11219) ;  /* 0x00000a2000007947 */ /* 0x000fea0003800000 */
.L_x_11229:
[----:B------:R-:W3:Y:S02]  /*2fe0*/  LDG.E.64 R4, [R4.64] ;  /* 0x0000002404047981 */ /* 0x000ee4000c1e1b00 */
[----:B---3--:R-:W0:Y:S01]  /*2ff0*/  F2F.F32.F64 R27, R4 ;  /* 0x00000004001b7310 */ /* 0x008e220000301000 */
[----:B------:R-:W0:-:S14]  /*3000*/  DSETP.GEU.AND P0, PT, |R4|, c[0x2][0x0], PT ;  /* 0x008000000400762a */ /* 0x000e1c0003f0e200 */
[----:B0-----:R-:W-:Y:S01]  /*3010*/  @!P0 FMUL R27, R27, 1.175494350822287508e-38 ;  /* 0x008000001b1b8820 */ /* 0x001fe20000400000 */
[----:B------:R-:W-:Y:S05]  /*3020*/  BRA `(.L_x_11219) ;  /* 0x000009d000007947 */ /* 0x000fea0003800000 */
.L_x_11220:
        /* <DEDUP_REMOVED lines=12> */
.L_x_11233:
[----:B------:R-:W3:Y:S02]  /*30f0*/  LDG.E.64 R4, [R4.64] ;  /* 0x0000002404047981 */ /* 0x000ee4000c1e1b00 */
[----:B---3--:R-:W0:Y:S01]  /*3100*/  F2F.F32.F64 R27, R4 ;  /* 0x00000004001b7310 */ /* 0x008e220000301000 */
[----:B------:R-:W0:-:S14]  /*3110*/  DSETP.GEU.AND P0, PT, |R4|, c[0x2][0x0], PT ;  /* 0x008000000400762a */ /* 0x000e1c0003f0e200 */
[----:B0-----:R-:W-:Y:S01]  /*3120*/  @!P0 FMUL R27, R27, 1.175494350822287508e-38 ;  /* 0x008000001b1b8820 */ /* 0x001fe20000400000 */
[----:B------:R-:W-:Y:S05]  /*3130*/  BRA `(.L_x_11219) ;  /* 0x000008c000007947 */ /* 0x000fea0003800000 */
.L_x_11232:
        /* <DEDUP_REMOVED lines=26> */
.L_x_11235:
        /* <DEDUP_REMOVED lines=13> */
.L_x_11234:
[----:B------:R-:W3:Y:S02]  /*33b0*/  LDG.E.U16 R4, [R4.64] ;  /* 0x0000002404047981 */ /* 0x000ee4000c1e1500 */
[----:B---3--:R-:W-:Y:S01]  /*33c0*/  PRMT R27, RZ, 0x5410, R4 ;  /* 0x00005410ff1b7816 */ /* 0x008fe20000000004 */
[----:B------:R-:W-:Y:S05]  /*33d0*/  BRA `(.L_x_11219) ;  /* 0x0000062000007947 */ /* 0x000fea0003800000 */
.L_x_11231:
        /* <DEDUP_REMOVED lines=11> */
.L_x_11238:
        /* <DEDUP_REMOVED lines=19> */
.L_x_11240:
[----:B------:R-:W-:Y:S05]  /*35c0*/  BSYNC B0 ;  /* 0x0000000000007941 */ /* 0x000fea0003800000 */
.L_x_11239:
[----:B------:R-:W-:Y:S01]  /*35d0*/  IMAD.SHL.U32 R3, R3, 0x100000, RZ ;  /* 0x0010000003037824 */ /* 0x000fe200078e00ff */
[----:B------:R-:W-:-:S04]  /*35e0*/  LEA R0, R0, 0x3b800000, 0x17 ;  /* 0x3b80000000007811 */ /* 0x000fc800078eb8ff */
[----:B------:R-:W-:Y:S01]  /*35f0*/  LOP3.LUT R27, R0, R3, R27, 0xfe, !PT ;  /* 0x00000003001b7212 */ /* 0x000fe200078efe1b */
[----:B------:R-:W-:Y:S05]  /*3600*/  BRA `(.L_x_11219) ;  /* 0x000003f000007947 */ /* 0x000fea0003800000 */
.L_x_11237:
        /* <DEDUP_REMOVED lines=19> */
.L_x_11242:
[----:B------:R-:W-:Y:S05]  /*3740*/  BSYNC B0 ;  /* 0x0000000000007941 */ /* 0x000fea0003800000 */
.L_x_11241:
[----:B------:R-:W-:Y:S01]  /*3750*/  IMAD.SHL.U32 R3, R3, 0x200000, RZ ;  /* 0x0020000003037824 */ /* 0x000fe200078e00ff */
[----:B------:R-:W-:-:S04]  /*3760*/  LEA R0, R0, 0x37800000, 0x17 ;  /* 0x3780000000007811 */ /* 0x000fc800078eb8ff */
[----:B------:R-:W-:Y:S01]  /*3770*/  LOP3.LUT R27, R0, R3, R27, 0xfe, !PT ;  /* 0x00000003001b7212 */ /* 0x000fe200078efe1b */
[----:B------:R-:W-:Y:S05]  /*3780*/  BRA `(.L_x_11219) ;  /* 0x0000027000007947 */ /* 0x000fea0003800000 */
.L_x_11236:
        /* <DEDUP_REMOVED lines=14> */
.L_x_11224:
        /* <DEDUP_REMOVED lines=20> */
.L_x_11244:
[----:B------:R-:W3:Y:S02]  /*39b0*/  LDG.E.64 R4, [R4.64] ;  /* 0x0000002404047981 */ /* 0x000ee4000c1e1b00 */
[----:B---3--:R0:W3:Y:S01]  /*39c0*/  I2F.U64 R27, R4 ;  /* 0x00000004001b7312 */ /* 0x0080e20000301000 */
[----:B------:R-:W-:Y:S05]  /*39d0*/  BRA `(.L_x_11219) ;  /* 0x0000002000007947 */ /* 0x000fea0003800000 */
.L_x_11243:
[----:B------:R-:W3:Y:S02]  /*39e0*/  LDG.E R4, [R4.64] ;  /* 0x0000002404047981 */ /* 0x000ee4000c1e1900 */
[----:B---3--:R0:W3:Y:S02]  /*39f0*/  I2F.U32 R27, R4 ;  /* 0x00000004001b7306 */ /* 0x0080e40000201000 */
.L_x_11219:
[----:B------:R-:W-:Y:S05]  /*3a00*/  BSYNC B6 ;  /* 0x0000000000067941 */ /* 0x000fea0003800000 */
.L_x_11218:
        /* <DEDUP_REMOVED lines=13> */
[----:B0-----:R-:W-:-:S07]  /*3ae0*/  @!P3 FMUL.FTZ R4, R4, 0.69314718246459960938 ;  /* 0x3f3172180404b820 */ /* 0x001fce0000410000 */
[----:B-1----:R-:W0:Y:S01]  /*3af0*/  @!P0 MUFU.LG2 R18, R23 ;  /* 0x0000001700128308 */ /* 0x002e220000000c00 */
[----:B--2---:R-:W-:Y:S02]  /*3b00*/  @!P1 FMUL.FTZ R22, R22, 0.69314718246459960938 ;  /* 0x3f31721816169820 */ /* 0x004fe40000410000 */
[----:B---3--:R-:W-:Y:S02]  /*3b10*/  @!P2 FMUL.FTZ R24, R24, 0.69314718246459960938 ;  /* 0x3f3172181818a820 */ /* 0x008fe40000410000 */
[----:B0-----:R-:W-:Y:S01]  /*3b20*/  @!P0 FMUL.FTZ R18, R18, 0.69314718246459960938 ;  /* 0x3f31721812128820 */ /* 0x001fe20000410000 */
        /* <DEDUP_REMOVED lines=21> */
.L_x_11250:
[----:B------:R-:W0:Y:S01]  /*3c80*/  F2I.S64.TRUNC R4, R4 ;  /* 0x0000000400047311 */ /* 0x000e22000020d900 */
[----:B------:R-:W-:Y:S02]  /*3c90*/  IMAD.MOV.U32 R25, RZ, RZ, R19 ;  /* 0x000000ffff197224 */ /* 0x000fe400078e0013 */
[----:B0-----:R-:W-:-:S05]  /*3ca0*/  IMAD.MOV.U32 R3, RZ, RZ, R4 ;  /* 0x000000ffff037224 */ /* 0x001fca00078e0004 */
[----:B------:R0:W-:Y:S01]  /*3cb0*/  STG.E.U8 [R8.64], R3 ;  /* 0x0000000308007986 */ /* 0x0001e2000c101124 */
[----:B------:R-:W-:Y:S05]  /*3cc0*/  BRA `(.L_x_11246) ;  /* 0x00000e7000007947 */ /* 0x000fea0003800000 */
.L_x_11249:
        /* <DEDUP_REMOVED lines=10> */
.L_x_11253:
[----:B------:R-:W0:Y:S01]  /*3d70*/  F2I.FTZ.TRUNC.NTZ R3, R4 ;  /* 0x0000000400037305 */ /* 0x000e22000021f100 */
[----:B------:R-:W-:Y:S01]  /*3d80*/  IMAD.MOV.U32 R25, RZ, RZ, R19 ;  /* 0x000000ffff197224 */ /* 0x000fe200078e0013 */
[----:B0-----:R0:W-:Y:S01]  /*3d90*/  STG.E [R8.64], R3 ;  /* 0x0000000308007986 */ /* 0x0011e2000c101924 */
[----:B------:R-:W-:Y:S05]  /*3da0*/  BRA `(.L_x_11246) ;  /* 0x00000d9000007947 */ /* 0x000fea0003800000 */
.L_x_11252:
[----:B------:R-:W0:Y:S01]  /*3db0*/  F2I.FTZ.TRUNC.NTZ R3, R4 ;  /* 0x0000000400037305 */ /* 0x000e22000021f100 */
[----:B------:R-:W-:Y:S01]  /*3dc0*/  IMAD.MOV.U32 R25, RZ, RZ, R19 ;  /* 0x000000ffff197224 */ /* 0x000fe200078e0013 */
[----:B0-----:R0:W-:Y:S01]  /*3dd0*/  STG.E.U16 [R8.64], R3 ;  /* 0x0000000308007986 */ /* 0x0011e2000c101524 */
[----:B------:R-:W-:Y:S05]  /*3de0*/  BRA `(.L_x_11246) ;  /* 0x00000d5000007947 */ /* 0x000fea0003800000 */
.L_x_11248:
        /* <DEDUP_REMOVED lines=9> */
.L_x_11255:
[----:B------:R-:W-:Y:S01]  /*3e80*/  F2FP.PACK_AB R4, RZ, R4 ;  /* 0x00000004ff04723e */ /* 0x000fe200000000ff */
[----:B------:R-:W-:-:S04]  /*3e90*/  IMAD.MOV.U32 R25, RZ, RZ, R19 ;  /* 0x000000ffff197224 */ /* 0x000fc800078e0013 */
[----:B------:R0:W-:Y:S01]  /*3ea0*/  STG.E.U16 [R8.64], R4 ;  /* 0x0000000408007986 */ /* 0x0001e2000c101524 */
[----:B------:R-:W-:Y:S05]  /*3eb0*/  BRA `(.L_x_11246) ;  /* 0x00000c8000007947 */ /* 0x000fea0003800000 */
.L_x_11254:
        /* <DEDUP_REMOVED lines=10> */
.L_x_11257:
[----:B------:R-:W-:Y:S01]  /*3f60*/  F2FP.PACK_AB R3, RZ, R4 ;  /* 0x00000004ff03723e */ /* 0x000fe200000000ff */
[----:B------:R-:W-:-:S03]  /*3f70*/  IMAD.MOV.U32 R25, RZ, RZ, R19 ;  /* 0x000000ffff197224 */ /* 0x000fc600078e0013 */
[----:B------:R-:W-:-:S05]  /*3f80*/  PRMT R3, R3, 0x5410, RZ ;  /* 0x0000541003037816 */ /* 0x000fca00000000ff */
[----:B------:R0:W-:Y:S01]  /*3f90*/  STG.E [R8.64], R3 ;  /* 0x0000000308007986 */ /* 0x0001e2000c101924 */
[----:B------:R-:W-:Y:S05]  /*3fa0*/  BRA `(.L_x_11246) ;  /* 0x00000b9000007947 */ /* 0x000fea0003800000 */
.L_x_11256:
[----:B------:R-:W-:Y:S02]  /*3fb0*/  FMUL.FTZ R4, R4, 1 ;  /* 0x3f80000004047820 */ /* 0x000fe40000410000 */
[----:B------:R-:W-:-:S04]  /*3fc0*/  IMAD.MOV.U32 R25, RZ, RZ, R19 ;  /* 0x000000ffff197224 */ /* 0x000fc800078e0013 */
[----:B------:R-:W0:Y:S02]  /*3fd0*/  F2F.F64.F32 R4, R4 ;  /* 0x0000000400047310 */ /* 0x000e240000201800 */
[----:B0-----:R0:W-:Y:S01]  /*3fe0*/  STG.E.64 [R8.64], R4 ;  /* 0x0000000408007986 */ /* 0x0011e2000c101b24 */
[----:B------:R-:W-:Y:S05]  /*3ff0*/  BRA `(.L_x_11246) ;  /* 0x00000b4000007947 */ /* 0x000fea0003800000 */
.L_x_11247:
        /* <DEDUP_REMOVED lines=13> */
.L_x_11260:
[----:B------:R-:W-:Y:S01]  /*40d0*/  FMUL.FTZ R4, R4, 1 ;  /* 0x3f80000004047820 */ /* 0x000fe20000410000 */
[----:B------:R-:W-:Y:S01]  /*40e0*/  CS2R R6, SRZ ;  /* 0x0000000000067805 */ /* 0x000fe2000001ff00 */
[----:B------:R-:W-:-:S04]  /*40f0*/  IMAD.MOV.U32 R25, RZ, RZ, R19 ;  /* 0x000000ffff197224 */ /* 0x000fc800078e0013 */
[----:B------:R-:W0:Y:S02]  /*4100*/  F2F.F64.F32 R4, R4 ;  /* 0x0000000400047310 */ /* 0x000e240000201800 */
[----:B0-----:R0:W-:Y:S01]  /*4110*/  STG.E.128 [R8.64], R4 ;  /* 0x0000000408007986 */ /* 0x0011e2000c101d24 */
[----:B------:R-:W-:Y:S05]  /*4120*/  BRA `(.L_x_11246) ;  /* 0x00000a1000007947 */ /* 0x000fea0003800000 */
.L_x_11259:
        /* <DEDUP_REMOVED lines=20> */
.L_x_11264:
[----:B------:R-:W-:Y:S05]  /*4270*/  BSYNC B0 ;  /* 0x0000000000007941 */ /* 0x000fea0003800000 */
.L_x_11263:
[----:B------:R-:W-:Y:S01]  /*4280*/  LOP3.LUT R5, R0, R5, RZ, 0xfc, !PT ;  /* 0x0000000500057212 */ /* 0x000fe200078efcff */
[----:B------:R-:W-:-:S04]  /*4290*/  IMAD.MOV.U32 R25, RZ, RZ, R19 ;  /* 0x000000ffff197224 */ /* 0x000fc800078e0013 */
[----:B------:R0:W-:Y:S01]  /*42a0*/  STG.E.U8 [R8.64], R5 ;  /* 0x0000000508007986 */ /* 0x0001e2000c101124 */
[----:B------:R-:W-:Y:S05]  /*42b0*/  BRA `(.L_x_11246) ;  /* 0x0000088000007947 */ /* 0x000fea0003800000 */
.L_x_11262:
        /* <DEDUP_REMOVED lines=12> */
.L_x_11266:
[----:B------:R-:W-:Y:S01]  /*4380*/  IMAD.MOV.U32 R0, RZ, RZ, 0x7f ;  /* 0x0000007fff007424 */ /* 0x000fe200078e00ff */
[----:B------:R-:W-:-:S04]  /*4390*/  ISETP.GT.U32.AND P0, PT, R5, 0x7f800000, PT ;  /* 0x7f8000000500780c */ /* 0x000fc80003f04070 */
[----:B------:R-:W-:-:S04]  /*43a0*/  SEL R0, R0, 0x7c, P0 ;  /* 0x0000007c00007807 */ /* 0x000fc80000000000 */
.L_x_11267:
[----:B------:R-:W-:Y:S05]  /*43b0*/  BSYNC B0 ;  /* 0x0000000000007941 */ /* 0x000fea0003800000 */
.L_x_11265:
[----:B------:R-:W-:Y:S01]  /*43c0*/  LOP3.LUT R4, R4, 0x80000000, RZ, 0xc0, !PT ;  /* 0x8000000004047812 */ /* 0x000fe200078ec0ff */
[----:B------:R-:W-:-:S03]  /*43d0*/  IMAD.MOV.U32 R25, RZ, RZ, R19 ;  /* 0x000000ffff197224 */ /* 0x000fc600078e0013 */
[----:B------:R-:W-:-:S04]  /*43e0*/  SHF.R.U32.HI R3, RZ, 0x18, R4 ;  /* 0x00000018ff037819 */ /* 0x000fc80000011604 */
[----:B------:R-:W-:-:S05]  /*43f0*/  LOP3.LUT R3, R0, R3, RZ, 0xfc, !PT ;  /* 0x0000000300037212 */ /* 0x000fca00078efcff */
[----:B------:R0:W-:Y:S01]  /*4400*/  STG.E.U8 [R8.64], R3 ;  /* 0x0000000308007986 */ /* 0x0001e2000c101124 */
[----:B------:R-:W-:Y:S05]  /*4410*/  BRA `(.L_x_11246) ;  /* 0x0000072000007947 */ /* 0x000fea0003800000 */
.L_x_11261:
[----:B------:R-:W-:Y:S01]  /*4420*/  F2FP.BF16.PACK_AB R4, RZ, R4 ;  /* 0x00000004ff04723e */ /* 0x000fe200000010ff */
[----:B------:R-:W-:-:S04]  /*4430*/  IMAD.MOV.U32 R25, RZ, RZ, R19 ;  /* 0x000000ffff197224 */ /* 0x000fc800078e0013 */
[----:B------:R0:W-:Y:S01]  /*4440*/  STG.E.U16 [R8.64], R4 ;  /* 0x0000000408007986 */ /* 0x0001e2000c101524 */
[----:B------:R-:W-:Y:S05]  /*4450*/  BRA `(.L_x_11246) ;  /* 0x000006e000007947 */ /* 0x000fea0003800000 */
.L_x_11258:
        /* <DEDUP_REMOVED lines=12> */
.L_x_11270:
        /* <DEDUP_REMOVED lines=16> */
.L_x_11273:
[----:B------:R-:W-:-:S04]  /*4620*/  LOP3.LUT R4, R4, 0x80000000, RZ, 0xc0, !PT ;  /* 0x8000000004047812 */ /* 0x000fc800078ec0ff */
[----:B------:R-:W-:-:S04]  /*4630*/  SHF.R.U32.HI R4, RZ, 0x18, R4 ;  /* 0x00000018ff047819 */ /* 0x000fc80000011604 */
[----:B------:R-:W-:-:S04]  /*4640*/  LOP3.LUT R3, R3, R4, RZ, 0xfc, !PT ;  /* 0x0000000403037212 */ /* 0x000fc800078efcff */
[----:B------:R-:W-:Y:S02]  /*4650*/  PRMT R0, R3, 0x7610, R0 ;  /* 0x0000761003007816 */ /* 0x000fe40000000000 */
.L_x_11272:
[----:B------:R-:W-:Y:S05]  /*4660*/  BSYNC B0 ;  /* 0x0000000000007941 */ /* 0x000fea0003800000 */
.L_x_11271:
[----:B------:R0:W-:Y:S01]  /*4670*/  STG.E.U8 [R8.64], R0 ;  /* 0x0000000008007986 */ /* 0x0001e2000c101124 */
[----:B------:R-:W-:Y:S01]  /*4680*/  IMAD.MOV.U32 R25, RZ, RZ, R19 ;  /* 0x000000ffff197224 */ /* 0x000fe200078e0013 */
[----:B------:R-:W-:Y:S05]  /*4690*/  BRA `(.L_x_11246) ;  /* 0x000004a000007947 */ /* 0x000fea0003800000 */
.L_x_11269:
        /* <DEDUP_REMOVED lines=16> */
.L_x_11276:
[----:B------:R-:W-:-:S04]  /*47a0*/  LOP3.LUT R4, R4, 0x80000000, RZ, 0xc0, !PT ;  /* 0x8000000004047812 */ /* 0x000fc800078ec0ff */
[----:B------:R-:W-:-:S04]  /*47b0*/  SHF.R.U32.HI R4, RZ, 0x18, R4 ;  /* 0x00000018ff047819 */ /* 0x000fc80000011604 */
[----:B------:R-:W-:-:S04]  /*47c0*/  LOP3.LUT R3, R3, R4, RZ, 0xfc, !PT ;  /* 0x0000000403037212 */ /* 0x000fc800078efcff */
[----:B------:R-:W-:Y:S02]  /*47d0*/  PRMT R0, R3, 0x7610, R0 ;  /* 0x0000761003007816 */ /* 0x000fe40000000000 */
.L_x_11275:
[----:B------:R-:W-:Y:S05]  /*47e0*/  BSYNC B0 ;  /* 0x0000000000007941 */ /* 0x000fea0003800000 */
.L_x_11274:
[----:B------:R0:W-:Y:S01]  /*47f0*/  STG.E.U8 [R8.64], R0 ;  /* 0x0000000008007986 */ /* 0x0001e2000c101124 */
[----:B------:R-:W-:Y:S01]  /*4800*/  IMAD.MOV.U32 R25, RZ, RZ, R19 ;  /* 0x000000ffff197224 */ /* 0x000fe200078e0013 */
[----:B------:R-:W-:Y:S05]  /*4810*/  BRA `(.L_x_11246) ;  /* 0x0000032000007947 */ /* 0x000fea0003800000 */
.L_x_11268:
        /* <DEDUP_REMOVED lines=22> */
.L_x_11251:
        /* <DEDUP_REMOVED lines=21> */
.L_x_11278:
[----:B------:R-:W0:Y:S01]  /*4ad0*/  F2I.U64.TRUNC R4, R4 ;  /* 0x0000000400047311 */ /* 0x000e22000020d800 */
[----:B------:R-:W-:Y:S01]  /*4ae0*/  IMAD.MOV.U32 R25, RZ, RZ, R19 ;  /* 0x000000ffff197224 */ /* 0x000fe200078e0013 */
[----:B0-----:R0:W-:Y:S01]  /*4af0*/  STG.E.64 [R8.64], R4 ;  /* 0x0000000408007986 */ /* 0x0011e2000c101b24 */
[----:B------:R-:W-:Y:S05]  /*4b00*/  BRA `(.L_x_11246) ;  /* 0x0000003000007947 */ /* 0x000fea0003800000 */
.L_x_11277:
[----:B------:R-:W0:Y:S01]  /*4b10*/  F2I.FTZ.U32.TRUNC.NTZ R3, R4 ;  /* 0x0000000400037305 */ /* 0x000e22000021f000 */
[----:B------:R-:W-:Y:S01]  /*4b20*/  IMAD.MOV.U32 R25, RZ, RZ, R19 ;  /* 0x000000ffff197224 */ /* 0x000fe200078e0013 */
[----:B0-----:R0:W-:Y:S06]  /*4b30*/  STG.E [R8.64], R3 ;  /* 0x0000000308007986 */ /* 0x0011ec000c101924 */
.L_x_11246:
[----:B------:R-:W-:Y:S05]  /*4b40*/  BSYNC B6 ;  /* 0x0000000000067941 */ /* 0x000fea0003800000 */
.L_x_11245:
        /* <DEDUP_REMOVED lines=22> */
.L_x_11284:
[----:B------:R-:W0:Y:S02]  /*4cb0*/  F2I.S64.TRUNC R18, R18 ;  /* 0x0000001200127311 */ /* 0x000e24000020d900 */
[----:B0-----:R-:W-:-:S05]  /*4cc0*/  IMAD.MOV.U32 R3, RZ, RZ, R18 ;  /* 0x000000ffff037224 */ /* 0x001fca00078e0012 */
[----:B------:R0:W-:Y:S01]  /*4cd0*/  STG.E.U8 [R8.64], R3 ;  /* 0x0000000308007986 */ /* 0x0001e2000c101124 */
[----:B------:R-:W-:Y:S05]  /*4ce0*/  BRA `(.L_x_11286) ;  /* 0x00000d3000007947 */ /* 0x000fea0003800000 */
.L_x_11283:
        /* <DEDUP_REMOVED lines=9> */
.L_x_11288:
[----:B------:R-:W0:Y:S02]  /*4d80*/  F2I.FTZ.TRUNC.NTZ R3, R18 ;  /* 0x0000001200037305 */ /* 0x000e24000021f100 */
[----:B0-----:R0:W-:Y:S01]  /*4d90*/  STG.E [R8.64], R3 ;  /* 0x0000000308007986 */ /* 0x0011e2000c101924 */
[----:B------:R-:W-:Y:S05]  /*4da0*/  BRA `(.L_x_11286) ;  /* 0x00000c7000007947 */ /* 0x000fea0003800000 */
.L_x_11287:
[----:B------:R-:W0:Y:S02]  /*4db0*/  F2I.FTZ.TRUNC.NTZ R3, R18 ;  /* 0x0000001200037305 */ /* 0x000e24000021f100 */
[----:B0-----:R0:W-:Y:S01]  /*4dc0*/  STG.E.U16 [R8.64], R3 ;  /* 0x0000000308007986 */ /* 0x0011e2000c101524 */
[----:B------:R-:W-:Y:S05]  /*4dd0*/  BRA `(.L_x_11286) ;  /* 0x00000c4000007947 */ /* 0x000fea0003800000 */
.L_x_11282:
        /* <DEDUP_REMOVED lines=8> */
.L_x_11290:
[----:B------:R-:W-:-:S05]  /*4e60*/  F2FP.PACK_AB R18, RZ, R18 ;  /* 0x00000012ff12723e */ /* 0x000fca00000000ff */
[----:B------:R0:W-:Y:S01]  /*4e70*/  STG.E.U16 [R8.64], R18 ;  /* 0x0000001208007986 */ /* 0x0001e2000c101524 */
[----:B------:R-:W-:Y:S05]  /*4e80*/  BRA `(.L_x_11286) ;  /* 0x00000b9000007947 */ /* 0x000fea0003800000 */
.L_x_11289:
        /* <DEDUP_REMOVED lines=9> */
.L_x_11292:
[----:B------:R-:W-:-:S04]  /*4f20*/  F2FP.PACK_AB R3, RZ, R18 ;  /* 0x00000012ff03723e */ /* 0x000fc800000000ff */
[----:B------:R-:W-:-:S05]  /*4f30*/  PRMT R3, R3, 0x5410, RZ ;  /* 0x0000541003037816 */ /* 0x000fca00000000ff */
[----:B------:R0:W-:Y:S01]  /*4f40*/  STG.E [R8.64], R3 ;  /* 0x0000000308007986 */ /* 0x0001e2000c101924 */
[----:B------:R-:W-:Y:S05]  /*4f50*/  BRA `(.L_x_11286) ;  /* 0x00000ac000007947 */ /* 0x000fea0003800000 */
.L_x_11291:
[----:B------:R-:W-:-:S06]  /*4f60*/  FMUL.FTZ R4, R18, 1 ;  /* 0x3f80000012047820 */ /* 0x000fcc0000410000 */
[----:B------:R-:W0:Y:S02]  /*4f70*/  F2F.F64.F32 R4, R4 ;  /* 0x0000000400047310 */ /* 0x000e240000201800 */
[----:B0-----:R0:W-:Y:S01]  /*4f80*/  STG.E.64 [R8.64], R4 ;  /* 0x0000000408007986 */ /* 0x0011e2000c101b24 */
[----:B------:R-:W-:Y:S05]  /*4f90*/  BRA `(.L_x_11286) ;  /* 0x00000a8000007947 */ /* 0x000fea0003800000 */
.L_x_11281:
        /* <DEDUP_REMOVED lines=12> */
.L_x_11295:
[----:B------:R-:W-:Y:S01]  /*5060*/  FMUL.FTZ R4, R18, 1 ;  /* 0x3f80000012047820 */ /* 0x000fe20000410000 */
[----:B------:R-:W-:-:S05]  /*5070*/  CS2R R6, SRZ ;  /* 0x0000000000067805 */ /* 0x000fca000001ff00 */
[----:B------:R-:W0:Y:S02]  /*5080*/  F2F.F64.F32 R4, R4 ;  /* 0x0000000400047310 */ /* 0x000e240000201800 */
[----:B0-----:R0:W-:Y:S01]  /*5090*/  STG.E.128 [R8.64], R4 ;  /* 0x0000000408007986 */ /* 0x0011e2000c101d24 */
[----:B------:R-:W-:Y:S05]  /*50a0*/  BRA `(.L_x_11286) ;  /* 0x0000097000007947 */ /* 0x000fea0003800000 */
.L_x_11294:
        /* <DEDUP_REMOVED lines=20> */
.L_x_11299:
[----:B------:R-:W-:Y:S05]  /*51f0*/  BSYNC B0 ;  /* 0x0000000000007941 */ /* 0x000fea0003800000 */
.L_x_11298:
[----:B------:R-:W-:-:S05]  /*5200*/  LOP3.LUT R5, R0, R5, RZ, 0xfc, !PT ;  /* 0x0000000500057212 */ /* 0x000fca00078efcff */
[----:B------:R0:W-:Y:S01]  /*5210*/  STG.E.U8 [R8.64], R5 ;  /* 0x0000000508007986 */ /* 0x0001e2000c101124 */
[----:B------:R-:W-:Y:S05]  /*5220*/  BRA `(.L_x_11286) ;  /* 0x000007f000007947 */ /* 0x000fea0003800000 */
.L_x_11297:
        /* <DEDUP_REMOVED lines=12> */
.L_x_11301:
[----:B------:R-:W-:Y:S01]  /*52f0*/  IMAD.MOV.U32 R0, RZ, RZ, 0x7f ;  /* 0x0000007fff007424 */ /* 0x000fe200078e00ff */
[----:B------:R-:W-:-:S04]  /*5300*/  ISETP.GT.U32.AND P0, PT, R4, 0x7f800000, PT ;  /* 0x7f8000000400780c */ /* 0x000fc80003f04070 */
[----:B------:R-:W-:-:S04]  /*5310*/  SEL R0, R0, 0x7c, P0 ;  /* 0x0000007c00007807 */ /* 0x000fc80000000000 */
.L_x_11302:
[----:B------:R-:W-:Y:S05]  /*5320*/  BSYNC B0 ;  /* 0x0000000000007941 */ /* 0x000fea0003800000 */
.L_x_11300:
[----:B------:R-:W-:-:S04]  /*5330*/  LOP3.LUT R18, R18, 0x80000000, RZ, 0xc0, !PT ;  /* 0x8000000012127812 */ /* 0x000fc800078ec0ff */
[----:B------:R-:W-:-:S04]  /*5340*/  SHF.R.U32.HI R3, RZ, 0x18, R18 ;  /* 0x00000018ff037819 */ /* 0x000fc80000011612 */
[----:B------:R-:W-:-:S05]  /*5350*/  LOP3.LUT R3, R0, R3, RZ, 0xfc, !PT ;  /* 0x0000000300037212 */ /* 0x000fca00078efcff */
[----:B------:R0:W-:Y:S01]  /*5360*/  STG.E.U8 [R8.64], R3 ;  /* 0x0000000308007986 */ /* 0x0001e2000c101124 */
[----:B------:R-:W-:Y:S05]  /*5370*/  BRA `(.L_x_11286) ;  /* 0x000006a000007947 */ /* 0x000fea0003800000 */
.L_x_11296:
[----:B------:R-:W-:-:S05]  /*5380*/  F2FP.BF16.PACK_AB R18, RZ, R18 ;  /* 0x00000012ff12723e */ /* 0x000fca00000010ff */
[----:B------:R0:W-:Y:S01]  /*5390*/  STG.E.U16 [R8.64], R18 ;  /* 0x0000001208007986 */ /* 0x0001e2000c101524 */
[----:B------:R-:W-:Y:S05]  /*53a0*/  BRA `(.L_x_11286) ;  /* 0x0000067000007947 */ /* 0x000fea0003800000 */
.L_x_11293:
        /* <DEDUP_REMOVED lines=11> */
.L_x_11305:
        /* <DEDUP_REMOVED lines=16> */
.L_x_11308:
[----:B------:R-:W-:-:S04]  /*5560*/  LOP3.LUT R18, R18, 0x80000000, RZ, 0xc0, !PT ;  /* 0x8000000012127812 */ /* 0x000fc800078ec0ff */
[----:B------:R-:W-:-:S04]  /*5570*/  SHF.R.U32.HI R3, RZ, 0x18, R18 ;  /* 0x00000018ff037819 */ /* 0x000fc80000011612 */
[----:B------:R-:W-:-:S04]  /*5580*/  LOP3.LUT R0, R0, R3, RZ, 0xfc, !PT ;  /* 0x0000000300007212 */ /* 0x000fc800078efcff */
[----:B------:R-:W-:Y:S02]  /*5590*/  PRMT R4, R0, 0x7610, R4 ;  /* 0x0000761000047816 */ /* 0x000fe40000000004 */
.L_x_11307:
[----:B------:R-:W-:Y:S05]  /*55a0*/  BSYNC B0 ;  /* 0x0000000000007941 */ /* 0x000fea0003800000 */
.L_x_11306:
[----:B------:R0:W-:Y:S01]  /*55b0*/  STG.E.U8 [R8.64], R4 ;  /* 0x0000000408007986 */ /* 0x0001e2000c101124 */
[----:B------:R-:W-:Y:S05]  /*55c0*/  BRA `(.L_x_11286) ;  /* 0x0000045000007947 */ /* 0x000fea0003800000 */
.L_x_11304:
        /* <DEDUP_REMOVED lines=16> */
.L_x_11311:
[----:B------:R-:W-:-:S04]  /*56d0*/  LOP3.LUT R18, R18, 0x80000000, RZ, 0xc0, !PT ;  /* 0x8000000012127812 */ /* 0x000fc800078ec0ff */
[----:B------:R-:W-:-:S04]  /*56e0*/  SHF.R.U32.HI R3, RZ, 0x18, R18 ;  /* 0x00000018ff037819 */ /* 0x000fc80000011612 */
[----:B------:R-:W-:-:S04]  /*56f0*/  LOP3.LUT R0, R0, R3, RZ, 0xfc, !PT ;  /* 0x0000000300007212 */ /* 0x000fc800078efcff */
[----:B------:R-:W-:Y:S02]  /*5700*/  PRMT R4, R0, 0x7610, R4 ;  /* 0x0000761000047816 */ /* 0x000fe40000000004 */
.L_x_11310:
[----:B------:R-:W-:Y:S05]  /*5710*/  BSYNC B0 ;  /* 0x0000000000007941 */ /* 0x000fea0003800000 */
.L_x_11309:
[----:B------:R0:W-:Y:S01]  /*5720*/  STG.E.U8 [R8.64], R4 ;  /* 0x0000000408007986 */ /* 0x0001e2000c101124 */
[----:B------:R-:W-:Y:S05]  /*5730*/  BRA `(.L_x_11286) ;  /* 0x000002e000007947 */ /* 0x000fea0003800000 */
.L_x_11303:
        /* <DEDUP_REMOVED lines=21> */
.L_x_11285:
        /* <DEDUP_REMOVED lines=20> */
.L_x_11313:
[----:B------:R-:W0:Y:S02]  /*59d0*/  F2I.U64.TRUNC R18, R18 ;  /* 0x0000001200127311 */ /* 0x000e24000020d800 */
[----:B0-----:R0:W-:Y:S01]  /*59e0*/  STG.E.64 [R8.64], R18 ;  /* 0x0000001208007986 */ /* 0x0011e2000c101b24 */
[----:B------:R-:W-:Y:S05]  /*59f0*/  BRA `(.L_x_11286) ;  /* 0x0000002000007947 */ /* 0x000fea0003800000 */
.L_x_11312:
[----:B------:R-:W0:Y:S02]  /*5a00*/  F2I.FTZ.U32.TRUNC.NTZ R3, R18 ;  /* 0x0000001200037305 */ /* 0x000e24000021f000 */
[----:B0-----:R0:W-:Y:S02]  /*5a10*/  STG.E [R8.64], R3 ;  /* 0x0000000308007986 */ /* 0x0011e4000c101924 */
.L_x_11286:
        /* <DEDUP_REMOVED lines=22> */
.L_x_11317:
[----:B------:R-:W0:Y:S02]  /*5b80*/  F2I.S64.TRUNC R22, R22 ;  /* 0x0000001600167311 */ /* 0x000e24000020d900 */
[----:B0-----:R-:W-:-:S05]  /*5b90*/  IMAD.MOV.U32 R3, RZ, RZ, R22 ;  /* 0x000000ffff037224 */ /* 0x001fca00078e0016 */
[----:B------:R0:W-:Y:S01]  /*5ba0*/  STG.E.U8 [R8.64], R3 ;  /* 0x0000000308007986 */ /* 0x0001e2000c101124 */
[----:B------:R-:W-:Y:S05]  /*5bb0*/  BRA `(.L_x_11319) ;  /* 0x00000d3000007947 */ /* 0x000fea0003800000 */
.L_x_11316:
        /* <DEDUP_REMOVED lines=9> */
.L_x_11321:
[----:B------:R-:W0:Y:S02]  /*5c50*/  F2I.FTZ.TRUNC.NTZ R3, R22 ;  /* 0x0000001600037305 */ /* 0x000e24000021f100 */
[----:B0-----:R0:W-:Y:S01]  /*5c60*/  STG.E [R8.64], R3 ;  /* 0x0000000308007986 */ /* 0x0011e2000c101924 */
[----:B------:R-:W-:Y:S05]  /*5c70*/  BRA `(.L_x_11319) ;  /* 0x00000c7000007947 */ /* 0x000fea0003800000 */
.L_x_11320:
[----:B------:R-:W0:Y:S02]  /*5c80*/  F2I.FTZ.TRUNC.NTZ R3, R22 ;  /* 0x0000001600037305 */ /* 0x000e24000021f100 */
[----:B0-----:R0:W-:Y:S01]  /*5c90*/  STG.E.U16 [R8.64], R3 ;  /* 0x0000000308007986 */ /* 0x0011e2000c101524 */
[----:B------:R-:W-:Y:S05]  /*5ca0*/  BRA `(.L_x_11319) ;  /* 0x00000c4000007947 */ /* 0x000fea0003800000 */
.L_x_11315:
        /* <DEDUP_REMOVED lines=8> */
.L_x_11323:
[----:B------:R-:W-:-:S05]  /*5d30*/  F2FP.PACK_AB R22, RZ, R22 ;  /* 0x00000016ff16723e */ /* 0x000fca00000000ff */
[----:B------:R0:W-:Y:S01]  /*5d40*/  STG.E.U16 [R8.64], R22 ;  /* 0x0000001608007986 */ /* 0x0001e2000c101524 */
[----:B------:R-:W-:Y:S05]  /*5d50*/  BRA `(.L_x_11319) ;  /* 0x00000b9000007947 */ /* 0x000fea0003800000 */
.L_x_11322:
        /* <DEDUP_REMOVED lines=9> */
.L_x_11325:
[----:B------:R-:W-:-:S04]  /*5df0*/  F2FP.PACK_AB R3, RZ, R22 ;  /* 0x00000016ff03723e */ /* 0x000fc800000000ff */
[----:B------:R-:W-:-:S05]  /*5e00*/  PRMT R3, R3, 0x5410, RZ ;  /* 0x0000541003037816 */ /* 0x000fca00000000ff */
[----:B------:R0:W-:Y:S01]  /*5e10*/  STG.E [R8.64], R3 ;  /* 0x0000000308007986 */ /* 0x0001e2000c101924 */
[----:B------:R-:W-:Y:S05]  /*5e20*/  BRA `(.L_x_11319) ;  /* 0x00000ac000007947 */ /* 0x000fea0003800000 */
.L_x_11324:
[----:B------:R-:W-:-:S06]  /*5e30*/  FMUL.FTZ R4, R22, 1 ;  /* 0x3f80000016047820 */ /* 0x000fcc0000410000 */
[----:B------:R-:W0:Y:S02]  /*5e40*/  F2F.F64.F32 R4, R4 ;  /* 0x0000000400047310 */ /* 0x000e240000201800 */
[----:B0-----:R0:W-:Y:S01]  /*5e50*/  STG.E.64 [R8.64], R4 ;  /* 0x0000000408007986 */ /* 0x0011e2000c101b24 */
[----:B------:R-:W-:Y:S05]  /*5e60*/  BRA `(.L_x_11319) ;  /* 0x00000a8000007947 */ /* 0x000fea0003800000 */
.L_x_11314:
        /* <DEDUP_REMOVED lines=12> */
.L_x_11328:
[----:B------:R-:W-:Y:S01]  /*5f30*/  FMUL.FTZ R4, R22, 1 ;  /* 0x3f80000016047820 */ /* 0x000fe20000410000 */
[----:B------:R-:W-:-:S05]  /*5f40*/  CS2R R6, SRZ ;  /* 0x0000000000067805 */ /* 0x000fca000001ff00 */
[----:B------:R-:W0:Y:S02]  /*5f50*/  F2F.F64.F32 R4, R4 ;  /* 0x0000000400047310 */ /* 0x000e240000201800 */
[----:B0-----:R0:W-:Y:S01]  /*5f60*/  STG.E.128 [R8.64], R4 ;  /* 0x0000000408007986 */ /* 0x0011e2000c101d24 */
[----:B------:R-:W-:Y:S05]  /*5f70*/  BRA `(.L_x_11319) ;  /* 0x0000097000007947 */ /* 0x000fea0003800000 */
.L_x_11327:
        /* <DEDUP_REMOVED lines=20> */
.L_x_11332:
[----:B------:R-:W-:Y:S05]  /*60c0*/  BSYNC B0 ;  /* 0x0000000000007941 */ /* 0x000fea0003800000 */
.L_x_11331:
[----:B------:R-:W-:-:S05]  /*60d0*/  LOP3.LUT R5, R0, R5, RZ, 0xfc, !PT ;  /* 0x0000000500057212 */ /* 0x000fca00078efcff */
[----:B------:R0:W-:Y:S01]  /*60e0*/  STG.E.U8 [R8.64], R5 ;  /* 0x0000000508007986 */ /* 0x0001e2000c101124 */
[----:B------:R-:W-:Y:S05]  /*60f0*/  BRA `(.L_x_11319) ;  /* 0x000007f000007947 */ /* 0x000fea0003800000 */
.L_x_11330:
        /* <DEDUP_REMOVED lines=12> */
.L_x_11334:
[----:B------:R-:W-:Y:S01]  /*61c0*/  IMAD.MOV.U32 R0, RZ, RZ, 0x7f ;  /* 0x0000007fff007424 */ /* 0x000fe200078e00ff */
[----:B------:R-:W-:-:S04]  /*61d0*/  ISETP.GT.U32.AND P0, PT, R4, 0x7f800000, PT ;  /* 0x7f8000000400780c */ /* 0x000fc80003f04070 */
[----:B------:R-:W-:-:S04]  /*61e0*/  SEL R0, R0, 0x7c, P0 ;  /* 0x0000007c00007807 */ /* 0x000fc80000000000 */
.L_x_11335:
[----:B------:R-:W-:Y:S05]  /*61f0*/  BSYNC B0 ;  /* 0x0000000000007941 */ /* 0x000fea0003800000 */
.L_x_11333:
[----:B------:R-:W-:-:S04]  /*6200*/  LOP3.LUT R22, R22, 0x80000000, RZ, 0xc0, !PT ;  /* 0x8000000016167812 */ /* 0x000fc800078ec0ff */
[----:B------:R-:W-:-:S04]  /*6210*/  SHF.R.U32.HI R3, RZ, 0x18, R22 ;  /* 0x00000018ff037819 */ /* 0x000fc80000011616 */
[----:B------:R-:W-:-:S05]  /*6220*/  LOP3.LUT R3, R0, R3, RZ, 0xfc, !PT ;  /* 0x0000000300037212 */ /* 0x000fca00078efcff */
[----:B------:R0:W-:Y:S01]  /*6230*/  STG.E.U8 [R8.64], R3 ;  /* 0x0000000308007986 */ /* 0x0001e2000c101124 */
[----:B------:R-:W-:Y:S05]  /*6240*/  BRA `(.L_x_11319) ;  /* 0x000006a000007947 */ /* 0x000fea0003800000 */
.L_x_11329:
[----:B------:R-:W-:-:S05]  /*6250*/  F2FP.BF16.PACK_AB R22, RZ, R22 ;  /* 0x00000016ff16723e */ /* 0x000fca00000010ff */
[----:B------:R0:W-:Y:S01]  /*6260*/  STG.E.U16 [R8.64], R22 ;  /* 0x0000001608007986 */ /* 0x0001e2000c101524 */
[----:B------:R-:W-:Y:S05]  /*6270*/  BRA `(.L_x_11319) ;  /* 0x0000067000007947 */ /* 0x000fea0003800000 */
.L_x_11326:
        /* <DEDUP_REMOVED lines=11> */
.L_x_11338:
        /* <DEDUP_REMOVED lines=16> */
.L_x_11341:
[----:B------:R-:W-:-:S04]  /*6430*/  LOP3.LUT R22, R22, 0x80000000, RZ, 0xc0, !PT ;  /* 0x8000000016167812 */ /* 0x000fc800078ec0ff */
[----:B------:R-:W-:-:S04]  /*6440*/  SHF.R.U32.HI R3, RZ, 0x18, R22 ;  /* 0x00000018ff037819 */ /* 0x000fc80000011616 */
[----:B------:R-:W-:-:S04]  /*6450*/  LOP3.LUT R0, R0, R3, RZ, 0xfc, !PT ;  /* 0x0000000300007212 */ /* 0x000fc800078efcff */
[----:B------:R-:W-:Y:S02]  /*6460*/  PRMT R4, R0, 0x7610, R4 ;  /* 0x0000761000047816 */ /* 0x000fe40000000004 */
.L_x_11340:
[----:B------:R-:W-:Y:S05]  /*6470*/  BSYNC B0 ;  /* 0x0000000000007941 */ /* 0x000fea0003800000 */
.L_x_11339:
[----:B------:R0:W-:Y:S01]  /*6480*/  STG.E.U8 [R8.64], R4 ;  /* 0x0000000408007986 */ /* 0x0001e2000c101124 */
[----:B------:R-:W-:Y:S05]  /*6490*/  BRA `(.L_x_11319) ;  /* 0x0000045000007947 */ /* 0x000fea0003800000 */
.L_x_11337:
        /* <DEDUP_REMOVED lines=16> */
.L_x_11344:
[----:B------:R-:W-:-:S04]  /*65a0*/  LOP3.LUT R22, R22, 0x80000000, RZ, 0xc0, !PT ;  /* 0x8000000016167812 */ /* 0x000fc800078ec0ff */
[----:B------:R-:W-:-:S04]  /*65b0*/  SHF.R.U32.HI R3, RZ, 0x18, R22 ;  /* 0x00000018ff037819 */ /* 0x000fc80000011616 */
[----:B------:R-:W-:-:S04]  /*65c0*/  LOP3.LUT R0, R0, R3, RZ, 0xfc, !PT ;  /* 0x0000000300007212 */ /* 0x000fc800078efcff */
[----:B------:R-:W-:Y:S02]  /*65d0*/  PRMT R4, R0, 0x7610, R4 ;  /* 0x0000761000047816 */ /* 0x000fe40000000004 */
.L_x_11343:
[----:B------:R-:W-:Y:S05]  /*65e0*/  BSYNC B0 ;  /* 0x0000000000007941 */ /* 0x000fea0003800000 */
.L_x_11342:
[----:B------:R0:W-:Y:S01]  /*65f0*/  STG.E.U8 [R8.64], R4 ;  /* 0x0000000408007986 */ /* 0x0001e2000c101124 */
[----:B------:R-:W-:Y:S05]  /*6600*/  BRA `(.L_x_11319) ;  /* 0x000002e000007947 */ /* 0x000fea0003800000 */
.L_x_11336:
        /* <DEDUP_REMOVED lines=21> */
.L_x_11318:
        /* <DEDUP_REMOVED lines=20> */
.L_x_11346:
[----:B------:R-:W0:Y:S02]  /*68a0*/  F2I.U64.TRUNC R22, R22 ;  /* 0x0000001600167311 */ /* 0x000e24000020d800 */
[----:B0-----:R0:W-:Y:S01]  /*68b0*/  STG.E.64 [R8.64], R22 ;  /* 0x0000001608007986 */ /* 0x0011e2000c101b24 */
[----:B------:R-:W-:Y:S05]  /*68c0*/  BRA `(.L_x_11319) ;  /* 0x0000002000007947 */ /* 0x000fea0003800000 */
.L_x_11345:
[----:B------:R-:W0:Y:S02]  /*68d0*/  F2I.FTZ.U32.TRUNC.NTZ R3, R22 ;  /* 0x0000001600037305 */ /* 0x000e24000021f000 */
[----:B0-----:R0:W-:Y:S02]  /*68e0*/  STG.E [R8.64], R3 ;  /* 0x0000000308007986 */ /* 0x0011e4000c101924 */
.L_x_11319:
[----:B------:R-:W-:Y:S02]  /*68f0*/  IADD3 R25, R25, 0x80, RZ ;  /* 0x0000008019197810 */ /* 0x000fe40007ffe0ff */
.L_x_11280:
[----:B------:R-:W-:Y:S05]  /*6900*/  BSYNC B6 ;  /* 0x0000000000067941 */ /* 0x000fea0003800000 */
.L_x_11279:
        /* <DEDUP_REMOVED lines=20> */
.L_x_11350:
[----:B------:R-:W0:Y:S02]  /*6a50*/  F2I.S64.TRUNC R24, R24 ;  /* 0x0000001800187311 */ /* 0x000e24000020d900 */
[----:B0-----:R-:W-:-:S05]  /*6a60*/  IMAD.MOV.U32 R5, RZ, RZ, R24 ;  /* 0x000000ffff057224 */ /* 0x001fca00078e0018 */
[----:B------:R-:W-:Y:S01]  /*6a70*/  STG.E.U8 [R2.64], R5 ;  /* 0x0000000502007986 */ /* 0x000fe2000c101124 */
[----:B------:R-:W-:Y:S05]  /*6a80*/  EXIT ;  /* 0x000000000000794d */ /* 0x000fea0003800000 */
.L_x_11349:
        /* <DEDUP_REMOVED lines=9> */
.L_x_11353:
[----:B------:R-:W0:Y:S02]  /*6b20*/  F2I.FTZ.TRUNC.NTZ R5, R24 ;  /* 0x0000001800057305 */ /* 0x000e24000021f100 */
[----:B0-----:R-:W-:Y:S01]  /*6b30*/  STG.E [R2.64], R5 ;  /* 0x0000000502007986 */ /* 0x001fe2000c101924 */
[----:B------:R-:W-:Y:S05]  /*6b40*/  EXIT ;  /* 0x000000000000794d */ /* 0x000fea0003800000 */
.L_x_11352:
[----:B------:R-:W0:Y:S02]  /*6b50*/  F2I.FTZ.TRUNC.NTZ R5, R24 ;  /* 0x0000001800057305 */ /* 0x000e24000021f100 */
[----:B0-----:R-:W-:Y:S01]  /*6b60*/  STG.E.U16 [R2.64], R5 ;  /* 0x0000000502007986 */ /* 0x001fe2000c101524 */
[----:B------:R-:W-:Y:S05]  /*6b70*/  EXIT ;  /* 0x000000000000794d */ /* 0x000fea0003800000 */
.L_x_11348:
        /* <DEDUP_REMOVED lines=8> */
.L_x_11355:
[----:B------:R-:W-:-:S05]  /*6c00*/  F2FP.PACK_AB R24, RZ, R24 ;  /* 0x00000018ff18723e */ /* 0x000fca00000000ff */
[----:B------:R-:W-:Y:S01]  /*6c10*/  STG.E.U16 [R2.64], R24 ;  /* 0x0000001802007986 */ /* 0x000fe2000c101524 */
[----:B------:R-:W-:Y:S05]  /*6c20*/  EXIT ;  /* 0x000000000000794d */ /* 0x000fea0003800000 */
.L_x_11354:
        /* <DEDUP_REMOVED lines=9> */
.L_x_11357:
[----:B------:R-:W-:-:S04]  /*6cc0*/  F2FP.PACK_AB R5, RZ, R24 ;  /* 0x00000018ff05723e */ /* 0x000fc800000000ff */
[----:B------:R-:W-:-:S05]  /*6cd0*/  PRMT R5, R5, 0x5410, RZ ;  /* 0x0000541005057816 */ /* 0x000fca00000000ff */
[----:B------:R-:W-:Y:S01]  /*6ce0*/  STG.E [R2.64], R5 ;  /* 0x0000000502007986 */ /* 0x000fe2000c101924 */
[----:B------:R-:W-:Y:S05]  /*6cf0*/  EXIT ;  /* 0x000000000000794d */ /* 0x000fea0003800000 */
.L_x_11356:
[----:B------:R-:W-:-:S06]  /*6d00*/  FMUL.FTZ R4, R24, 1 ;  /* 0x3f80000018047820 */ /* 0x000fcc0000410000 */
[----:B------:R-:W0:Y:S02]  /*6d10*/  F2F.F64.F32 R4, R4 ;  /* 0x0000000400047310 */ /* 0x000e240000201800 */
[----:B0-----:R-:W-:Y:S01]  /*6d20*/  STG.E.64 [R2.64], R4 ;  /* 0x0000000402007986 */ /* 0x001fe2000c101b24 */
[----:B------:R-:W-:Y:S05]  /*6d30*/  EXIT ;  /* 0x000000000000794d */ /* 0x000fea0003800000 */
.L_x_11347:
        /* <DEDUP_REMOVED lines=12> */
.L_x_11360:
[----:B------:R-:W-:Y:S01]  /*6e00*/  FMUL.FTZ R4, R24, 1 ;  /* 0x3f80000018047820 */ /* 0x000fe20000410000 */
[----:B------:R-:W-:-:S05]  /*6e10*/  CS2R R6, SRZ ;  /* 0x0000000000067805 */ /* 0x000fca000001ff00 */
[----:B------:R-:W0:Y:S02]  /*6e20*/  F2F.F64.F32 R4, R4 ;  /* 0x0000000400047310 */ /* 0x000e240000201800 */
[----:B0-----:R-:W-:Y:S01]  /*6e30*/  STG.E.128 [R2.64], R4 ;  /* 0x0000000402007986 */ /* 0x001fe2000c101d24 */
[----:B------:R-:W-:Y:S05]  /*6e40*/  EXIT ;  /* 0x000000000000794d */ /* 0x000fea0003800000 */
.L_x_11359:
        /* <DEDUP_REMOVED lines=20> */
.L_x_11364:
[----:B------:R-:W-:Y:S05]  /*6f90*/  BSYNC B0 ;  /* 0x0000000000007941 */ /* 0x000fea0003800000 */
.L_x_11363:
[----:B------:R-:W-:-:S05]  /*6fa0*/  LOP3.LUT R7, R0, R7, RZ, 0xfc, !PT ;  /* 0x0000000700077212 */ /* 0x000fca00078efcff */
[----:B------:R-:W-:Y:S01]  /*6fb0*/  STG.E.U8 [R2.64], R7 ;  /* 0x0000000702007986 */ /* 0x000fe2000c101124 */
[----:B------:R-:W-:Y:S05]  /*6fc0*/  EXIT ;  /* 0x000000000000794d */ /* 0x000fea0003800000 */
.L_x_11362:
        /* <DEDUP_REMOVED lines=12> */
.L_x_11366:
[----:B------:R-:W-:Y:S01]  /*7090*/  IMAD.MOV.U32 R0, RZ, RZ, 0x7f ;  /* 0x0000007fff007424 */ /* 0x000fe200078e00ff */
[----:B------:R-:W-:-:S04]  /*70a0*/  ISETP.GT.U32.AND P0, PT, R4, 0x7f800000, PT ;  /* 0x7f8000000400780c */ /* 0x000fc80003f04070 */
[----:B------:R-:W-:-:S04]  /*70b0*/  SEL R0, R0, 0x7c, P0 ;  /* 0x0000007c00007807 */ /* 0x000fc80000000000 */
.L_x_11367:
[----:B------:R-:W-:Y:S05]  /*70c0*/  BSYNC B0 ;  /* 0x0000000000007941 */ /* 0x000fea0003800000 */
.L_x_11365:
[----:B------:R-:W-:-:S04]  /*70d0*/  LOP3.LUT R24, R24, 0x80000000, RZ, 0xc0, !PT ;  /* 0x8000000018187812 */ /* 0x000fc800078ec0ff */
[----:B------:R-:W-:-:S04]  /*70e0*/  SHF.R.U32.HI R5, RZ, 0x18, R24 ;  /* 0x00000018ff057819 */ /* 0x000fc80000011618 */
[----:B------:R-:W-:-:S05]  /*70f0*/  LOP3.LUT R5, R0, R5, RZ, 0xfc, !PT ;  /* 0x0000000500057212 */ /* 0x000fca00078efcff */
[----:B------:R-:W-:Y:S01]  /*7100*/  STG.E.U8 [R2.64], R5 ;  /* 0x0000000502007986 */ /* 0x000fe2000c101124 */
[----:B------:R-:W-:Y:S05]  /*7110*/  EXIT ;  /* 0x000000000000794d */ /* 0x000fea0003800000 */
.L_x_11361:
[----:B------:R-:W-:-:S05]  /*7120*/  F2FP.BF16.PACK_AB R24, RZ, R24 ;  /* 0x00000018ff18723e */ /* 0x000fca00000010ff */
[----:B------:R-:W-:Y:S01]  /*7130*/  STG.E.U16 [R2.64], R24 ;  /* 0x0000001802007986 */ /* 0x000fe2000c101524 */
[----:B------:R-:W-:Y:S05]  /*7140*/  EXIT ;  /* 0x000000000000794d */ /* 0x000fea0003800000 */
.L_x_11358:
        /* <DEDUP_REMOVED lines=11> */
.L_x_11370:
        /* <DEDUP_REMOVED lines=16> */
.L_x_11373:
[----:B------:R-:W-:-:S04]  /*7300*/  LOP3.LUT R24, R24, 0x80000000, RZ, 0xc0, !PT ;  /* 0x8000000018187812 */ /* 0x000fc800078ec0ff */
[----:B------:R-:W-:-:S04]  /*7310*/  SHF.R.U32.HI R5, RZ, 0x18, R24 ;  /* 0x00000018ff057819 */ /* 0x000fc80000011618 */
[----:B------:R-:W-:-:S04]  /*7320*/  LOP3.LUT R4, R4, R5, RZ, 0xfc, !PT ;  /* 0x0000000504047212 */ /* 0x000fc800078efcff */
[----:B------:R-:W-:Y:S02]  /*7330*/  PRMT R0, R4, 0x7610, R0 ;  /* 0x0000761004007816 */ /* 0x000fe40000000000 */
.L_x_11372:
[----:B------:R-:W-:Y:S05]  /*7340*/  BSYNC B0 ;  /* 0x0000000000007941 */ /* 0x000fea0003800000 */
.L_x_11371:
[----:B------:R-:W-:Y:S01]  /*7350*/  STG.E.U8 [R2.64], R0 ;  /* 0x0000000002007986 */ /* 0x000fe2000c101124 */
[----:B------:R-:W-:Y:S05]  /*7360*/  EXIT ;  /* 0x000000000000794d */ /* 0x000fea0003800000 */
.L_x_11369:
        /* <DEDUP_REMOVED lines=16> */
.L_x_11376:
[----:B------:R-:W-:-:S04]  /*7470*/  LOP3.LUT R24, R24, 0x80000000, RZ, 0xc0, !PT ;  /* 0x8000000018187812 */ /* 0x000fc800078ec0ff */
[----:B------:R-:W-:-:S04]  /*7480*/  SHF.R.U32.HI R5, RZ, 0x18, R24 ;  /* 0x00000018ff057819 */ /* 0x000fc80000011618 */
[----:B------:R-:W-:-:S04]  /*7490*/  LOP3.LUT R4, R4, R5, RZ, 0xfc, !PT ;  /* 0x0000000504047212 */ /* 0x000fc800078efcff */
[----:B------:R-:W-:Y:S02]  /*74a0*/  PRMT R0, R4, 0x7610, R0 ;  /* 0x0000761004007816 */ /* 0x000fe40000000000 */
.L_x_11375:
[----:B------:R-:W-:Y:S05]  /*74b0*/  BSYNC B0 ;  /* 0x0000000000007941 */ /* 0x000fea0003800000 */
.L_x_11374:
[----:B------:R-:W-:Y:S01]  /*74c0*/  STG.E.U8 [R2.64], R0 ;  /* 0x0000000002007986 */ /* 0x000fe2000c101124 */
[----:B------:R-:W-:Y:S05]  /*74d0*/  EXIT ;  /* 0x000000000000794d */ /* 0x000fea0003800000 */
.L_x_11368:
        /* <DEDUP_REMOVED lines=21> */
.L_x_11351:
        /* <DEDUP_REMOVED lines=20> */
.L_x_11378:
[----:B------:R-:W0:Y:S02]  /*7770*/  F2I.U64.TRUNC R24, R24 ;  /* 0x0000001800187311 */ /* 0x000e24000020d800 */
[----:B0-----:R-:W-:Y:S01]  /*7780*/  STG.E.64 [R2.64], R24 ;  /* 0x0000001802007986 */ /* 0x001fe2000c101b24 */
[----:B------:R-:W-:Y:S05]  /*7790*/  EXIT ;  /* 0x000000000000794d */ /* 0x000fea0003800000 */
.L_x_11377:
[----:B------:R-:W0:Y:S02]  /*77a0*/  F2I.FTZ.U32.TRUNC.NTZ R5, R24 ;  /* 0x0000001800057305 */ /* 0x000e24000021f000 */
[----:B0-----:R-:W-:Y:S01]  /*77b0*/  STG.E [R2.64], R5 ;  /* 0x0000000502007986 */ /* 0x001fe2000c101924 */
[----:B------:R-:W-:Y:S05]  /*77c0*/  EXIT ;  /* 0x000000000000794d */ /* 0x000fea0003800000 */
.L_x_11379:
        /* <DEDUP_REMOVED lines=11> */
.L_x_12203:


//--------------------- .text._ZN2at6native18elementwise_kernelILi128ELi2EZNS0_22gpu_kernel_impl_nocastIZZZNS0_15log_kernel_cudaERNS_18TensorIteratorBaseEENKUlvE0_clEvENKUlvE0_clEvEUlfE_EEvS4_RKT_EUliE_EEviT1_ --------------------------
	.section	.text._ZN2at6native18elementwise_kernelILi128ELi2EZNS0_22gpu_kernel_impl_nocastIZZZNS0_15log_kernel_cudaERNS_18TensorIteratorBaseEENKUlvE0_clEvENKUlvE0_clEvEUlfE_EEvS4_RKT_EUliE_EEviT1_,"ax",@progbits
	.sectioninfo	@"SHI_REGISTERS=12"
	.align	128
        .global         _ZN2at6native18elementwise_kernelILi128ELi2EZNS0_22gpu_kernel_impl_nocastIZZZNS0_15log_kernel_cudaERNS_18TensorIteratorBaseEENKUlvE0_clEvENKUlvE0_clEvEUlfE_EEvS4_RKT_EUliE_EEviT1_
        .type           _ZN2at6native18elementwise_kernelILi128ELi2EZNS0_22gpu_kernel_impl_nocastIZZZNS0_15log_kernel_cudaERNS_18TensorIteratorBaseEENKUlvE0_clEvENKUlvE0_clEvEUlfE_EEvS4_RKT_EUliE_EEviT1_,@function
        .size           _ZN2at6native18elementwise_kernelILi128ELi2EZNS0_22gpu_kernel_impl_nocastIZZZNS0_15log_kernel_cudaERNS_18TensorIteratorBaseEENKUlvE0_clEvENKUlvE0_clEvEUlfE_EEvS4_RKT_EUliE_EEviT1_,(.L_x_12204 - _ZN2at6native18elementwise_kernelILi128ELi2EZNS0_22gpu_kernel_impl_nocastIZZZNS0_15log_kernel_cudaERNS_18TensorIteratorBaseEENKUlvE0_clEvENKUlvE0_clEvEUlfE_EEvS4_RKT_EUliE_EEviT1_)
        .other          _ZN2at6native18elementwise_kernelILi128ELi2EZNS0_22gpu_kernel_impl_nocastIZZZNS0_15log_kernel_cudaERNS_18TensorIteratorBaseEENKUlvE0_clEvENKUlvE0_clEvEUlfE_EEvS4_RKT_EUliE_EEviT1_,@"STO_CUDA_ENTRY STV_DEFAULT"
_ZN2at6native18elementwise_kernelILi128ELi2EZNS0_22gpu_kernel_impl_nocastIZZZNS0_15log_kernel_cudaERNS_18TensorIteratorBaseEENKUlvE0_clEvENKUlvE0_clEvEUlfE_EEvS4_RKT_EUliE_EEviT1_:
.text._ZN2at6native18elementwise_kernelILi128ELi2EZNS0_22gpu_kernel_impl_nocastIZZZNS0_15log_kernel_cudaERNS_18TensorIteratorBaseEENKUlvE0_clEvENKUlvE0_clEvEUlfE_EEvS4_RKT_EUliE_EEviT1_:
        /* <DEDUP_REMOVED lines=236> */
.L_x_11382:
[----:B------:R-:W-:-:S05]  /*0ec0*/  IADD3 R4, P0, R3, c[0x0][0x368], RZ ;  /* 0x0000da0003047a10 */ /* 0x000fca0007f1e0ff */
[----:B------:R-:W-:-:S05]  /*0ed0*/  IMAD.X R5, RZ, RZ, c[0x0][0x36c], P0 ;  /* 0x0000db00ff057624 */ /* 0x000fca00000e06ff */
[----:B------:R-:W2:Y:S01]  /*0ee0*/  LDG.E R4, [R4.64] ;  /* 0x0000000404047981 */ /* 0x000ea2000c1e1900 */
[----:B------:R-:W-:Y:S02]  /*0ef0*/  IADD3 R2, P0, R2, c[0x0][0x360], RZ ;  /* 0x0000d80002027a10 */ /* 0x000fe40007f1e0ff */
[----:B------:R-:W-:Y:S02]  /*0f00*/  IADD3 R7, R0, 0x80, RZ ;  /* 0x0000008000077810 */ /* 0x000fe40007ffe0ff */
[----:B------:R-:W-:Y:S01]  /*0f10*/  IADD3.X R3, RZ, c[0x0][0x364], RZ, P0, !PT ;  /* 0x0000d900ff037a10 */ /* 0x000fe200007fe4ff */
[----:B--2---:R-:W0:Y:S02]  /*0f20*/  MUFU.LG2 R6, R4 ;  /* 0x0000000400067308 */ /* 0x004e240000000c00 */
[----:B0-----:R-:W-:-:S05]  /*0f30*/  FMUL.FTZ R9, R6, 0.69314718246459960938 ;  /* 0x3f31721806097820 */ /* 0x001fca0000410000 */
[----:B------:R0:W-:Y:S02]  /*0f40*/  STG.E [R2.64], R9 ;  /* 0x0000000902007986 */ /* 0x0001e4000c101904 */
.L_x_11381:
[----:B------:R-:W-:Y:S05]  /*0f50*/  BSYNC B0 ;  /* 0x0000000000007941 */ /* 0x000fea0003800000 */
.L_x_11380:
        /* <DEDUP_REMOVED lines=230> */
.L_x_11383:
[----:B------:R-:W-:-:S04]  /*1dc0*/  IADD3 R2, P0, R2, c[0x0][0x368], RZ ;  /* 0x0000da0002027a10 */ /* 0x000fc80007f1e0ff */
[----:B------:R-:W-:-:S05]  /*1dd0*/  IADD3.X R3, RZ, c[0x0][0x36c], RZ, P0, !PT ;  /* 0x0000db00ff037a10 */ /* 0x000fca00007fe4ff */
[----:B------:R-:W2:Y:S01]  /*1de0*/  LDG.E R2, [R2.64] ;  /* 0x0000000402027981 */ /* 0x000ea2000c1e1900 */
[----:B------:R-:W-:-:S04]  /*1df0*/  IADD3 R4, P0, R0, c[0x0][0x360], RZ ;  /* 0x0000d80000047a10 */ /* 0x000fc80007f1e0ff */
[----:B------:R-:W-:Y:S01]  /*1e00*/  IADD3.X R5, RZ, c[0x0][0x364], RZ, P0, !PT ;  /* 0x0000d900ff057a10 */ /* 0x000fe200007fe4ff */
[----:B--2---:R-:W0:Y:S02]  /*1e10*/  MUFU.LG2 R6, R2 ;  /* 0x0000000200067308 */ /* 0x004e240000000c00 */
[----:B0-----:R-:W-:-:S05]  /*1e20*/  FMUL.FTZ R7, R6, 0.69314718246459960938 ;  /* 0x3f31721806077820 */ /* 0x001fca0000410000 */
[----:B------:R-:W-:Y:S01]  /*1e30*/  STG.E [R4.64], R7 ;  /* 0x0000000704007986 */ /* 0x000fe2000c101904 */
[----:B------:R-:W-:Y:S05]  /*1e40*/  EXIT ;  /* 0x000000000000794d */ /* 0x000fea0003800000 */
.L_x_11384:
        /* <DEDUP_REMOVED lines=11> */
.L_x_12204:


//--------------------- .text._ZN2at6native27unrolled_elementwise_kernelIZZZNS0_15log_kernel_cudaERNS_18TensorIteratorBaseEENKUlvE0_clEvENKUlvE0_clEvEUlfE_St5arrayIPcLm2EELi4E23TrivialOffsetCalculatorILi1EjESB_NS0_6memory15LoadWithoutCastENSC_16StoreWithoutCastEEEviT_T0_T2_T3_T4_T5_ --------------------------
	.section	.text._ZN2at6native27unrolled_elementwise_kernelIZZZNS0_15log_kernel_cudaERNS_18TensorIteratorBaseEENKUlvE0_clEvENKUlvE0_clEvEUlfE_St5arrayIPcLm2EELi4E23TrivialOffsetCalculatorILi1EjESB_NS0_6memory15LoadWithoutCastENSC_16StoreWithoutCastEEEviT_T0_T2_T3_T4_T5_,"ax",@progbits
	.sectioninfo	@"SHI_REGISTERS=18"
	.align	128
        .global         _ZN2at6native27unrolled_elementwise_kernelIZZZNS0_15log_kernel_cudaERNS_18TensorIteratorBaseEENKUlvE0_clEvENKUlvE0_clEvEUlfE_St5arrayIPcLm2EELi4E23TrivialOffsetCalculatorILi1EjESB_NS0_6memory15LoadWithoutCastENSC_16StoreWithoutCastEEEviT_T0_T2_T3_T4_T5_
        .type           _ZN2at6native27unrolled_elementwise_kernelIZZZNS0_15log_kernel_cudaERNS_18TensorIteratorBaseEENKUlvE0_clEvENKUlvE0_clEvEUlfE_St5arrayIPcLm2EELi4E23TrivialOffsetCalculatorILi1EjESB_NS0_6memory15LoadWithoutCastENSC_16StoreWithoutCastEEEviT_T0_T2_T3_T4_T5_,@function
        .size           _ZN2at6native27unrolled_elementwise_kernelIZZZNS0_15log_kernel_cudaERNS_18TensorIteratorBaseEENKUlvE0_clEvENKUlvE0_clEvEUlfE_St5arrayIPcLm2EELi4E23TrivialOffsetCalculatorILi1EjESB_NS0_6memory15LoadWithoutCastENSC_16StoreWithoutCastEEEviT_T0_T2_T3_T4_T5_,(.L_x_12205 - _ZN2at6native27unrolled_elementwise_kernelIZZZNS0_15log_kernel_cudaERNS_18TensorIteratorBaseEENKUlvE0_clEvENKUlvE0_clEvEUlfE_St5arrayIPcLm2EELi4E23TrivialOffsetCalculatorILi1EjESB_NS0_6memory15LoadWithoutCastENSC_16StoreWithoutCastEEEviT_T0_T2_T3_T4_T5_)
        .other          _ZN2at6native27unrolled_elementwise_kernelIZZZNS0_15log_kernel_cudaERNS_18TensorIteratorBaseEENKUlvE0_clEvENKUlvE0_clEvEUlfE_St5arrayIPcLm2EELi4E23TrivialOffsetCalculatorILi1EjESB_NS0_6memory15LoadWithoutCastENSC_16StoreWithoutCastEEEviT_T0_T2_T3_T4_T5_,@"STO_CUDA_ENTRY STV_DEFAULT"
_ZN2at6native27unrolled_elementwise_kernelIZZZNS0_15log_kernel_cudaERNS_18TensorIteratorBaseEENKUlvE0_clEvENKUlvE0_clEvEUlfE_St5arrayIPcLm2EELi4E23TrivialOffsetCalculatorILi1EjESB_NS0_6memory15LoadWithoutCastENSC_16StoreWithoutCastEEEviT_T0_T2_T3_T4_T5_:
.text._ZN2at6native27unrolled_elementwise_kernelIZZZNS0_15log_kernel_cudaERNS_18TensorIteratorBaseEENKUlvE0_clEvENKUlvE0_clEvEUlfE_St5arrayIPcLm2EELi4E23TrivialOffsetCalculatorILi1EjESB_NS0_6memory15LoadWithoutCastENSC_16StoreWithoutCastEEEviT_T0_T2_T3_T4_T5_:
        /* <DEDUP_REMOVED lines=46> */
[----:B-1----:R-:W-:-:S05]  /*02e0*/  @!P0 FMUL.FTZ R5, R13, 0.69314718246459960938 ;  /* 0x3f3172180d058820 */ /* 0x002fca0000410000 */
[----:B------:R0:W-:Y:S01]  /*02f0*/  @!P0 STG.E [R6.64], R5 ;  /* 0x0000000506008986 */ /* 0x0001e2000c101904 */
[----:B---3--:R-:W1:Y:S08]  /*0300*/  @!P2 MUFU.LG2 R12, R12 ;  /* 0x0000000c000ca308 */ /* 0x008e700000000c00 */
[----:B----4-:R-:W2:Y:S01]  /*0310*/  @!P3 MUFU.LG2 R14, R14 ;  /* 0x0000000e000eb308 */ /* 0x010ea20000000c00 */
[----:B-1----:R-:W-:-:S02]  /*0320*/  @!P2 FMUL.FTZ R11, R12, 0.69314718246459960938 ;  /* 0x3f3172180c0ba820 */ /* 0x002fc40000410000 */
[----:B--2---:R-:W-:Y:S01]  /*0330*/  @!P3 FMUL.FTZ R13, R14, 0.69314718246459960938 ;  /* 0x3f3172180e0db820 */ /* 0x004fe20000410000 */
        /* <DEDUP_REMOVED lines=11> */
.L_x_11386:
[----:B0-----:R-:W-:Y:S05]  /*03f0*/  BSYNC B0 ;  /* 0x0000000000007941 */ /* 0x001fea0003800000 */
.L_x_11385:
[----:B------:R-:W-:Y:S01]  /*0400*/  ISETP.GE.AND P0, PT, R3, R2, PT ;  /* 0x000000020300720c */ /* 0x000fe20003f06270 */
[----:B-----5:R-:W0:-:S12]  /*0410*/  @!P1 MUFU.LG2 R4, R4 ;  /* 0x0000000400049308 */ /* 0x020e180000000c00 */
[----:B------:R-:W-:Y:S05]  /*0420*/  @P0 EXIT ;  /* 0x000000000000094d */ /* 0x000fea0003800000 */
[----:B------:R-:W-:Y:S01]  /*0430*/  HFMA2.MMA R2, -RZ, RZ, 0, 2.384185791015625e-07 ;  /* 0x00000004ff027435 */ /* 0x000fe200000001ff */
[----:B------:R-:W-:Y:S02]  /*0440*/  IMAD R3, R0, 0x200, R3 ;  /* 0x0000020000037824 */ /* 0x000fe400078e0203 */
[----:B0-----:R-:W-:-:S07]  /*0450*/  @!P1 FMUL.FTZ R5, R4, 0.69314718246459960938 ;  /* 0x3f31721804059820 */ /* 0x001fce0000410000 */
[----:B------:R-:W-:-:S05]  /*0460*/  IMAD.WIDE.U32 R2, R3, R2, c[0x0][0x168] ;  /* 0x00005a0003027625 */ /* 0x000fca00078e0002 */
[----:B------:R-:W-:Y:S01]  /*0470*/  STG.E [R2.64], R5 ;  /* 0x0000000502007986 */ /* 0x000fe2000c101904 */
[----:B------:R-:W-:Y:S05]  /*0480*/  EXIT ;  /* 0x000000000000794d */ /* 0x000fea0003800000 */
.L_x_11387:
        /* <DEDUP_REMOVED lines=15> */
.L_x_12205:


//--------------------- .text._ZN2at6native29vectorized_elementwise_kernelILi2EZZZNS0_15log_kernel_cudaERNS_18TensorIteratorBaseEENKUlvE0_clEvENKUlvE0_clEvEUlfE_St5arrayIPcLm2EEEEviT0_T1_ --------------------------
	.section	.text._ZN2at6native29vectorized_elementwise_kernelILi2EZZZNS0_15log_kernel_cudaERNS_18TensorIteratorBaseEENKUlvE0_clEvENKUlvE0_clEvEUlfE_St5arrayIPcLm2EEEEviT0_T1_,"ax",@progbits
	.sectioninfo	@"SHI_REGISTERS=24"
	.align	128
        .global         _ZN2at6native29vectorized_elementwise_kernelILi2EZZZNS0_15log_kernel_cudaERNS_18TensorIteratorBaseEENKUlvE0_clEvENKUlvE0_clEvEUlfE_St5arrayIPcLm2EEEEviT0_T1_
        .type           _ZN2at6native29vectorized_elementwise_kernelILi2EZZZNS0_15log_kernel_cudaERNS_18TensorIteratorBaseEENKUlvE0_clEvENKUlvE0_clEvEUlfE_St5arrayIPcLm2EEEEviT0_T1_,@function
        .size           _ZN2at6native29vectorized_elementwise_kernelILi2EZZZNS0_15log_kernel_cudaERNS_18TensorIteratorBaseEENKUlvE0_clEvENKUlvE0_clEvEUlfE_St5arrayIPcLm2EEEEviT0_T1_,(.L_x_12206 - _ZN2at6native29vectorized_elementwise_kernelILi2EZZZNS0_15log_kernel_cudaERNS_18TensorIteratorBaseEENKUlvE0_clEvENKUlvE0_clEvEUlfE_St5arrayIPcLm2EEEEviT0_T1_)
        .other          _ZN2at6native29vectorized_elementwise_kernelILi2EZZZNS0_15log_kernel_cudaERNS_18TensorIteratorBaseEENKUlvE0_clEvENKUlvE0_clEvEUlfE_St5arrayIPcLm2EEEEviT0_T1_,@"STO_CUDA_ENTRY STV_DEFAULT"
_ZN2at6native29vectorized_elementwise_kernelILi2EZZZNS0_15log_kernel_cudaERNS_18TensorIteratorBaseEENKUlvE0_clEvENKUlvE0_clEvEUlfE_St5arrayIPcLm2EEEEviT0_T1_:
.text._ZN2at6native29vectorized_elementwise_kernelILi2EZZZNS0_15log_kernel_cudaERNS_18TensorIteratorBaseEENKUlvE0_clEvENKUlvE0_clEvEUlfE_St5arrayIPcLm2EEEEviT0_T1_:
        /* <DEDUP_REMOVED lines=20> */
[----:B0-----:R-:W-:-:S07]  /*0140*/  FMUL.FTZ R2, R6, 0.69314718246459960938 ;  /* 0x3f31721806027820 */ /* 0x001fce0000410000 */
[----:B------:R-:W0:Y:S01]  /*0150*/  MUFU.LG2 R9, R9 ;  /* 0x0000000900097308 */ /* 0x000e220000000c00 */
[----:B-1----:R-:W-:-:S05]  /*0160*/  FMUL.FTZ R3, R7, 0.69314718246459960938 ;  /* 0x3f31721807037820 */ /* 0x002fca0000410000 */
[----:B------:R-:W-:Y:S02]  /*0170*/  STG.E.64 [R4.64], R2 ;  /* 0x0000000204007986 */ /* 0x000fe4000c101b04 */
[----:B----4-:R-:W1:Y:S01]  /*0180*/  MUFU.LG2 R10, R10 ;  /* 0x0000000a000a7308 */ /* 0x010e620000000c00 */
[----:B--2---:R-:W-:-:S07]  /*0190*/  FMUL.FTZ R6, R8, 0.69314718246459960938 ;  /* 0x3f31721808067820 */ /* 0x004fce0000410000 */
[----:B------:R-:W2:Y:S01]  /*01a0*/  MUFU.LG2 R11, R11 ;  /* 0x0000000b000b7308 */ /* 0x000ea20000000c00 */
[----:B0-----:R-:W-:-:S05]  /*01b0*/  FMUL.FTZ R7, R9, 0.69314718246459960938 ;  /* 0x3f31721809077820 */ /* 0x001fca0000410000 */
[----:B------:R-:W-:Y:S02]  /*01c0*/  STG.E.64 [R4.64+0x400], R6 ;  /* 0x0004000604007986 */ /* 0x000fe4000c101b04 */
[----:B-----5:R-:W0:Y:S01]  /*01d0*/  MUFU.LG2 R13, R13 ;  /* 0x0000000d000d7308 */ /* 0x020e220000000c00 */
[----:B-1----:R-:W-:-:S07]  /*01e0*/  FMUL.FTZ R8, R10, 0.69314718246459960938 ;  /* 0x3f3172180a087820 */ /* 0x002fce0000410000 */
[----:B------:R-:W1:Y:S01]  /*01f0*/  MUFU.LG2 R12, R12 ;  /* 0x0000000c000c7308 */ /* 0x000e620000000c00 */
[----:B--2---:R-:W-:-:S05]  /*0200*/  FMUL.FTZ R9, R11, 0.69314718246459960938 ;  /* 0x3f3172180b097820 */ /* 0x004fca0000410000 */
[----:B------:R-:W-:Y:S01]  /*0210*/  STG.E.64 [R4.64+0x800], R8 ;  /* 0x0008000804007986 */ /* 0x000fe2000c101b04 */
[----:B0-----:R-:W-:Y:S02]  /*0220*/  FMUL.FTZ R11, R13, 0.69314718246459960938 ;  /* 0x3f3172180d0b7820 */ /* 0x001fe40000410000 */
[----:B-1----:R-:W-:-:S05]  /*0230*/  FMUL.FTZ R10, R12, 0.69314718246459960938 ;  /* 0x3f3172180c0a7820 */ /* 0x002fca0000410000 */
[----:B------:R-:W-:Y:S01]  /*0240*/  STG.E.64 [R4.64+0xc00], R10 ;  /* 0x000c000a04007986 */ /* 0x000fe2000c101b04 */
[----:B------:R-:W-:Y:S05]  /*0250*/  EXIT ;  /* 0x000000000000794d */ /* 0x000fea0003800000 */
.L_x_11388:
        /* <DEDUP_REMOVED lines=73> */
[----:B0-----:R-:W-:-:S06]  /*06f0*/  @!P0 FMUL.FTZ R17, R12, 0.69314718246459960938 ;  /* 0x3f3172180c118820 */ /* 0x001fcc0000410000 */
[----:B---3--:R-:W0:Y:S02]  /*0700*/  @!P6 MUFU.LG2 R7, R7 ;  /* 0x000000070007e308 */ /* 0x008e240000000c00 */
[----:B0-----:R-:W-:Y:S01]  /*0710*/  @!P6 FMUL.FTZ R4, R7, 0.69314718246459960938 ;  /* 0x3f3172180704e820 */ /* 0x001fe20000410000 */
        /* <DEDUP_REMOVED lines=11> */
[----:B0-----:R-:W-:-:S02]  /*07d0*/  @!P1 FMUL.FTZ R13, R5, 0.69314718246459960938 ;  /* 0x3f317218050d9820 */ /* 0x001fc40000410000 */
[----:B--2---:R-:W-:Y:S02]  /*07e0*/  @!P2 FMUL.FTZ R19, R6, 0.69314718246459960938 ;  /* 0x3f3172180613a820 */ /* 0x004fe40000410000 */
[----:B---3--:R-:W-:Y:S02]  /*07f0*/  @!P3 FMUL.FTZ R21, R8, 0.69314718246459960938 ;  /* 0x3f3172180815b820 */ /* 0x008fe40000410000 */
[----:B------:R-:W-:Y:S02]  /*0800*/  @!P5 FMUL.FTZ R6, R10, 0.69314718246459960938 ;  /* 0x3f3172180a06d820 */ /* 0x000fe40000410000 */
[----:B----4-:R-:W-:Y:S02]  /*0810*/  @!P4 FMUL.FTZ R7, R9, 0.69314718246459960938 ;  /* 0x3f3172180907c820 */ /* 0x010fe40000410000 */
[----:B-----5:R-:W-:Y:S01]  /*0820*/  @!P6 FMUL.FTZ R5, R11, 0.69314718246459960938 ;  /* 0x3f3172180b05e820 */ /* 0x020fe20000410000 */
        /* <DEDUP_REMOVED lines=13> */
.L_x_11391:
[----:B-1----:R-:W-:-:S13]  /*0900*/  ISETP.GE.AND P0, PT, R3, R2, PT ;  /* 0x000000020300720c */ /* 0x002fda0003f06270 */
[----:B------:R-:W-:Y:S05]  /*0910*/  @P0 BRA `(.L_x_11393) ;  /* 0x000000c000000947 */ /* 0x000fea0003800000 */
[----:B0-----:R-:W-:Y:S01]  /*0920*/  MOV R9, 0x4 ;  /* 0x0000000400097802 */ /* 0x001fe20000000f00 */
[----:B------:R-:W-:Y:S01]  /*0930*/  IMAD.IADD R8, R0, 0x1, R3 ;  /* 0x0000000100087824 */ /* 0x000fe200078e0203 */
[----:B------:R-:W-:-:S03]  /*0940*/  IADD3 R3, R3, 0x80, RZ ;  /* 0x0000008003037810 */ /* 0x000fc60007ffe0ff */
[----:B------:R-:W-:-:S05]  /*0950*/  IMAD.WIDE.U32 R8, R8, R9, c[0x0][0x168] ;  /* 0x00005a0008087625 */ /* 0x000fca00078e0009 */
[----:B------:R0:W-:Y:S02]  /*0960*/  STG.E [R8.64], R19 ;  /* 0x0000001308007986 */ /* 0x0001e4000c101904 */
.L_x_11392:
[----:B------:R-:W-:-:S13]  /*0970*/  ISETP.GE.AND P0, PT, R3, R2, PT ;  /* 0x000000020300720c */ /* 0x000fda0003f06270 */
[----:B------:R-:W-:Y:S05]  /*0980*/  @P0 BRA `(.L_x_11394) ;  /* 0x000000d000000947 */ /* 0x000fea0003800000 */
[----:B0-----:R-:W-:Y:S01]  /*0990*/  HFMA2.MMA R9, -RZ, RZ, 0, 2.384185791015625e-07 ;  /* 0x00000004ff097435 */ /* 0x001fe200000001ff */
[----:B------:R-:W-:Y:S01]  /*09a0*/  IMAD.IADD R8, R0, 0x1, R3 ;  /* 0x0000000100087824 */ /* 0x000fe200078e0203 */
[----:B------:R-:W-:-:S08]  /*09b0*/  IADD3 R3, R3, 0x80, RZ ;  /* 0x0000008003037810 */ /* 0x000fd00007ffe0ff */
[----:B------:R-:W-:-:S05]  /*09c0*/  IMAD.WIDE.U32 R8, R8, R9, c[0x0][0x168] ;  /* 0x00005a0008087625 */ /* 0x000fca00078e0009 */
[----:B------:R0:W-:Y:S02]  /*09d0*/  STG.E [R8.64], R21 ;  /* 0x0000001508007986 */ /* 0x0001e4000c101904 */
.L_x_11393:
        /* <DEDUP_REMOVED lines=8> */
.L_x_11394:
[----:B------:R-:W-:Y:S05]  /*0a60*/  BSYNC B1 ;  /* 0x0000000000017941 */ /* 0x000fea0003800000 */
.L_x_11390:
[----:B------:R-:W-:-:S13]  /*0a70*/  ISETP.GE.AND P0, PT, R3, R2, PT ;  /* 0x000000020300720c */ /* 0x000fda0003f06270 */
[----:B0-----:R-:W-:Y:S01]  /*0a80*/  @!P0 MOV R9, 0x4 ;  /* 0x0000000400098802 */ /* 0x001fe20000000f00 */
[----:B------:R-:W-:Y:S01]  /*0a90*/  @!P0 IMAD.IADD R8, R0, 0x1, R3 ;  /* 0x0000000100088824 */ /* 0x000fe200078e0203 */
[----:B------:R-:W-:-:S03]  /*0aa0*/  @!P0 IADD3 R3, R3, 0x80, RZ ;  /* 0x0000008003038810 */ /* 0x000fc60007ffe0ff */
[----:B------:R-:W-:-:S05]  /*0ab0*/  @!P0 IMAD.WIDE.U32 R8, R8, R9, c[0x0][0x168] ;  /* 0x00005a0008088625 */ /* 0x000fca00078e0009 */
[----:B------:R0:W-:Y:S02]  /*0ac0*/  @!P0 STG.E [R8.64], R6 ;  /* 0x0000000608008986 */ /* 0x0001e4000c101904 */
.L_x_11395:
[----:B------:R-:W-:Y:S05]  /*0ad0*/  BSYNC B0 ;  /* 0x0000000000007941 */ /* 0x000fea0003800000 */
.L_x_11389:
        /* <DEDUP_REMOVED lines=8> */
.L_x_11396:
        /* <DEDUP_REMOVED lines=10> */
.L_x_12206:


//--------------------- .text._ZN2at6native29vectorized_elementwise_kernelILi4EZZZNS0_15log_kernel_cudaERNS_18TensorIteratorBaseEENKUlvE0_clEvENKUlvE0_clEvEUlfE_St5arrayIPcLm2EEEEviT0_T1_ --------------------------
	.section	.text._ZN2at6native29vectorized_elementwise_kernelILi4EZZZNS0_15log_kernel_cudaERNS_18TensorIteratorBaseEENKUlvE0_clEvENKUlvE0_clEvEUlfE_St5arrayIPcLm2EEEEviT0_T1_,"ax",@progbits
	.sectioninfo	@"SHI_REGISTERS=24"
	.align	128
        .global         _ZN2at6native29vectorized_elementwise_kernelILi4EZZZNS0_15log_kernel_cudaERNS_18TensorIteratorBaseEENKUlvE0_clEvENKUlvE0_clEvEUlfE_St5arrayIPcLm2EEEEviT0_T1_
        .type           _ZN2at6native29vectorized_elementwise_kernelILi4EZZZNS0_15log_kernel_cudaERNS_18TensorIteratorBaseEENKUlvE0_clEvENKUlvE0_clEvEUlfE_St5arrayIPcLm2EEEEviT0_T1_,@function
        .size           _ZN2at6native29vectorized_elementwise_kernelILi4EZZZNS0_15log_kernel_cudaERNS_18TensorIteratorBaseEENKUlvE0_clEvENKUlvE0_clEvEUlfE_St5arrayIPcLm2EEEEviT0_T1_,(.L_x_12207 - _ZN2at6native29vectorized_elementwise_kernelILi4EZZZNS0_15log_kernel_cudaERNS_18TensorIteratorBaseEENKUlvE0_clEvENKUlvE0_clEvEUlfE_St5arrayIPcLm2EEEEviT0_T1_)
        .other          _ZN2at6native29vectorized_elementwise_kernelILi4EZZZNS0_15log_kernel_cudaERNS_18TensorIteratorBaseEENKUlvE0_clEvENKUlvE0_clEvEUlfE_St5arrayIPcLm2EEEEviT0_T1_,@"STO_CUDA_ENTRY STV_DEFAULT"
_ZN2at6native29vectorized_elementwise_kernelILi4EZZZNS0_15log_kernel_cudaERNS_18TensorIteratorBaseEENKUlvE0_clEvENKUlvE0_clEvEUlfE_St5arrayIPcLm2EEEEviT0_T1_:
.text._ZN2at6native29vectorized_elementwise_kernelILi4EZZZNS0_15log_kernel_cudaERNS_18TensorIteratorBaseEENKUlvE0_clEvENKUlvE0_clEvEUlfE_St5arrayIPcLm2EEEEviT0_T1_:
        /* <DEDUP_REMOVED lines=18> */
[----:B0-----:R-:W-:-:S07]  /*0120*/  FMUL.FTZ R12, R4, 0.69314718246459960938 ;  /* 0x3f317218040c7820 */ /* 0x001fce0000410000 */
[----:B------:R-:W0:Y:S01]  /*0130*/  MUFU.LG2 R7, R7 ;  /* 0x0000000700077308 */ /* 0x000e220000000c00 */
[----:B-1----:R-:W-:-:S07]  /*0140*/  FMUL.FTZ R13, R5, 0.69314718246459960938 ;  /* 0x3f317218050d7820 */ /* 0x002fce0000410000 */
[----:B---3--:R-:W1:Y:S01]  /*0150*/  MUFU.LG2 R9, R9 ;  /* 0x0000000900097308 */ /* 0x008e620000000c00 */
[----:B--2---:R-:W-:-:S07]  /*0160*/  FMUL.FTZ R14, R6, 0.69314718246459960938 ;  /* 0x3f317218060e7820 */ /* 0x004fce0000410000 */
[----:B------:R-:W2:Y:S01]  /*0170*/  MUFU.LG2 R10, R10 ;  /* 0x0000000a000a7308 */ /* 0x000ea20000000c00 */
[----:B0-----:R-:W-:-:S05]  /*0180*/  FMUL.FTZ R15, R7, 0.69314718246459960938 ;  /* 0x3f317218070f7820 */ /* 0x001fca0000410000 */
[----:B------:R-:W-:Y:S02]  /*0190*/  STG.E.128 [R16.64], R12 ;  /* 0x0000000c10007986 */ /* 0x000fe4000c101d04 */
[----:B------:R-:W0:Y:S01]  /*01a0*/  MUFU.LG2 R11, R11 ;  /* 0x0000000b000b7308 */ /* 0x000e220000000c00 */
[----:B-1----:R-:W-:-:S07]  /*01b0*/  FMUL.FTZ R5, R9, 0.69314718246459960938 ;  /* 0x3f31721809057820 */ /* 0x002fce0000410000 */
[----:B------:R-:W1:Y:S01]  /*01c0*/  MUFU.LG2 R8, R8 ;  /* 0x0000000800087308 */ /* 0x000e620000000c00 */
[----:B--2---:R-:W-:Y:S02]  /*01d0*/  FMUL.FTZ R6, R10, 0.69314718246459960938 ;  /* 0x3f3172180a067820 */ /* 0x004fe40000410000 */
[----:B0-----:R-:W-:Y:S02]  /*01e0*/  FMUL.FTZ R7, R11, 0.69314718246459960938 ;  /* 0x3f3172180b077820 */ /* 0x001fe40000410000 */
[----:B-1----:R-:W-:-:S05]  /*01f0*/  FMUL.FTZ R4, R8, 0.69314718246459960938 ;  /* 0x3f31721808047820 */ /* 0x002fca0000410000 */
[----:B------:R-:W-:Y:S01]  /*0200*/  STG.E.128 [R16.64+0x800], R4 ;  /* 0x0008000410007986 */ /* 0x000fe2000c101d04 */
[----:B------:R-:W-:Y:S05]  /*0210*/  EXIT ;  /* 0x000000000000794d */ /* 0x000fea0003800000 */
.L_x_11397:
        /* <DEDUP_REMOVED lines=106> */
.L_x_11400:
[----:B-1----:R-:W-:-:S13]  /*08c0*/  ISETP.GE.AND P0, PT, R3, R2, PT ;  /* 0x000000020300720c */ /* 0x002fda0003f06270 */
[----:B------:R-:W-:Y:S05]  /*08d0*/  @P0 BRA `(.L_x_11402) ;  /* 0x000000c000000947 */ /* 0x000fea0003800000 */
[----:B0-----:R-:W-:Y:S01]  /*08e0*/  MOV R9, 0x4 ;  /* 0x0000000400097802 */ /* 0x001fe20000000f00 */
[----:B------:R-:W-:Y:S01]  /*08f0*/  IMAD.IADD R8, R0, 0x1, R3 ;  /* 0x0000000100087824 */ /* 0x000fe200078e0203 */
[----:B------:R-:W-:-:S03]  /*0900*/  IADD3 R3, R3, 0x80, RZ ;  /* 0x0000008003037810 */ /* 0x000fc60007ffe0ff */
[----:B------:R-:W-:-:S05]  /*0910*/  IMAD.WIDE.U32 R8, R8, R9, c[0x0][0x168] ;  /* 0x00005a0008087625 */ /* 0x000fca00078e0009 */
[----:B------:R0:W-:Y:S02]  /*0920*/  STG.E [R8.64], R19 ;  /* 0x0000001308007986 */ /* 0x0001e4000c101904 */
.L_x_11401:
[----:B------:R-:W-:-:S13]  /*0930*/  ISETP.GE.AND P0, PT, R3, R2, PT ;  /* 0x000000020300720c */ /* 0x000fda0003f06270 */
[----:B------:R-:W-:Y:S05]  /*0940*/  @P0 BRA `(.L_x_11403) ;  /* 0x000000d000000947 */ /* 0x000fea0003800000 */
[----:B0-----:R-:W-:Y:S01]  /*0950*/  HFMA2.MMA R9, -RZ, RZ, 0, 2.384185791015625e-07 ;  /* 0x00000004ff097435 */ /* 0x001fe200000001ff */
[----:B------:R-:W-:Y:S01]  /*0960*/  IMAD.IADD R8, R0, 0x1, R3 ;  /* 0x0000000100087824 */ /* 0x000fe200078e0203 */
[----:B------:R-:W-:-:S08]  /*0970*/  IADD3 R3, R3, 0x80, RZ ;  /* 0x0000008003037810 */ /* 0x000fd00007ffe0ff */
[----:B------:R-:W-:-:S05]  /*0980*/  IMAD.WIDE.U32 R8, R8, R9, c[0x0][0x168] ;  /* 0x00005a0008087625 */ /* 0x000fca00078e0009 */
[----:B------:R0:W-:Y:S02]  /*0990*/  STG.E [R8.64], R21 ;  /* 0x0000001508007986 */ /* 0x0001e4000c101904 */
.L_x_11402:
        /* <DEDUP_REMOVED lines=8> */
.L_x_11403:
[----:B------:R-:W-:Y:S05]  /*0a20*/  BSYNC B1 ;  /* 0x0000000000017941 */ /* 0x000fea0003800000 */
.L_x_11399:
[----:B------:R-:W-:-:S13]  /*0a30*/  ISETP.GE.AND P0, PT, R3, R2, PT ;  /* 0x000000020300720c */ /* 0x000fda0003f06270 */
[----:B0-----:R-:W-:Y:S01]  /*0a40*/  @!P0 MOV R9, 0x4 ;  /* 0x0000000400098802 */ /* 0x001fe20000000f00 */
[----:B------:R-:W-:Y:S01]  /*0a50*/  @!P0 IMAD.IADD R8, R0, 0x1, R3 ;  /* 0x0000000100088824 */ /* 0x000fe200078e0203 */
[----:B------:R-:W-:-:S03]  /*0a60*/  @!P0 IADD3 R3, R3, 0x80, RZ ;  /* 0x0000008003038810 */ /* 0x000fc60007ffe0ff */
[----:B------:R-:W-:-:S05]  /*0a70*/  @!P0 IMAD.WIDE.U32 R8, R8, R9, c[0x0][0x168] ;  /* 0x00005a0008088625 */ /* 0x000fca00078e0009 */
[----:B------:R0:W-:Y:S02]  /*0a80*/  @!P0 STG.E [R8.64], R6 ;  /* 0x0000000608008986 */ /* 0x0001e4000c101904 */
.L_x_11404:
[----:B------:R-:W-:Y:S05]  /*0a90*/  BSYNC B0 ;  /* 0x0000000000007941 */ /* 0x000fea0003800000 */
.L_x_11398:
        /* <DEDUP_REMOVED lines=8> */
.L_x_11405:
        /* <DEDUP_REMOVED lines=14> */
.L_x_12207:


//--------------------- .text._ZN2at6native29vectorized_elementwise_kernelILi8EZZZNS0_15log_kernel_cudaERNS_18TensorIteratorBaseEENKUlvE0_clEvENKUlvE0_clEvEUlfE_St5arrayIPcLm2EEEEviT0_T1_ --------------------------
	.section	.text._ZN2at6native29vectorized_elementwise_kernelILi8EZZZNS0_15log_kernel_cudaERNS_18TensorIteratorBaseEENKUlvE0_clEvENKUlvE0_clEvEUlfE_St5arrayIPcLm2EEEEviT0_T1_,"ax",@progbits
	.sectioninfo	@"SHI_REGISTERS=4"
	.align	128
        .global         _ZN2at6native29vectorized_elementwise_kernelILi8EZZZNS0_15log_kernel_cudaERNS_18TensorIteratorBaseEENKUlvE0_clEvENKUlvE0_clEvEUlfE_St5arrayIPcLm2EEEEviT0_T1_
        .type           _ZN2at6native29vectorized_elementwise_kernelILi8EZZZNS0_15log_kernel_cudaERNS_18TensorIteratorBaseEENKUlvE0_clEvENKUlvE0_clEvEUlfE_St5arrayIPcLm2EEEEviT0_T1_,@function
        .size           _ZN2at6native29vectorized_elementwise_kernelILi8EZZZNS0_15log_kernel_cudaERNS_18TensorIteratorBaseEENKUlvE0_clEvENKUlvE0_clEvEUlfE_St5arrayIPcLm2EEEEviT0_T1_,(.L_x_12208 - _ZN2at6native29vectorized_elementwise_kernelILi8EZZZNS0_15log_kernel_cudaERNS_18TensorIteratorBaseEENKUlvE0_clEvENKUlvE0_clEvEUlfE_St5arrayIPcLm2EEEEviT0_T1_)
        .other          _ZN2at6native29vectorized_elementwise_kernelILi8EZZZNS0_15log_kernel_cudaERNS_18TensorIteratorBaseEENKUlvE0_clEvENKUlvE0_clEvEUlfE_St5arrayIPcLm2EEEEviT0_T1_,@"STO_CUDA_ENTRY STV_DEFAULT"
_ZN2at6native29vectorized_elementwise_kernelILi8EZZZNS0_15log_kernel_cudaERNS_18TensorIteratorBaseEENKUlvE0_clEvENKUlvE0_clEvEUlfE_St5arrayIPcLm2EEEEviT0_T1_:
.text._ZN2at6native29vectorized_elementwise_kernelILi8EZZZNS0_15log_kernel_cudaERNS_18TensorIteratorBaseEENKUlvE0_clEvENKUlvE0_clEvEUlfE_St5arrayIPcLm2EEEEviT0_T1_:
[----:B------:R-:W-:Y:S02]  /*0000*/  MOV R1, c[0x0][0x28] ;  /* 0x00000a0000017a02 */ /* 0x000fe40000000f00 */
[----:B------:R-:W-:Y:S05]  /*0010*/  EXIT ;  /* 0x000000000000794d */ /* 0x000fea0003800000 */
.L_x_11406:
        /* <DEDUP_REMOVED lines=14> */
.L_x_12208:


//--------------------- .text._ZN2at6native18elementwise_kernelILi128ELi4EZNS0_15gpu_kernel_implIZZZNS0_15log_kernel_cudaERNS_18TensorIteratorBaseEENKUlvE0_clEvENKUlvE_clEvEUldE_EEvS4_RKT_EUliE_EEviT1_ --------------------------
	.section	.text._ZN2at6native18elementwise_kernelILi128ELi4EZNS0_15gpu_kernel_implIZZZNS0_15log_kernel_cudaERNS_18TensorIteratorBaseEENKUlvE0_clEvENKUlvE_clEvEUldE_EEvS4_RKT_EUliE_EEviT1_,"ax",@progbits
	.sectioninfo	@"SHI_REGISTERS=28"
	.align	128
        .global         _ZN2at6native18elementwise_kernelILi128ELi4EZNS0_15gpu_kernel_implIZZZNS0_15log_kernel_cudaERNS_18TensorIteratorBaseEENKUlvE0_clEvENKUlvE_clEvEUldE_EEvS4_RKT_EUliE_EEviT1_
        .type           _ZN2at6native18elementwise_kernelILi128ELi4EZNS0_15gpu_kernel_implIZZZNS0_15log_kernel_cudaERNS_18TensorIteratorBaseEENKUlvE0_clEvENKUlvE_clEvEUldE_EEvS4_RKT_EUliE_EEviT1_,@function
        .size           _ZN2at6native18elementwise_kernelILi128ELi4EZNS0_15gpu_kernel_implIZZZNS0_15log_kernel_cudaERNS_18TensorIteratorBaseEENKUlvE0_clEvENKUlvE_clEvEUldE_EEvS4_RKT_EUliE_EEviT1_,(.L_x_12209 - _ZN2at6native18elementwise_kernelILi128ELi4EZNS0_15gpu_kernel_implIZZZNS0_15log_kernel_cudaERNS_18TensorIteratorBaseEENKUlvE0_clEvENKUlvE_clEvEUldE_EEvS4_RKT_EUliE_EEviT1_)
        .other          _ZN2at6native18elementwise_kernelILi128ELi4EZNS0_15gpu_kernel_implIZZZNS0_15log_kernel_cudaERNS_18TensorIteratorBaseEENKUlvE0_clEvENKUlvE_clEvEUldE_EEvS4_RKT_EUliE_EEviT1_,@"STO_CUDA_ENTRY STV_DEFAULT"
_ZN2at6native18elementwise_kernelILi128ELi4EZNS0_15gpu_kernel_implIZZZNS0_15log_kernel_cudaERNS_18TensorIteratorBaseEENKUlvE0_clEvENKUlvE_clEvEUldE_EEvS4_RKT_EUliE_EEviT1_:
.text._ZN2at6native18elementwise_kernelILi128ELi4EZNS0_15gpu_kernel_implIZZZNS0_15log_kernel_cudaERNS_18TensorIteratorBaseEENKUlvE0_clEvENKUlvE_clEvEUldE_EEvS4_RKT_EUliE_EEviT1_:
        /* <DEDUP_REMOVED lines=238> */
.L_x_11409:
        /* <DEDUP_REMOVED lines=19> */
.L_x_11413:
[----:B------:R-:W2:Y:S02]  /*1010*/  LDG.E.U8 R2, [R4.64] ;  /* 0x0000002404027981 */ /* 0x000ea4000c1e1100 */
[----:B--2---:R-:W0:Y:S01]  /*1020*/  I2F.F64.U16 R2, R2 ;  /* 0x0000000200027312 */ /* 0x004e220000101800 */
[----:B------:R-:W-:Y:S05]  /*1030*/  BRA `(.L_x_11415) ;  /* 0x00000df000007947 */ /* 0x000fea0003800000 */
.L_x_11412:
        /* <DEDUP_REMOVED lines=9> */
.L_x_11417:
[----:B------:R-:W2:Y:S02]  /*10d0*/  LDG.E R2, [R4.64] ;  /* 0x0000002404027981 */ /* 0x000ea4000c1e1900 */
[----:B--2---:R-:W0:Y:S01]  /*10e0*/  I2F.F64 R2, R2 ;  /* 0x0000000200027312 */ /* 0x004e220000201c00 */
[----:B------:R-:W-:Y:S05]  /*10f0*/  BRA `(.L_x_11415) ;  /* 0x00000d3000007947 */ /* 0x000fea0003800000 */
.L_x_11416:
[----:B------:R-:W2:Y:S02]  /*1100*/  LDG.E.U16 R2, [R4.64] ;  /* 0x0000002404027981 */ /* 0x000ea4000c1e1500 */
[----:B--2---:R-:W0:Y:S01]  /*1110*/  I2F.F64.S16 R2, R2 ;  /* 0x0000000200027312 */ /* 0x004e220000101c00 */
[----:B------:R-:W-:Y:S05]  /*1120*/  BRA `(.L_x_11415) ;  /* 0x00000d0000007947 */ /* 0x000fea0003800000 */
.L_x_11411:
        /* <DEDUP_REMOVED lines=10> */
.L_x_11419:
[----:B------:R-:W2:Y:S02]  /*11d0*/  LDG.E.U16 R0, [R4.64] ;  /* 0x0000002404007981 */ /* 0x000ea4000c1e1500 */
[----:B--2---:R-:W-:-:S05]  /*11e0*/  HADD2.F32 R0, -RZ, R0.H0_H0 ;  /* 0x20000000ff007230 */ /* 0x004fca0000004100 */
[----:B------:R-:W-:-:S04]  /*11f0*/  FMUL.FTZ R0, R0, 1 ;  /* 0x3f80000000007820 */ /* 0x000fc80000410000 */
[----:B------:R0:W1:Y:S01]  /*1200*/  F2F.F64.F32 R2, R0 ;  /* 0x0000000000027310 */ /* 0x0000620000201800 */
[----:B------:R-:W-:Y:S05]  /*1210*/  BRA `(.L_x_11415) ;  /* 0x00000c1000007947 */ /* 0x000fea0003800000 */
.L_x_11418:
        /* <DEDUP_REMOVED lines=10> */
.L_x_11421:
[----:B------:R-:W2:Y:S02]  /*12c0*/  LDG.E.U16 R4, [R4.64] ;  /* 0x0000002404047981 */ /* 0x000ea4000c1e1500 */
[----:B--2---:R-:W-:-:S05]  /*12d0*/  HADD2.F32 R0, -RZ, R4.H0_H0 ;  /* 0x20000004ff007230 */ /* 0x004fca0000004100 */
[----:B------:R-:W-:-:S04]  /*12e0*/  FMUL.FTZ R0, R0, 1 ;  /* 0x3f80000000007820 */ /* 0x000fc80000410000 */
[----:B------:R0:W1:Y:S01]  /*12f0*/  F2F.F64.F32 R2, R0 ;  /* 0x0000000000027310 */ /* 0x0000620000201800 */
[----:B------:R-:W-:Y:S05]  /*1300*/  BRA `(.L_x_11415) ;  /* 0x00000b2000007947 */ /* 0x000fea0003800000 */
.L_x_11420:
[----:B------:R0:W5:Y:S01]  /*1310*/  LDG.E.64 R2, [R4.64] ;  /* 0x0000002404027981 */ /* 0x000162000c1e1b00 */
[----:B------:R-:W-:Y:S05]  /*1320*/  BRA `(.L_x_11415) ;  /* 0x00000b0000007947 */ /* 0x000fea0003800000 */
.L_x_11410:
        /* <DEDUP_REMOVED lines=13> */
.L_x_11424:
[----:B------:R0:W5:Y:S01]  /*1400*/  LDG.E.64 R2, [R4.64] ;  /* 0x0000002404027981 */ /* 0x000162000c1e1b00 */
[----:B------:R-:W-:Y:S05]  /*1410*/  BRA `(.L_x_11415) ;  /* 0x00000a1000007947 */ /* 0x000fea0003800000 */
.L_x_11423:
        /* <DEDUP_REMOVED lines=28> */
.L_x_11426:
        /* <DEDUP_REMOVED lines=15> */
.L_x_11425:
[----:B------:R-:W2:Y:S02]  /*16d0*/  LDG.E.U16 R0, [R4.64] ;  /* 0x0000002404007981 */ /* 0x000ea4000c1e1500 */
[----:B--2---:R-:W-:-:S05]  /*16e0*/  PRMT R0, RZ, 0x5410, R0 ;  /* 0x00005410ff007816 */ /* 0x004fca0000000000 */
[----:B------:R-:W-:-:S04]  /*16f0*/  FMUL.FTZ R0, R0, 1 ;  /* 0x3f80000000007820 */ /* 0x000fc80000410000 */
[----:B------:R0:W1:Y:S01]  /*1700*/  F2F.F64.F32 R2, R0 ;  /* 0x0000000000027310 */ /* 0x0000620000201800 */
[----:B------:R-:W-:Y:S05]  /*1710*/  BRA `(.L_x_11415) ;  /* 0x0000071000007947 */ /* 0x000fea0003800000 */
.L_x_11422:
        /* <DEDUP_REMOVED lines=11> */
.L_x_11429:
        /* <DEDUP_REMOVED lines=21> */
.L_x_11433:
[----:B------:R-:W-:Y:S05]  /*1920*/  BSYNC B1 ;  /* 0x0000000000017941 */ /* 0x000fea0003800000 */
.L_x_11432:
[----:B------:R-:W-:Y:S01]  /*1930*/  LEA R3, R0, 0x3b800000, 0x17 ;  /* 0x3b80000000037811 */ /* 0x000fe200078eb8ff */
[----:B------:R-:W-:-:S05]  /*1940*/  IMAD.SHL.U32 R0, R2, 0x100000, RZ ;  /* 0x0010000002007824 */ /* 0x000fca00078e00ff */
[----:B------:R-:W-:Y:S02]  /*1950*/  LOP3.LUT R0, R3, R0, R4, 0xfe, !PT ;  /* 0x0000000003007212 */ /* 0x000fe400078efe04 */
.L_x_11431:
[----:B------:R-:W-:Y:S05]  /*1960*/  BSYNC B0 ;  /* 0x0000000000007941 */ /* 0x000fea0003800000 */
.L_x_11430:
[----:B------:R-:W-:-:S04]  /*1970*/  FMUL.FTZ R0, R0, 1 ;  /* 0x3f80000000007820 */ /* 0x000fc80000410000 */
[----:B------:R0:W1:Y:S01]  /*1980*/  F2F.F64.F32 R2, R0 ;  /* 0x0000000000027310 */ /* 0x0000620000201800 */
[----:B------:R-:W-:Y:S05]  /*1990*/  BRA `(.L_x_11415) ;  /* 0x0000049000007947 */ /* 0x000fea0003800000 */
.L_x_11428:
        /* <DEDUP_REMOVED lines=21> */
.L_x_11437:
[----:B------:R-:W-:Y:S05]  /*1af0*/  BSYNC B1 ;  /* 0x0000000000017941 */ /* 0x000fea0003800000 */
.L_x_11436:
[----:B------:R-:W-:Y:S01]  /*1b00*/  LEA R3, R0, 0x37800000, 0x17 ;  /* 0x3780000000037811 */ /* 0x000fe200078eb8ff */
[----:B------:R-:W-:-:S05]  /*1b10*/  IMAD.SHL.U32 R0, R2, 0x200000, RZ ;  /* 0x0020000002007824 */ /* 0x000fca00078e00ff */
[----:B------:R-:W-:Y:S02]  /*1b20*/  LOP3.LUT R0, R3, R0, R4, 0xfe, !PT ;  /* 0x0000000003007212 */ /* 0x000fe400078efe04 */
.L_x_11435:
[----:B------:R-:W-:Y:S05]  /*1b30*/  BSYNC B0 ;  /* 0x0000000000007941 */ /* 0x000fea0003800000 */
.L_x_11434:
[----:B------:R-:W-:-:S04]  /*1b40*/  FMUL.FTZ R0, R0, 1 ;  /* 0x3f80000000007820 */ /* 0x000fc80000410000 */
[----:B------:R0:W1:Y:S01]  /*1b50*/  F2F.F64.F32 R2, R0 ;  /* 0x0000000000027310 */ /* 0x0000620000201800 */
[----:B------:R-:W-:Y:S05]  /*1b60*/  BRA `(.L_x_11415) ;  /* 0x000002c000007947 */ /* 0x000fea0003800000 */
.L_x_11427:
        /* <DEDUP_REMOVED lines=14> */
.L_x_11441:
[----:B------:R-:W-:Y:S05]  /*1c50*/  BSYNC B0 ;  /* 0x0000000000007941 */ /* 0x000fea0003800000 */
.L_x_11440:
[----:B------:R-:W-:-:S04]  /*1c60*/  FMUL.FTZ R0, R0, 1 ;  /* 0x3f80000000007820 */ /* 0x000fc80000410000 */
[----:B------:R0:W1:Y:S01]  /*1c70*/  F2F.F64.F32 R2, R0 ;  /* 0x0000000000027310 */ /* 0x0000620000201800 */
[----:B------:R-:W-:Y:S05]  /*1c80*/  BRA `(.L_x_11415) ;  /* 0x000001a000007947 */ /* 0x000fea0003800000 */
.L_x_11414:
        /* <DEDUP_REMOVED lines=21> */
.L_x_11439:
[----:B------:R-:W2:Y:S02]  /*1de0*/  LDG.E.64 R2, [R4.64] ;  /* 0x0000002404027981 */ /* 0x000ea4000c1e1b00 */
[----:B--2---:R-:W0:Y:S01]  /*1df0*/  I2F.F64.U64 R2, R2 ;  /* 0x0000000200027312 */ /* 0x004e220000301800 */
[----:B------:R-:W-:Y:S05]  /*1e00*/  BRA `(.L_x_11415) ;  /* 0x0000002000007947 */ /* 0x000fea0003800000 */
.L_x_11438:
[----:B------:R-:W2:Y:S02]  /*1e10*/  LDG.E R2, [R4.64] ;  /* 0x0000002404027981 */ /* 0x000ea4000c1e1900 */
[----:B--2---:R-:W0:Y:S02]  /*1e20*/  I2F.F64.U32 R2, R2 ;  /* 0x0000000200027312 */ /* 0x004e240000201800 */
.L_x_11415:
        /* <DEDUP_REMOVED lines=12> */
[----:B0-----:R-:W-:-:S04]  /*1ef0*/  PRMT R0, R14, 0x9910, RZ ;  /* 0x000099100e007816 */ /* 0x001fc800000000ff */
[----:B------:R-:W-:-:S07]  /*1f00*/  ISETP.GT.AND P0, PT, R0, 0x9, PT ;  /* 0x000000090000780c */ /* 0x000fce0003f04270 */
        /* <DEDUP_REMOVED lines=48> */
.L_x_11443:
[----:B------:R-:W-:Y:S05]  /*2210*/  BSYNC B0 ;  /* 0x0000000000007941 */ /* 0x000fea0003800000 */
.L_x_11442:
        /* <DEDUP_REMOVED lines=12> */
.L_x_11447:
[----:B-1----:R-:W1:Y:S02]  /*22e0*/  F2I.S64.F64.TRUNC R4, R4 ;  /* 0x0000000400047311 */ /* 0x002e64000030d900 */
[----:B-1----:R-:W-:-:S05]  /*22f0*/  IMAD.MOV.U32 R3, RZ, RZ, R4 ;  /* 0x000000ffff037224 */ /* 0x002fca00078e0004 */
[----:B------:R1:W-:Y:S01]  /*2300*/  STG.E.U8 [R16.64], R3 ;  /* 0x0000000310007986 */ /* 0x0003e2000c101124 */
[----:B------:R-:W-:Y:S05]  /*2310*/  BRA `(.L_x_11449) ;  /* 0x00000ed000007947 */ /* 0x000fea0003800000 */
.L_x_11446:
        /* <DEDUP_REMOVED lines=9> */
.L_x_11451:
[----:B-1----:R-:W1:Y:S02]  /*23b0*/  F2I.F64.TRUNC R5, R4 ;  /* 0x0000000400057311 */ /* 0x002e64000030d100 */
[----:B-1----:R1:W-:Y:S01]  /*23c0*/  STG.E [R16.64], R5 ;  /* 0x0000000510007986 */ /* 0x0023e2000c101924 */
[----:B------:R-:W-:Y:S05]  /*23d0*/  BRA `(.L_x_11449) ;  /* 0x00000e1000007947 */ /* 0x000fea0003800000 */
.L_x_11450:
[----:B-1----:R-:W1:Y:S02]  /*23e0*/  F2I.F64.TRUNC R5, R4 ;  /* 0x0000000400057311 */ /* 0x002e64000030d100 */
[----:B-1----:R1:W-:Y:S01]  /*23f0*/  STG.E.U16 [R16.64], R5 ;  /* 0x0000000510007986 */ /* 0x0023e2000c101524 */
[----:B------:R-:W-:Y:S05]  /*2400*/  BRA `(.L_x_11449) ;  /* 0x00000de000007947 */ /* 0x000fea0003800000 */
.L_x_11445:
        /* <DEDUP_REMOVED lines=11> */
.L_x_11453:
[----:B-1----:R-:W1:Y:S01]  /*24c0*/  F2F.F32.F64 R0, R4 ;  /* 0x0000000400007310 */ /* 0x002e620000301000 */
[----:B------:R-:W1:-:S14]  /*24d0*/  DSETP.GEU.AND P0, PT, |R4|, c[0x2][0x50], PT ;  /* 0x008014000400762a */ /* 0x000e5c0003f0e200 */
[----:B-1----:R-:W-:-:S05]  /*24e0*/  @!P0 FMUL R0, R0, 1.175494350822287508e-38 ;  /* 0x0080000000008820 */ /* 0x002fca0000400000 */
[----:B------:R-:W-:-:S05]  /*24f0*/  F2FP.PACK_AB R0, RZ, R0 ;  /* 0x00000000ff00723e */ /* 0x000fca00000000ff */
[----:B------:R1:W-:Y:S01]  /*2500*/  STG.E.U16 [R16.64], R0 ;  /* 0x0000000010007986 */ /* 0x0003e2000c101524 */
[----:B------:R-:W-:Y:S05]  /*2510*/  BRA `(.L_x_11449) ;  /* 0x00000cd000007947 */ /* 0x000fea0003800000 */
.L_x_11452:
        /* <DEDUP_REMOVED lines=12> */
.L_x_11455:
[----:B-1----:R-:W1:Y:S01]  /*25e0*/  F2F.F32.F64 R0, R4 ;  /* 0x0000000400007310 */ /* 0x002e620000301000 */
[----:B------:R-:W1:-:S14]  /*25f0*/  DSETP.GEU.AND P0, PT, |R4|, c[0x2][0x50], PT ;  /* 0x008014000400762a */ /* 0x000e5c0003f0e200 */
[----:B-1----:R-:W-:-:S05]  /*2600*/  @!P0 FMUL R0, R0, 1.175494350822287508e-38 ;  /* 0x0080000000008820 */ /* 0x002fca0000400000 */
[----:B------:R-:W-:-:S04]  /*2610*/  F2FP.PACK_AB R3, RZ, R0 ;  /* 0x00000000ff03723e */ /* 0x000fc800000000ff */
[----:B------:R-:W-:-:S05]  /*2620*/  PRMT R3, R3, 0x5410, RZ ;  /* 0x0000541003037816 */ /* 0x000fca00000000ff */
[----:B------:R1:W-:Y:S01]  /*2630*/  STG.E [R16.64], R3 ;  /* 0x0000000310007986 */ /* 0x0003e2000c101924 */
[----:B------:R-:W-:Y:S05]  /*2640*/  BRA `(.L_x_11449) ;  /* 0x00000ba000007947 */ /* 0x000fea0003800000 */
.L_x_11454:
[----:B-1----:R1:W-:Y:S01]  /*2650*/  STG.E.64 [R16.64], R4 ;  /* 0x0000000410007986 */ /* 0x0023e2000c101b24 */
[----:B------:R-:W-:Y:S05]  /*2660*/  BRA `(.L_x_11449) ;  /* 0x00000b8000007947 */ /* 0x000fea0003800000 */
.L_x_11444:
        /* <DEDUP_REMOVED lines=12> */
.L_x_11458:
[----:B------:R-:W-:-:S05]  /*2730*/  CS2R R6, SRZ ;  /* 0x0000000000067805 */ /* 0x000fca000001ff00 */
[----:B-1----:R1:W-:Y:S01]  /*2740*/  STG.E.128 [R16.64], R4 ;  /* 0x0000000410007986 */ /* 0x0023e2000c101d24 */
[----:B------:R-:W-:Y:S05]  /*2750*/  BRA `(.L_x_11449) ;  /* 0x00000a9000007947 */ /* 0x000fea0003800000 */
.L_x_11457:
        /* <DEDUP_REMOVED lines=23> */
.L_x_11462:
[----:B------:R-:W-:Y:S05]  /*28d0*/  BSYNC B0 ;  /* 0x0000000000007941 */ /* 0x000fea0003800000 */
.L_x_11461:
[----:B------:R-:W-:-:S05]  /*28e0*/  LOP3.LUT R3, R0, R3, RZ, 0xfc, !PT ;  /* 0x0000000300037212 */ /* 0x000fca00078efcff */
[----:B------:R1:W-:Y:S01]  /*28f0*/  STG.E.U8 [R16.64], R3 ;  /* 0x0000000310007986 */ /* 0x0003e2000c101124 */
[----:B------:R-:W-:Y:S05]  /*2900*/  BRA `(.L_x_11449) ;  /* 0x000008e000007947 */ /* 0x000fea0003800000 */
.L_x_11460:
        /* <DEDUP_REMOVED lines=15> */
.L_x_11464:
[----:B------:R-:W-:Y:S01]  /*2a00*/  IMAD.MOV.U32 R0, RZ, RZ, 0x7f ;  /* 0x0000007fff007424 */ /* 0x000fe200078e00ff */
[----:B------:R-:W-:-:S04]  /*2a10*/  ISETP.GT.U32.AND P0, PT, R2, 0x7f800000, PT ;  /* 0x7f8000000200780c */ /* 0x000fc80003f04070 */
[----:B------:R-:W-:-:S04]  /*2a20*/  SEL R0, R0, 0x7c, P0 ;  /* 0x0000007c00007807 */ /* 0x000fc80000000000 */
.L_x_11465:
[----:B------:R-:W-:Y:S05]  /*2a30*/  BSYNC B0 ;  /* 0x0000000000007941 */ /* 0x000fea0003800000 */
.L_x_11463:
[----:B------:R-:W-:-:S04]  /*2a40*/  LOP3.LUT R2, R3, 0x80000000, RZ, 0xc0, !PT ;  /* 0x8000000003027812 */ /* 0x000fc800078ec0ff */
[----:B------:R-:W-:-:S04]  /*2a50*/  SHF.R.U32.HI R3, RZ, 0x18, R2 ;  /* 0x00000018ff037819 */ /* 0x000fc80000011602 */
[----:B------:R-:W-:-:S05]  /*2a60*/  LOP3.LUT R3, R0, R3, RZ, 0xfc, !PT ;  /* 0x0000000300037212 */ /* 0x000fca00078efcff */
[----:B------:R1:W-:Y:S01]  /*2a70*/  STG.E.U8 [R16.64], R3 ;  /* 0x0000000310007986 */ /* 0x0003e2000c101124 */
[----:B------:R-:W-:Y:S05]  /*2a80*/  BRA `(.L_x_11449) ;  /* 0x0000076000007947 */ /* 0x000fea0003800000 */
.L_x_11459:
[----:B-1----:R-:W1:Y:S01]  /*2a90*/  F2F.F32.F64 R0, R4 ;  /* 0x0000000400007310 */ /* 0x002e620000301000 */
[----:B------:R-:W1:-:S14]  /*2aa0*/  DSETP.GEU.AND P0, PT, |R4|, c[0x2][0x50], PT ;  /* 0x008014000400762a */ /* 0x000e5c0003f0e200 */
[----:B-1----:R-:W-:-:S05]  /*2ab0*/  @!P0 FMUL R0, R0, 1.175494350822287508e-38 ;  /* 0x0080000000008820 */ /* 0x002fca0000400000 */
[----:B------:R-:W-:-:S05]  /*2ac0*/  F2FP.BF16.PACK_AB R0, RZ, R0 ;  /* 0x00000000ff00723e */ /* 0x000fca00000010ff */
[----:B------:R1:W-:Y:S01]  /*2ad0*/  STG.E.U16 [R16.64], R0 ;  /* 0x0000000010007986 */ /* 0x0003e2000c101524 */
[----:B------:R-:W-:Y:S05]  /*2ae0*/  BRA `(.L_x_11449) ;  /* 0x0000070000007947 */ /* 0x000fea0003800000 */
.L_x_11456:
        /* <DEDUP_REMOVED lines=11> */
.L_x_11468:
        /* <DEDUP_REMOVED lines=19> */
.L_x_11471:
[----:B------:R-:W-:-:S04]  /*2cd0*/  LOP3.LUT R2, R3, 0x80000000, RZ, 0xc0, !PT ;  /* 0x8000000003027812 */ /* 0x000fc800078ec0ff */
[----:B------:R-:W-:-:S04]  /*2ce0*/  SHF.R.U32.HI R3, RZ, 0x18, R2 ;  /* 0x00000018ff037819 */ /* 0x000fc80000011602 */
[----:B------:R-:W-:-:S04]  /*2cf0*/  LOP3.LUT R0, R0, R3, RZ, 0xfc, !PT ;  /* 0x0000000300007212 */ /* 0x000fc800078efcff */
[----:B------:R-:W-:Y:S02]  /*2d00*/  PRMT R8, R0, 0x7610, R8 ;  /* 0x0000761000087816 */ /* 0x000fe40000000008 */
.L_x_11470:
[----:B------:R-:W-:Y:S05]  /*2d10*/  BSYNC B0 ;  /* 0x0000000000007941 */ /* 0x000fea0003800000 */
.L_x_11469:
[----:B------:R0:W-:Y:S01]  /*2d20*/  STG.E.U8 [R16.64], R8 ;  /* 0x0000000810007986 */ /* 0x0001e2000c101124 */
[----:B------:R-:W-:Y:S05]  /*2d30*/  BRA `(.L_x_11449) ;  /* 0x000004b000007947 */ /* 0x000fea0003800000 */
.L_x_11467:
        /* <DEDUP_REMOVED lines=19> */
.L_x_11474:
[----:B------:R-:W-:-:S04]  /*2e70*/  LOP3.LUT R2, R3, 0x80000000, RZ, 0xc0, !PT ;  /* 0x8000000003027812 */ /* 0x000fc800078ec0ff */
[----:B------:R-:W-:-:S04]  /*2e80*/  SHF.R.U32.HI R3, RZ, 0x18, R2 ;  /* 0x00000018ff037819 */ /* 0x000fc80000011602 */
[----:B------:R-:W-:-:S04]  /*2e90*/  LOP3.LUT R0, R0, R3, RZ, 0xfc, !PT ;  /* 0x0000000300007212 */ /* 0x000fc800078efcff */
[----:B------:R-:W-:Y:S02]  /*2ea0*/  PRMT R8, R0, 0x7610, R8 ;  /* 0x0000761000087816 */ /* 0x000fe40000000008 */
.L_x_11473:
[----:B------:R-:W-:Y:S05]  /*2eb0*/  BSYNC B0 ;  /* 0x0000000000007941 */ /* 0x000fea0003800000 */
.L_x_11472:
[----:B------:R0:W-:Y:S01]  /*2ec0*/  STG.E.U8 [R16.64], R8 ;  /* 0x0000000810007986 */ /* 0x0001e2000c101124 */
[----:B------:R-:W-:Y:S05]  /*2ed0*/  BRA `(.L_x_11449) ;  /* 0x0000031000007947 */ /* 0x000fea0003800000 */
.L_x_11466:
        /* <DEDUP_REMOVED lines=24> */
.L_x_11448:
[----:B------:R-:W-:Y:S01]  /*3060*/  MOV R2, 0x0 ;  /* 0x0000000000027802 */ /* 0x000fe20000000f00 */
[----:B-1----:R-:W-:Y:S02]  /*3070*/  IMAD.MOV.U32 R4, RZ, RZ, c[0x4][0x148] ;  /* 0x01005200ff047624 */ /* 0x002fe400078e00ff */
        /* <DEDUP_REMOVED lines=18> */
.L_x_11476:
[----:B-1----:R-:W1:Y:S02]  /*31a0*/  F2I.U64.F64.TRUNC R4, R4 ;  /* 0x0000000400047311 */ /* 0x002e64000030d800 */
[----:B-1----:R1:W-:Y:S01]  /*31b0*/  STG.E.64 [R16.64], R4 ;  /* 0x0000000410007986 */ /* 0x0023e2000c101b24 */
[----:B------:R-:W-:Y:S05]  /*31c0*/  BRA `(.L_x_11449) ;  /* 0x0000002000007947 */ /* 0x000fea0003800000 */
.L_x_11475:
[----:B-1----:R-:W1:Y:S02]  /*31d0*/  F2I.U32.F64.TRUNC R5, R4 ;  /* 0x0000000400057311 */ /* 0x002e64000030d000 */
[----:B-1----:R1:W-:Y:S02]  /*31e0*/  STG.E [R16.64], R5 ;  /* 0x0000000510007986 */ /* 0x0023e4000c101924 */
.L_x_11449:
[----:B------:R-:W-:-:S05]  /*31f0*/  IMAD R18, R18, 0x200, R23 ;  /* 0x0000020012127824 */ /* 0x000fca00078e0217 */
[----:B------:R-:W-:Y:S02]  /*3200*/  IADD3 R19, R18, 0x80, RZ ;  /* 0x0000008012137810 */ /* 0x000fe40007ffe0ff */
.L_x_11408:
[----:B------:R-:W-:Y:S05]  /*3210*/  BSYNC B6 ;  /* 0x0000000000067941 */ /* 0x000fea0003800000 */
.L_x_11407:
        /* <DEDUP_REMOVED lines=231> */
.L_x_11479:
        /* <DEDUP_REMOVED lines=19> */
.L_x_11483:
[----:B------:R-:W2:Y:S02]  /*41c0*/  LDG.E.U8 R2, [R2.64] ;  /* 0x0000002402027981 */ /* 0x000ea4000c1e1100 */
[----:B--2---:R0:W1:Y:S01]  /*41d0*/  I2F.F64.U16 R4, R2 ;  /* 0x0000000200047312 */ /* 0x0040620000101800 */
[----:B------:R-:W-:Y:S05]  /*41e0*/  BRA `(.L_x_11485) ;  /* 0x00000df000007947 */ /* 0x000fea0003800000 */
.L_x_11482:
        /* <DEDUP_REMOVED lines=9> */
.L_x_11487:
[----:B------:R-:W2:Y:S02]  /*4280*/  LDG.E R2, [R2.64] ;  /* 0x0000002402027981 */ /* 0x000ea4000c1e1900 */
[----:B--2---:R0:W1:Y:S01]  /*4290*/  I2F.F64 R4, R2 ;  /* 0x0000000200047312 */ /* 0x0040620000201c00 */
[----:B------:R-:W-:Y:S05]  /*42a0*/  BRA `(.L_x_11485) ;  /* 0x00000d3000007947 */ /* 0x000fea0003800000 */
.L_x_11486:
[----:B------:R-:W2:Y:S02]  /*42b0*/  LDG.E.U16 R2, [R2.64] ;  /* 0x0000002402027981 */ /* 0x000ea4000c1e1500 */
[----:B--2---:R0:W1:Y:S01]  /*42c0*/  I2F.F64.S16 R4, R2 ;  /* 0x0000000200047312 */ /* 0x0040620000101c00 */
[----:B------:R-:W-:Y:S05]  /*42d0*/  BRA `(.L_x_11485) ;  /* 0x00000d0000007947 */ /* 0x000fea0003800000 */
.L_x_11481:
        /* <DEDUP_REMOVED lines=10> */
.L_x_11489:
[----:B------:R-:W2:Y:S02]  /*4380*/  LDG.E.U16 R0, [R2.64] ;  /* 0x0000002402007981 */ /* 0x000ea4000c1e1500 */
[----:B--2---:R-:W-:-:S05]  /*4390*/  HADD2.F32 R0, -RZ, R0.H0_H0 ;  /* 0x20000000ff007230 */ /* 0x004fca0000004100 */
[----:B------:R-:W-:-:S04]  /*43a0*/  FMUL.FTZ R0, R0, 1 ;  /* 0x3f80000000007820 */ /* 0x000fc80000410000 */
[----:B------:R0:W1:Y:S01]  /*43b0*/  F2F.F64.F32 R4, R0 ;  /* 0x0000000000047310 */ /* 0x0000620000201800 */
[----:B------:R-:W-:Y:S05]  /*43c0*/  BRA `(.L_x_11485) ;  /* 0x00000c1000007947 */ /* 0x000fea0003800000 */
.L_x_11488:
        /* <DEDUP_REMOVED lines=10> */
.L_x_11491:
[----:B------:R-:W2:Y:S02]  /*4470*/  LDG.E.U16 R2, [R2.64] ;  /* 0x0000002402027981 */ /* 0x000ea4000c1e1500 */
[----:B--2---:R-:W-:-:S05]  /*4480*/  HADD2.F32 R0, -RZ, R2.H0_H0 ;  /* 0x20000002ff007230 */ /* 0x004fca0000004100 */
[----:B------:R-:W-:-:S04]  /*4490*/  FMUL.FTZ R0, R0, 1 ;  /* 0x3f80000000007820 */ /* 0x000fc80000410000 */
[----:B------:R0:W1:Y:S01]  /*44a0*/  F2F.F64.F32 R4, R0 ;  /* 0x0000000000047310 */ /* 0x0000620000201800 */
[----:B------:R-:W-:Y:S05]  /*44b0*/  BRA `(.L_x_11485) ;  /* 0x00000b2000007947 */ /* 0x000fea0003800000 */
.L_x_11490:
[----:B------:R0:W5:Y:S01]  /*44c0*/  LDG.E.64 R4, [R2.64] ;  /* 0x0000002402047981 */ /* 0x000162000c1e1b00 */
[----:B------:R-:W-:Y:S05]  /*44d0*/  BRA `(.L_x_11485) ;  /* 0x00000b0000007947 */ /* 0x000fea0003800000 */
.L_x_11480:
        /* <DEDUP_REMOVED lines=13> */
.L_x_11494:
[----:B------:R0:W5:Y:S01]  /*45b0*/  LDG.E.64 R4, [R2.64] ;  /* 0x0000002402047981 */ /* 0x000162000c1e1b00 */
[----:B------:R-:W-:Y:S05]  /*45c0*/  BRA `(.L_x_11485) ;  /* 0x00000a1000007947 */ /* 0x000fea0003800000 */
.L_x_11493:
        /* <DEDUP_REMOVED lines=28> */
.L_x_11496:
        /* <DEDUP_REMOVED lines=15> */
.L_x_11495:
[----:B------:R-:W2:Y:S02]  /*4880*/  LDG.E.U16 R0, [R2.64] ;  /* 0x0000002402007981 */ /* 0x000ea4000c1e1500 */
[----:B--2---:R-:W-:-:S05]  /*4890*/  PRMT R0, RZ, 0x5410, R0 ;  /* 0x00005410ff007816 */ /* 0x004fca0000000000 */
[----:B------:R-:W-:-:S04]  /*48a0*/  FMUL.FTZ R0, R0, 1 ;  /* 0x3f80000000007820 */ /* 0x000fc80000410000 */
[----:B------:R0:W1:Y:S01]  /*48b0*/  F2F.F64.F32 R4, R0 ;  /* 0x0000000000047310 */ /* 0x0000620000201800 */
[----:B------:R-:W-:Y:S05]  /*48c0*/  BRA `(.L_x_11485) ;  /* 0x0000071000007947 */ /* 0x000fea0003800000 */
.L_x_11492:
        /* <DEDUP_REMOVED lines=11> */
.L_x_11499:
        /* <DEDUP_REMOVED lines=21> */
.L_x_11503:
[----:B------:R-:W-:Y:S05]  /*4ad0*/  BSYNC B1 ;  /* 0x0000000000017941 */ /* 0x000fea0003800000 */
.L_x_11502:
[----:B------:R-:W-:Y:S01]  /*4ae0*/  LEA R3, R0, 0x3b800000, 0x17 ;  /* 0x3b80000000037811 */ /* 0x000fe200078eb8ff */
[----:B------:R-:W-:-:S05]  /*4af0*/  IMAD.SHL.U32 R0, R2, 0x100000, RZ ;  /* 0x0010000002007824 */ /* 0x000fca00078e00ff */
[----:B------:R-:W-:Y:S02]  /*4b00*/  LOP3.LUT R0, R3, R0, R4, 0xfe, !PT ;  /* 0x0000000003007212 */ /* 0x000fe400078efe04 */
.L_x_11501:
[----:B------:R-:W-:Y:S05]  /*4b10*/  BSYNC B0 ;  /* 0x0000000000007941 */ /* 0x000fea0003800000 */
.L_x_11500:
[----:B------:R-:W-:-:S04]  /*4b20*/  FMUL.FTZ R0, R0, 1 ;  /* 0x3f80000000007820 */ /* 0x000fc80000410000 */
[----:B------:R0:W1:Y:S01]  /*4b30*/  F2F.F64.F32 R4, R0 ;  /* 0x0000000000047310 */ /* 0x0000620000201800 */
[----:B------:R-:W-:Y:S05]  /*4b40*/  BRA `(.L_x_11485) ;  /* 0x0000049000007947 */ /* 0x000fea0003800000 */
.L_x_11498:
        /* <DEDUP_REMOVED lines=21> */
.L_x_11507:
[----:B------:R-:W-:Y:S05]  /*4ca0*/  BSYNC B1 ;  /* 0x0000000000017941 */ /* 0x000fea0003800000 */
.L_x_11506:
[----:B------:R-:W-:Y:S01]  /*4cb0*/  LEA R3, R0, 0x37800000, 0x17 ;  /* 0x3780000000037811 */ /* 0x000fe200078eb8ff */
[----:B------:R-:W-:-:S05]  /*4cc0*/  IMAD.SHL.U32 R0, R2, 0x200000, RZ ;  /* 0x0020000002007824 */ /* 0x000fca00078e00ff */
[----:B------:R-:W-:Y:S02]  /*4cd0*/  LOP3.LUT R0, R3, R0, R4, 0xfe, !PT ;  /* 0x0000000003007212 */ /* 0x000fe400078efe04 */
.L_x_11505:
[----:B------:R-:W-:Y:S05]  /*4ce0*/  BSYNC B0 ;  /* 0x0000000000007941 */ /* 0x000fea0003800000 */
.L_x_11504:
[----:B------:R-:W-:-:S04]  /*4cf0*/  FMUL.FTZ R0, R0, 1 ;  /* 0x3f80000000007820 */ /* 0x000fc80000410000 */
[----:B------:R0:W1:Y:S01]  /*4d00*/  F2F.F64.F32 R4, R0 ;  /* 0x0000000000047310 */ /* 0x0000620000201800 */
[----:B------:R-:W-:Y:S05]  /*4d10*/  BRA `(.L_x_11485) ;  /* 0x000002c000007947 */ /* 0x000fea0003800000 */
.L_x_11497:
        /* <DEDUP_REMOVED lines=14> */
.L_x_11511:
[----:B------:R-:W-:Y:S05]  /*4e00*/  BSYNC B0 ;  /* 0x0000000000007941 */ /* 0x000fea0003800000 */
.L_x_11510:
[----:B------:R-:W-:-:S04]  /*4e10*/  FMUL.FTZ R0, R0, 1 ;  /* 0x3f80000000007820 */ /* 0x000fc80000410000 */
[----:B------:R0:W1:Y:S01]  /*4e20*/  F2F.F64.F32 R4, R0 ;  /* 0x0000000000047310 */ /* 0x0000620000201800 */
[----:B------:R-:W-:Y:S05]  /*4e30*/  BRA `(.L_x_11485) ;  /* 0x000001a000007947 */ /* 0x000fea0003800000 */
.L_x_11484:
        /* <DEDUP_REMOVED lines=21> */
.L_x_11509:
[----:B------:R-:W2:Y:S02]  /*4f90*/  LDG.E.64 R4, [R2.64] ;  /* 0x0000002402047981 */ /* 0x000ea4000c1e1b00 */
[----:B--2---:R-:W0:Y:S01]  /*4fa0*/  I2F.F64.U64 R4, R4 ;  /* 0x0000000400047312 */ /* 0x004e220000301800 */
[----:B------:R-:W-:Y:S05]  /*4fb0*/  BRA `(.L_x_11485) ;  /* 0x0000002000007947 */ /* 0x000fea0003800000 */
.L_x_11508:
[----:B------:R-:W2:Y:S02]  /*4fc0*/  LDG.E R2, [R2.64] ;  /* 0x0000002402027981 */ /* 0x000ea4000c1e1900 */
[----:B--2---:R0:W1:Y:S02]  /*4fd0*/  I2F.F64.U32 R4, R2 ;  /* 0x0000000200047312 */ /* 0x0040640000201800 */
.L_x_11485:
        /* <DEDUP_REMOVED lines=64> */
.L_x_11513:
[----:B------:R-:W-:Y:S05]  /*53e0*/  BSYNC B0 ;  /* 0x0000000000007941 */ /* 0x000fea0003800000 */
.L_x_11512:
        /* <DEDUP_REMOVED lines=12> */
.L_x_11517:
[----:B-1----:R-:W1:Y:S02]  /*54b0*/  F2I.S64.F64.TRUNC R4, R4 ;  /* 0x0000000400047311 */ /* 0x002e64000030d900 */
[----:B-1----:R-:W-:-:S05]  /*54c0*/  IMAD.MOV.U32 R3, RZ, RZ, R4 ;  /* 0x000000ffff037224 */ /* 0x002fca00078e0004 */
[----:B------:R1:W-:Y:S01]  /*54d0*/  STG.E.U8 [R16.64], R3 ;  /* 0x0000000310007986 */ /* 0x0003e2000c101124 */
[----:B------:R-:W-:Y:S05]  /*54e0*/  BRA `(.L_x_11519) ;  /* 0x00000ed000007947 */ /* 0x000fea0003800000 */
.L_x_11516:
        /* <DEDUP_REMOVED lines=9> */
.L_x_11521:
[----:B-1----:R-:W1:Y:S02]  /*5580*/  F2I.F64.TRUNC R5, R4 ;  /* 0x0000000400057311 */ /* 0x002e64000030d100 */
[----:B-1----:R1:W-:Y:S01]  /*5590*/  STG.E [R16.64], R5 ;  /* 0x0000000510007986 */ /* 0x0023e2000c101924 */
[----:B------:R-:W-:Y:S05]  /*55a0*/  BRA `(.L_x_11519) ;  /* 0x00000e1000007947 */ /* 0x000fea0003800000 */
.L_x_11520:
[----:B-1----:R-:W1:Y:S02]  /*55b0*/  F2I.F64.TRUNC R5, R4 ;  /* 0x0000000400057311 */ /* 0x002e64000030d100 */
[----:B-1----:R1:W-:Y:S01]  /*55c0*/  STG.E.U16 [R16.64], R5 ;  /* 0x0000000510007986 */ /* 0x0023e2000c101524 */
[----:B------:R-:W-:Y:S05]  /*55d0*/  BRA `(.L_x_11519) ;  /* 0x00000de000007947 */ /* 0x000fea0003800000 */
.L_x_11515:
        /* <DEDUP_REMOVED lines=11> */
.L_x_11523:
[----:B-1----:R-:W1:Y:S01]  /*5690*/  F2F.F32.F64 R0, R4 ;  /* 0x0000000400007310 */ /* 0x002e620000301000 */
[----:B------:R-:W1:-:S14]  /*56a0*/  DSETP.GEU.AND P0, PT, |R4|, c[0x2][0x50], PT ;  /* 0x008014000400762a */ /* 0x000e5c0003f0e200 */
[----:B-1----:R-:W-:-:S05]  /*56b0*/  @!P0 FMUL R0, R0, 1.175494350822287508e-38 ;  /* 0x0080000000008820 */ /* 0x002fca0000400000 */
[----:B------:R-:W-:-:S05]  /*56c0*/  F2FP.PACK_AB R0, RZ, R0 ;  /* 0x00000000ff00723e */ /* 0x000fca00000000ff */
[----:B------:R1:W-:Y:S01]  /*56d0*/  STG.E.U16 [R16.64], R0 ;  /* 0x0000000010007986 */ /* 0x0003e2000c101524 */
[----:B------:R-:W-:Y:S05]  /*56e0*/  BRA `(.L_x_11519) ;  /* 0x00000cd000007947 */ /* 0x000fea0003800000 */
.L_x_11522:
        /* <DEDUP_REMOVED lines=12> */
.L_x_11525:
[----:B-1----:R-:W1:Y:S01]  /*57b0*/  F2F.F32.F64 R0, R4 ;  /* 0x0000000400007310 */ /* 0x002e620000301000 */
[----:B------:R-:W1:-:S14]  /*57c0*/  DSETP.GEU.AND P0, PT, |R4|, c[0x2][0x50], PT ;  /* 0x008014000400762a */ /* 0x000e5c0003f0e200 */
[----:B-1----:R-:W-:-:S05]  /*57d0*/  @!P0 FMUL R0, R0, 1.175494350822287508e-38 ;  /* 0x0080000000008820 */ /* 0x002fca0000400000 */
[----:B------:R-:W-:-:S04]  /*57e0*/  F2FP.PACK_AB R3, RZ, R0 ;  /* 0x00000000ff03723e */ /* 0x000fc800000000ff */
[----:B------:R-:W-:-:S05]  /*57f0*/  PRMT R3, R3, 0x5410, RZ ;  /* 0x0000541003037816 */ /* 0x000fca00000000ff */
[----:B------:R1:W-:Y:S01]  /*5800*/  STG.E [R16.64], R3 ;  /* 0x0000000310007986 */ /* 0x0003e2000c101924 */
[----:B------:R-:W-:Y:S05]  /*5810*/  BRA `(.L_x_11519) ;  /* 0x00000ba000007947 */ /* 0x000fea0003800000 */
.L_x_11524:
[----:B-1----:R1:W-:Y:S01]  /*5820*/  STG.E.64 [R16.64], R4 ;  /* 0x0000000410007986 */ /* 0x0023e2000c101b24 */
[----:B------:R-:W-:Y:S05]  /*5830*/  BRA `(.L_x_11519) ;  /* 0x00000b8000007947 */ /* 0x000fea0003800000 */
.L_x_11514:
        /* <DEDUP_REMOVED lines=12> */
.L_x_11528:
[----:B------:R-:W-:-:S05]  /*5900*/  CS2R R6, SRZ ;  /* 0x0000000000067805 */ /* 0x000fca000001ff00 */
[----:B-1----:R1:W-:Y:S01]  /*5910*/  STG.E.128 [R16.64], R4 ;  /* 0x0000000410007986 */ /* 0x0023e2000c101d24 */
[----:B------:R-:W-:Y:S05]  /*5920*/  BRA `(.L_x_11519) ;  /* 0x00000a9000007947 */ /* 0x000fea0003800000 */
.L_x_11527:
        /* <DEDUP_REMOVED lines=23> */
.L_x_11532:
[----:B------:R-:W-:Y:S05]  /*5aa0*/  BSYNC B0 ;  /* 0x0000000000007941 */ /* 0x000fea0003800000 */
.L_x_11531:
[----:B------:R-:W-:-:S05]  /*5ab0*/  LOP3.LUT R3, R0, R3, RZ, 0xfc, !PT ;  /* 0x0000000300037212 */ /* 0x000fca00078efcff */
[----:B------:R1:W-:Y:S01]  /*5ac0*/  STG.E.U8 [R16.64], R3 ;  /* 0x0000000310007986 */ /* 0x0003e2000c101124 */
[----:B------:R-:W-:Y:S05]  /*5ad0*/  BRA `(.L_x_11519) ;  /* 0x000008e000007947 */ /* 0x000fea0003800000 */
.L_x_11530:
        /* <DEDUP_REMOVED lines=15> */
.L_x_11534:
[----:B------:R-:W-:Y:S01]  /*5bd0*/  IMAD.MOV.U32 R0, RZ, RZ, 0x7f ;  /* 0x0000007fff007424 */ /* 0x000fe200078e00ff */
[----:B------:R-:W-:-:S04]  /*5be0*/  ISETP.GT.U32.AND P0, PT, R2, 0x7f800000, PT ;  /* 0x7f8000000200780c */ /* 0x000fc80003f04070 */
[----:B------:R-:W-:-:S04]  /*5bf0*/  SEL R0, R0, 0x7c, P0 ;  /* 0x0000007c00007807 */ /* 0x000fc80000000000 */
.L_x_11535:
[----:B------:R-:W-:Y:S05]  /*5c00*/  BSYNC B0 ;  /* 0x0000000000007941 */ /* 0x000fea0003800000 */
.L_x_11533:
[----:B------:R-:W-:-:S04]  /*5c10*/  LOP3.LUT R2, R3, 0x80000000, RZ, 0xc0, !PT ;  /* 0x8000000003027812 */ /* 0x000fc800078ec0ff */
[----:B------:R-:W-:-:S04]  /*5c20*/  SHF.R.U32.HI R3, RZ, 0x18, R2 ;  /* 0x00000018ff037819 */ /* 0x000fc80000011602 */
[----:B------:R-:W-:-:S05]  /*5c30*/  LOP3.LUT R3, R0, R3, RZ, 0xfc, !PT ;  /* 0x0000000300037212 */ /* 0x000fca00078efcff */
[----:B------:R1:W-:Y:S01]  /*5c40*/  STG.E.U8 [R16.64], R3 ;  /* 0x0000000310007986 */ /* 0x0003e2000c101124 */
[----:B------:R-:W-:Y:S05]  /*5c50*/  BRA `(.L_x_11519) ;  /* 0x0000076000007947 */ /* 0x000fea0003800000 */
.L_x_11529:
[----:B-1----:R-:W1:Y:S01]  /*5c60*/  F2F.F32.F64 R0, R4 ;  /* 0x0000000400007310 */ /* 0x002e620000301000 */
[----:B------:R-:W1:-:S14]  /*5c70*/  DSETP.GEU.AND P0, PT, |R4|, c[0x2][0x50], PT ;  /* 0x008014000400762a */ /* 0x000e5c0003f0e200 */
[----:B-1----:R-:W-:-:S05]  /*5c80*/  @!P0 FMUL R0, R0, 1.175494350822287508e-38 ;  /* 0x0080000000008820 */ /* 0x002fca0000400000 */
[----:B------:R-:W-:-:S05]  /*5c90*/  F2FP.BF16.PACK_AB R0, RZ, R0 ;  /* 0x00000000ff00723e */ /* 0x000fca00000010ff */
[----:B------:R1:W-:Y:S01]  /*5ca0*/  STG.E.U16 [R16.64], R0 ;  /* 0x0000000010007986 */ /* 0x0003e2000c101524 */
[----:B------:R-:W-:Y:S05]  /*5cb0*/  BRA `(.L_x_11519) ;  /* 0x0000070000007947 */ /* 0x000fea0003800000 */
.L_x_11526:
        /* <DEDUP_REMOVED lines=11> */
.L_x_11538:
        /* <DEDUP_REMOVED lines=19> */
.L_x_11541:
[----:B------:R-:W-:-:S04]  /*5ea0*/  LOP3.LUT R2, R3, 0x80000000, RZ, 0xc0, !PT ;  /* 0x8000000003027812 */ /* 0x000fc800078ec0ff */
[----:B------:R-:W-:-:S04]  /*5eb0*/  SHF.R.U32.HI R3, RZ, 0x18, R2 ;  /* 0x00000018ff037819 */ /* 0x000fc80000011602 */
[----:B------:R-:W-:-:S04]  /*5ec0*/  LOP3.LUT R0, R0, R3, RZ, 0xfc, !PT ;  /* 0x0000000300007212 */ /* 0x000fc800078efcff */
[----:B------:R-:W-:Y:S02]  /*5ed0*/  PRMT R8, R0, 0x7610, R8 ;  /* 0x0000761000087816 */ /* 0x000fe40000000008 */
.L_x_11540:
[----:B------:R-:W-:Y:S05]  /*5ee0*/  BSYNC B0 ;  /* 0x0000000000007941 */ /* 0x000fea0003800000 */
.L_x_11539:
[----:B------:R1:W-:Y:S01]  /*5ef0*/  STG.E.U8 [R16.64], R8 ;  /* 0x0000000810007986 */ /* 0x0003e2000c101124 */
[----:B------:R-:W-:Y:S05]  /*5f00*/  BRA `(.L_x_11519) ;  /* 0x000004b000007947 */ /* 0x000fea0003800000 */
.L_x_11537:
        /* <DEDUP_REMOVED lines=19> */
.L_x_11544:
[----:B------:R-:W-:-:S04]  /*6040*/  LOP3.LUT R2, R3, 0x80000000, RZ, 0xc0, !PT ;  /* 0x8000000003027812 */ /* 0x000fc800078ec0ff */
[----:B------:R-:W-:-:S04]  /*6050*/  SHF.R.U32.HI R3, RZ, 0x18, R2 ;  /* 0x00000018ff037819 */ /* 0x000fc80000011602 */
[----:B------:R-:W-:-:S04]  /*6060*/  LOP3.LUT R0, R0, R3, RZ, 0xfc, !PT ;  /* 0x0000000300007212 */ /* 0x000fc800078efcff */
[----:B------:R-:W-:Y:S02]  /*6070*/  PRMT R8, R0, 0x7610, R8 ;  /* 0x0000761000087816 */ /* 0x000fe40000000008 */
.L_x_11543:
[----:B------:R-:W-:Y:S05]  /*6080*/  BSYNC B0 ;  /* 0x0000000000007941 */ /* 0x000fea0003800000 */
.L_x_11542:
[----:B------:R1:W-:Y:S01]  /*6090*/  STG.E.U8 [R16.64], R8 ;  /* 0x0000000810007986 */ /* 0x0003e2000c101124 */
[----:B------:R-:W-:Y:S05]  /*60a0*/  BRA `(.L_x_11519) ;  /* 0x0000031000007947 */ /* 0x000fea0003800000 */
.L_x_11536:
        /* <DEDUP_REMOVED lines=24> */
.L_x_11518:
[----:B------:R-:W-:Y:S01]  /*6230*/  MOV R2, 0x0 ;  /* 0x0000000000027802 */ /* 0x000fe20000000f00 */
[----:B-1----:R-:W-:Y:S02]  /*6240*/  IMAD.MOV.U32 R4, RZ, RZ, c[0x4][0x148] ;  /* 0x01005200ff047624 */ /* 0x002fe400078e00ff */
[----:B------:R-:W-:Y:S02]  /*6250*/  IMAD.MOV.U32 R5, RZ, RZ, c[0x4][0x14c] ;  /* 0x01005300ff057624 */ /* 0x000fe400078e00ff */
[----:B------:R-:W-:Y:S01]  /*6260*/  IMAD.MOV.U32 R6, RZ, RZ, c[0x4][0x150] ;  /* 0x01005400ff067624 */ /* 0x000fe200078e00ff */
[----:B------:R-:W1:Y:S01]  /*6270*/  LDC.64 R2, c[0x4][R2] ;  /* 0x0100000002027b82 */ /* 0x000e620000000a00 */
[----:B------:R-:W-:Y:S02]  /*6280*/  IMAD.MOV.U32 R7, RZ, RZ, c[0x4][0x154] ;  /* 0x01005500ff077624 */ /* 0x000fe400078e00ff */
[----:B------:R-:W-:-:S02]  /*6290*/  IMAD.MOV.U32 R8, RZ, RZ, 0x65 ;  /* 0x00000065ff087424 */ /* 0x000fc400078e00ff */
[----:B------:R-:W-:Y:S02]  /*62a0*/  IMAD.MOV.U32 R10, RZ, RZ, c[0x4][0x10] ;  /* 0x01000400ff0a7624 */ /* 0x000fe400078e00ff */
[----:B------:R-:W-:Y:S02]  /*62b0*/  IMAD.MOV.U32 R11, RZ, RZ, c[0x4][0x14] ;  /* 0x01000500ff0b7624 */ /* 0x000fe400078e00ff */
[----:B0-----:R-:W-:Y:S02]  /*62c0*/  IMAD.MOV.U32 R12, RZ, RZ, 0x1 ;  /* 0x00000001ff0c7424 */ /* 0x001fe400078e00ff */
        /* <DEDUP_REMOVED lines=10> */
.L_x_11546:
[----:B-1----:R-:W1:Y:S02]  /*6370*/  F2I.U64.F64.TRUNC R4, R4 ;  /* 0x0000000400047311 */ /* 0x002e64000030d800 */
[----:B-1----:R1:W-:Y:S01]  /*6380*/  STG.E.64 [R16.64], R4 ;  /* 0x0000000410007986 */ /* 0x0023e2000c101b24 */
[----:B------:R-:W-:Y:S05]  /*6390*/  BRA `(.L_x_11519) ;  /* 0x0000002000007947 */ /* 0x000fea0003800000 */
.L_x_11545:
[----:B-1----:R-:W1:Y:S02]  /*63a0*/  F2I.U32.F64.TRUNC R5, R4 ;  /* 0x0000000400057311 */ /* 0x002e64000030d000 */
[----:B-1----:R1:W-:Y:S02]  /*63b0*/  STG.E [R16.64], R5 ;  /* 0x0000000510007986 */ /* 0x0023e4000c101924 */
.L_x_11519:
[----:B------:R-:W-:-:S04]  /*63c0*/  IADD3 R19, R19, 0x80, RZ ;  /* 0x0000008013137810 */ /* 0x000fc80007ffe0ff */
[----:B------:R-:W-:-:S13]  /*63d0*/  ISETP.GE.AND P0, PT, R19, c[0x0][0x160], PT ;  /* 0x0000580013007a0c */ /* 0x000fda0003f06270 */
        /* <DEDUP_REMOVED lines=229> */
.L_x_11547:
        /* <DEDUP_REMOVED lines=19> */
.L_x_11551:
[----:B------:R-:W2:Y:S02]  /*7360*/  LDG.E.U8 R2, [R2.64] ;  /* 0x0000002402027981 */ /* 0x000ea4000c1e1100 */
[----:B--2---:R1:W2:Y:S01]  /*7370*/  I2F.F64.U16 R4, R2 ;  /* 0x0000000200047312 */ /* 0x0042a20000101800 */
[----:B------:R-:W-:Y:S05]  /*7380*/  BRA `(.L_x_11553) ;  /* 0x00000df000007947 */ /* 0x000fea0003800000 */
.L_x_11550:
[----:B------:R-:W-:-:S13]  /*7390*/  ISETP.NE.AND P0, PT, R4, 0x2, PT ;  /* 0x000000020400780c */ /* 0x000fda0003f05270 */
[----:B------:R-:W-:Y:S05]  /*73a0*/  @!P0 BRA `(.L_x_11554) ;  /* 0x000000a000008947 */ /* 0x000fea0003800000 */
[----:B------:R-:W-:-:S13]  /*73b0*/  ISETP.NE.AND P0, PT, R4, 0x3, PT ;  /* 0x000000030400780c */ /* 0x000fda0003f05270 */
[----:B------:R-:W-:Y:S05]  /*73c0*/  @!P0 BRA `(.L_x_11555) ;  /* 0x0000005000008947 */ /* 0x000fea0003800000 */
[----:B------:R-:W-:-:S13]  /*73d0*/  ISETP.NE.AND P0, PT, R4, 0x4, PT ;  /* 0x000000040400780c */ /* 0x000fda0003f05270 */
[----:B------:R-:W-:Y:S05]  /*73e0*/  @P0 BRA `(.L_x_11552) ;  /* 0x00000bf000000947 */ /* 0x000fea0003800000 */
[----:B------:R-:W2:Y:S02]  /*73f0*/  LDG.E.64 R4, [R2.64] ;  /* 0x0000002402047981 */ /* 0x000ea4000c1e1b00 */
[----:B--2---:R-:W1:Y:S01]  /*7400*/  I2F.F64.S64 R4, R4 ;  /* 0x0000000400047312 */ /* 0x004e620000301c00 */
[----:B------:R-:W-:Y:S05]  /*7410*/  BRA `(.L_x_11553) ;  /* 0x00000d6000007947 */ /* 0x000fea0003800000 */
.L_x_11555:
[----:B------:R-:W2:Y:S02]  /*7420*/  LDG.E R2, [R2.64] ;  /* 0x0000002402027981 */ /* 0x000ea4000c1e1900 */
[----:B--2---:R1:W2:Y:S01]  /*7430*/  I2F.F64 R4, R2 ;  /* 0x0000000200047312 */ /* 0x0042a20000201c00 */
[----:B------:R-:W-:Y:S05]  /*7440*/  BRA `(.L_x_11553) ;  /* 0x00000d3000007947 */ /* 0x000fea0003800000 */
.L_x_11554:
[----:B------:R-:W2:Y:S02]  /*7450*/  LDG.E.U16 R2, [R2.64] ;  /* 0x0000002402027981 */ /* 0x000ea4000c1e1500 */
[----:B--2---:R1:W2:Y:S01]  /*7460*/  I2F.F64.S16 R4, R2 ;  /* 0x0000000200047312 */ /* 0x0042a20000101c00 */
[----:B------:R-:W-:Y:S05]  /*7470*/  BRA `(.L_x_11553) ;  /* 0x00000d0000007947 */ /* 0x000fea0003800000 */
.L_x_11549:
        /* <DEDUP_REMOVED lines=8> */
[----:B------:R-:W1:Y:S01]  /*7500*/  F2F.F64.F32 R4, R4 ;  /* 0x0000000400047310 */ /* 0x000e620000201800 */
[----:B------:R-:W-:Y:S05]  /*7510*/  BRA `(.L_x_11553) ;  /* 0x00000c6000007947 */ /* 0x000fea0003800000 */
.L_x_11557:
[----:B------:R-:W2:Y:S02]  /*7520*/  LDG.E.U16 R0, [R2.64] ;  /* 0x0000002402007981 */ /* 0x000ea4000c1e1500 */
[----:B--2---:R-:W-:-:S05]  /*7530*/  HADD2.F32 R0, -RZ, R0.H0_H0 ;  /* 0x20000000ff007230 */ /* 0x004fca0000004100 */
[----:B------:R-:W-:-:S04]  /*7540*/  FMUL.FTZ R0, R0, 1 ;  /* 0x3f80000000007820 */ /* 0x000fc80000410000 */
[----:B------:R1:W2:Y:S01]  /*7550*/  F2F.F64.F32 R4, R0 ;  /* 0x0000000000047310 */ /* 0x0002a20000201800 */
[----:B------:R-:W-:Y:S05]  /*7560*/  BRA `(.L_x_11553) ;  /* 0x00000c1000007947 */ /* 0x000fea0003800000 */
.L_x_11556:
        /* <DEDUP_REMOVED lines=10> */
.L_x_11559:
[----:B------:R-:W2:Y:S02]  /*7610*/  LDG.E.U16 R2, [R2.64] ;  /* 0x0000002402027981 */ /* 0x000ea4000c1e1500 */
[----:B--2---:R-:W-:-:S05]  /*7620*/  HADD2.F32 R0, -RZ, R2.H0_H0 ;  /* 0x20000002ff007230 */ /* 0x004fca0000004100 */
[----:B------:R-:W-:-:S04]  /*7630*/  FMUL.FTZ R0, R0, 1 ;  /* 0x3f80000000007820 */ /* 0x000fc80000410000 */
[----:B------:R1:W2:Y:S01]  /*7640*/  F2F.F64.F32 R4, R0 ;  /* 0x0000000000047310 */ /* 0x0002a20000201800 */
[----:B------:R-:W-:Y:S05]  /*7650*/  BRA `(.L_x_11553) ;  /* 0x00000b2000007947 */ /* 0x000fea0003800000 */
.L_x_11558:
[----:B------:R1:W5:Y:S01]  /*7660*/  LDG.E.64 R4, [R2.64] ;  /* 0x0000002402047981 */ /* 0x000362000c1e1b00 */
[----:B------:R-:W-:Y:S05]  /*7670*/  BRA `(.L_x_11553) ;  /* 0x00000b0000007947 */ /* 0x000fea0003800000 */
.L_x_11548:
        /* <DEDUP_REMOVED lines=13> */
.L_x_11562:
[----:B------:R1:W5:Y:S01]  /*7750*/  LDG.E.64 R4, [R2.64] ;  /* 0x0000002402047981 */ /* 0x000362000c1e1b00 */
[----:B------:R-:W-:Y:S05]  /*7760*/  BRA `(.L_x_11553) ;  /* 0x00000a1000007947 */ /* 0x000fea0003800000 */
.L_x_11561:
        /* <DEDUP_REMOVED lines=26> */
[----:B------:R-:W1:Y:S01]  /*7910*/  F2F.F64.F32 R4, R5 ;  /* 0x0000000500047310 */ /* 0x000e620000201800 */
[----:B------:R-:W-:Y:S05]  /*7920*/  BRA `(.L_x_11553) ;  /* 0x0000085000007947 */ /* 0x000fea0003800000 */
.L_x_11564:
        /* <DEDUP_REMOVED lines=13> */
[----:B------:R-:W1:Y:S01]  /*7a00*/  F2F.F64.F32 R4, R4 ;  /* 0x0000000400047310 */ /* 0x000e620000201800 */
[----:B------:R-:W-:Y:S05]  /*7a10*/  BRA `(.L_x_11553) ;  /* 0x0000076000007947 */ /* 0x000fea0003800000 */
.L_x_11563:
[----:B------:R-:W2:Y:S02]  /*7a20*/  LDG.E.U16 R0, [R2.64] ;  /* 0x0000002402007981 */ /* 0x000ea4000c1e1500 */
[----:B--2---:R-:W-:-:S05]  /*7a30*/  PRMT R0, RZ, 0x5410, R0 ;  /* 0x00005410ff007816 */ /* 0x004fca0000000000 */
[----:B------:R-:W-:-:S04]  /*7a40*/  FMUL.FTZ R0, R0, 1 ;  /* 0x3f80000000007820 */ /* 0x000fc80000410000 */
[----:B------:R1:W2:Y:S01]  /*7a50*/  F2F.F64.F32 R4, R0 ;  /* 0x0000000000047310 */ /* 0x0002a20000201800 */
[----:B------:R-:W-:Y:S05]  /*7a60*/  BRA `(.L_x_11553) ;  /* 0x0000071000007947 */ /* 0x000fea0003800000 */
.L_x_11560:
        /* <DEDUP_REMOVED lines=11> */
.L_x_11567:
        /* <DEDUP_REMOVED lines=21> */
.L_x_11571:
[----:B------:R-:W-:Y:S05]  /*7c70*/  BSYNC B1 ;  /* 0x0000000000017941 */ /* 0x000fea0003800000 */
.L_x_11570:
[----:B------:R-:W-:Y:S01]  /*7c80*/  LEA R3, R0, 0x3b800000, 0x17 ;  /* 0x3b80000000037811 */ /* 0x000fe200078eb8ff */
[----:B------:R-:W-:-:S05]  /*7c90*/  IMAD.SHL.U32 R0, R2, 0x100000, RZ ;  /* 0x0010000002007824 */ /* 0x000fca00078e00ff */
[----:B------:R-:W-:Y:S02]  /*7ca0*/  LOP3.LUT R0, R3, R0, R4, 0xfe, !PT ;  /* 0x0000000003007212 */ /* 0x000fe400078efe04 */
.L_x_11569:
[----:B------:R-:W-:Y:S05]  /*7cb0*/  BSYNC B0 ;  /* 0x0000000000007941 */ /* 0x000fea0003800000 */
.L_x_11568:
[----:B------:R-:W-:-:S04]  /*7cc0*/  FMUL.FTZ R0, R0, 1 ;  /* 0x3f80000000007820 */ /* 0x000fc80000410000 */
[----:B------:R1:W2:Y:S01]  /*7cd0*/  F2F.F64.F32 R4, R0 ;  /* 0x0000000000047310 */ /* 0x0002a20000201800 */
[----:B------:R-:W-:Y:S05]  /*7ce0*/  BRA `(.L_x_11553) ;  /* 0x0000049000007947 */ /* 0x000fea0003800000 */
.L_x_11566:
        /* <DEDUP_REMOVED lines=21> */
.L_x_11575:
[----:B------:R-:W-:Y:S05]  /*7e40*/  BSYNC B1 ;  /* 0x0000000000017941 */ /* 0x000fea0003800000 */
.L_x_11574:
[----:B------:R-:W-:Y:S01]  /*7e50*/  LEA R3, R0, 0x37800000, 0x17 ;  /* 0x3780000000037811 */ /* 0x000fe200078eb8ff */
[----:B------:R-:W-:-:S05]  /*7e60*/  IMAD.SHL.U32 R0, R2, 0x200000, RZ ;  /* 0x0020000002007824 */ /* 0x000fca00078e00ff */
[----:B------:R-:W-:Y:S02]  /*7e70*/  LOP3.LUT R0, R3, R0, R4, 0xfe, !PT ;  /* 0x0000000003007212 */ /* 0x000fe400078efe04 */
.L_x_11573:
[----:B------:R-:W-:Y:S05]  /*7e80*/  BSYNC B0 ;  /* 0x0000000000007941 */ /* 0x000fea0003800000 */
.L_x_11572:
[----:B------:R-:W-:-:S04]  /*7e90*/  FMUL.FTZ R0, R0, 1 ;  /* 0x3f80000000007820 */ /* 0x000fc80000410000 */
[----:B------:R1:W2:Y:S01]  /*7ea0*/  F2F.F64.F32 R4, R0 ;  /* 0x0000000000047310 */ /* 0x0002a20000201800 */
[----:B------:R-:W-:Y:S05]  /*7eb0*/  BRA `(.L_x_11553) ;  /* 0x000002c000007947 */ /* 0x000fea0003800000 */
.L_x_11565:
        /* <DEDUP_REMOVED lines=14> */
.L_x_11579:
[----:B------:R-:W-:Y:S05]  /*7fa0*/  BSYNC B0 ;  /* 0x0000000000007941 */ /* 0x000fea0003800000 */
.L_x_11578:
[----:B------:R-:W-:-:S04]  /*7fb0*/  FMUL.FTZ R0, R0, 1 ;  /* 0x3f80000000007820 */ /* 0x000fc80000410000 */
[----:B------:R1:W2:Y:S01]  /*7fc0*/  F2F.F64.F32 R4, R0 ;  /* 0x0000000000047310 */ /* 0x0002a20000201800 */
[----:B------:R-:W-:Y:S05]  /*7fd0*/  BRA `(.L_x_11553) ;  /* 0x000001a000007947 */ /* 0x000fea0003800000 */
.L_x_11552:
        /* <DEDUP_REMOVED lines=21> */
.L_x_11577:
[----:B------:R-:W2:Y:S02]  /*8130*/  LDG.E.64 R4, [R2.64] ;  /* 0x0000002402047981 */ /* 0x000ea4000c1e1b00 */
[----:B--2---:R-:W1:Y:S01]  /*8140*/  I2F.F64.U64 R4, R4 ;  /* 0x0000000400047312 */ /* 0x004e620000301800 */
[----:B------:R-:W-:Y:S05]  /*8150*/  BRA `(.L_x_11553) ;  /* 0x0000002000007947 */ /* 0x000fea0003800000 */
.L_x_11576:
[----:B------:R-:W2:Y:S02]  /*8160*/  LDG.E R2, [R2.64] ;  /* 0x0000002402027981 */ /* 0x000ea4000c1e1900 */
[----:B--2---:R1:W2:Y:S02]  /*8170*/  I2F.F64.U32 R4, R2 ;  /* 0x0000000200047312 */ /* 0x0042a40000201800 */
.L_x_11553:
[----:B-12--5:R-:W-:Y:S01]  /*8180*/  ISETP.GT.AND P1, PT, R5, 0xfffff, PT ;  /* 0x000fffff0500780c */ /* 0x026fe20003f24270 */
[----:B------:R-:W-:Y:S01]  /*8190*/  IMAD.MOV.U32 R8, RZ, RZ, R4 ;  /* 0x000000ffff087224 */ /* 0x000fe200078e0004 */
[----:B------:R-:W1:Y:S01]  /*81a0*/  LDC.U8 R14, c[0x0][0x371] ;  /* 0x0000dc40ff0e7b82 */ /* 0x000e620000000000 */
[----:B------:R-:W-:Y:S01]  /*81b0*/  IMAD.MOV.U32 R3, RZ, RZ, R5 ;  /* 0x000000ffff037224 */ /* 0x000fe200078e0005 */
[----:B------:R-:W-:Y:S01]  /*81c0*/  BSSY B0, `(.L_x_11580) ;  /* 0x000003c000007945 */ /* 0x000fe20003800000 */
[----:B------:R-:W-:-:S08]  /*81d0*/  IMAD.MOV.U32 R2, RZ, RZ, -0x3ff ;  /* 0xfffffc01ff027424 */ /* 0x000fd000078e00ff */
[----:B------:R-:W2:Y:S01]  /*81e0*/  @!P1 DMUL R4, R4, 1.80143985094819840000e+16 ;  /* 0x4350000004049828 */ /* 0x000ea20000000000 */
[----:B------:R-:W-:-:S09]  /*81f0*/  @!P1 IMAD.MOV.U32 R2, RZ, RZ, -0x435 ;  /* 0xfffffbcbff029424 */ /* 0x000fd200078e00ff */
[----:B--2---:R-:W-:Y:S02]  /*8200*/  @!P1 IMAD.MOV.U32 R3, RZ, RZ, R5 ;  /* 0x000000ffff039224 */ /* 0x004fe400078e0005 */
[----:B------:R-:W-:-:S03]  /*8210*/  @!P1 IMAD.MOV.U32 R8, RZ, RZ, R4 ;  /* 0x000000ffff089224 */ /* 0x000fc600078e0004 */
[----:B------:R-:W-:-:S04]  /*8220*/  IADD3 R0, R3, -0x1, RZ ;  /* 0xffffffff03007810 */ /* 0x000fc80007ffe0ff */
[----:B------:R-:W-:Y:S02]  /*8230*/  ISETP.GE.U32.AND P2, PT, R0, 0x7fefffff, PT ;  /* 0x7fefffff0000780c */ /* 0x000fe40003f46070 */
[----:B-1----:R-:W-:-:S04]  /*8240*/  PRMT R0, R14, 0x9910, RZ ;  /* 0x000099100e007816 */ /* 0x002fc800000000ff */
[----:B------:R-:W-:-:S07]  /*8250*/  ISETP.GT.AND P0, PT, R0, 0x9, PT ;  /* 0x000000090000780c */ /* 0x000fce0003f04270 */
[----:B------:R-:W-:Y:S01]  /*8260*/  @P2 IMAD.MOV.U32 R6, RZ, RZ, 0x0 ;  /* 0x00000000ff062424 */ /* 0x000fe200078e00ff */
[----:B------:R-:W-:Y:S01]  /*8270*/  @P2 FSETP.NEU.FTZ.AND P3, PT, R5, RZ, PT ;  /* 0x000000ff0500220b */ /* 0x000fe20003f7d000 */
[----:B------:R-:W-:-:S06]  /*8280*/  @P2 IMAD.MOV.U32 R7, RZ, RZ, 0x7ff00000 ;  /* 0x7ff00000ff072424 */ /* 0x000fcc00078e00ff */
[----:B------:R-:W1:-:S10]  /*8290*/  @P2 DFMA R6, R4, R6, +INF ;  /* 0x7ff000000406242b */ /* 0x000e540000000006 */
[----:B-1----:R-:W-:Y:S02]  /*82a0*/  @P2 FSEL R6, R6, RZ, P3 ;  /* 0x000000ff06062208 */ /* 0x002fe40001800000 */
        /* <DEDUP_REMOVED lines=16> */
[----:B0-----:R-:W0:-:S04]  /*83b0*/  DADD R12, R4, 1 ;  /* 0x3ff00000040c7429 */ /* 0x001e080000000000 */
        /* <DEDUP_REMOVED lines=28> */
.L_x_11581:
[----:B------:R-:W-:Y:S05]  /*8580*/  BSYNC B0 ;  /* 0x0000000000007941 */ /* 0x000fea0003800000 */
.L_x_11580:
        /* <DEDUP_REMOVED lines=12> */
.L_x_11585:
[----:B-1----:R-:W1:Y:S02]  /*8650*/  F2I.S64.F64.TRUNC R4, R4 ;  /* 0x0000000400047311 */ /* 0x002e64000030d900 */
[----:B-1----:R-:W-:-:S05]  /*8660*/  IMAD.MOV.U32 R3, RZ, RZ, R4 ;  /* 0x000000ffff037224 */ /* 0x002fca00078e0004 */
[----:B------:R1:W-:Y:S01]  /*8670*/  STG.E.U8 [R16.64], R3 ;  /* 0x0000000310007986 */ /* 0x0003e2000c101124 */
[----:B------:R-:W-:Y:S05]  /*8680*/  BRA `(.L_x_11587) ;  /* 0x00000ed000007947 */ /* 0x000fea0003800000 */
.L_x_11584:
        /* <DEDUP_REMOVED lines=9> */
.L_x_11589:
[----:B-1----:R-:W1:Y:S02]  /*8720*/  F2I.F64.TRUNC R5, R4 ;  /* 0x0000000400057311 */ /* 0x002e64000030d100 */
[----:B-1----:R1:W-:Y:S01]  /*8730*/  STG.E [R16.64], R5 ;  /* 0x0000000510007986 */ /* 0x0023e2000c101924 */
[----:B------:R-:W-:Y:S05]  /*8740*/  BRA `(.L_x_11587) ;  /* 0x00000e1000007947 */ /* 0x000fea0003800000 */
.L_x_11588:
[----:B-1----:R-:W1:Y:S02]  /*8750*/  F2I.F64.TRUNC R5, R4 ;  /* 0x0000000400057311 */ /* 0x002e64000030d100 */
[----:B-1----:R1:W-:Y:S01]  /*8760*/  STG.E.U16 [R16.64], R5 ;  /* 0x0000000510007986 */ /* 0x0023e2000c101524 */
[----:B------:R-:W-:Y:S05]  /*8770*/  BRA `(.L_x_11587) ;  /* 0x00000de000007947 */ /* 0x000fea0003800000 */
.L_x_11583:
        /* <DEDUP_REMOVED lines=11> */
.L_x_11591:
[----:B-1----:R-:W1:Y:S01]  /*8830*/  F2F.F32.F64 R0, R4 ;  /* 0x0000000400007310 */ /* 0x002e620000301000 */
[----:B------:R-:W1:-:S14]  /*8840*/  DSETP.GEU.AND P0, PT, |R4|, c[0x2][0x50], PT ;  /* 0x008014000400762a */ /* 0x000e5c0003f0e200 */
[----:B-1----:R-:W-:-:S05]  /*8850*/  @!P0 FMUL R0, R0, 1.175494350822287508e-38 ;  /* 0x0080000000008820 */ /* 0x002fca0000400000 */
[----:B------:R-:W-:-:S05]  /*8860*/  F2FP.PACK_AB R0, RZ, R0 ;  /* 0x00000000ff00723e */ /* 0x000fca00000000ff */
[----:B------:R1:W-:Y:S01]  /*8870*/  STG.E.U16 [R16.64], R0 ;  /* 0x0000000010007986 */ /* 0x0003e2000c101524 */
[----:B------:R-:W-:Y:S05]  /*8880*/  BRA `(.L_x_11587) ;  /* 0x00000cd000007947 */ /* 0x000fea0003800000 */
.L_x_11590:
        /* <DEDUP_REMOVED lines=12> */
.L_x_11593:
[----:B-1----:R-:W1:Y:S01]  /*8950*/  F2F.F32.F64 R0, R4 ;  /* 0x0000000400007310 */ /* 0x002e620000301000 */
[----:B------:R-:W1:-:S14]  /*8960*/  DSETP.GEU.AND P0, PT, |R4|, c[0x2][0x50], PT ;  /* 0x008014000400762a */ /* 0x000e5c0003f0e200 */
[----:B-1----:R-:W-:-:S05]  /*8970*/  @!P0 FMUL R0, R0, 1.175494350822287508e-38 ;  /* 0x0080000000008820 */ /* 0x002fca0000400000 */
[----:B------:R-:W-:-:S04]  /*8980*/  F2FP.PACK_AB R3, RZ, R0 ;  /* 0x00000000ff03723e */ /* 0x000fc800000000ff */
[----:B------:R-:W-:-:S05]  /*8990*/  PRMT R3, R3, 0x5410, RZ ;  /* 0x0000541003037816 */ /* 0x000fca00000000ff */
[----:B------:R1:W-:Y:S01]  /*89a0*/  STG.E [R16.64], R3 ;  /* 0x0000000310007986 */ /* 0x0003e2000c101924 */
[----:B------:R-:W-:Y:S05]  /*89b0*/  BRA `(.L_x_11587) ;  /* 0x00000ba000007947 */ /* 0x000fea0003800000 */
.L_x_11592:
[----:B-1----:R1:W-:Y:S01]  /*89c0*/  STG.E.64 [R16.64], R4 ;  /* 0x0000000410007986 */ /* 0x0023e2000c101b24 */
[----:B------:R-:W-:Y:S05]  /*89d0*/  BRA `(.L_x_11587) ;  /* 0x00000b8000007947 */ /* 0x000fea0003800000 */
.L_x_11582:
        /* <DEDUP_REMOVED lines=12> */
.L_x_11596:
[----:B------:R-:W-:-:S05]  /*8aa0*/  CS2R R6, SRZ ;  /* 0x0000000000067805 */ /* 0x000fca000001ff00 */
[----:B-1----:R1:W-:Y:S01]  /*8ab0*/  STG.E.128 [R16.64], R4 ;  /* 0x0000000410007986 */ /* 0x0023e2000c101d24 */
[----:B------:R-:W-:Y:S05]  /*8ac0*/  BRA `(.L_x_11587) ;  /* 0x00000a9000007947 */ /* 0x000fea0003800000 */
.L_x_11595:
        /* <DEDUP_REMOVED lines=23> */
.L_x_11600:
[----:B------:R-:W-:Y:S05]  /*8c40*/  BSYNC B0 ;  /* 0x0000000000007941 */ /* 0x000fea0003800000 */
.L_x_11599:
[----:B------:R-:W-:-:S05]  /*8c50*/  LOP3.LUT R3, R0, R3, RZ, 0xfc, !PT ;  /* 0x0000000300037212 */ /* 0x000fca00078efcff */
[----:B------:R1:W-:Y:S01]  /*8c60*/  STG.E.U8 [R16.64], R3 ;  /* 0x0000000310007986 */ /* 0x0003e2000c101124 */
[----:B------:R-:W-:Y:S05]  /*8c70*/  BRA `(.L_x_11587) ;  /* 0x000008e000007947 */ /* 0x000fea0003800000 */
.L_x_11598:
        /* <DEDUP_REMOVED lines=15> */
.L_x_11602:
[----:B------:R-:W-:Y:S01]  /*8d70*/  IMAD.MOV.U32 R0, RZ, RZ, 0x7f ;  /* 0x0000007fff007424 */ /* 0x000fe200078e00ff */
[----:B------:R-:W-:-:S04]  /*8d80*/  ISETP.GT.U32.AND P0, PT, R2, 0x7f800000, PT ;  /* 0x7f8000000200780c */ /* 0x000fc80003f04070 */
[----:B------:R-:W-:-:S04]  /*8d90*/  SEL R0, R0, 0x7c, P0 ;  /* 0x0000007c00007807 */ /* 0x000fc80000000000 */
.L_x_11603:
[----:B------:R-:W-:Y:S05]  /*8da0*/  BSYNC B0 ;  /* 0x0000000000007941 */ /* 0x000fea0003800000 */
.L_x_11601:
[----:B------:R-:W-:-:S04]  /*8db0*/  LOP3.LUT R2, R3, 0x80000000, RZ, 0xc0, !PT ;  /* 0x8000000003027812 */ /* 0x000fc800078ec0ff */
[----:B------:R-:W-:-:S04]  /*8dc0*/  SHF.R.U32.HI R3, RZ, 0x18, R2 ;  /* 0x00000018ff037819 */ /* 0x000fc80000011602 */
[----:B------:R-:W-:-:S05]  /*8dd0*/  LOP3.LUT R3, R0, R3, RZ, 0xfc, !PT ;  /* 0x0000000300037212 */ /* 0x000fca00078efcff */
[----:B------:R1:W-:Y:S01]  /*8de0*/  STG.E.U8 [R16.64], R3 ;  /* 0x0000000310007986 */ /* 0x0003e2000c101124 */
[----:B------:R-:W-:Y:S05]  /*8df0*/  BRA `(.L_x_11587) ;  /* 0x0000076000007947 */ /* 0x000fea0003800000 */
.L_x_11597:
[----:B-1----:R-:W1:Y:S01]  /*8e00*/  F2F.F32.F64 R0, R4 ;  /* 0x0000000400007310 */ /* 0x002e620000301000 */
[----:B------:R-:W1:-:S14]  /*8e10*/  DSETP.GEU.AND P0, PT, |R4|, c[0x2][0x50], PT ;  /* 0x008014000400762a */ /* 0x000e5c0003f0e200 */
[----:B-1----:R-:W-:-:S05]  /*8e20*/  @!P0 FMUL R0, R0, 1.175494350822287508e-38 ;  /* 0x0080000000008820 */ /* 0x002fca0000400000 */
[----:B------:R-:W-:-:S05]  /*8e30*/  F2FP.BF16.PACK_AB R0, RZ, R0 ;  /* 0x00000000ff00723e */ /* 0x000fca00000010ff */
[----:B------:R1:W-:Y:S01]  /*8e40*/  STG.E.U16 [R16.64], R0 ;  /* 0x0000000010007986 */ /* 0x0003e2000c101524 */
[----:B------:R-:W-:Y:S05]  /*8e50*/  BRA `(.L_x_11587) ;  /* 0x0000070000007947 */ /* 0x000fea0003800000 */
.L_x_11594:
        /* <DEDUP_REMOVED lines=11> */
.L_x_11606:
        /* <DEDUP_REMOVED lines=19> */
.L_x_11609:
[----:B------:R-:W-:-:S04]  /*9040*/  LOP3.LUT R2, R3, 0x80000000, RZ, 0xc0, !PT ;  /* 0x8000000003027812 */ /* 0x000fc800078ec0ff */
[----:B------:R-:W-:-:S04]  /*9050*/  SHF.R.U32.HI R3, RZ, 0x18, R2 ;  /* 0x00000018ff037819 */ /* 0x000fc80000011602 */
[----:B------:R-:W-:-:S04]  /*9060*/  LOP3.LUT R0, R0, R3, RZ, 0xfc, !PT ;  /* 0x0000000300007212 */ /* 0x000fc800078efcff */
[----:B------:R-:W-:Y:S02]  /*9070*/  PRMT R8, R0, 0x7610, R8 ;  /* 0x0000761000087816 */ /* 0x000fe40000000008 */
.L_x_11608:
[----:B------:R-:W-:Y:S05]  /*9080*/  BSYNC B0 ;  /* 0x0000000000007941 */ /* 0x000fea0003800000 */
.L_x_11607:
[----:B------:R1:W-:Y:S01]  /*9090*/  STG.E.U8 [R16.64], R8 ;  /* 0x0000000810007986 */ /* 0x0003e2000c101124 */
[----:B------:R-:W-:Y:S05]  /*90a0*/  BRA `(.L_x_11587) ;  /* 0x000004b000007947 */ /* 0x000fea0003800000 */
.L_x_11605:
        /* <DEDUP_REMOVED lines=19> */
.L_x_11612:
[----:B------:R-:W-:-:S04]  /*91e0*/  LOP3.LUT R2, R3, 0x80000000, RZ, 0xc0, !PT ;  /* 0x8000000003027812 */ /* 0x000fc800078ec0ff */
[----:B------:R-:W-:-:S04]  /*91f0*/  SHF.R.U32.HI R3, RZ, 0x18, R2 ;  /* 0x00000018ff037819 */ /* 0x000fc80000011602 */
[----:B------:R-:W-:-:S04]  /*9200*/  LOP3.LUT R0, R0, R3, RZ, 0xfc, !PT ;  /* 0x0000000300007212 */ /* 0x000fc800078efcff */
[----:B------:R-:W-:Y:S02]  /*9210*/  PRMT R8, R0, 0x7610, R8 ;  /* 0x0000761000087816 */ /* 0x000fe40000000008 */
.L_x_11611:
[----:B------:R-:W-:Y:S05]  /*9220*/  BSYNC B0 ;  /* 0x0000000000007941 */ /* 0x000fea0003800000 */
.L_x_11610:
[----:B------:R1:W-:Y:S01]  /*9230*/  STG.E.U8 [R16.64], R8 ;  /* 0x0000000810007986 */ /* 0x0003e2000c101124 */
[----:B------:R-:W-:Y:S05]  /*9240*/  BRA `(.L_x_11587) ;  /* 0x0000031000007947 */ /* 0x000fea0003800000 */
.L_x_11604:
        /* <DEDUP_REMOVED lines=24> */
.L_x_11586:
        /* <DEDUP_REMOVED lines=20> */
.L_x_11614:
[----:B-1----:R-:W1:Y:S02]  /*9510*/  F2I.U64.F64.TRUNC R4, R4 ;  /* 0x0000000400047311 */ /* 0x002e64000030d800 */
[----:B-1----:R1:W-:Y:S01]  /*9520*/  STG.E.64 [R16.64], R4 ;  /* 0x0000000410007986 */ /* 0x0023e2000c101b24 */
[----:B------:R-:W-:Y:S05]  /*9530*/  BRA `(.L_x_11587) ;  /* 0x0000002000007947 */ /* 0x000fea0003800000 */
.L_x_11613:
[----:B-1----:R-:W1:Y:S02]  /*9540*/  F2I.U32.F64.TRUNC R5, R4 ;  /* 0x0000000400057311 */ /* 0x002e64000030d000 */
[----:B-1----:R1:W-:Y:S02]  /*9550*/  STG.E [R16.64], R5 ;  /* 0x0000000510007986 */ /* 0x0023e4000c101924 */
.L_x_11587:
[----:B------:R-:W-:Y:S02]  /*9560*/  IADD3 R19, R19, 0x80, RZ ;  /* 0x0000008013137810 */ /* 0x000fe40007ffe0ff */
.L_x_11478:
[----:B------:R-:W-:Y:S05]  /*9570*/  BSYNC B6 ;  /* 0x0000000000067941 */ /* 0x000fea0003800000 */
.L_x_11477:
        /* <DEDUP_REMOVED lines=230> */
.L_x_11615:
        /* <DEDUP_REMOVED lines=19> */
.L_x_11619:
[----:B------:R-:W2:Y:S02]  /*a510*/  LDG.E.U8 R2, [R2.64] ;  /* 0x0000002402027981 */ /* 0x000ea4000c1e1100 */
[----:B--2---:R0:W1:Y:S01]  /*a520*/  I2F.F64.U16 R4, R2 ;  /* 0x0000000200047312 */ /* 0x0040620000101800 */
[----:B------:R-:W-:Y:S05]  /*a530*/  BRA `(.L_x_11621) ;  /* 0x00000df000007947 */ /* 0x000fea0003800000 */
.L_x_11618:
        /* <DEDUP_REMOVED lines=9> */
.L_x_11623:
[----:B------:R-:W2:Y:S02]  /*a5d0*/  LDG.E R2, [R2.64] ;  /* 0x0000002402027981 */ /* 0x000ea4000c1e1900 */
[----:B--2---:R0:W1:Y:S01]  /*a5e0*/  I2F.F64 R4, R2 ;  /* 0x0000000200047312 */ /* 0x0040620000201c00 */
[----:B------:R-:W-:Y:S05]  /*a5f0*/  BRA `(.L_x_11621) ;  /* 0x00000d3000007947 */ /* 0x000fea0003800000 */
.L_x_11622:
[----:B------:R-:W2:Y:S02]  /*a600*/  LDG.E.U16 R2, [R2.64] ;  /* 0x0000002402027981 */ /* 0x000ea4000c1e1500 */
[----:B--2---:R0:W1:Y:S01]  /*a610*/  I2F.F64.S16 R4, R2 ;  /* 0x0000000200047312 */ /* 0x0040620000101c00 */
[----:B------:R-:W-:Y:S05]  /*a620*/  BRA `(.L_x_11621) ;  /* 0x00000d0000007947 */ /* 0x000fea0003800000 */
.L_x_11617:
        /* <DEDUP_REMOVED lines=10> */
.L_x_11625:
[----:B------:R-:W2:Y:S02]  /*a6d0*/  LDG.E.U16 R0, [R2.64] ;  /* 0x0000002402007981 */ /* 0x000ea4000c1e1500 */
[----:B--2---:R-:W-:-:S05]  /*a6e0*/  HADD2.F32 R0, -RZ, R0.H0_H0 ;  /* 0x20000000ff007230 */ /* 0x004fca0000004100 */
[----:B------:R-:W-:-:S04]  /*a6f0*/  FMUL.FTZ R0, R0, 1 ;  /* 0x3f80000000007820 */ /* 0x000fc80000410000 */
[----:B------:R0:W1:Y:S01]  /*a700*/  F2F.F64.F32 R4, R0 ;  /* 0x0000000000047310 */ /* 0x0000620000201800 */
[----:B------:R-:W-:Y:S05]  /*a710*/  BRA `(.L_x_11621) ;  /* 0x00000c1000007947 */ /* 0x000fea0003800000 */
.L_x_11624:
        /* <DEDUP_REMOVED lines=10> */
.L_x_11627:
[----:B------:R-:W2:Y:S02]  /*a7c0*/  LDG.E.U16 R2, [R2.64] ;  /* 0x0000002402027981 */ /* 0x000ea4000c1e1500 */
[----:B--2---:R-:W-:-:S05]  /*a7d0*/  HADD2.F32 R0, -RZ, R2.H0_H0 ;  /* 0x20000002ff007230 */ /* 0x004fca0000004100 */
[----:B------:R-:W-:-:S04]  /*a7e0*/  FMUL.FTZ R0, R0, 1 ;  /* 0x3f80000000007820 */ /* 0x000fc80000410000 */
[----:B------:R0:W1:Y:S01]  /*a7f0*/  F2F.F64.F32 R4, R0 ;  /* 0x0000000000047310 */ /* 0x0000620000201800 */
[----:B------:R-:W-:Y:S05]  /*a800*/  BRA `(.L_x_11621) ;  /* 0x00000b2000007947 */ /* 0x000fea0003800000 */
.L_x_11626:
[----:B------:R0:W5:Y:S01]  /*a810*/  LDG.E.64 R4, [R2.64] ;  /* 0x0000002402047981 */ /* 0x000162000c1e1b00 */
[----:B------:R-:W-:Y:S05]  /*a820*/  BRA `(.L_x_11621) ;  /* 0x00000b0000007947 */ /* 0x000fea0003800000 */
.L_x_11616:
        /* <DEDUP_REMOVED lines=13> */
.L_x_11630:
[----:B------:R0:W5:Y:S01]  /*a900*/  LDG.E.64 R4, [R2.64] ;  /* 0x0000002402047981 */ /* 0x000162000c1e1b00 */
[----:B------:R-:W-:Y:S05]  /*a910*/  BRA `(.L_x_11621) ;  /* 0x00000a1000007947 */ /* 0x000fea0003800000 */
.L_x_11629:
        /* <DEDUP_REMOVED lines=28> */
.L_x_11632:
        /* <DEDUP_REMOVED lines=15> */
.L_x_11631:
[----:B------:R-:W2:Y:S02]  /*abd0*/  LDG.E.U16 R0, [R2.64] ;  /* 0x0000002402007981 */ /* 0x000ea4000c1e1500 */
[----:B--2---:R-:W-:-:S05]  /*abe0*/  PRMT R0, RZ, 0x5410, R0 ;  /* 0x00005410ff007816 */ /* 0x004fca0000000000 */
[----:B------:R-:W-:-:S04]  /*abf0*/  FMUL.FTZ R0, R0, 1 ;  /* 0x3f80000000007820 */ /* 0x000fc80000410000 */
[----:B------:R0:W1:Y:S01]  /*ac00*/  F2F.F64.F32 R4, R0 ;  /* 0x0000000000047310 */ /* 0x0000620000201800 */
[----:B------:R-:W-:Y:S05]  /*ac10*/  BRA `(.L_x_11621) ;  /* 0x0000071000007947 */ /* 0x000fea0003800000 */
.L_x_11628:
        /* <DEDUP_REMOVED lines=11> */
.L_x_11635:
        /* <DEDUP_REMOVED lines=21> */
.L_x_11639:
[----:B------:R-:W-:Y:S05]  /*ae20*/  BSYNC B1 ;  /* 0x0000000000017941 */ /* 0x000fea0003800000 */
.L_x_11638:
[----:B------:R-:W-:Y:S01]  /*ae30*/  LEA R3, R0, 0x3b800000, 0x17 ;  /* 0x3b80000000037811 */ /* 0x000fe200078eb8ff */
[----:B------:R-:W-:-:S05]  /*ae40*/  IMAD.SHL.U32 R0, R2, 0x100000, RZ ;  /* 0x0010000002007824 */ /* 0x000fca00078e00ff */
[----:B------:R-:W-:Y:S02]  /*ae50*/  LOP3.LUT R0, R3, R0, R4, 0xfe, !PT ;  /* 0x0000000003007212 */ /* 0x000fe400078efe04 */
.L_x_11637:
[----:B------:R-:W-:Y:S05]  /*ae60*/  BSYNC B0 ;  /* 0x0000000000007941 */ /* 0x000fea0003800000 */
.L_x_11636:
[----:B------:R-:W-:-:S04]  /*ae70*/  FMUL.FTZ R0, R0, 1 ;  /* 0x3f80000000007820 */ /* 0x000fc80000410000 */
[----:B------:R0:W1:Y:S01]  /*ae80*/  F2F.F64.F32 R4, R0 ;  /* 0x0000000000047310 */ /* 0x0000620000201800 */
[----:B------:R-:W-:Y:S05]  /*ae90*/  BRA `(.L_x_11621) ;  /* 0x0000049000007947 */ /* 0x000fea0003800000 */
.L_x_11634:
        /* <DEDUP_REMOVED lines=21> */
.L_x_11643:
[----:B------:R-:W-:Y:S05]  /*aff0*/  BSYNC B1 ;  /* 0x0000000000017941 */ /* 0x000fea0003800000 */
.L_x_11642:
[----:B------:R-:W-:Y:S01]  /*b000*/  LEA R3, R0, 0x37800000, 0x17 ;  /* 0x3780000000037811 */ /* 0x000fe200078eb8ff */
[----:B------:R-:W-:-:S05]  /*b010*/  IMAD.SHL.U32 R0, R2, 0x200000, RZ ;  /* 0x0020000002007824 */ /* 0x000fca00078e00ff */
[----:B------:R-:W-:Y:S02]  /*b020*/  LOP3.LUT R0, R3, R0, R4, 0xfe, !PT ;  /* 0x0000000003007212 */ /* 0x000fe400078efe04 */
.L_x_11641:
[----:B------:R-:W-:Y:S05]  /*b030*/  BSYNC B0 ;  /* 0x0000000000007941 */ /* 0x000fea0003800000 */
.L_x_11640:
[----:B------:R-:W-:-:S04]  /*b040*/  FMUL.FTZ R0, R0, 1 ;  /* 0x3f80000000007820 */ /* 0x000fc80000410000 */
[----:B------:R0:W1:Y:S01]  /*b050*/  F2F.F64.F32 R4, R0 ;  /* 0x0000000000047310 */ /* 0x0000620000201800 */
[----:B------:R-:W-:Y:S05]  /*b060*/  BRA `(.L_x_11621) ;  /* 0x000002c000007947 */ /* 0x000fea0003800000 */
.L_x_11633:
        /* <DEDUP_REMOVED lines=14> */
.L_x_11647:
[----:B------:R-:W-:Y:S05]  /*b150*/  BSYNC B0 ;  /* 0x0000000000007941 */ /* 0x000fea0003800000 */
.L_x_11646:
[----:B------:R-:W-:-:S04]  /*b160*/  FMUL.FTZ R0, R0, 1 ;  /* 0x3f80000000007820 */ /* 0x000fc80000410000 */
[----:B------:R0:W1:Y:S01]  /*b170*/  F2F.F64.F32 R4, R0 ;  /* 0x0000000000047310 */ /* 0x0000620000201800 */
[----:B------:R-:W-:Y:S05]  /*b180*/  BRA `(.L_x_11621) ;  /* 0x000001a000007947 */ /* 0x000fea0003800000 */
.L_x_11620:
        /* <DEDUP_REMOVED lines=21> */
.L_x_11645:
[----:B------:R-:W2:Y:S02]  /*b2e0*/  LDG.E.64 R4, [R2.64] ;  /* 0x0000002402047981 */ /* 0x000ea4000c1e1b00 */
[----:B--2---:R-:W0:Y:S01]  /*b2f0*/  I2F.F64.U64 R4, R4 ;  /* 0x0000000400047312 */ /* 0x004e220000301800 */
[----:B------:R-:W-:Y:S05]  /*b300*/  BRA `(.L_x_11621) ;  /* 0x0000002000007947 */ /* 0x000fea0003800000 */
.L_x_11644:
[----:B------:R-:W2:Y:S02]  /*b310*/  LDG.E R2, [R2.64] ;  /* 0x0000002402027981 */ /* 0x000ea4000c1e1900 */
[----:B--2---:R0:W1:Y:S02]  /*b320*/  I2F.F64.U32 R4, R2 ;  /* 0x0000000200047312 */ /* 0x0040640000201800 */
.L_x_11621:
        /* <DEDUP_REMOVED lines=63> */
.L_x_11649:
[----:B------:R-:W-:Y:S05]  /*b720*/  BSYNC B0 ;  /* 0x0000000000007941 */ /* 0x000fea0003800000 */
.L_x_11648:
        /* <DEDUP_REMOVED lines=12> */
.L_x_11653:
[----:B-1----:R-:W1:Y:S02]  /*b7f0*/  F2I.S64.F64.TRUNC R12, R12 ;  /* 0x0000000c000c7311 */ /* 0x002e64000030d900 */
[----:B-1----:R-:W-:-:S05]  /*b800*/  IMAD.MOV.U32 R3, RZ, RZ, R12 ;  /* 0x000000ffff037224 */ /* 0x002fca00078e000c */
[----:B------:R-:W-:Y:S01]  /*b810*/  STG.E.U8 [R16.64], R3 ;  /* 0x0000000310007986 */ /* 0x000fe2000c101124 */
[----:B------:R-:W-:Y:S05]  /*b820*/  EXIT ;  /* 0x000000000000794d */ /* 0x000fea0003800000 */
.L_x_11652:
        /* <DEDUP_REMOVED lines=9> */
.L_x_11656:
[----:B-1----:R-:W1:Y:S02]  /*b8c0*/  F2I.F64.TRUNC R13, R12 ;  /* 0x0000000c000d7311 */ /* 0x002e64000030d100 */
[----:B-1----:R-:W-:Y:S01]  /*b8d0*/  STG.E [R16.64], R13 ;  /* 0x0000000d10007986 */ /* 0x002fe2000c101924 */
[----:B------:R-:W-:Y:S05]  /*b8e0*/  EXIT ;  /* 0x000000000000794d */ /* 0x000fea0003800000 */
.L_x_11655:
[----:B-1----:R-:W1:Y:S02]  /*b8f0*/  F2I.F64.TRUNC R13, R12 ;  /* 0x0000000c000d7311 */ /* 0x002e64000030d100 */
[----:B-1----:R-:W-:Y:S01]  /*b900*/  STG.E.U16 [R16.64], R13 ;  /* 0x0000000d10007986 */ /* 0x002fe2000c101524 */
[----:B------:R-:W-:Y:S05]  /*b910*/  EXIT ;  /* 0x000000000000794d */ /* 0x000fea0003800000 */
.L_x_11651:
        /* <DEDUP_REMOVED lines=11> */
.L_x_11658:
[----:B-1----:R-:W1:Y:S01]  /*b9d0*/  F2F.F32.F64 R0, R12 ;  /* 0x0000000c00007310 */ /* 0x002e620000301000 */
[----:B------:R-:W1:-:S14]  /*b9e0*/  DSETP.GEU.AND P0, PT, |R12|, c[0x2][0x50], PT ;  /* 0x008014000c00762a */ /* 0x000e5c0003f0e200 */
[----:B-1----:R-:W-:-:S05]  /*b9f0*/  @!P0 FMUL R0, R0, 1.175494350822287508e-38 ;  /* 0x0080000000008820 */ /* 0x002fca0000400000 */
[----:B------:R-:W-:-:S05]  /*ba00*/  F2FP.PACK_AB R0, RZ, R0 ;  /* 0x00000000ff00723e */ /* 0x000fca00000000ff */
[----:B------:R-:W-:Y:S01]  /*ba10*/  STG.E.U16 [R16.64], R0 ;  /* 0x0000000010007986 */ /* 0x000fe2000c101524 */
[----:B------:R-:W-:Y:S05]  /*ba20*/  EXIT ;  /* 0x000000000000794d */ /* 0x000fea0003800000 */
.L_x_11657:
        /* <DEDUP_REMOVED lines=12> */
.L_x_11660:
[----:B-1----:R-:W1:Y:S01]  /*baf0*/  F2F.F32.F64 R0, R12 ;  /* 0x0000000c00007310 */ /* 0x002e620000301000 */
[----:B------:R-:W1:-:S14]  /*bb00*/  DSETP.GEU.AND P0, PT, |R12|, c[0x2][0x50], PT ;  /* 0x008014000c00762a */ /* 0x000e5c0003f0e200 */
[----:B-1----:R-:W-:-:S05]  /*bb10*/  @!P0 FMUL R0, R0, 1.175494350822287508e-38 ;  /* 0x0080000000008820 */ /* 0x002fca0000400000 */
[----:B------:R-:W-:-:S04]  /*bb20*/  F2FP.PACK_AB R3, RZ, R0 ;  /* 0x00000000ff03723e */ /* 0x000fc800000000ff */
[----:B------:R-:W-:-:S05]  /*bb30*/  PRMT R3, R3, 0x5410, RZ ;  /* 0x0000541003037816 */ /* 0x000fca00000000ff */
[----:B------:R-:W-:Y:S01]  /*bb40*/  STG.E [R16.64], R3 ;  /* 0x0000000310007986 */ /* 0x000fe2000c101924 */
[----:B------:R-:W-:Y:S05]  /*bb50*/  EXIT ;  /* 0x000000000000794d */ /* 0x000fea0003800000 */
.L_x_11659:
[----:B-1----:R-:W-:Y:S01]  /*bb60*/  STG.E.64 [R16.64], R12 ;  /* 0x0000000c10007986 */ /* 0x002fe2000c101b24 */
[----:B------:R-:W-:Y:S05]  /*bb70*/  EXIT ;  /* 0x000000000000794d */ /* 0x000fea0003800000 */
.L_x_11650:
        /* <DEDUP_REMOVED lines=12> */
.L_x_11663:
[----:B------:R-:W-:-:S05]  /*bc40*/  CS2R R14, SRZ ;  /* 0x00000000000e7805 */ /* 0x000fca000001ff00 */
[----:B-1----:R-:W-:Y:S01]  /*bc50*/  STG.E.128 [R16.64], R12 ;  /* 0x0000000c10007986 */ /* 0x002fe2000c101d24 */
[----:B------:R-:W-:Y:S05]  /*bc60*/  EXIT ;  /* 0x000000000000794d */ /* 0x000fea0003800000 */
.L_x_11662:
        /* <DEDUP_REMOVED lines=23> */
.L_x_11667:
[----:B------:R-:W-:Y:S05]  /*bde0*/  BSYNC B0 ;  /* 0x0000000000007941 */ /* 0x000fea0003800000 */
.L_x_11666:
[----:B------:R-:W-:-:S05]  /*bdf0*/  LOP3.LUT R3, R0, R3, RZ, 0xfc, !PT ;  /* 0x0000000300037212 */ /* 0x000fca00078efcff */
[----:B------:R-:W-:Y:S01]  /*be00*/  STG.E.U8 [R16.64], R3 ;  /* 0x0000000310007986 */ /* 0x000fe2000c101124 */
[----:B------:R-:W-:Y:S05]  /*be10*/  EXIT ;  /* 0x000000000000794d */ /* 0x000fea0003800000 */
.L_x_11665:
        /* <DEDUP_REMOVED lines=15> */
.L_x_11669:
[----:B------:R-:W-:Y:S01]  /*bf10*/  IMAD.MOV.U32 R0, RZ, RZ, 0x7f ;  /* 0x0000007fff007424 */ /* 0x000fe200078e00ff */
[----:B------:R-:W-:-:S04]  /*bf20*/  ISETP.GT.U32.AND P0, PT, R2, 0x7f800000, PT ;  /* 0x7f8000000200780c */ /* 0x000fc80003f04070 */
[----:B------:R-:W-:-:S04]  /*bf30*/  SEL R0, R0, 0x7c, P0 ;  /* 0x0000007c00007807 */ /* 0x000fc80000000000 */
.L_x_11670:
[----:B------:R-:W-:Y:S05]  /*bf40*/  BSYNC B0 ;  /* 0x0000000000007941 */ /* 0x000fea0003800000 */
.L_x_11668:
[----:B------:R-:W-:-:S04]  /*bf50*/  LOP3.LUT R2, R3, 0x80000000, RZ, 0xc0, !PT ;  /* 0x8000000003027812 */ /* 0x000fc800078ec0ff */
[----:B------:R-:W-:-:S04]  /*bf60*/  SHF.R.U32.HI R3, RZ, 0x18, R2 ;  /* 0x00000018ff037819 */ /* 0x000fc80000011602 */
[----:B------:R-:W-:-:S05]  /*bf70*/  LOP3.LUT R3, R0, R3, RZ, 0xfc, !PT ;  /* 0x0000000300037212 */ /* 0x000fca00078efcff */
[----:B------:R-:W-:Y:S01]  /*bf80*/  STG.E.U8 [R16.64], R3 ;  /* 0x0000000310007986 */ /* 0x000fe2000c101124 */
[----:B------:R-:W-:Y:S05]  /*bf90*/  EXIT ;  /* 0x000000000000794d */ /* 0x000fea0003800000 */
.L_x_11664:
[----:B-1----:R-:W1:Y:S01]  /*bfa0*/  F2F.F32.F64 R0, R12 ;  /* 0x0000000c00007310 */ /* 0x002e620000301000 */
[----:B------:R-:W1:-:S14]  /*bfb0*/  DSETP.GEU.AND P0, PT, |R12|, c[0x2][0x50], PT ;  /* 0x008014000c00762a */ /* 0x000e5c0003f0e200 */
[----:B-1----:R-:W-:-:S05]  /*bfc0*/  @!P0 FMUL R0, R0, 1.175494350822287508e-38 ;  /* 0x0080000000008820 */ /* 0x002fca0000400000 */
[----:B------:R-:W-:-:S05]  /*bfd0*/  F2FP.BF16.PACK_AB R0, RZ, R0 ;  /* 0x00000000ff00723e */ /* 0x000fca00000010ff */
[----:B------:R-:W-:Y:S01]  /*bfe0*/  STG.E.U16 [R16.64], R0 ;  /* 0x0000000010007986 */ /* 0x000fe2000c101524 */
[----:B------:R-:W-:Y:S05]  /*bff0*/  EXIT ;  /* 0x000000000000794d */ /* 0x000fea0003800000 */
.L_x_11661:
        /* <DEDUP_REMOVED lines=11> */
.L_x_11673:
        /* <DEDUP_REMOVED lines=19> */
.L_x_11676:
[----:B------:R-:W-:-:S04]  /*c1e0*/  LOP3.LUT R2, R3, 0x80000000, RZ, 0xc0, !PT ;  /* 0x8000000003027812 */ /* 0x000fc800078ec0ff */
[----:B------:R-:W-:-:S04]  /*c1f0*/  SHF.R.U32.HI R3, RZ, 0x18, R2 ;  /* 0x00000018ff037819 */ /* 0x000fc80000011602 */
[----:B------:R-:W-:-:S04]  /*c200*/  LOP3.LUT R0, R0, R3, RZ, 0xfc, !PT ;  /* 0x0000000300007212 */ /* 0x000fc800078efcff */
[----:B------:R-:W-:Y:S02]  /*c210*/  PRMT R8, R0, 0x7610, R8 ;  /* 0x0000761000087816 */ /* 0x000fe40000000008 */
.L_x_11675:
[----:B------:R-:W-:Y:S05]  /*c220*/  BSYNC B0 ;  /* 0x0000000000007941 */ /* 0x000fea0003800000 */
.L_x_11674:
[----:B------:R-:W-:Y:S01]  /*c230*/  STG.E.U8 [R16.64], R8 ;  /* 0x0000000810007986 */ /* 0x000fe2000c101124 */
[----:B------:R-:W-:Y:S05]  /*c240*/  EXIT ;  /* 0x000000000000794d */ /* 0x000fea0003800000 */
.L_x_11672:
        /* <DEDUP_REMOVED lines=19> */
.L_x_11679:
[----:B------:R-:W-:-:S04]  /*c380*/  LOP3.LUT R2, R3, 0x80000000, RZ, 0xc0, !PT ;  /* 0x8000000003027812 */ /* 0x000fc800078ec0ff */
[----:B------:R-:W-:-:S04]  /*c390*/  SHF.R.U32.HI R3, RZ, 0x18, R2 ;  /* 0x00000018ff037819 */ /* 0x000fc80000011602 */
[----:B------:R-:W-:-:S04]  /*c3a0*/  LOP3.LUT R0, R0, R3, RZ, 0xfc, !PT ;  /* 0x0000000300007212 */ /* 0x000fc800078efcff */
[----:B------:R-:W-:Y:S02]  /*c3b0*/  PRMT R8, R0, 0x7610, R8 ;  /* 0x0000761000087816 */ /* 0x000fe40000000008 */
.L_x_11678:
[----:B------:R-:W-:Y:S05]  /*c3c0*/  BSYNC B0 ;  /* 0x0000000000007941 */ /* 0x000fea0003800000 */
.L_x_11677:
[----:B------:R-:W-:Y:S01]  /*c3d0*/  STG.E.U8 [R16.64], R8 ;  /* 0x0000000810007986 */ /* 0x000fe2000c101124 */
[----:B------:R-:W-:Y:S05]  /*c3e0*/  EXIT ;  /* 0x000000000000794d */ /* 0x000fea0003800000 */
.L_x_11671:
        /* <DEDUP_REMOVED lines=24> */
.L_x_11654:
        /* <DEDUP_REMOVED lines=20> */
.L_x_11681:
[----:B-1----:R-:W1:Y:S02]  /*c6b0*/  F2I.U64.F64.TRUNC R12, R12 ;  /* 0x0000000c000c7311 */ /* 0x002e64000030d800 */
[----:B-1----:R-:W-:Y:S01]  /*c6c0*/  STG.E.64 [R16.64], R12 ;  /* 0x0000000c10007986 */ /* 0x002fe2000c101b24 */
[----:B------:R-:W-:Y:S05]  /*c6d0*/  EXIT ;  /* 0x000000000000794d */ /* 0x000fea0003800000 */
.L_x_11680:
[----:B-1----:R-:W1:Y:S02]  /*c6e0*/  F2I.U32.F64.TRUNC R13, R12 ;  /* 0x0000000c000d7311 */ /* 0x002e64000030d000 */
[----:B-1----:R-:W-:Y:S01]  /*c6f0*/  STG.E [R16.64], R13 ;  /* 0x0000000d10007986 */ /* 0x002fe2000c101924 */
[----:B------:R-:W-:Y:S05]  /*c700*/  EXIT ;  /* 0x000000000000794d */ /* 0x000fea0003800000 */
.L_x_11682:
        /* <DEDUP_REMOVED lines=15> */
.L_x_12209:


//--------------------- .text._ZN2at6native27unrolled_elementwise_kernelIZZZNS0_15log_kernel_cudaERNS_18TensorIteratorBaseEENKUlvE0_clEvENKUlvE_clEvEUldE_St5arrayIPcLm2EELi4E23TrivialOffsetCalculatorILi1EjESB_NS0_6memory12LoadWithCastILi1EEENSC_13StoreWithCastILi1EEEEEviT_T0_T2_T3_T4_T5_ --------------------------
	.section	.text._ZN2at6native27unrolled_elementwise_kernelIZZZNS0_15log_kernel_cudaERNS_18TensorIteratorBaseEENKUlvE0_clEvENKUlvE_clEvEUldE_St5arrayIPcLm2EELi4E23TrivialOffsetCalculatorILi1EjESB_NS0_6memory12LoadWithCastILi1EEENSC_13StoreWithCastILi1EEEEEviT_T0_T2_T3_T4_T5_,"ax",@progbits
	.sectioninfo	@"SHI_REGISTERS=34"
	.align	128
        .global         _ZN2at6native27unrolled_elementwise_kernelIZZZNS0_15log_kernel_cudaERNS_18TensorIteratorBaseEENKUlvE0_clEvENKUlvE_clEvEUldE_St5arrayIPcLm2EELi4E23TrivialOffsetCalculatorILi1EjESB_NS0_6memory12LoadWithCastILi1EEENSC_13StoreWithCastILi1EEEEEviT_T0_T2_T3_T4_T5_
        .type           _ZN2at6native27unrolled_elementwise_kernelIZZZNS0_15log_kernel_cudaERNS_18TensorIteratorBaseEENKUlvE0_clEvENKUlvE_clEvEUldE_St5arrayIPcLm2EELi4E23TrivialOffsetCalculatorILi1EjESB_NS0_6memory12LoadWithCastILi1EEENSC_13StoreWithCastILi1EEEEEviT_T0_T2_T3_T4_T5_,@function
        .size           _ZN2at6native27unrolled_elementwise_kernelIZZZNS0_15log_kernel_cudaERNS_18TensorIteratorBaseEENKUlvE0_clEvENKUlvE_clEvEUldE_St5arrayIPcLm2EELi4E23TrivialOffsetCalculatorILi1EjESB_NS0_6memory12LoadWithCastILi1EEENSC_13StoreWithCastILi1EEEEEviT_T0_T2_T3_T4_T5_,(.L_x_12210 - _ZN2at6native27unrolled_elementwise_kernelIZZZNS0_15log_kernel_cudaERNS_18TensorIteratorBaseEENKUlvE0_clEvENKUlvE_clEvEUldE_St5arrayIPcLm2EELi4E23TrivialOffsetCalculatorILi1EjESB_NS0_6memory12LoadWithCastILi1EEENSC_13StoreWithCastILi1EEEEEviT_T0_T2_T3_T4_T5_)
        .other          _ZN2at6native27unrolled_elementwise_kernelIZZZNS0_15log_kernel_cudaERNS_18TensorIteratorBaseEENKUlvE0_clEvENKUlvE_clEvEUldE_St5arrayIPcLm2EELi4E23TrivialOffsetCalculatorILi1EjESB_NS0_6memory12LoadWithCastILi1EEENSC_13StoreWithCastILi1EEEEEviT_T0_T2_T3_T4_T5_,@"STO_CUDA_ENTRY STV_DEFAULT"
_ZN2at6native27unrolled_elementwise_kernelIZZZNS0_15log_kernel_cudaERNS_18TensorIteratorBaseEENKUlvE0_clEvENKUlvE_clEvEUldE_St5arrayIPcLm2EELi4E23TrivialOffsetCalculatorILi1EjESB_NS0_6memory12LoadWithCastILi1EEENSC_13StoreWithCastILi1EEEEEviT_T0_T2_T3_T4_T5_:
.text._ZN2at6native27unrolled_elementwise_kernelIZZZNS0_15log_kernel_cudaERNS_18TensorIteratorBaseEENKUlvE0_clEvENKUlvE_clEvEUldE_St5arrayIPcLm2EELi4E23TrivialOffsetCalculatorILi1EjESB_NS0_6memory12LoadWithCastILi1EEENSC_13StoreWithCastILi1EEEEEviT_T0_T2_T3_T4_T5_:
        /* <DEDUP_REMOVED lines=30> */
.L_x_11688:
[----:B------:R-:W2:Y:S02]  /*01e0*/  LDG.E.U8 R4, [R4.64] ;  /* 0x0000002404047981 */ /* 0x000ea4000c1e1100 */
[----:B--2---:R0:W1:Y:S01]  /*01f0*/  I2F.F64.U16 R22, R4 ;  /* 0x0000000400167312 */ /* 0x0040620000101800 */
[----:B------:R-:W-:Y:S05]  /*0200*/  BRA `(.L_x_11690) ;  /* 0x00000e0000007947 */ /* 0x000fea0003800000 */
.L_x_11687:
        /* <DEDUP_REMOVED lines=9> */
.L_x_11692:
[----:B------:R-:W2:Y:S02]  /*02a0*/  LDG.E R4, [R4.64] ;  /* 0x0000002404047981 */ /* 0x000ea4000c1e1900 */
[----:B--2---:R0:W1:Y:S01]  /*02b0*/  I2F.F64 R22, R4 ;  /* 0x0000000400167312 */ /* 0x0040620000201c00 */
[----:B------:R-:W-:Y:S05]  /*02c0*/  BRA `(.L_x_11690) ;  /* 0x00000d4000007947 */ /* 0x000fea0003800000 */
.L_x_11691:
[----:B------:R-:W2:Y:S02]  /*02d0*/  LDG.E.U16 R4, [R4.64] ;  /* 0x0000002404047981 */ /* 0x000ea4000c1e1500 */
[----:B--2---:R0:W1:Y:S01]  /*02e0*/  I2F.F64.S16 R22, R4 ;  /* 0x0000000400167312 */ /* 0x0040620000101c00 */
[----:B------:R-:W-:Y:S05]  /*02f0*/  BRA `(.L_x_11690) ;  /* 0x00000d1000007947 */ /* 0x000fea0003800000 */
.L_x_11686:
        /* <DEDUP_REMOVED lines=10> */
.L_x_11694:
[----:B------:R-:W2:Y:S02]  /*03a0*/  LDG.E.U16 R0, [R4.64] ;  /* 0x0000002404007981 */ /* 0x000ea4000c1e1500 */
[----:B--2---:R-:W-:-:S05]  /*03b0*/  HADD2.F32 R0, -RZ, R0.H0_H0 ;  /* 0x20000000ff007230 */ /* 0x004fca0000004100 */
[----:B------:R-:W-:-:S04]  /*03c0*/  FMUL.FTZ R0, R0, 1 ;  /* 0x3f80000000007820 */ /* 0x000fc80000410000 */
[----:B------:R0:W1:Y:S01]  /*03d0*/  F2F.F64.F32 R22, R0 ;  /* 0x0000000000167310 */ /* 0x0000620000201800 */
[----:B------:R-:W-:Y:S05]  /*03e0*/  BRA `(.L_x_11690) ;  /* 0x00000c2000007947 */ /* 0x000fea0003800000 */
.L_x_11693:
        /* <DEDUP_REMOVED lines=10> */
.L_x_11696:
[----:B------:R-:W2:Y:S02]  /*0490*/  LDG.E.U16 R4, [R4.64] ;  /* 0x0000002404047981 */ /* 0x000ea4000c1e1500 */
[----:B--2---:R-:W-:-:S05]  /*04a0*/  HADD2.F32 R0, -RZ, R4.H0_H0 ;  /* 0x20000004ff007230 */ /* 0x004fca0000004100 */
[----:B------:R-:W-:-:S04]  /*04b0*/  FMUL.FTZ R0, R0, 1 ;  /* 0x3f80000000007820 */ /* 0x000fc80000410000 */
[----:B------:R0:W1:Y:S01]  /*04c0*/  F2F.F64.F32 R22, R0 ;  /* 0x0000000000167310 */ /* 0x0000620000201800 */
[----:B------:R-:W-:Y:S05]  /*04d0*/  BRA `(.L_x_11690) ;  /* 0x00000b3000007947 */ /* 0x000fea0003800000 */
.L_x_11695:
[----:B------:R0:W5:Y:S01]  /*04e0*/  LDG.E.64 R22, [R4.64] ;  /* 0x0000002404167981 */ /* 0x000162000c1e1b00 */
[----:B------:R-:W-:Y:S05]  /*04f0*/  BRA `(.L_x_11690) ;  /* 0x00000b1000007947 */ /* 0x000fea0003800000 */
.L_x_11685:
        /* <DEDUP_REMOVED lines=13> */
.L_x_11699:
[----:B------:R0:W5:Y:S01]  /*05d0*/  LDG.E.64 R22, [R4.64] ;  /* 0x0000002404167981 */ /* 0x000162000c1e1b00 */
[----:B------:R-:W-:Y:S05]  /*05e0*/  BRA `(.L_x_11690) ;  /* 0x00000a2000007947 */ /* 0x000fea0003800000 */
.L_x_11698:
        /* <DEDUP_REMOVED lines=28> */
.L_x_11701:
        /* <DEDUP_REMOVED lines=16> */
.L_x_11700:
[----:B------:R-:W2:Y:S02]  /*08b0*/  LDG.E.U16 R0, [R4.64] ;  /* 0x0000002404007981 */ /* 0x000ea4000c1e1500 */
[----:B--2---:R-:W-:-:S05]  /*08c0*/  PRMT R0, RZ, 0x5410, R0 ;  /* 0x00005410ff007816 */ /* 0x004fca0000000000 */
[----:B------:R-:W-:-:S04]  /*08d0*/  FMUL.FTZ R0, R0, 1 ;  /* 0x3f80000000007820 */ /* 0x000fc80000410000 */
[----:B------:R0:W1:Y:S01]  /*08e0*/  F2F.F64.F32 R22, R0 ;  /* 0x0000000000167310 */ /* 0x0000620000201800 */
[----:B------:R-:W-:Y:S05]  /*08f0*/  BRA `(.L_x_11690) ;  /* 0x0000071000007947 */ /* 0x000fea0003800000 */
.L_x_11697:
        /* <DEDUP_REMOVED lines=11> */
.L_x_11704:
        /* <DEDUP_REMOVED lines=21> */
.L_x_11708:
[----:B------:R-:W-:Y:S05]  /*0b00*/  BSYNC B1 ;  /* 0x0000000000017941 */ /* 0x000fea0003800000 */
.L_x_11707:
[----:B------:R-:W-:Y:S01]  /*0b10*/  LEA R5, R0, 0x3b800000, 0x17 ;  /* 0x3b80000000057811 */ /* 0x000fe200078eb8ff */
[----:B------:R-:W-:-:S05]  /*0b20*/  IMAD.SHL.U32 R0, R3, 0x100000, RZ ;  /* 0x0010000003007824 */ /* 0x000fca00078e00ff */
[----:B------:R-:W-:Y:S02]  /*0b30*/  LOP3.LUT R0, R5, R0, R6, 0xfe, !PT ;  /* 0x0000000005007212 */ /* 0x000fe400078efe06 */
.L_x_11706:
[----:B------:R-:W-:Y:S05]  /*0b40*/  BSYNC B0 ;  /* 0x0000000000007941 */ /* 0x000fea0003800000 */
.L_x_11705:
[----:B------:R-:W-:-:S04]  /*0b50*/  FMUL.FTZ R0, R0, 1 ;  /* 0x3f80000000007820 */ /* 0x000fc80000410000 */
[----:B------:R0:W1:Y:S01]  /*0b60*/  F2F.F64.F32 R22, R0 ;  /* 0x0000000000167310 */ /* 0x0000620000201800 */
[----:B------:R-:W-:Y:S05]  /*0b70*/  BRA `(.L_x_11690) ;  /* 0x0000049000007947 */ /* 0x000fea0003800000 */
.L_x_11703:
        /* <DEDUP_REMOVED lines=21> */
.L_x_11712:
[----:B------:R-:W-:Y:S05]  /*0cd0*/  BSYNC B1 ;  /* 0x0000000000017941 */ /* 0x000fea0003800000 */
.L_x_11711:
[----:B------:R-:W-:Y:S01]  /*0ce0*/  LEA R5, R0, 0x37800000, 0x17 ;  /* 0x3780000000057811 */ /* 0x000fe200078eb8ff */
[----:B------:R-:W-:-:S05]  /*0cf0*/  IMAD.SHL.U32 R0, R3, 0x200000, RZ ;  /* 0x0020000003007824 */ /* 0x000fca00078e00ff */
[----:B------:R-:W-:Y:S02]  /*0d00*/  LOP3.LUT R0, R5, R0, R6, 0xfe, !PT ;  /* 0x0000000005007212 */ /* 0x000fe400078efe06 */
.L_x_11710:
[----:B------:R-:W-:Y:S05]  /*0d10*/  BSYNC B0 ;  /* 0x0000000000007941 */ /* 0x000fea0003800000 */
.L_x_11709:
[----:B------:R-:W-:-:S04]  /*0d20*/  FMUL.FTZ R0, R0, 1 ;  /* 0x3f80000000007820 */ /* 0x000fc80000410000 */
[----:B------:R0:W1:Y:S01]  /*0d30*/  F2F.F64.F32 R22, R0 ;  /* 0x0000000000167310 */ /* 0x0000620000201800 */
[----:B------:R-:W-:Y:S05]  /*0d40*/  BRA `(.L_x_11690) ;  /* 0x000002c000007947 */ /* 0x000fea0003800000 */
.L_x_11702:
        /* <DEDUP_REMOVED lines=14> */
.L_x_11716:
[----:B------:R-:W-:Y:S05]  /*0e30*/  BSYNC B0 ;  /* 0x0000000000007941 */ /* 0x000fea0003800000 */
.L_x_11715:
[----:B------:R-:W-:-:S04]  /*0e40*/  FMUL.FTZ R0, R0, 1 ;  /* 0x3f80000000007820 */ /* 0x000fc80000410000 */
[----:B------:R0:W1:Y:S01]  /*0e50*/  F2F.F64.F32 R22, R0 ;  /* 0x0000000000167310 */ /* 0x0000620000201800 */
[----:B------:R-:W-:Y:S05]  /*0e60*/  BRA `(.L_x_11690) ;  /* 0x000001a000007947 */ /* 0x000fea0003800000 */
.L_x_11689:
        /* <DEDUP_REMOVED lines=21> */
.L_x_11714:
[----:B------:R-:W2:Y:S02]  /*0fc0*/  LDG.E.64 R22, [R4.64] ;  /* 0x0000002404167981 */ /* 0x000ea4000c1e1b00 */
[----:B--2---:R-:W0:Y:S01]  /*0fd0*/  I2F.F64.U64 R22, R22 ;  /* 0x0000001600167312 */ /* 0x004e220000301800 */
[----:B------:R-:W-:Y:S05]  /*0fe0*/  BRA `(.L_x_11690) ;  /* 0x0000002000007947 */ /* 0x000fea0003800000 */
.L_x_11713:
[----:B------:R-:W2:Y:S02]  /*0ff0*/  LDG.E R4, [R4.64] ;  /* 0x0000002404047981 */ /* 0x000ea4000c1e1900 */
[----:B--2---:R0:W1:Y:S02]  /*1000*/  I2F.F64.U32 R22, R4 ;  /* 0x0000000400167312 */ /* 0x0040640000201800 */
.L_x_11690:
[----:B------:R-:W2:Y:S02]  /*1010*/  S2R R26, SR_TID.X ;  /* 0x00000000001a7919 */ /* 0x000ea40000002100 */
[----:B--2---:R-:W-:Y:S02]  /*1020*/  IADD3 R26, R26, 0x80, RZ ;  /* 0x000000801a1a7810 */ /* 0x004fe40007ffe0ff */
.L_x_11684:
[----:B-1----:R-:W-:Y:S05]  /*1030*/  BSYNC B6 ;  /* 0x0000000000067941 */ /* 0x002fea0003800000 */
.L_x_11683:
        /* <DEDUP_REMOVED lines=22> */
.L_x_11722:
[----:B------:R-:W2:Y:S02]  /*11a0*/  LDG.E.U8 R4, [R4.64] ;  /* 0x0000002404047981 */ /* 0x000ea4000c1e1100 */
[----:B--2---:R0:W1:Y:S01]  /*11b0*/  I2F.F64.U16 R28, R4 ;  /* 0x00000004001c7312 */ /* 0x0040620000101800 */
[----:B------:R-:W-:Y:S05]  /*11c0*/  BRA `(.L_x_11724) ;  /* 0x00000df000007947 */ /* 0x000fea0003800000 */
.L_x_11721:
        /* <DEDUP_REMOVED lines=9> */
.L_x_11726:
[----:B------:R-:W2:Y:S02]  /*1260*/  LDG.E R4, [R4.64] ;  /* 0x0000002404047981 */ /* 0x000ea4000c1e1900 */
[----:B--2---:R0:W1:Y:S01]  /*1270*/  I2F.F64 R28, R4 ;  /* 0x00000004001c7312 */ /* 0x0040620000201c00 */
[----:B------:R-:W-:Y:S05]  /*1280*/  BRA `(.L_x_11724) ;  /* 0x00000d3000007947 */ /* 0x000fea0003800000 */
.L_x_11725:
[----:B------:R-:W2:Y:S02]  /*1290*/  LDG.E.U16 R4, [R4.64] ;  /* 0x0000002404047981 */ /* 0x000ea4000c1e1500 */
[----:B--2---:R0:W1:Y:S01]  /*12a0*/  I2F.F64.S16 R28, R4 ;  /* 0x00000004001c7312 */ /* 0x0040620000101c00 */
[----:B------:R-:W-:Y:S05]  /*12b0*/  BRA `(.L_x_11724) ;  /* 0x00000d0000007947 */ /* 0x000fea0003800000 */
.L_x_11720:
        /* <DEDUP_REMOVED lines=10> */
.L_x_11728:
[----:B------:R-:W2:Y:S02]  /*1360*/  LDG.E.U16 R0, [R4.64] ;  /* 0x0000002404007981 */ /* 0x000ea4000c1e1500 */
[----:B--2---:R-:W-:-:S05]  /*1370*/  HADD2.F32 R0, -RZ, R0.H0_H0 ;  /* 0x20000000ff007230 */ /* 0x004fca0000004100 */
[----:B------:R-:W-:-:S04]  /*1380*/  FMUL.FTZ R0, R0, 1 ;  /* 0x3f80000000007820 */ /* 0x000fc80000410000 */
[----:B------:R0:W1:Y:S01]  /*1390*/  F2F.F64.F32 R28, R0 ;  /* 0x00000000001c7310 */ /* 0x0000620000201800 */
[----:B------:R-:W-:Y:S05]  /*13a0*/  BRA `(.L_x_11724) ;  /* 0x00000c1000007947 */ /* 0x000fea0003800000 */
.L_x_11727:
        /* <DEDUP_REMOVED lines=10> */
.L_x_11730:
[----:B------:R-:W2:Y:S02]  /*1450*/  LDG.E.U16 R4, [R4.64] ;  /* 0x0000002404047981 */ /* 0x000ea4000c1e1500 */
[----:B--2---:R-:W-:-:S05]  /*1460*/  HADD2.F32 R0, -RZ, R4.H0_H0 ;  /* 0x20000004ff007230 */ /* 0x004fca0000004100 */
[----:B------:R-:W-:-:S04]  /*1470*/  FMUL.FTZ R0, R0, 1 ;  /* 0x3f80000000007820 */ /* 0x000fc80000410000 */
[----:B------:R0:W1:Y:S01]  /*1480*/  F2F.F64.F32 R28, R0 ;  /* 0x00000000001c7310 */ /* 0x0000620000201800 */
[----:B------:R-:W-:Y:S05]  /*1490*/  BRA `(.L_x_11724) ;  /* 0x00000b2000007947 */ /* 0x000fea0003800000 */
.L_x_11729:
[----:B------:R0:W5:Y:S01]  /*14a0*/  LDG.E.64 R28, [R4.64] ;  /* 0x00000024041c7981 */ /* 0x000162000c1e1b00 */
[----:B------:R-:W-:Y:S05]  /*14b0*/  BRA `(.L_x_11724) ;  /* 0x00000b0000007947 */ /* 0x000fea0003800000 */
.L_x_11719:
        /* <DEDUP_REMOVED lines=13> */
.L_x_11733:
[----:B------:R0:W5:Y:S01]  /*1590*/  LDG.E.64 R28, [R4.64] ;  /* 0x00000024041c7981 */ /* 0x000162000c1e1b00 */
[----:B------:R-:W-:Y:S05]  /*15a0*/  BRA `(.L_x_11724) ;  /* 0x00000a1000007947 */ /* 0x000fea0003800000 */
.L_x_11732:
        /* <DEDUP_REMOVED lines=28> */
.L_x_11735:
        /* <DEDUP_REMOVED lines=15> */
.L_x_11734:
[----:B------:R-:W2:Y:S02]  /*1860*/  LDG.E.U16 R0, [R4.64] ;  /* 0x0000002404007981 */ /* 0x000ea4000c1e1500 */
[----:B--2---:R-:W-:-:S05]  /*1870*/  PRMT R0, RZ, 0x5410, R0 ;  /* 0x00005410ff007816 */ /* 0x004fca0000000000 */
[----:B------:R-:W-:-:S04]  /*1880*/  FMUL.FTZ R0, R0, 1 ;  /* 0x3f80000000007820 */ /* 0x000fc80000410000 */
[----:B------:R0:W1:Y:S01]  /*1890*/  F2F.F64.F32 R28, R0 ;  /* 0x00000000001c7310 */ /* 0x0000620000201800 */
[----:B------:R-:W-:Y:S05]  /*18a0*/  BRA `(.L_x_11724) ;  /* 0x0000071000007947 */ /* 0x000fea0003800000 */
.L_x_11731:
        /* <DEDUP_REMOVED lines=11> */
.L_x_11738:
        /* <DEDUP_REMOVED lines=21> */
.L_x_11742:
[----:B------:R-:W-:Y:S05]  /*1ab0*/  BSYNC B1 ;  /* 0x0000000000017941 */ /* 0x000fea0003800000 */
.L_x_11741:
[----:B------:R-:W-:Y:S01]  /*1ac0*/  LEA R5, R0, 0x3b800000, 0x17 ;  /* 0x3b80000000057811 */ /* 0x000fe200078eb8ff */
[----:B------:R-:W-:-:S05]  /*1ad0*/  IMAD.SHL.U32 R0, R3, 0x100000, RZ ;  /* 0x0010000003007824 */ /* 0x000fca00078e00ff */
[----:B------:R-:W-:Y:S02]  /*1ae0*/  LOP3.LUT R0, R5, R0, R6, 0xfe, !PT ;  /* 0x0000000005007212 */ /* 0x000fe400078efe06 */
.L_x_11740:
[----:B------:R-:W-:Y:S05]  /*1af0*/  BSYNC B0 ;  /* 0x0000000000007941 */ /* 0x000fea0003800000 */
.L_x_11739:
[----:B------:R-:W-:-:S04]  /*1b00*/  FMUL.FTZ R0, R0, 1 ;  /* 0x3f80000000007820 */ /* 0x000fc80000410000 */
[----:B------:R0:W1:Y:S01]  /*1b10*/  F2F.F64.F32 R28, R0 ;  /* 0x00000000001c7310 */ /* 0x0000620000201800 */
[----:B------:R-:W-:Y:S05]  /*1b20*/  BRA `(.L_x_11724) ;  /* 0x0000049000007947 */ /* 0x000fea0003800000 */
.L_x_11737:
        /* <DEDUP_REMOVED lines=21> */
.L_x_11746:
[----:B------:R-:W-:Y:S05]  /*1c80*/  BSYNC B1 ;  /* 0x0000000000017941 */ /* 0x000fea0003800000 */
.L_x_11745:
[----:B------:R-:W-:Y:S01]  /*1c90*/  LEA R5, R0, 0x37800000, 0x17 ;  /* 0x3780000000057811 */ /* 0x000fe200078eb8ff */
[----:B------:R-:W-:-:S05]  /*1ca0*/  IMAD.SHL.U32 R0, R3, 0x200000, RZ ;  /* 0x0020000003007824 */ /* 0x000fca00078e00ff */
[----:B------:R-:W-:Y:S02]  /*1cb0*/  LOP3.LUT R0, R5, R0, R6, 0xfe, !PT ;  /* 0x0000000005007212 */ /* 0x000fe400078efe06 */
.L_x_11744:
[----:B------:R-:W-:Y:S05]  /*1cc0*/  BSYNC B0 ;  /* 0x0000000000007941 */ /* 0x000fea0003800000 */
.L_x_11743:
[----:B------:R-:W-:-:S04]  /*1cd0*/  FMUL.FTZ R0, R0, 1 ;  /* 0x3f80000000007820 */ /* 0x000fc80000410000 */
[----:B------:R0:W1:Y:S01]  /*1ce0*/  F2F.F64.F32 R28, R0 ;  /* 0x00000000001c7310 */ /* 0x0000620000201800 */
[----:B------:R-:W-:Y:S05]  /*1cf0*/  BRA `(.L_x_11724) ;  /* 0x000002c000007947 */ /* 0x000fea0003800000 */
.L_x_11736:
        /* <DEDUP_REMOVED lines=14> */
.L_x_11750:
[----:B------:R-:W-:Y:S05]  /*1de0*/  BSYNC B0 ;  /* 0x0000000000007941 */ /* 0x000fea0003800000 */
.L_x_11749:
[----:B------:R-:W-:-:S04]  /*1df0*/  FMUL.FTZ R0, R0, 1 ;  /* 0x3f80000000007820 */ /* 0x000fc80000410000 */
[----:B------:R0:W1:Y:S01]  /*1e00*/  F2F.F64.F32 R28, R0 ;  /* 0x00000000001c7310 */ /* 0x0000620000201800 */
[----:B------:R-:W-:Y:S05]  /*1e10*/  BRA `(.L_x_11724) ;  /* 0x000001a000007947 */ /* 0x000fea0003800000 */
.L_x_11723:
        /* <DEDUP_REMOVED lines=21> */
.L_x_11748:
[----:B------:R-:W2:Y:S02]  /*1f70*/  LDG.E.64 R28, [R4.64] ;  /* 0x00000024041c7981 */ /* 0x000ea4000c1e1b00 */
[----:B--2---:R-:W0:Y:S01]  /*1f80*/  I2F.F64.U64 R28, R28 ;  /* 0x0000001c001c7312 */ /* 0x004e220000301800 */
[----:B------:R-:W-:Y:S05]  /*1f90*/  BRA `(.L_x_11724) ;  /* 0x0000002000007947 */ /* 0x000fea0003800000 */
.L_x_11747:
[----:B------:R-:W2:Y:S02]  /*1fa0*/  LDG.E R4, [R4.64] ;  /* 0x0000002404047981 */ /* 0x000ea4000c1e1900 */
[----:B--2---:R0:W1:Y:S02]  /*1fb0*/  I2F.F64.U32 R28, R4 ;  /* 0x00000004001c7312 */ /* 0x0040640000201800 */
.L_x_11724:
[----:B------:R-:W-:-:S03]  /*1fc0*/  IADD3 R26, R26, 0x80, RZ ;  /* 0x000000801a1a7810 */ /* 0x000fc60007ffe0ff */
.L_x_11718:
[----:B------:R-:W-:Y:S05]  /*1fd0*/  BSYNC B6 ;  /* 0x0000000000067941 */ /* 0x000fea0003800000 */
.L_x_11717:
        /* <DEDUP_REMOVED lines=24> */
.L_x_11756:
[----:B------:R-:W2:Y:S02]  /*2160*/  LDG.E.U8 R4, [R4.64] ;  /* 0x0000002404047981 */ /* 0x000ea4000c1e1100 */
[----:B--2---:R0:W2:Y:S01]  /*2170*/  I2F.F64.U16 R24, R4 ;  /* 0x0000000400187312 */ /* 0x0040a20000101800 */
[----:B------:R-:W-:Y:S05]  /*2180*/  BRA `(.L_x_11758) ;  /* 0x00000df000007947 */ /* 0x000fea0003800000 */
.L_x_11755:
        /* <DEDUP_REMOVED lines=9> */
.L_x_11760:
[----:B------:R-:W2:Y:S02]  /*2220*/  LDG.E R4, [R4.64] ;  /* 0x0000002404047981 */ /* 0x000ea4000c1e1900 */
[----:B--2---:R0:W2:Y:S01]  /*2230*/  I2F.F64 R24, R4 ;  /* 0x0000000400187312 */ /* 0x0040a20000201c00 */
[----:B------:R-:W-:Y:S05]  /*2240*/  BRA `(.L_x_11758) ;  /* 0x00000d3000007947 */ /* 0x000fea0003800000 */
.L_x_11759:
[----:B------:R-:W2:Y:S02]  /*2250*/  LDG.E.U16 R4, [R4.64] ;  /* 0x0000002404047981 */ /* 0x000ea4000c1e1500 */
[----:B--2---:R0:W2:Y:S01]  /*2260*/  I2F.F64.S16 R24, R4 ;  /* 0x0000000400187312 */ /* 0x0040a20000101c00 */
[----:B------:R-:W-:Y:S05]  /*2270*/  BRA `(.L_x_11758) ;  /* 0x00000d0000007947 */ /* 0x000fea0003800000 */
.L_x_11754:
        /* <DEDUP_REMOVED lines=10> */
.L_x_11762:
[----:B------:R-:W2:Y:S02]  /*2320*/  LDG.E.U16 R0, [R4.64] ;  /* 0x0000002404007981 */ /* 0x000ea4000c1e1500 */
[----:B--2---:R-:W-:-:S05]  /*2330*/  HADD2.F32 R0, -RZ, R0.H0_H0 ;  /* 0x20000000ff007230 */ /* 0x004fca0000004100 */
[----:B------:R-:W-:-:S04]  /*2340*/  FMUL.FTZ R0, R0, 1 ;  /* 0x3f80000000007820 */ /* 0x000fc80000410000 */
[----:B------:R0:W2:Y:S01]  /*2350*/  F2F.F64.F32 R24, R0 ;  /* 0x0000000000187310 */ /* 0x0000a20000201800 */
[----:B------:R-:W-:Y:S05]  /*2360*/  BRA `(.L_x_11758) ;  /* 0x00000c1000007947 */ /* 0x000fea0003800000 */
.L_x_11761:
        /* <DEDUP_REMOVED lines=10> */
.L_x_11764:
[----:B------:R-:W2:Y:S02]  /*2410*/  LDG.E.U16 R4, [R4.64] ;  /* 0x0000002404047981 */ /* 0x000ea4000c1e1500 */
[----:B--2---:R-:W-:-:S05]  /*2420*/  HADD2.F32 R0, -RZ, R4.H0_H0 ;  /* 0x20000004ff007230 */ /* 0x004fca0000004100 */
[----:B------:R-:W-:-:S04]  /*2430*/  FMUL.FTZ R0, R0, 1 ;  /* 0x3f80000000007820 */ /* 0x000fc80000410000 */
[----:B------:R0:W2:Y:S01]  /*2440*/  F2F.F64.F32 R24, R0 ;  /* 0x0000000000187310 */ /* 0x0000a20000201800 */
[----:B------:R-:W-:Y:S05]  /*2450*/  BRA `(.L_x_11758) ;  /* 0x00000b2000007947 */ /* 0x000fea0003800000 */
.L_x_11763:
[----:B------:R0:W5:Y:S01]  /*2460*/  LDG.E.64 R24, [R4.64] ;  /* 0x0000002404187981 */ /* 0x000162000c1e1b00 */
[----:B------:R-:W-:Y:S05]  /*2470*/  BRA `(.L_x_11758) ;  /* 0x00000b0000007947 */ /* 0x000fea0003800000 */
.L_x_11753:
        /* <DEDUP_REMOVED lines=13> */
.L_x_11767:
[----:B------:R0:W5:Y:S01]  /*2550*/  LDG.E.64 R24, [R4.64] ;  /* 0x0000002404187981 */ /* 0x000162000c1e1b00 */
[----:B------:R-:W-:Y:S05]  /*2560*/  BRA `(.L_x_11758) ;  /* 0x00000a1000007947 */ /* 0x000fea0003800000 */
.L_x_11766:
        /* <DEDUP_REMOVED lines=28> */
.L_x_11769:
        /* <DEDUP_REMOVED lines=15> */
.L_x_11768:
[----:B------:R-:W2:Y:S02]  /*2820*/  LDG.E.U16 R0, [R4.64] ;  /* 0x0000002404007981 */ /* 0x000ea4000c1e1500 */
[----:B--2---:R-:W-:-:S05]  /*2830*/  PRMT R0, RZ, 0x5410, R0 ;  /* 0x00005410ff007816 */ /* 0x004fca0000000000 */
[----:B------:R-:W-:-:S04]  /*2840*/  FMUL.FTZ R0, R0, 1 ;  /* 0x3f80000000007820 */ /* 0x000fc80000410000 */
[----:B------:R0:W2:Y:S01]  /*2850*/  F2F.F64.F32 R24, R0 ;  /* 0x0000000000187310 */ /* 0x0000a20000201800 */
[----:B------:R-:W-:Y:S05]  /*2860*/  BRA `(.L_x_11758) ;  /* 0x0000071000007947 */ /* 0x000fea0003800000 */
.L_x_11765:
        /* <DEDUP_REMOVED lines=11> */
.L_x_11772:
        /* <DEDUP_REMOVED lines=21> */
.L_x_11776:
[----:B------:R-:W-:Y:S05]  /*2a70*/  BSYNC B1 ;  /* 0x0000000000017941 */ /* 0x000fea0003800000 */
.L_x_11775:
[----:B------:R-:W-:Y:S01]  /*2a80*/  LEA R5, R0, 0x3b800000, 0x17 ;  /* 0x3b80000000057811 */ /* 0x000fe200078eb8ff */
[----:B------:R-:W-:-:S05]  /*2a90*/  IMAD.SHL.U32 R0, R3, 0x100000, RZ ;  /* 0x0010000003007824 */ /* 0x000fca00078e00ff */
[----:B------:R-:W-:Y:S02]  /*2aa0*/  LOP3.LUT R0, R5, R0, R6, 0xfe, !PT ;  /* 0x0000000005007212 */ /* 0x000fe400078efe06 */
.L_x_11774:
[----:B------:R-:W-:Y:S05]  /*2ab0*/  BSYNC B0 ;  /* 0x0000000000007941 */ /* 0x000fea0003800000 */
.L_x_11773:
[----:B------:R-:W-:-:S04]  /*2ac0*/  FMUL.FTZ R0, R0, 1 ;  /* 0x3f80000000007820 */ /* 0x000fc80000410000 */
[----:B------:R0:W2:Y:S01]  /*2ad0*/  F2F.F64.F32 R24, R0 ;  /* 0x0000000000187310 */ /* 0x0000a20000201800 */
[----:B------:R-:W-:Y:S05]  /*2ae0*/  BRA `(.L_x_11758) ;  /* 0x0000049000007947 */ /* 0x000fea0003800000 */
.L_x_11771:
        /* <DEDUP_REMOVED lines=21> */
.L_x_11780:
[----:B------:R-:W-:Y:S05]  /*2c40*/  BSYNC B1 ;  /* 0x0000000000017941 */ /* 0x000fea0003800000 */
.L_x_11779:
[----:B------:R-:W-:Y:S01]  /*2c50*/  LEA R5, R0, 0x37800000, 0x17 ;  /* 0x3780000000057811 */ /* 0x000fe200078eb8ff */
[----:B------:R-:W-:-:S05]  /*2c60*/  IMAD.SHL.U32 R0, R3, 0x200000, RZ ;  /* 0x0020000003007824 */ /* 0x000fca00078e00ff */
[----:B------:R-:W-:Y:S02]  /*2c70*/  LOP3.LUT R0, R5, R0, R6, 0xfe, !PT ;  /* 0x0000000005007212 */ /* 0x000fe400078efe06 */
.L_x_11778:
[----:B------:R-:W-:Y:S05]  /*2c80*/  BSYNC B0 ;  /* 0x0000000000007941 */ /* 0x000fea0003800000 */
.L_x_11777:
[----:B------:R-:W-:-:S04]  /*2c90*/  FMUL.FTZ R0, R0, 1 ;  /* 0x3f80000000007820 */ /* 0x000fc80000410000 */
[----:B------:R0:W2:Y:S01]  /*2ca0*/  F2F.F64.F32 R24, R0 ;  /* 0x0000000000187310 */ /* 0x0000a20000201800 */
[----:B------:R-:W-:Y:S05]  /*2cb0*/  BRA `(.L_x_11758) ;  /* 0x000002c000007947 */ /* 0x000fea0003800000 */
.L_x_11770:
        /* <DEDUP_REMOVED lines=14> */
.L_x_11784:
[----:B------:R-:W-:Y:S05]  /*2da0*/  BSYNC B0 ;  /* 0x0000000000007941 */ /* 0x000fea0003800000 */
.L_x_11783:
[----:B------:R-:W-:-:S04]  /*2db0*/  FMUL.FTZ R0, R0, 1 ;  /* 0x3f80000000007820 */ /* 0x000fc80000410000 */
[----:B------:R0:W2:Y:S01]  /*2dc0*/  F2F.F64.F32 R24, R0 ;  /* 0x0000000000187310 */ /* 0x0000a20000201800 */
[----:B------:R-:W-:Y:S05]  /*2dd0*/  BRA `(.L_x_11758) ;  /* 0x000001a000007947 */ /* 0x000fea0003800000 */
.L_x_11757:
        /* <DEDUP_REMOVED lines=21> */
.L_x_11782:
[----:B------:R-:W2:Y:S02]  /*2f30*/  LDG.E.64 R24, [R4.64] ;  /* 0x0000002404187981 */ /* 0x000ea4000c1e1b00 */
[----:B--2---:R-:W0:Y:S01]  /*2f40*/  I2F.F64.U64 R24, R24 ;  /* 0x0000001800187312 */ /* 0x004e220000301800 */
[----:B------:R-:W-:Y:S05]  /*2f50*/  BRA `(.L_x_11758) ;  /* 0x0000002000007947 */ /* 0x000fea0003800000 */
.L_x_11781:
[----:B------:R-:W2:Y:S02]  /*2f60*/  LDG.E R4, [R4.64] ;  /* 0x0000002404047981 */ /* 0x000ea4000c1e1900 */
[----:B--2---:R0:W2:Y:S02]  /*2f70*/  I2F.F64.U32 R24, R4 ;  /* 0x0000000400187312 */ /* 0x0040a40000201800 */
.L_x_11758:
[----:B------:R-:W-:-:S03]  /*2f80*/  IADD3 R26, R26, 0x80, RZ ;  /* 0x000000801a1a7810 */ /* 0x000fc60007ffe0ff */
.L_x_11752:
[----:B------:R-:W-:Y:S05]  /*2f90*/  BSYNC B6 ;  /* 0x0000000000067941 */ /* 0x000fea0003800000 */
.L_x_11751:
        /* <DEDUP_REMOVED lines=21> */
.L_x_11790:
[----:B------:R-:W3:Y:S02]  /*30f0*/  LDG.E.U8 R4, [R4.64] ;  /* 0x0000002404047981 */ /* 0x000ee4000c1e1100 */
[----:B---3--:R0:W3:Y:S01]  /*3100*/  I2F.F64.U16 R16, R4 ;  /* 0x0000000400107312 */ /* 0x0080e20000101800 */
[----:B------:R-:W-:Y:S05]  /*3110*/  BRA `(.L_x_11786) ;  /* 0x00000de000007947 */ /* 0x000fea0003800000 */
.L_x_11789:
        /* <DEDUP_REMOVED lines=9> */
.L_x_11793:
[----:B------:R-:W3:Y:S02]  /*31b0*/  LDG.E R4, [R4.64] ;  /* 0x0000002404047981 */ /* 0x000ee4000c1e1900 */
[----:B---3--:R0:W3:Y:S01]  /*31c0*/  I2F.F64 R16, R4 ;  /* 0x0000000400107312 */ /* 0x0080e20000201c00 */
[----:B------:R-:W-:Y:S05]  /*31d0*/  BRA `(.L_x_11786) ;  /* 0x00000d2000007947 */ /* 0x000fea0003800000 */
.L_x_11792:
[----:B------:R-:W3:Y:S02]  /*31e0*/  LDG.E.U16 R4, [R4.64] ;  /* 0x0000002404047981 */ /* 0x000ee4000c1e1500 */
[----:B---3--:R0:W3:Y:S01]  /*31f0*/  I2F.F64.S16 R16, R4 ;  /* 0x0000000400107312 */ /* 0x0080e20000101c00 */
[----:B------:R-:W-:Y:S05]  /*3200*/  BRA `(.L_x_11786) ;  /* 0x00000cf000007947 */ /* 0x000fea0003800000 */
.L_x_11788:
        /* <DEDUP_REMOVED lines=10> */
.L_x_11795:
[----:B------:R-:W3:Y:S02]  /*32b0*/  LDG.E.U16 R0, [R4.64] ;  /* 0x0000002404007981 */ /* 0x000ee4000c1e1500 */
[----:B---3--:R-:W-:-:S05]  /*32c0*/  HADD2.F32 R0, -RZ, R0.H0_H0 ;  /* 0x20000000ff007230 */ /* 0x008fca0000004100 */
[----:B------:R-:W-:-:S04]  /*32d0*/  FMUL.FTZ R0, R0, 1 ;  /* 0x3f80000000007820 */ /* 0x000fc80000410000 */
[----:B------:R0:W3:Y:S01]  /*32e0*/  F2F.F64.F32 R16, R0 ;  /* 0x0000000000107310 */ /* 0x0000e20000201800 */
[----:B------:R-:W-:Y:S05]  /*32f0*/  BRA `(.L_x_11786) ;  /* 0x00000c0000007947 */ /* 0x000fea0003800000 */
.L_x_11794:
        /* <DEDUP_REMOVED lines=10> */
.L_x_11797:
[----:B------:R-:W3:Y:S02]  /*33a0*/  LDG.E.U16 R4, [R4.64] ;  /* 0x0000002404047981 */ /* 0x000ee4000c1e1500 */
[----:B---3--:R-:W-:-:S05]  /*33b0*/  HADD2.F32 R0, -RZ, R4.H0_H0 ;  /* 0x20000004ff007230 */ /* 0x008fca0000004100 */
[----:B------:R-:W-:-:S04]  /*33c0*/  FMUL.FTZ R0, R0, 1 ;  /* 0x3f80000000007820 */ /* 0x000fc80000410000 */
[----:B------:R0:W3:Y:S01]  /*33d0*/  F2F.F64.F32 R16, R0 ;  /* 0x0000000000107310 */ /* 0x0000e20000201800 */
[----:B------:R-:W-:Y:S05]  /*33e0*/  BRA `(.L_x_11786) ;  /* 0x00000b1000007947 */ /* 0x000fea0003800000 */
.L_x_11796:
[----:B------:R0:W5:Y:S01]  /*33f0*/  LDG.E.64 R16, [R4.64] ;  /* 0x0000002404107981 */ /* 0x000162000c1e1b00 */
[----:B------:R-:W-:Y:S05]  /*3400*/  BRA `(.L_x_11786) ;  /* 0x00000af000007947 */ /* 0x000fea0003800000 */
.L_x_11787:
        /* <DEDUP_REMOVED lines=13> */
.L_x_11800:
[----:B------:R0:W5:Y:S01]  /*34e0*/  LDG.E.64 R16, [R4.64] ;  /* 0x0000002404107981 */ /* 0x000162000c1e1b00 */
[----:B------:R-:W-:Y:S05]  /*34f0*/  BRA `(.L_x_11786) ;  /* 0x00000a0000007947 */ /* 0x000fea0003800000 */
.L_x_11799:
        /* <DEDUP_REMOVED lines=28> */
.L_x_11802:
        /* <DEDUP_REMOVED lines=15> */
.L_x_11801:
[----:B------:R-:W3:Y:S02]  /*37b0*/  LDG.E.U16 R0, [R4.64] ;  /* 0x0000002404007981 */ /* 0x000ee4000c1e1500 */
[----:B---3--:R-:W-:-:S05]  /*37c0*/  PRMT R0, RZ, 0x5410, R0 ;  /* 0x00005410ff007816 */ /* 0x008fca0000000000 */
[----:B------:R-:W-:-:S04]  /*37d0*/  FMUL.FTZ R0, R0, 1 ;  /* 0x3f80000000007820 */ /* 0x000fc80000410000 */
[----:B------:R0:W3:Y:S01]  /*37e0*/  F2F.F64.F32 R16, R0 ;  /* 0x0000000000107310 */ /* 0x0000e20000201800 */
[----:B------:R-:W-:Y:S05]  /*37f0*/  BRA `(.L_x_11786) ;  /* 0x0000070000007947 */ /* 0x000fea0003800000 */
.L_x_11798:
        /* <DEDUP_REMOVED lines=11> */
.L_x_11805:
        /* <DEDUP_REMOVED lines=21> */
.L_x_11809:
[----:B------:R-:W-:Y:S05]  /*3a00*/  BSYNC B1 ;  /* 0x0000000000017941 */ /* 0x000fea0003800000 */
.L_x_11808:
[----:B------:R-:W-:Y:S01]  /*3a10*/  LEA R5, R0, 0x3b800000, 0x17 ;  /* 0x3b80000000057811 */ /* 0x000fe200078eb8ff */
[----:B------:R-:W-:-:S05]  /*3a20*/  IMAD.SHL.U32 R0, R3, 0x100000, RZ ;  /* 0x0010000003007824 */ /* 0x000fca00078e00ff */
[----:B------:R-:W-:Y:S02]  /*3a30*/  LOP3.LUT R0, R5, R0, R6, 0xfe, !PT ;  /* 0x0000000005007212 */ /* 0x000fe400078efe06 */
.L_x_11807:
[----:B------:R-:W-:Y:S05]  /*3a40*/  BSYNC B0 ;  /* 0x0000000000007941 */ /* 0x000fea0003800000 */
.L_x_11806:
[----:B------:R-:W-:-:S04]  /*3a50*/  FMUL.FTZ R0, R0, 1 ;  /* 0x3f80000000007820 */ /* 0x000fc80000410000 */
[----:B------:R0:W3:Y:S01]  /*3a60*/  F2F.F64.F32 R16, R0 ;  /* 0x0000000000107310 */ /* 0x0000e20000201800 */
[----:B------:R-:W-:Y:S05]  /*3a70*/  BRA `(.L_x_11786) ;  /* 0x0000048000007947 */ /* 0x000fea0003800000 */
.L_x_11804:
        /* <DEDUP_REMOVED lines=21> */
.L_x_11813:
[----:B------:R-:W-:Y:S05]  /*3bd0*/  BSYNC B1 ;  /* 0x0000000000017941 */ /* 0x000fea0003800000 */
.L_x_11812:
[----:B------:R-:W-:Y:S01]  /*3be0*/  LEA R5, R0, 0x37800000, 0x17 ;  /* 0x3780000000057811 */ /* 0x000fe200078eb8ff */
[----:B------:R-:W-:-:S05]  /*3bf0*/  IMAD.SHL.U32 R0, R3, 0x200000, RZ ;  /* 0x0020000003007824 */ /* 0x000fca00078e00ff */
[----:B------:R-:W-:Y:S02]  /*3c00*/  LOP3.LUT R0, R5, R0, R6, 0xfe, !PT ;  /* 0x0000000005007212 */ /* 0x000fe400078efe06 */
.L_x_11811:
[----:B------:R-:W-:Y:S05]  /*3c10*/  BSYNC B0 ;  /* 0x0000000000007941 */ /* 0x000fea0003800000 */
.L_x_11810:
[----:B------:R-:W-:-:S04]  /*3c20*/  FMUL.FTZ R0, R0, 1 ;  /* 0x3f80000000007820 */ /* 0x000fc80000410000 */
[----:B------:R0:W3:Y:S01]  /*3c30*/  F2F.F64.F32 R16, R0 ;  /* 0x0000000000107310 */ /* 0x0000e20000201800 */
[----:B------:R-:W-:Y:S05]  /*3c40*/  BRA `(.L_x_11786) ;  /* 0x000002b000007947 */ /* 0x000fea0003800000 */
.L_x_11803:
        /* <DEDUP_REMOVED lines=14> */
.L_x_11817:
[----:B------:R-:W-:Y:S05]  /*3d30*/  BSYNC B0 ;  /* 0x0000000000007941 */ /* 0x000fea0003800000 */
.L_x_11816:
[----:B------:R-:W-:-:S04]  /*3d40*/  FMUL.FTZ R0, R0, 1 ;  /* 0x3f80000000007820 */ /* 0x000fc80000410000 */
[----:B------:R0:W3:Y:S01]  /*3d50*/  F2F.F64.F32 R16, R0 ;  /* 0x0000000000107310 */ /* 0x0000e20000201800 */
[----:B------:R-:W-:Y:S05]  /*3d60*/  BRA `(.L_x_11786) ;  /* 0x0000019000007947 */ /* 0x000fea0003800000 */
.L_x_11791:
        /* <DEDUP_REMOVED lines=20> */
.L_x_11815:
[----:B------:R-:W3:Y:S02]  /*3eb0*/  LDG.E.64 R16, [R4.64] ;  /* 0x0000002404107981 */ /* 0x000ee4000c1e1b00 */
[----:B---3--:R-:W0:Y:S01]  /*3ec0*/  I2F.F64.U64 R16, R16 ;  /* 0x0000001000107312 */ /* 0x008e220000301800 */
[----:B------:R-:W-:Y:S05]  /*3ed0*/  BRA `(.L_x_11786) ;  /* 0x0000002000007947 */ /* 0x000fea0003800000 */
.L_x_11814:
[----:B------:R-:W3:Y:S02]  /*3ee0*/  LDG.E R4, [R4.64] ;  /* 0x0000002404047981 */ /* 0x000ee4000c1e1900 */
[----:B---3--:R0:W3:Y:S02]  /*3ef0*/  I2F.F64.U32 R16, R4 ;  /* 0x0000000400107312 */ /* 0x0080e40000201800 */
.L_x_11786:
[----:B------:R-:W-:Y:S05]  /*3f00*/  BSYNC B6 ;  /* 0x0000000000067941 */ /* 0x000fea0003800000 */
.L_x_11785:
[----:B0-----:R-:W0:Y:S01]  /*3f10*/  S2R R0, SR_TID.X ;  /* 0x0000000000007919 */ /* 0x001e220000002100 */
[----:B------:R-:W4:Y:S01]  /*3f20*/  LDC.U8 R18, c[0x0][0x184] ;  /* 0x00006100ff127b82 */ /* 0x000f220000000000 */
[----:B------:R-:W-:Y:S01]  /*3f30*/  BSSY B0, `(.L_x_11818) ;  /* 0x000003d000007945 */ /* 0x000fe20003800000 */
[----:B0-----:R-:W-:-:S13]  /*3f40*/  ISETP.GE.AND P0, PT, R0, R19, PT ;  /* 0x000000130000720c */ /* 0x001fda0003f06270 */
[----:B------:R-:W-:Y:S05]  /*3f50*/  @P0 BRA `(.L_x_11819) ;  /* 0x000003a000000947 */ /* 0x000fea0003800000 */
[----:B----45:R-:W-:Y:S01]  /*3f60*/  ISETP.GT.AND P1, PT, R23, 0xfffff, PT ;  /* 0x000fffff1700780c */ /* 0x030fe20003f24270 */
[----:B------:R-:W-:Y:S02]  /*3f70*/  IMAD.MOV.U32 R3, RZ, RZ, R23 ;  /* 0x000000ffff037224 */ /* 0x000fe400078e0017 */
[----:B------:R-:W-:Y:S02]  /*3f80*/  IMAD.MOV.U32 R8, RZ, RZ, R22 ;  /* 0x000000ffff087224 */ /* 0x000fe400078e0016 */
[----:B------:R-:W-:-:S08]  /*3f90*/  IMAD.MOV.U32 R6, RZ, RZ, -0x3ff ;  /* 0xfffffc01ff067424 */ /* 0x000fd000078e00ff */
        /* <DEDUP_REMOVED lines=15> */
[----:B------:R-:W-:Y:S02]  /*4090*/  LEA.HI R6, R3, R6, RZ, 0xc ;  /* 0x0000000603067211 */ /* 0x000fe400078f60ff */
        /* <DEDUP_REMOVED lines=31> */
[----:B0-----:R-:W-:-:S04]  /*4290*/  DFMA R12, R4, R12, R8 ;  /* 0x0000000c040c722b */ /* 0x001fc80000000008 */
[----:B------:R-:W0:-:S06]  /*42a0*/  DFMA R8, R6, c[0x2][0x40], R4 ;  /* 0x0080100006087a2b */ /* 0x000e0c0000000004 */
[----:B0-----:R-:W0:-:S06]  /*42b0*/  DFMA R10, -R6, c[0x2][0x40], R8 ;  /* 0x00801000060a7a2b */ /* 0x001e0c0000000108 */
[----:B0-----:R-:W0:-:S06]  /*42c0*/  DADD R10, -R4, R10 ;  /* 0x00000000040a7229 */ /* 0x001e0c000000010a */
[----:B0-----:R-:W0:-:S06]  /*42d0*/  DADD R10, R12, -R10 ;  /* 0x000000000c0a7229 */ /* 0x001e0c000000080a */
[----:B0-----:R-:W0:-:S06]  /*42e0*/  DFMA R10, R6, c[0x2][0x48], R10 ;  /* 0x00801200060a7a2b */ /* 0x001e0c000000000a */
[----:B0-----:R0:W4:-:S06]  /*42f0*/  DADD R4, R8, R10 ;  /* 0x0000000008047229 */ /* 0x00110c000000000a */
.L_x_11819:
[----:B----4-:R-:W-:Y:S05]  /*4300*/  BSYNC B0 ;  /* 0x0000000000007941 */ /* 0x010fea0003800000 */
.L_x_11818:
[----:B-----5:R-:W-:Y:S01]  /*4310*/  IMAD.MOV.U32 R22, RZ, RZ, R0 ;  /* 0x000000ffff167224 */ /* 0x020fe200078e0000 */
[----:B------:R-:W-:Y:S04]  /*4320*/  BSSY B0, `(.L_x_11820) ;  /* 0x0000043000007945 */ /* 0x000fe80003800000 */
[C---:B------:R-:W-:Y:S02]  /*4330*/  IADD3 R26, R22.reuse, 0x80, RZ ;  /* 0x00000080161a7810 */ /* 0x040fe40007ffe0ff */
[----:B------:R-:W-:Y:S02]  /*4340*/  IADD3 R6, R22, 0x100, RZ ;  /* 0x0000010016067810 */ /* 0x000fe40007ffe0ff */
[----:B------:R-:W-:Y:S02]  /*4350*/  ISETP.GE.AND P3, PT, R26, R19, PT ;  /* 0x000000131a00720c */ /* 0x000fe40003f66270 */
[----:B0-----:R-:W-:-:S02]  /*4360*/  IADD3 R8, R22, 0x180, RZ ;  /* 0x0000018016087810 */ /* 0x001fc40007ffe0ff */
[-C--:B------:R-:W-:Y:S02]  /*4370*/  ISETP.GE.AND P1, PT, R6, R19.reuse, PT ;  /* 0x000000130600720c */ /* 0x080fe40003f26270 */
[----:B------:R-:W-:-:S07]  /*4380*/  ISETP.GE.AND P2, PT, R8, R19, PT ;  /* 0x000000130800720c */ /* 0x000fce0003f46270 */
[----:B------:R-:W-:Y:S05]  /*4390*/  @P3 BRA `(.L_x_11821) ;  /* 0x000003b000003947 */ /* 0x000fea0003800000 */
[----:B-1----:R-:W-:Y:S01]  /*43a0*/  ISETP.GT.AND P3, PT, R29, 0xfffff, PT ;  /* 0x000fffff1d00780c */ /* 0x002fe20003f64270 */
        /* <DEDUP_REMOVED lines=58> */
.L_x_11821:
[----:B------:R-:W-:Y:S05]  /*4750*/  BSYNC B0 ;  /* 0x0000000000007941 */ /* 0x000fea0003800000 */
.L_x_11820:
[----:B------:R-:W-:Y:S01]  /*4760*/  BSSY B0, `(.L_x_11822) ;  /* 0x000003d000007945 */ /* 0x000fe20003800000 */
[----:B------:R-:W-:Y:S05]  /*4770*/  @P1 BRA `(.L_x_11823) ;  /* 0x000003b000001947 */ /* 0x000fea0003800000 */
[----:B--2---:R-:W-:Y:S01]  /*4780*/  ISETP.GT.AND P1, PT, R25, 0xfffff, PT ;  /* 0x000fffff1900780c */ /* 0x004fe20003f24270 */
[----:B------:R-:W-:Y:S02]  /*4790*/  IMAD.MOV.U32 R3, RZ, RZ, R25 ;  /* 0x000000ffff037224 */ /* 0x000fe400078e0019 */
[----:B------:R-:W-:Y:S02]  /*47a0*/  IMAD.MOV.U32 R12, RZ, RZ, R24 ;  /* 0x000000ffff0c7224 */ /* 0x000fe400078e0018 */
[----:B------:R-:W-:-:S08]  /*47b0*/  IMAD.MOV.U32 R20, RZ, RZ, -0x3ff ;  /* 0xfffffc01ff147424 */ /* 0x000fd000078e00ff */
[----:B------:R-:W2:Y:S01]  /*47c0*/  @!P1 DMUL R24, R24, 1.80143985094819840000e+16 ;  /* 0x4350000018189828 */ /* 0x000ea20000000000 */
[----:B------:R-:W-:-:S09]  /*47d0*/  @!P1 IMAD.MOV.U32 R20, RZ, RZ, -0x435 ;  /* 0xfffffbcbff149424 */ /* 0x000fd200078e00ff */
[----:B--2---:R-:W-:Y:S02]  /*47e0*/  @!P1 IMAD.MOV.U32 R3, RZ, RZ, R25 ;  /* 0x000000ffff039224 */ /* 0x004fe400078e0019 */
[----:B------:R-:W-:-:S03]  /*47f0*/  @!P1 IMAD.MOV.U32 R12, RZ, RZ, R24 ;  /* 0x000000ffff0c9224 */ /* 0x000fc600078e0018 */
[----:B------:R-:W-:-:S04]  /*4800*/  IADD3 R6, R3, -0x1, RZ ;  /* 0xffffffff03067810 */ /* 0x000fc80007ffe0ff */
[----:B------:R-:W-:-:S13]  /*4810*/  ISETP.GE.U32.AND P3, PT, R6, 0x7fefffff, PT ;  /* 0x7fefffff0600780c */ /* 0x000fda0003f66070 */
[----:B------:R-:W-:Y:S01]  /*4820*/  @P3 IMAD.MOV.U32 R6, RZ, RZ, 0x0 ;  /* 0x00000000ff063424 */ /* 0x000fe200078e00ff */
[----:B------:R-:W-:Y:S01]  /*4830*/  @P3 FSETP.NEU.FTZ.AND P4, PT, R25, RZ, PT ;  /* 0x000000ff1900320b */ /* 0x000fe20003f9d000 */
[----:B------:R-:W-:-:S06]  /*4840*/  @P3 IMAD.MOV.U32 R7, RZ, RZ, 0x7ff00000 ;  /* 0x7ff00000ff073424 */ /* 0x000fcc00078e00ff */
[----:B------:R-:W2:-:S10]  /*4850*/  @P3 DFMA R6, R24, R6, +INF ;  /* 0x7ff000001806342b */ /* 0x000e940000000006 */
[----:B--2---:R-:W-:Y:S02]  /*4860*/  @P3 FSEL R6, R6, RZ, P4 ;  /* 0x000000ff06063208 */ /* 0x004fe40002000000 */
[----:B------:R-:W-:-:S03]  /*4870*/  @P3 FSEL R25, R7, -QNAN , P4 ;  /* 0xfff0000007193808 */ /* 0x000fc60002000000 */
[----:B------:R-:W-:Y:S01]  /*4880*/  @P3 IMAD.MOV.U32 R24, RZ, RZ, R6 ;  /* 0x000000ffff183224 */ /* 0x000fe200078e0006 */
[----:B------:R-:W-:Y:S05]  /*4890*/  @P3 BRA `(.L_x_11823) ;  /* 0x0000029000003947 */ /* 0x000fea0003800000 */
[C---:B------:R-:W-:Y:S02]  /*48a0*/  LOP3.LUT R6, R3.reuse, 0x800fffff, RZ, 0xc0, !PT ;  /* 0x800fffff03067812 */ /* 0x040fe400078ec0ff */
[----:B------:R-:W-:Y:S02]  /*48b0*/  LEA.HI R3, R3, R20, RZ, 0xc ;  /* 0x0000001403037211 */ /* 0x000fe400078f60ff */
[----:B------:R-:W-:Y:S01]  /*48c0*/  LOP3.LUT R13, R6, 0x3ff00000, RZ, 0xfc, !PT ;  /* 0x3ff00000060d7812 */ /* 0x000fe200078efcff */
[----:B------:R-:W-:-:S03]  /*48d0*/  IMAD.MOV.U32 R6, RZ, RZ, RZ ;  /* 0x000000ffff067224 */ /* 0x000fc600078e00ff */
[----:B------:R-:W-:-:S13]  /*48e0*/  ISETP.GE.AND P1, PT, R13, 0x3ff6a09f, PT ;  /* 0x3ff6a09f0d00780c */ /* 0x000fda0003f26270 */
[----:B------:R-:W-:Y:S02]  /*48f0*/  @P1 IADD3 R7, R13, -0x100000, RZ ;  /* 0xfff000000d071810 */ /* 0x000fe40007ffe0ff */
[----:B------:R-:W-:-:S03]  /*4900*/  @P1 IADD3 R3, R3, 0x1, RZ ;  /* 0x0000000103031810 */ /* 0x000fc60007ffe0ff */
[----:B------:R-:W-:-:S06]  /*4910*/  @P1 IMAD.MOV.U32 R13, RZ, RZ, R7 ;  /* 0x000000ffff0d1224 */ /* 0x000fcc00078e0007 */
[----:B------:R-:W2:-:S04]  /*4920*/  DADD R14, R12, 1 ;  /* 0x3ff000000c0e7429 */ /* 0x000e880000000000 */
[----:B------:R-:W-:Y:S02]  /*4930*/  DADD R12, R12, -1 ;  /* 0xbff000000c0c7429 */ /* 0x000fe40000000000 */
[----:B--2---:R-:W2:Y:S02]  /*4940*/  MUFU.RCP64H R7, R15 ;  /* 0x0000000f00077308 */ /* 0x004ea40000001800 */
[----:B0-2---:R-:W0:-:S06]  /*4950*/  DFMA R8, -R14, R6, 1 ;  /* 0x3ff000000e08742b */ /* 0x005e0c0000000106 */
[----:B0-----:R-:W0:-:S06]  /*4960*/  DFMA R8, R8, R8, R8 ;  /* 0x000000080808722b */ /* 0x001e0c0000000008 */
[----:B0-----:R-:W0:-:S06]  /*4970*/  DFMA R6, R6, R8, R6 ;  /* 0x000000080606722b */ /* 0x001e0c0000000006 */
[----:B0-----:R-:W0:-:S06]  /*4980*/  DMUL R8, R6, R12 ;  /* 0x0000000c06087228 */ /* 0x001e0c0000000000 */
[----:B0-----:R-:W0:-:S06]  /*4990*/  DFMA R8, R6, R12, R8 ;  /* 0x0000000c0608722b */ /* 0x001e0c0000000008 */
[----:B0-----:R-:W0:-:S04]  /*49a0*/  DADD R10, R12, -R8 ;  /* 0x000000000c0a7229 */ /* 0x001e080000000808 */
[----:B------:R-:W-:-:S04]  /*49b0*/  DMUL R14, R8, R8 ;  /* 0x00000008080e7228 */ /* 0x000fc80000000000 */
[----:B0-----:R-:W0:-:S06]  /*49c0*/  DADD R10, R10, R10 ;  /* 0x000000000a0a7229 */ /* 0x001e0c000000000a */
[----:B0-----:R0:W2:Y:S02]  /*49d0*/  DFMA R10, R12, -R8, R10 ;  /* 0x800000080c0a722b */ /* 0x0010a4000000000a */
[----:B0-----:R-:W-:Y:S02]  /*49e0*/  IMAD.MOV.U32 R12, RZ, RZ, 0x3ae80f1e ;  /* 0x3ae80f1eff0c7424 */ /* 0x001fe400078e00ff */
[----:B------:R-:W-:Y:S02]  /*49f0*/  IMAD.MOV.U32 R13, RZ, RZ, 0x3eb1380b ;  /* 0x3eb1380bff0d7424 */ /* 0x000fe400078e00ff */
[----:B--2---:R-:W-:-:S04]  /*4a00*/  DMUL R10, R6, R10 ;  /* 0x0000000a060a7228 */ /* 0x004fc80000000000 */
[----:B------:R-:W0:-:S06]  /*4a10*/  DFMA R12, R14, R12, c[0x2][0x0] ;  /* 0x008000000e0c762b */ /* 0x000e0c000000000c */
[----:B0-----:R-:W0:-:S06]  /*4a20*/  DFMA R12, R14, R12, c[0x2][0x8] ;  /* 0x008002000e0c762b */ /* 0x001e0c000000000c */
[----:B0-----:R-:W0:-:S06]  /*4a30*/  DFMA R12, R14, R12, c[0x2][0x10] ;  /* 0x008004000e0c762b */ /* 0x001e0c000000000c */
[----:B0-----:R-:W0:-:S06]  /*4a40*/  DFMA R12, R14, R12, c[0x2][0x18] ;  /* 0x008006000e0c762b */ /* 0x001e0c000000000c */
[----:B0-----:R-:W0:-:S06]  /*4a50*/  DFMA R12, R14, R12, c[0x2][0x20] ;  /* 0x008008000e0c762b */ /* 0x001e0c000000000c */
[----:B0-----:R0:W2:Y:S02]  /*4a60*/  DFMA R6, R14, R12, c[0x2][0x28] ;  /* 0x00800a000e06762b */ /* 0x0010a4000000000c */
[----:B0-----:R-:W-:Y:S01]  /*4a70*/  LOP3.LUT R12, R3, 0x80000000, RZ, 0x3c, !PT ;  /* 0x80000000030c7812 */ /* 0x001fe200078e3cff */
[----:B------:R-:W-:-:S03]  /*4a80*/  IMAD.MOV.U32 R13, RZ, RZ, 0x43300000 ;  /* 0x43300000ff0d7424 */ /* 0x000fc600078e00ff */
[----:B--2---:R-:W0:-:S04]  /*4a90*/  DFMA R6, R14, R6, c[0x2][0x30] ;  /* 0x00800c000e06762b */ /* 0x004e080000000006 */
[----:B------:R-:W2:-:S04]  /*4aa0*/  DADD R12, R12, c[0x2][0x38] ;  /* 0x00800e000c0c7629 */ /* 0x000e880000000000 */
[----:B0-----:R-:W0:-:S04]  /*4ab0*/  DMUL R6, R14, R6 ;  /* 0x000000060e067228 */ /* 0x001e080000000000 */
[----:B--2---:R-:W2:-:S04]  /*4ac0*/  DFMA R24, R12, c[0x2][0x40], R8 ;  /* 0x008010000c187a2b */ /* 0x004e880000000008 */
[----:B0-----:R-:W-:-:S04]  /*4ad0*/  DFMA R10, R8, R6, R10 ;  /* 0x00000006080a722b */ /* 0x001fc8000000000a */
[----:B--2---:R-:W0:-:S06]  /*4ae0*/  DFMA R6, -R12, c[0x2][0x40], R24 ;  /* 0x008010000c067a2b */ /* 0x004e0c0000000118 */
[----:B0-----:R-:W0:-:S06]  /*4af0*/  DADD R6, -R8, R6 ;  /* 0x0000000008067229 */ /* 0x001e0c0000000106 */
[----:B0-----:R-:W0:-:S06]  /*4b00*/  DADD R6, R10, -R6 ;  /* 0x000000000a067229 */ /* 0x001e0c0000000806 */
[----:B0-----:R-:W0:-:S06]  /*4b10*/  DFMA R6, R12, c[0x2][0x48], R6 ;  /* 0x008012000c067a2b */ /* 0x001e0c0000000006 */
[----:B0-----:R0:W2:-:S06]  /*4b20*/  DADD R24, R24, R6 ;  /* 0x0000000018187229 */ /* 0x00108c0000000006 */
.L_x_11823:
[----:B------:R-:W-:Y:S05]  /*4b30*/  BSYNC B0 ;  /* 0x0000000000007941 */ /* 0x000fea0003800000 */
.L_x_11822:
[----:B------:R-:W-:Y:S01]  /*4b40*/  BSSY B0, `(.L_x_11824) ;  /* 0x000003e000007945 */ /* 0x000fe20003800000 */
[----:B------:R-:W-:Y:S05]  /*4b50*/  @P2 BRA `(.L_x_11825) ;  /* 0x000003c000002947 */ /* 0x000fea0003800000 */
[----:B---3--:R-:W-:Y:S01]  /*4b60*/  ISETP.GT.AND P1, PT, R17, 0xfffff, PT ;  /* 0x000fffff1100780c */ /* 0x008fe20003f24270 */
[----:B------:R-:W-:Y:S02]  /*4b70*/  IMAD.MOV.U32 R20, RZ, RZ, R17 ;  /* 0x000000ffff147224 */ /* 0x000fe400078e0011 */
[----:B0-----:R-:W-:-:S10]  /*4b80*/  IMAD.MOV.U32 R8, RZ, RZ, R16 ;  /* 0x000000ffff087224 */ /* 0x001fd400078e0010 */
        /* <DEDUP_REMOVED lines=39> */
[----:B---3--:R3:W4:Y:S02]  /*4e00*/  DFMA R14, R6, -R8, R14 ;  /* 0x80000008060e722b */ /* 0x008724000000000e */
[----:B---3--:R-:W-:Y:S01]  /*4e10*/  LOP3.LUT R6, R3, 0x80000000, RZ, 0x3c, !PT ;  /* 0x8000000003067812 */ /* 0x008fe200078e3cff */
[----:B------:R-:W-:Y:S01]  /*4e20*/  IMAD.MOV.U32 R7, RZ, RZ, 0x43300000 ;  /* 0x43300000ff077424 */ /* 0x000fe200078e00ff */
[----:B0-----:R-:W0:-:S04]  /*4e30*/  DFMA R12, R10, R12, c[0x2][0x10] ;  /* 0x008004000a0c762b */ /* 0x001e08000000000c */
[----:B----4-:R-:W-:-:S04]  /*4e40*/  DMUL R14, R16, R14 ;  /* 0x0000000e100e7228 */ /* 0x010fc80000000000 */
[----:B0-----:R-:W0:-:S04]  /*4e50*/  DFMA R12, R10, R12, c[0x2][0x18] ;  /* 0x008006000a0c762b */ /* 0x001e08000000000c */
[----:B------:R-:W3:-:S04]  /*4e60*/  DADD R6, R6, c[0x2][0x38] ;  /* 0x00800e0006067629 */ /* 0x000ec80000000000 */
[----:B0-----:R-:W0:-:S04]  /*4e70*/  DFMA R12, R10, R12, c[0x2][0x20] ;  /* 0x008008000a0c762b */ /* 0x001e08000000000c */
[----:B---3--:R-:W-:-:S04]  /*4e80*/  DFMA R16, R6, c[0x2][0x40], R8 ;  /* 0x0080100006107a2b */ /* 0x008fc80000000008 */
[----:B0-----:R-:W0:-:S06]  /*4e90*/  DFMA R12, R10, R12, c[0x2][0x28] ;  /* 0x00800a000a0c762b */ /* 0x001e0c000000000c */
[----:B0-----:R-:W0:-:S06]  /*4ea0*/  DFMA R12, R10, R12, c[0x2][0x30] ;  /* 0x00800c000a0c762b */ /* 0x001e0c000000000c */
[----:B0-----:R-:W0:-:S04]  /*4eb0*/  DMUL R12, R10, R12 ;  /* 0x0000000c0a0c7228 */ /* 0x001e080000000000 */
[----:B------:R-:W3:-:S04]  /*4ec0*/  DFMA R10, -R6, c[0x2][0x40], R16 ;  /* 0x00801000060a7a2b */ /* 0x000ec80000000110 */
[----:B0-----:R-:W-:-:S04]  /*4ed0*/  DFMA R12, R8, R12, R14 ;  /* 0x0000000c080c722b */ /* 0x001fc8000000000e */
[----:B---3--:R-:W0:-:S06]  /*4ee0*/  DADD R10, -R8, R10 ;  /* 0x00000000080a7229 */ /* 0x008e0c000000010a */
[----:B0-----:R-:W0:-:S06]  /*4ef0*/  DADD R10, R12, -R10 ;  /* 0x000000000c0a7229 */ /* 0x001e0c000000080a */
[----:B0-----:R-:W0:-:S06]  /*4f00*/  DFMA R10, R6, c[0x2][0x48], R10 ;  /* 0x00801200060a7a2b */ /* 0x001e0c000000000a */
[----:B0-----:R0:W3:-:S06]  /*4f10*/  DADD R16, R16, R10 ;  /* 0x0000000010107229 */ /* 0x0010cc000000000a */
.L_x_11825:
[----:B------:R-:W-:Y:S05]  /*4f20*/  BSYNC B0 ;  /* 0x0000000000007941 */ /* 0x000fea0003800000 */
.L_x_11824:
[----:B------:R-:W-:Y:S01]  /*4f30*/  BSSY B6, `(.L_x_11826) ;  /* 0x000011a000067945 */ /* 0x000fe20003800000 */
[----:B------:R-:W-:Y:S05]  /*4f40*/  @P0 BRA `(.L_x_11827) ;  /* 0x0000118000000947 */ /* 0x000fea0003800000 */
[----:B------:R-:W-:Y:S01]  /*4f50*/  IMAD R0, R2, 0x200, R0 ;  /* 0x0000020002007824 */ /* 0x000fe200078e0200 */
[----:B------:R-:W-:-:S03]  /*4f60*/  PRMT R3, R18, 0x9910, RZ ;  /* 0x0000991012037816 */ /* 0x000fc600000000ff */
        /* <DEDUP_REMOVED lines=18> */
.L_x_11831:
[----:B------:R-:W0:Y:S01]  /*5090*/  F2I.S64.F64.TRUNC R4, R4 ;  /* 0x0000000400047311 */ /* 0x000e22000030d900 */
[----:B------:R-:W-:Y:S02]  /*50a0*/  IMAD.MOV.U32 R22, RZ, RZ, R26 ;  /* 0x000000ffff167224 */ /* 0x000fe400078e001a */
[----:B0-----:R-:W-:-:S05]  /*50b0*/  IMAD.MOV.U32 R3, RZ, RZ, R4 ;  /* 0x000000ffff037224 */ /* 0x001fca00078e0004 */
[----:B------:R0:W-:Y:S01]  /*50c0*/  STG.E.U8 [R8.64], R3 ;  /* 0x0000000308007986 */ /* 0x0001e2000c101124 */
[----:B------:R-:W-:Y:S05]  /*50d0*/  BRA `(.L_x_11827) ;  /* 0x00000ff000007947 */ /* 0x000fea0003800000 */
.L_x_11830:
        /* <DEDUP_REMOVED lines=10> */
.L_x_11834:
[----:B------:R-:W0:Y:S01]  /*5180*/  F2I.F64.TRUNC R5, R4 ;  /* 0x0000000400057311 */ /* 0x000e22000030d100 */
[----:B------:R-:W-:Y:S01]  /*5190*/  IMAD.MOV.U32 R22, RZ, RZ, R26 ;  /* 0x000000ffff167224 */ /* 0x000fe200078e001a */
[----:B0-----:R0:W-:Y:S01]  /*51a0*/  STG.E [R8.64], R5 ;  /* 0x0000000508007986 */ /* 0x0011e2000c101924 */
[----:B------:R-:W-:Y:S05]  /*51b0*/  BRA `(.L_x_11827) ;  /* 0x00000f1000007947 */ /* 0x000fea0003800000 */
.L_x_11833:
[----:B------:R-:W0:Y:S01]  /*51c0*/  F2I.F64.TRUNC R5, R4 ;  /* 0x0000000400057311 */ /* 0x000e22000030d100 */
[----:B------:R-:W-:Y:S01]  /*51d0*/  IMAD.MOV.U32 R22, RZ, RZ, R26 ;  /* 0x000000ffff167224 */ /* 0x000fe200078e001a */
[----:B0-----:R0:W-:Y:S01]  /*51e0*/  STG.E.U16 [R8.64], R5 ;  /* 0x0000000508007986 */ /* 0x0011e2000c101524 */
[----:B------:R-:W-:Y:S05]  /*51f0*/  BRA `(.L_x_11827) ;  /* 0x00000ed000007947 */ /* 0x000fea0003800000 */
.L_x_11829:
        /* <DEDUP_REMOVED lines=12> */
.L_x_11836:
[----:B------:R-:W0:Y:S01]  /*52c0*/  F2F.F32.F64 R0, R4 ;  /* 0x0000000400007310 */ /* 0x000e220000301000 */
[----:B------:R-:W0:Y:S01]  /*52d0*/  DSETP.GEU.AND P0, PT, |R4|, c[0x2][0x50], PT ;  /* 0x008014000400762a */ /* 0x000e220003f0e200 */
[----:B------:R-:W-:-:S13]  /*52e0*/  IMAD.MOV.U32 R22, RZ, RZ, R26 ;  /* 0x000000ffff167224 */ /* 0x000fda00078e001a */
[----:B0-----:R-:W-:-:S05]  /*52f0*/  @!P0 FMUL R0, R0, 1.175494350822287508e-38 ;  /* 0x0080000000008820 */ /* 0x001fca0000400000 */
[----:B------:R-:W-:-:S05]  /*5300*/  F2FP.PACK_AB R0, RZ, R0 ;  /* 0x00000000ff00723e */ /* 0x000fca00000000ff */
[----:B------:R0:W-:Y:S01]  /*5310*/  STG.E.U16 [R8.64], R0 ;  /* 0x0000000008007986 */ /* 0x0001e2000c101524 */
[----:B------:R-:W-:Y:S05]  /*5320*/  BRA `(.L_x_11827) ;  /* 0x00000da000007947 */ /* 0x000fea0003800000 */
.L_x_11835:
        /* <DEDUP_REMOVED lines=8> */
[----:B------:R-:W-:Y:S02]  /*53b0*/  IMAD.MOV.U32 R7, RZ, RZ, RZ ;  /* 0x000000ffff077224 */ /* 0x000fe400078e00ff */
[----:B------:R-:W-:-:S11]  /*53c0*/  IMAD.MOV.U32 R22, RZ, RZ, R26 ;  /* 0x000000ffff167224 */ /* 0x000fd600078e001a */
[----:B0-----:R-:W-:-:S05]  /*53d0*/  @!P0 FMUL R6, R6, 1.175494350822287508e-38 ;  /* 0x0080000006068820 */ /* 0x001fca0000400000 */
[----:B------:R0:W-:Y:S01]  /*53e0*/  STG.E.64 [R8.64], R6 ;  /* 0x0000000608007986 */ /* 0x0001e2000c101b24 */
[----:B------:R-:W-:Y:S05]  /*53f0*/  BRA `(.L_x_11827) ;  /* 0x00000cd000007947 */ /* 0x000fea0003800000 */
.L_x_11838:
        /* <DEDUP_REMOVED lines=8> */
.L_x_11837:
[----:B------:R0:W-:Y:S01]  /*5480*/  STG.E.64 [R8.64], R4 ;  /* 0x0000000408007986 */ /* 0x0001e2000c101b24 */
[----:B------:R-:W-:Y:S01]  /*5490*/  IMAD.MOV.U32 R22, RZ, RZ, R26 ;  /* 0x000000ffff167224 */ /* 0x000fe200078e001a */
[----:B------:R-:W-:Y:S05]  /*54a0*/  BRA `(.L_x_11827) ;  /* 0x00000c2000007947 */ /* 0x000fea0003800000 */
.L_x_11828:
        /* <DEDUP_REMOVED lines=13> */
.L_x_11841:
[----:B------:R-:W-:Y:S01]  /*5580*/  CS2R R6, SRZ ;  /* 0x0000000000067805 */ /* 0x000fe2000001ff00 */
[----:B------:R-:W-:-:S04]  /*5590*/  IMAD.MOV.U32 R22, RZ, RZ, R26 ;  /* 0x000000ffff167224 */ /* 0x000fc800078e001a */
[----:B------:R0:W-:Y:S01]  /*55a0*/  STG.E.128 [R8.64], R4 ;  /* 0x0000000408007986 */ /* 0x0001e2000c101d24 */
[----:B------:R-:W-:Y:S05]  /*55b0*/  BRA `(.L_x_11827) ;  /* 0x00000b1000007947 */ /* 0x000fea0003800000 */
.L_x_11840:
        /* <DEDUP_REMOVED lines=23> */
.L_x_11845:
[----:B------:R-:W-:Y:S05]  /*5730*/  BSYNC B0 ;  /* 0x0000000000007941 */ /* 0x000fea0003800000 */
.L_x_11844:
[----:B------:R-:W-:Y:S01]  /*5740*/  LOP3.LUT R7, R0, R7, RZ, 0xfc, !PT ;  /* 0x0000000700077212 */ /* 0x000fe200078efcff */
[----:B------:R-:W-:-:S04]  /*5750*/  IMAD.MOV.U32 R22, RZ, RZ, R26 ;  /* 0x000000ffff167224 */ /* 0x000fc800078e001a */
[----:B------:R0:W-:Y:S01]  /*5760*/  STG.E.U8 [R8.64], R7 ;  /* 0x0000000708007986 */ /* 0x0001e2000c101124 */
[----:B------:R-:W-:Y:S05]  /*5770*/  BRA `(.L_x_11827) ;  /* 0x0000095000007947 */ /* 0x000fea0003800000 */
.L_x_11843:
        /* <DEDUP_REMOVED lines=15> */
.L_x_11847:
[----:B------:R-:W-:Y:S01]  /*5870*/  IMAD.MOV.U32 R0, RZ, RZ, 0x7f ;  /* 0x0000007fff007424 */ /* 0x000fe200078e00ff */
[----:B------:R-:W-:-:S04]  /*5880*/  ISETP.GT.U32.AND P0, PT, R3, 0x7f800000, PT ;  /* 0x7f8000000300780c */ /* 0x000fc80003f04070 */
[----:B------:R-:W-:-:S04]  /*5890*/  SEL R0, R0, 0x7c, P0 ;  /* 0x0000007c00007807 */ /* 0x000fc80000000000 */
.L_x_11848:
[----:B------:R-:W-:Y:S05]  /*58a0*/  BSYNC B0 ;  /* 0x0000000000007941 */ /* 0x000fea0003800000 */
.L_x_11846:
[----:B------:R-:W-:Y:S01]  /*58b0*/  LOP3.LUT R3, R7, 0x80000000, RZ, 0xc0, !PT ;  /* 0x8000000007037812 */ /* 0x000fe200078ec0ff */
[----:B------:R-:W-:-:S03]  /*58c0*/  IMAD.MOV.U32 R22, RZ, RZ, R26 ;  /* 0x000000ffff167224 */ /* 0x000fc600078e001a */
[----:B------:R-:W-:-:S04]  /*58d0*/  SHF.R.U32.HI R3, RZ, 0x18, R3 ;  /* 0x00000018ff037819 */ /* 0x000fc80000011603 */
[----:B------:R-:W-:-:S05]  /*58e0*/  LOP3.LUT R3, R0, R3, RZ, 0xfc, !PT ;  /* 0x0000000300037212 */ /* 0x000fca00078efcff */
[----:B------:R0:W-:Y:S01]  /*58f0*/  STG.E.U8 [R8.64], R3 ;  /* 0x0000000308007986 */ /* 0x0001e2000c101124 */
[----:B------:R-:W-:Y:S05]  /*5900*/  BRA `(.L_x_11827) ;  /* 0x000007c000007947 */ /* 0x000fea0003800000 */
.L_x_11842:
[----:B------:R-:W0:Y:S01]  /*5910*/  F2F.F32.F64 R0, R4 ;  /* 0x0000000400007310 */ /* 0x000e220000301000 */
[----:B------:R-:W0:Y:S01]  /*5920*/  DSETP.GEU.AND P0, PT, |R4|, c[0x2][0x50], PT ;  /* 0x008014000400762a */ /* 0x000e220003f0e200 */
[----:B------:R-:W-:-:S13]  /*5930*/  IMAD.MOV.U32 R22, RZ, RZ, R26 ;  /* 0x000000ffff167224 */ /* 0x000fda00078e001a */
[----:B0-----:R-:W-:-:S05]  /*5940*/  @!P0 FMUL R0, R0, 1.175494350822287508e-38 ;  /* 0x0080000000008820 */ /* 0x001fca0000400000 */
[----:B------:R-:W-:-:S05]  /*5950*/  F2FP.BF16.PACK_AB R0, RZ, R0 ;  /* 0x00000000ff00723e */ /* 0x000fca00000010ff */
[----:B------:R0:W-:Y:S01]  /*5960*/  STG.E.U16 [R8.64], R0 ;  /* 0x0000000008007986 */ /* 0x0001e2000c101524 */
[----:B------:R-:W-:Y:S05]  /*5970*/  BRA `(.L_x_11827) ;  /* 0x0000075000007947 */ /* 0x000fea0003800000 */
.L_x_11839:
        /* <DEDUP_REMOVED lines=12> */
.L_x_11851:
        /* <DEDUP_REMOVED lines=19> */
.L_x_11854:
[----:B------:R-:W-:-:S04]  /*5b70*/  LOP3.LUT R0, R7, 0x80000000, RZ, 0xc0, !PT ;  /* 0x8000000007007812 */ /* 0x000fc800078ec0ff */
[----:B------:R-:W-:-:S04]  /*5b80*/  SHF.R.U32.HI R0, RZ, 0x18, R0 ;  /* 0x00000018ff007819 */ /* 0x000fc80000011600 */
[----:B------:R-:W-:Y:S02]  /*5b90*/  LOP3.LUT R0, R3, R0, RZ, 0xfc, !PT ;  /* 0x0000000003007212 */ /* 0x000fe400078efcff */
.L_x_11853:
[----:B------:R-:W-:Y:S05]  /*5ba0*/  BSYNC B0 ;  /* 0x0000000000007941 */ /* 0x000fea0003800000 */
.L_x_11852:
[----:B------:R0:W-:Y:S01]  /*5bb0*/  STG.E.U8 [R8.64], R0 ;  /* 0x0000000008007986 */ /* 0x0001e2000c101124 */
[----:B------:R-:W-:Y:S01]  /*5bc0*/  IMAD.MOV.U32 R22, RZ, RZ, R26 ;  /* 0x000000ffff167224 */ /* 0x000fe200078e001a */
[----:B------:R-:W-:Y:S05]  /*5bd0*/  BRA `(.L_x_11827) ;  /* 0x000004f000007947 */ /* 0x000fea0003800000 */
.L_x_11850:
        /* <DEDUP_REMOVED lines=19> */
.L_x_11857:
[----:B------:R-:W-:-:S04]  /*5d10*/  LOP3.LUT R0, R7, 0x80000000, RZ, 0xc0, !PT ;  /* 0x8000000007007812 */ /* 0x000fc800078ec0ff */
[----:B------:R-:W-:-:S04]  /*5d20*/  SHF.R.U32.HI R0, RZ, 0x18, R0 ;  /* 0x00000018ff007819 */ /* 0x000fc80000011600 */
[----:B------:R-:W-:Y:S02]  /*5d30*/  LOP3.LUT R0, R3, R0, RZ, 0xfc, !PT ;  /* 0x0000000003007212 */ /* 0x000fe400078efcff */
.L_x_11856:
[----:B------:R-:W-:Y:S05]  /*5d40*/  BSYNC B0 ;  /* 0x0000000000007941 */ /* 0x000fea0003800000 */
.L_x_11855:
[----:B------:R0:W-:Y:S01]  /*5d50*/  STG.E.U8 [R8.64], R0 ;  /* 0x0000000008007986 */ /* 0x0001e2000c101124 */
[----:B------:R-:W-:Y:S01]  /*5d60*/  IMAD.MOV.U32 R22, RZ, RZ, R26 ;  /* 0x000000ffff167224 */ /* 0x000fe200078e001a */
[----:B------:R-:W-:Y:S05]  /*5d70*/  BRA `(.L_x_11827) ;  /* 0x0000035000007947 */ /* 0x000fea0003800000 */
.L_x_11849:
        /* <DEDUP_REMOVED lines=25> */
.L_x_11832:
        /* <DEDUP_REMOVED lines=21> */
.L_x_11859:
[----:B------:R-:W0:Y:S01]  /*6060*/  F2I.U64.F64.TRUNC R4, R4 ;  /* 0x0000000400047311 */ /* 0x000e22000030d800 */
[----:B------:R-:W-:Y:S01]  /*6070*/  IMAD.MOV.U32 R22, RZ, RZ, R26 ;  /* 0x000000ffff167224 */ /* 0x000fe200078e001a */
[----:B0-----:R0:W-:Y:S01]  /*6080*/  STG.E.64 [R8.64], R4 ;  /* 0x0000000408007986 */ /* 0x0011e2000c101b24 */
[----:B------:R-:W-:Y:S05]  /*6090*/  BRA `(.L_x_11827) ;  /* 0x0000003000007947 */ /* 0x000fea0003800000 */
.L_x_11858:
[----:B------:R-:W0:Y:S01]  /*60a0*/  F2I.U32.F64.TRUNC R5, R4 ;  /* 0x0000000400057311 */ /* 0x000e22000030d000 */
[----:B------:R-:W-:Y:S01]  /*60b0*/  IMAD.MOV.U32 R22, RZ, RZ, R26 ;  /* 0x000000ffff167224 */ /* 0x000fe200078e001a */
[----:B0-----:R0:W-:Y:S06]  /*60c0*/  STG.E [R8.64], R5 ;  /* 0x0000000508007986 */ /* 0x0011ec000c101924 */
.L_x_11827:
[----:B------:R-:W-:Y:S05]  /*60d0*/  BSYNC B6 ;  /* 0x0000000000067941 */ /* 0x000fea0003800000 */
.L_x_11826:
        /* <DEDUP_REMOVED lines=22> */
.L_x_11865:
[----:B-1----:R-:W0:Y:S02]  /*6240*/  F2I.S64.F64.TRUNC R28, R28 ;  /* 0x0000001c001c7311 */ /* 0x002e24000030d900 */
[----:B0-----:R-:W-:-:S05]  /*6250*/  IMAD.MOV.U32 R3, RZ, RZ, R28 ;  /* 0x000000ffff037224 */ /* 0x001fca00078e001c */
[----:B------:R0:W-:Y:S01]  /*6260*/  STG.E.U8 [R4.64], R3 ;  /* 0x0000000304007986 */ /* 0x0001e2000c101124 */
[----:B------:R-:W-:Y:S05]  /*6270*/  BRA `(.L_x_11867) ;  /* 0x00000eb000007947 */ /* 0x000fea0003800000 */
.L_x_11864:
        /* <DEDUP_REMOVED lines=9> */
.L_x_11869:
[----:B-1----:R-:W0:Y:S02]  /*6310*/  F2I.F64.TRUNC R29, R28 ;  /* 0x0000001c001d7311 */ /* 0x002e24000030d100 */
[----:B0-----:R0:W-:Y:S01]  /*6320*/  STG.E [R4.64], R29 ;  /* 0x0000001d04007986 */ /* 0x0011e2000c101924 */
[----:B------:R-:W-:Y:S05]  /*6330*/  BRA `(.L_x_11867) ;  /* 0x00000df000007947 */ /* 0x000fea0003800000 */
.L_x_11868:
[----:B-1----:R-:W0:Y:S02]  /*6340*/  F2I.F64.TRUNC R29, R28 ;  /* 0x0000001c001d7311 */ /* 0x002e24000030d100 */
[----:B0-----:R0:W-:Y:S01]  /*6350*/  STG.E.U16 [R4.64], R29 ;  /* 0x0000001d04007986 */ /* 0x0011e2000c101524 */
[----:B------:R-:W-:Y:S05]  /*6360*/  BRA `(.L_x_11867) ;  /* 0x00000dc000007947 */ /* 0x000fea0003800000 */
.L_x_11863:
        /* <DEDUP_REMOVED lines=11> */
.L_x_11871:
[----:B-1----:R-:W0:Y:S01]  /*6420*/  F2F.F32.F64 R0, R28 ;  /* 0x0000001c00007310 */ /* 0x002e220000301000 */
[----:B------:R-:W0:-:S14]  /*6430*/  DSETP.GEU.AND P0, PT, |R28|, c[0x2][0x50], PT ;  /* 0x008014001c00762a */ /* 0x000e1c0003f0e200 */
[----:B0-----:R-:W-:-:S05]  /*6440*/  @!P0 FMUL R0, R0, 1.175494350822287508e-38 ;  /* 0x0080000000008820 */ /* 0x001fca0000400000 */
[----:B------:R-:W-:-:S05]  /*6450*/  F2FP.PACK_AB R0, RZ, R0 ;  /* 0x00000000ff00723e */ /* 0x000fca00000000ff */
[----:B------:R0:W-:Y:S01]  /*6460*/  STG.E.U16 [R4.64], R0 ;  /* 0x0000000004007986 */ /* 0x0001e2000c101524 */
[----:B------:R-:W-:Y:S05]  /*6470*/  BRA `(.L_x_11867) ;  /* 0x00000cb000007947 */ /* 0x000fea0003800000 */
.L_x_11870:
        /* <DEDUP_REMOVED lines=12> */
.L_x_11873:
[----:B-1----:R-:W0:Y:S01]  /*6540*/  F2F.F32.F64 R0, R28 ;  /* 0x0000001c00007310 */ /* 0x002e220000301000 */
[----:B------:R-:W0:-:S14]  /*6550*/  DSETP.GEU.AND P0, PT, |R28|, c[0x2][0x50], PT ;  /* 0x008014001c00762a */ /* 0x000e1c0003f0e200 */
[----:B0-----:R-:W-:-:S05]  /*6560*/  @!P0 FMUL R0, R0, 1.175494350822287508e-38 ;  /* 0x0080000000008820 */ /* 0x001fca0000400000 */
[----:B------:R-:W-:-:S04]  /*6570*/  F2FP.PACK_AB R3, RZ, R0 ;  /* 0x00000000ff03723e */ /* 0x000fc800000000ff */
[----:B------:R-:W-:-:S05]  /*6580*/  PRMT R3, R3, 0x5410, RZ ;  /* 0x0000541003037816 */ /* 0x000fca00000000ff */
[----:B------:R0:W-:Y:S01]  /*6590*/  STG.E [R4.64], R3 ;  /* 0x0000000304007986 */ /* 0x0001e2000c101924 */
[----:B------:R-:W-:Y:S05]  /*65a0*/  BRA `(.L_x_11867) ;  /* 0x00000b8000007947 */ /* 0x000fea0003800000 */
.L_x_11872:
[----:B-1----:R0:W-:Y:S01]  /*65b0*/  STG.E.64 [R4.64], R28 ;  /* 0x0000001c04007986 */ /* 0x0021e2000c101b24 */
[----:B------:R-:W-:Y:S05]  /*65c0*/  BRA `(.L_x_11867) ;  /* 0x00000b6000007947 */ /* 0x000fea0003800000 */
.L_x_11862:
        /* <DEDUP_REMOVED lines=12> */
.L_x_11876:
[----:B------:R-:W-:-:S05]  /*6690*/  CS2R R30, SRZ ;  /* 0x00000000001e7805 */ /* 0x000fca000001ff00 */
[----:B-1----:R0:W-:Y:S01]  /*66a0*/  STG.E.128 [R4.64], R28 ;  /* 0x0000001c04007986 */ /* 0x0021e2000c101d24 */
[----:B------:R-:W-:Y:S05]  /*66b0*/  BRA `(.L_x_11867) ;  /* 0x00000a7000007947 */ /* 0x000fea0003800000 */
.L_x_11875:
        /* <DEDUP_REMOVED lines=23> */
.L_x_11880:
[----:B------:R-:W-:Y:S05]  /*6830*/  BSYNC B0 ;  /* 0x0000000000007941 */ /* 0x000fea0003800000 */
.L_x_11879:
[----:B------:R-:W-:-:S05]  /*6840*/  LOP3.LUT R7, R0, R7, RZ, 0xfc, !PT ;  /* 0x0000000700077212 */ /* 0x000fca00078efcff */
[----:B------:R0:W-:Y:S01]  /*6850*/  STG.E.U8 [R4.64], R7 ;  /* 0x0000000704007986 */ /* 0x0001e2000c101124 */
[----:B------:R-:W-:Y:S05]  /*6860*/  BRA `(.L_x_11867) ;  /* 0x000008c000007947 */ /* 0x000fea0003800000 */
.L_x_11878:
        /* <DEDUP_REMOVED lines=15> */
.L_x_11882:
[----:B------:R-:W-:Y:S01]  /*6960*/  IMAD.MOV.U32 R0, RZ, RZ, 0x7f ;  /* 0x0000007fff007424 */ /* 0x000fe200078e00ff */
[----:B------:R-:W-:-:S04]  /*6970*/  ISETP.GT.U32.AND P0, PT, R3, 0x7f800000, PT ;  /* 0x7f8000000300780c */ /* 0x000fc80003f04070 */
[----:B------:R-:W-:-:S04]  /*6980*/  SEL R0, R0, 0x7c, P0 ;  /* 0x0000007c00007807 */ /* 0x000fc80000000000 */
.L_x_11883:
[----:B------:R-:W-:Y:S05]  /*6990*/  BSYNC B0 ;  /* 0x0000000000007941 */ /* 0x000fea0003800000 */
.L_x_11881:
[----:B------:R-:W-:-:S04]  /*69a0*/  LOP3.LUT R3, R7, 0x80000000, RZ, 0xc0, !PT ;  /* 0x8000000007037812 */ /* 0x000fc800078ec0ff */
[----:B------:R-:W-:-:S04]  /*69b0*/  SHF.R.U32.HI R3, RZ, 0x18, R3 ;  /* 0x00000018ff037819 */ /* 0x000fc80000011603 */
[----:B------:R-:W-:-:S05]  /*69c0*/  LOP3.LUT R3, R0, R3, RZ, 0xfc, !PT ;  /* 0x0000000300037212 */ /* 0x000fca00078efcff */
[----:B------:R0:W-:Y:S01]  /*69d0*/  STG.E.U8 [R4.64], R3 ;  /* 0x0000000304007986 */ /* 0x0001e2000c101124 */
[----:B------:R-:W-:Y:S05]  /*69e0*/  BRA `(.L_x_11867) ;  /* 0x0000074000007947 */ /* 0x000fea0003800000 */
.L_x_11877:
[----:B-1----:R-:W0:Y:S01]  /*69f0*/  F2F.F32.F64 R0, R28 ;  /* 0x0000001c00007310 */ /* 0x002e220000301000 */
[----:B------:R-:W0:-:S14]  /*6a00*/  DSETP.GEU.AND P0, PT, |R28|, c[0x2][0x50], PT ;  /* 0x008014001c00762a */ /* 0x000e1c0003f0e200 */
[----:B0-----:R-:W-:-:S05]  /*6a10*/  @!P0 FMUL R0, R0, 1.175494350822287508e-38 ;  /* 0x0080000000008820 */ /* 0x001fca0000400000 */
[----:B------:R-:W-:-:S05]  /*6a20*/  F2FP.BF16.PACK_AB R0, RZ, R0 ;  /* 0x00000000ff00723e */ /* 0x000fca00000010ff */
[----:B------:R0:W-:Y:S01]  /*6a30*/  STG.E.U16 [R4.64], R0 ;  /* 0x0000000004007986 */ /* 0x0001e2000c101524 */
[----:B------:R-:W-:Y:S05]  /*6a40*/  BRA `(.L_x_11867) ;  /* 0x000006e000007947 */ /* 0x000fea0003800000 */
.L_x_11874:
        /* <DEDUP_REMOVED lines=11> */
.L_x_11886:
        /* <DEDUP_REMOVED lines=19> */
.L_x_11889:
[----:B------:R-:W-:-:S04]  /*6c30*/  LOP3.LUT R0, R7, 0x80000000, RZ, 0xc0, !PT ;  /* 0x8000000007007812 */ /* 0x000fc800078ec0ff */
[----:B------:R-:W-:-:S04]  /*6c40*/  SHF.R.U32.HI R0, RZ, 0x18, R0 ;  /* 0x00000018ff007819 */ /* 0x000fc80000011600 */
[----:B------:R-:W-:Y:S02]  /*6c50*/  LOP3.LUT R0, R3, R0, RZ, 0xfc, !PT ;  /* 0x0000000003007212 */ /* 0x000fe400078efcff */
.L_x_11888:
[----:B------:R-:W-:Y:S05]  /*6c60*/  BSYNC B0 ;  /* 0x0000000000007941 */ /* 0x000fea0003800000 */
.L_x_11887:
[----:B------:R0:W-:Y:S01]  /*6c70*/  STG.E.U8 [R4.64], R0 ;  /* 0x0000000004007986 */ /* 0x0001e2000c101124 */
[----:B------:R-:W-:Y:S05]  /*6c80*/  BRA `(.L_x_11867) ;  /* 0x000004a000007947 */ /* 0x000fea0003800000 */
.L_x_11885:
        /* <DEDUP_REMOVED lines=19> */
.L_x_11892:
[----:B------:R-:W-:-:S04]  /*6dc0*/  LOP3.LUT R0, R7, 0x80000000, RZ, 0xc0, !PT ;  /* 0x8000000007007812 */ /* 0x000fc800078ec0ff */
[----:B------:R-:W-:-:S04]  /*6dd0*/  SHF.R.U32.HI R0, RZ, 0x18, R0 ;  /* 0x00000018ff007819 */ /* 0x000fc80000011600 */
[----:B------:R-:W-:Y:S02]  /*6de0*/  LOP3.LUT R0, R3, R0, RZ, 0xfc, !PT ;  /* 0x0000000003007212 */ /* 0x000fe400078efcff */
.L_x_11891:
[----:B------:R-:W-:Y:S05]  /*6df0*/  BSYNC B0 ;  /* 0x0000000000007941 */ /* 0x000fea0003800000 */
.L_x_11890:
[----:B------:R0:W-:Y:S01]  /*6e00*/  STG.E.U8 [R4.64], R0 ;  /* 0x0000000004007986 */ /* 0x0001e2000c101124 */
[----:B------:R-:W-:Y:S05]  /*6e10*/  BRA `(.L_x_11867) ;  /* 0x0000031000007947 */ /* 0x000fea0003800000 */
.L_x_11884:
        /* <DEDUP_REMOVED lines=24> */
.L_x_11866:
        /* <DEDUP_REMOVED lines=20> */
.L_x_11894:
[----:B-1----:R-:W0:Y:S02]  /*70e0*/  F2I.U64.F64.TRUNC R28, R28 ;  /* 0x0000001c001c7311 */ /* 0x002e24000030d800 */
[----:B0-----:R0:W-:Y:S01]  /*70f0*/  STG.E.64 [R4.64], R28 ;  /* 0x0000001c04007986 */ /* 0x0011e2000c101b24 */
[----:B------:R-:W-:Y:S05]  /*7100*/  BRA `(.L_x_11867) ;  /* 0x0000002000007947 */ /* 0x000fea0003800000 */
.L_x_11893:
[----:B-1----:R-:W0:Y:S02]  /*7110*/  F2I.U32.F64.TRUNC R29, R28 ;  /* 0x0000001c001d7311 */ /* 0x002e24000030d000 */
[----:B0-----:R0:W-:Y:S02]  /*7120*/  STG.E [R4.64], R29 ;  /* 0x0000001d04007986 */ /* 0x0011e4000c101924 */
.L_x_11867:
        /* <DEDUP_REMOVED lines=22> */
.L_x_11898:
[----:B--2---:R-:W0:Y:S02]  /*7290*/  F2I.S64.F64.TRUNC R24, R24 ;  /* 0x0000001800187311 */ /* 0x004e24000030d900 */
[----:B0-----:R-:W-:-:S05]  /*72a0*/  IMAD.MOV.U32 R3, RZ, RZ, R24 ;  /* 0x000000ffff037224 */ /* 0x001fca00078e0018 */
[----:B------:R0:W-:Y:S01]  /*72b0*/  STG.E.U8 [R4.64], R3 ;  /* 0x0000000304007986 */ /* 0x0001e2000c101124 */
[----:B------:R-:W-:Y:S05]  /*72c0*/  BRA `(.L_x_11900) ;  /* 0x00000eb000007947 */ /* 0x000fea0003800000 */
.L_x_11897:
        /* <DEDUP_REMOVED lines=9> */
.L_x_11902:
[----:B--2---:R-:W0:Y:S02]  /*7360*/  F2I.F64.TRUNC R25, R24 ;  /* 0x0000001800197311 */ /* 0x004e24000030d100 */
[----:B0-----:R0:W-:Y:S01]  /*7370*/  STG.E [R4.64], R25 ;  /* 0x0000001904007986 */ /* 0x0011e2000c101924 */
[----:B------:R-:W-:Y:S05]  /*7380*/  BRA `(.L_x_11900) ;  /* 0x00000df000007947 */ /* 0x000fea0003800000 */
.L_x_11901:
[----:B--2---:R-:W0:Y:S02]  /*7390*/  F2I.F64.TRUNC R25, R24 ;  /* 0x0000001800197311 */ /* 0x004e24000030d100 */
[----:B0-----:R0:W-:Y:S01]  /*73a0*/  STG.E.U16 [R4.64], R25 ;  /* 0x0000001904007986 */ /* 0x0011e2000c101524 */
[----:B------:R-:W-:Y:S05]  /*73b0*/  BRA `(.L_x_11900) ;  /* 0x00000dc000007947 */ /* 0x000fea0003800000 */
.L_x_11896:
        /* <DEDUP_REMOVED lines=11> */
.L_x_11904:
[----:B--2---:R-:W0:Y:S01]  /*7470*/  F2F.F32.F64 R0, R24 ;  /* 0x0000001800007310 */ /* 0x004e220000301000 */
[----:B------:R-:W0:-:S14]  /*7480*/  DSETP.GEU.AND P0, PT, |R24|, c[0x2][0x50], PT ;  /* 0x008014001800762a */ /* 0x000e1c0003f0e200 */
[----:B0-----:R-:W-:-:S05]  /*7490*/  @!P0 FMUL R0, R0, 1.175494350822287508e-38 ;  /* 0x0080000000008820 */ /* 0x001fca0000400000 */
[----:B------:R-:W-:-:S05]  /*74a0*/  F2FP.PACK_AB R0, RZ, R0 ;  /* 0x00000000ff00723e */ /* 0x000fca00000000ff */
[----:B------:R0:W-:Y:S01]  /*74b0*/  STG.E.U16 [R4.64], R0 ;  /* 0x0000000004007986 */ /* 0x0001e2000c101524 */
[----:B------:R-:W-:Y:S05]  /*74c0*/  BRA `(.L_x_11900) ;  /* 0x00000cb000007947 */ /* 0x000fea0003800000 */
.L_x_11903:
        /* <DEDUP_REMOVED lines=12> */
.L_x_11906:
[----:B--2---:R-:W0:Y:S01]  /*7590*/  F2F.F32.F64 R0, R24 ;  /* 0x0000001800007310 */ /* 0x004e220000301000 */
[----:B------:R-:W0:-:S14]  /*75a0*/  DSETP.GEU.AND P0, PT, |R24|, c[0x2][0x50], PT ;  /* 0x008014001800762a */ /* 0x000e1c0003f0e200 */
[----:B0-----:R-:W-:-:S05]  /*75b0*/  @!P0 FMUL R0, R0, 1.175494350822287508e-38 ;  /* 0x0080000000008820 */ /* 0x001fca0000400000 */
[----:B------:R-:W-:-:S04]  /*75c0*/  F2FP.PACK_AB R3, RZ, R0 ;  /* 0x00000000ff03723e */ /* 0x000fc800000000ff */
[----:B------:R-:W-:-:S05]  /*75d0*/  PRMT R3, R3, 0x5410, RZ ;  /* 0x0000541003037816 */ /* 0x000fca00000000ff */
[----:B------:R0:W-:Y:S01]  /*75e0*/  STG.E [R4.64], R3 ;  /* 0x0000000304007986 */ /* 0x0001e2000c101924 */
[----:B------:R-:W-:Y:S05]  /*75f0*/  BRA `(.L_x_11900) ;  /* 0x00000b8000007947 */ /* 0x000fea0003800000 */
.L_x_11905:
[----:B--2---:R0:W-:Y:S01]  /*7600*/  STG.E.64 [R4.64], R24 ;  /* 0x0000001804007986 */ /* 0x0041e2000c101b24 */
[----:B------:R-:W-:Y:S05]  /*7610*/  BRA `(.L_x_11900) ;  /* 0x00000b6000007947 */ /* 0x000fea0003800000 */
.L_x_11895:
        /* <DEDUP_REMOVED lines=12> */
.L_x_11909:
[----:B------:R-:W-:-:S05]  /*76e0*/  CS2R R26, SRZ ;  /* 0x00000000001a7805 */ /* 0x000fca000001ff00 */
[----:B--2---:R0:W-:Y:S01]  /*76f0*/  STG.E.128 [R4.64], R24 ;  /* 0x0000001804007986 */ /* 0x0041e2000c101d24 */
[----:B------:R-:W-:Y:S05]  /*7700*/  BRA `(.L_x_11900) ;  /* 0x00000a7000007947 */ /* 0x000fea0003800000 */
.L_x_11908:
        /* <DEDUP_REMOVED lines=23> */
.L_x_11913:
[----:B------:R-:W-:Y:S05]  /*7880*/  BSYNC B0 ;  /* 0x0000000000007941 */ /* 0x000fea0003800000 */
.L_x_11912:
[----:B------:R-:W-:-:S05]  /*7890*/  LOP3.LUT R7, R0, R7, RZ, 0xfc, !PT ;  /* 0x0000000700077212 */ /* 0x000fca00078efcff */
[----:B------:R0:W-:Y:S01]  /*78a0*/  STG.E.U8 [R4.64], R7 ;  /* 0x0000000704007986 */ /* 0x0001e2000c101124 */
[----:B------:R-:W-:Y:S05]  /*78b0*/  BRA `(.L_x_11900) ;  /* 0x000008c000007947 */ /* 0x000fea0003800000 */
.L_x_11911:
        /* <DEDUP_REMOVED lines=15> */
.L_x_11915:
[----:B------:R-:W-:Y:S01]  /*79b0*/  IMAD.MOV.U32 R0, RZ, RZ, 0x7f ;  /* 0x0000007fff007424 */ /* 0x000fe200078e00ff */
[----:B------:R-:W-:-:S04]  /*79c0*/  ISETP.GT.U32.AND P0, PT, R3, 0x7f800000, PT ;  /* 0x7f8000000300780c */ /* 0x000fc80003f04070 */
[----:B------:R-:W-:-:S04]  /*79d0*/  SEL R0, R0, 0x7c, P0 ;  /* 0x0000007c00007807 */ /* 0x000fc80000000000 */
.L_x_11916:
[----:B------:R-:W-:Y:S05]  /*79e0*/  BSYNC B0 ;  /* 0x0000000000007941 */ /* 0x000fea0003800000 */
.L_x_11914:
[----:B------:R-:W-:-:S04]  /*79f0*/  LOP3.LUT R3, R7, 0x80000000, RZ, 0xc0, !PT ;  /* 0x8000000007037812 */ /* 0x000fc800078ec0ff */
[----:B------:R-:W-:-:S04]  /*7a00*/  SHF.R.U32.HI R3, RZ, 0x18, R3 ;  /* 0x00000018ff037819 */ /* 0x000fc80000011603 */
[----:B------:R-:W-:-:S05]  /*7a10*/  LOP3.LUT R3, R0, R3, RZ, 0xfc, !PT ;  /* 0x0000000300037212 */ /* 0x000fca00078efcff */
[----:B------:R0:W-:Y:S01]  /*7a20*/  STG.E.U8 [R4.64], R3 ;  /* 0x0000000304007986 */ /* 0x0001e2000c101124 */
[----:B------:R-:W-:Y:S05]  /*7a30*/  BRA `(.L_x_11900) ;  /* 0x0000074000007947 */ /* 0x000fea0003800000 */
.L_x_11910:
[----:B--2---:R-:W0:Y:S01]  /*7a40*/  F2F.F32.F64 R0, R24 ;  /* 0x0000001800007310 */ /* 0x004e220000301000 */
[----:B------:R-:W0:-:S14]  /*7a50*/  DSETP.GEU.AND P0, PT, |R24|, c[0x2][0x50], PT ;  /* 0x008014001800762a */ /* 0x000e1c0003f0e200 */
[----:B0-----:R-:W-:-:S05]  /*7a60*/  @!P0 FMUL R0, R0, 1.175494350822287508e-38 ;  /* 0x0080000000008820 */ /* 0x001fca0000400000 */
[----:B------:R-:W-:-:S05]  /*7a70*/  F2FP.BF16.PACK_AB R0, RZ, R0 ;  /* 0x00000000ff00723e */ /* 0x000fca00000010ff */
[----:B------:R0:W-:Y:S01]  /*7a80*/  STG.E.U16 [R4.64], R0 ;  /* 0x0000000004007986 */ /* 0x0001e2000c101524 */
[----:B------:R-:W-:Y:S05]  /*7a90*/  BRA `(.L_x_11900) ;  /* 0x000006e000007947 */ /* 0x000fea0003800000 */
.L_x_11907:
        /* <DEDUP_REMOVED lines=11> */
.L_x_11919:
        /* <DEDUP_REMOVED lines=19> */
.L_x_11922:
[----:B------:R-:W-:-:S04]  /*7c80*/  LOP3.LUT R0, R7, 0x80000000, RZ, 0xc0, !PT ;  /* 0x8000000007007812 */ /* 0x000fc800078ec0ff */
[----:B------:R-:W-:-:S04]  /*7c90*/  SHF.R.U32.HI R0, RZ, 0x18, R0 ;  /* 0x00000018ff007819 */ /* 0x000fc80000011600 */
[----:B------:R-:W-:Y:S02]  /*7ca0*/  LOP3.LUT R0, R3, R0, RZ, 0xfc, !PT ;  /* 0x0000000003007212 */ /* 0x000fe400078efcff */
.L_x_11921:
[----:B------:R-:W-:Y:S05]  /*7cb0*/  BSYNC B0 ;  /* 0x0000000000007941 */ /* 0x000fea0003800000 */
.L_x_11920:
[----:B------:R0:W-:Y:S01]  /*7cc0*/  STG.E.U8 [R4.64], R0 ;  /* 0x0000000004007986 */ /* 0x0001e2000c101124 */
[----:B------:R-:W-:Y:S05]  /*7cd0*/  BRA `(.L_x_11900) ;  /* 0x000004a000007947 */ /* 0x000fea0003800000 */
.L_x_11918:
        /* <DEDUP_REMOVED lines=19> */
.L_x_11925:
[----:B------:R-:W-:-:S04]  /*7e10*/  LOP3.LUT R0, R7, 0x80000000, RZ, 0xc0, !PT ;  /* 0x8000000007007812 */ /* 0x000fc800078ec0ff */
[----:B------:R-:W-:-:S04]  /*7e20*/  SHF.R.U32.HI R0, RZ, 0x18, R0 ;  /* 0x00000018ff007819 */ /* 0x000fc80000011600 */
[----:B------:R-:W-:Y:S02]  /*7e30*/  LOP3.LUT R0, R3, R0, RZ, 0xfc, !PT ;  /* 0x0000000003007212 */ /* 0x000fe400078efcff */
.L_x_11924:
[----:B------:R-:W-:Y:S05]  /*7e40*/  BSYNC B0 ;  /* 0x0000000000007941 */ /* 0x000fea0003800000 */
.L_x_11923:
[----:B------:R0:W-:Y:S01]  /*7e50*/  STG.E.U8 [R4.64], R0 ;  /* 0x0000000004007986 */ /* 0x0001e2000c101124 */
[----:B------:R-:W-:Y:S05]  /*7e60*/  BRA `(.L_x_11900) ;  /* 0x0000031000007947 */ /* 0x000fea0003800000 */
.L_x_11917:
        /* <DEDUP_REMOVED lines=24> */
.L_x_11899:
        /* <DEDUP_REMOVED lines=20> */
.L_x_11927:
[----:B--2---:R-:W0:Y:S02]  /*8130*/  F2I.U64.F64.TRUNC R24, R24 ;  /* 0x0000001800187311 */ /* 0x004e24000030d800 */
[----:B0-----:R0:W-:Y:S01]  /*8140*/  STG.E.64 [R4.64], R24 ;  /* 0x0000001804007986 */ /* 0x0011e2000c101b24 */
[----:B------:R-:W-:Y:S05]  /*8150*/  BRA `(.L_x_11900) ;  /* 0x0000002000007947 */ /* 0x000fea0003800000 */
.L_x_11926:
[----:B--2---:R-:W0:Y:S02]  /*8160*/  F2I.U32.F64.TRUNC R25, R24 ;  /* 0x0000001800197311 */ /* 0x004e24000030d000 */
[----:B0-----:R0:W-:Y:S02]  /*8170*/  STG.E [R4.64], R25 ;  /* 0x0000001904007986 */ /* 0x0011e4000c101924 */
.L_x_11900:
[----:B------:R-:W-:Y:S02]  /*8180*/  IADD3 R22, R22, 0x80, RZ ;  /* 0x0000008016167810 */ /* 0x000fe40007ffe0ff */
.L_x_11861:
[----:B------:R-:W-:Y:S05]  /*8190*/  BSYNC B6 ;  /* 0x0000000000067941 */ /* 0x000fea0003800000 */
.L_x_11860:
        /* <DEDUP_REMOVED lines=20> */
.L_x_11931:
[----:B---3--:R-:W0:Y:S02]  /*82e0*/  F2I.S64.F64.TRUNC R16, R16 ;  /* 0x0000001000107311 */ /* 0x008e24000030d900 */
[----:B0-----:R-:W-:-:S05]  /*82f0*/  IMAD.MOV.U32 R5, RZ, RZ, R16 ;  /* 0x000000ffff057224 */ /* 0x001fca00078e0010 */
[----:B------:R-:W-:Y:S01]  /*8300*/  STG.E.U8 [R2.64], R5 ;  /* 0x0000000502007986 */ /* 0x000fe2000c101124 */
[----:B------:R-:W-:Y:S05]  /*8310*/  EXIT ;  /* 0x000000000000794d */ /* 0x000fea0003800000 */
.L_x_11930:
        /* <DEDUP_REMOVED lines=9> */
.L_x_11934:
[----:B---3--:R-:W0:Y:S02]  /*83b0*/  F2I.F64.TRUNC R17, R16 ;  /* 0x0000001000117311 */ /* 0x008e24000030d100 */
[----:B0-----:R-:W-:Y:S01]  /*83c0*/  STG.E [R2.64], R17 ;  /* 0x0000001102007986 */ /* 0x001fe2000c101924 */
[----:B------:R-:W-:Y:S05]  /*83d0*/  EXIT ;  /* 0x000000000000794d */ /* 0x000fea0003800000 */
.L_x_11933:
[----:B---3--:R-:W0:Y:S02]  /*83e0*/  F2I.F64.TRUNC R17, R16 ;  /* 0x0000001000117311 */ /* 0x008e24000030d100 */
[----:B0-----:R-:W-:Y:S01]  /*83f0*/  STG.E.U16 [R2.64], R17 ;  /* 0x0000001102007986 */ /* 0x001fe2000c101524 */
[----:B------:R-:W-:Y:S05]  /*8400*/  EXIT ;  /* 0x000000000000794d */ /* 0x000fea0003800000 */
.L_x_11929:
        /* <DEDUP_REMOVED lines=11> */
.L_x_11936:
[----:B---3--:R-:W0:Y:S01]  /*84c0*/  F2F.F32.F64 R0, R16 ;  /* 0x0000001000007310 */ /* 0x008e220000301000 */
[----:B------:R-:W0:-:S14]  /*84d0*/  DSETP.GEU.AND P0, PT, |R16|, c[0x2][0x50], PT ;  /* 0x008014001000762a */ /* 0x000e1c0003f0e200 */
[----:B0-----:R-:W-:-:S05]  /*84e0*/  @!P0 FMUL R0, R0, 1.175494350822287508e-38 ;  /* 0x0080000000008820 */ /* 0x001fca0000400000 */
[----:B------:R-:W-:-:S05]  /*84f0*/  F2FP.PACK_AB R0, RZ, R0 ;  /* 0x00000000ff00723e */ /* 0x000fca00000000ff */
[----:B------:R-:W-:Y:S01]  /*8500*/  STG.E.U16 [R2.64], R0 ;  /* 0x0000000002007986 */ /* 0x000fe2000c101524 */
[----:B------:R-:W-:Y:S05]  /*8510*/  EXIT ;  /* 0x000000000000794d */ /* 0x000fea0003800000 */
.L_x_11935:
        /* <DEDUP_REMOVED lines=12> */
.L_x_11938:
[----:B---3--:R-:W0:Y:S01]  /*85e0*/  F2F.F32.F64 R0, R16 ;  /* 0x0000001000007310 */ /* 0x008e220000301000 */
[----:B------:R-:W0:-:S14]  /*85f0*/  DSETP.GEU.AND P0, PT, |R16|, c[0x2][0x50], PT ;  /* 0x008014001000762a */ /* 0x000e1c0003f0e200 */
[----:B0-----:R-:W-:-:S05]  /*8600*/  @!P0 FMUL R0, R0, 1.175494350822287508e-38 ;  /* 0x0080000000008820 */ /* 0x001fca0000400000 */
[----:B------:R-:W-:-:S04]  /*8610*/  F2FP.PACK_AB R5, RZ, R0 ;  /* 0x00000000ff05723e */ /* 0x000fc800000000ff */
[----:B------:R-:W-:-:S05]  /*8620*/  PRMT R5, R5, 0x5410, RZ ;  /* 0x0000541005057816 */ /* 0x000fca00000000ff */
[----:B------:R-:W-:Y:S01]  /*8630*/  STG.E [R2.64], R5 ;  /* 0x0000000502007986 */ /* 0x000fe2000c101924 */
[----:B------:R-:W-:Y:S05]  /*8640*/  EXIT ;  /* 0x000000000000794d */ /* 0x000fea0003800000 */
.L_x_11937:
[----:B---3--:R-:W-:Y:S01]  /*8650*/  STG.E.64 [R2.64], R16 ;  /* 0x0000001002007986 */ /* 0x008fe2000c101b24 */
[----:B------:R-:W-:Y:S05]  /*8660*/  EXIT ;  /* 0x000000000000794d */ /* 0x000fea0003800000 */
.L_x_11928:
        /* <DEDUP_REMOVED lines=12> */
.L_x_11941:
[----:B------:R-:W-:-:S05]  /*8730*/  CS2R R18, SRZ ;  /* 0x0000000000127805 */ /* 0x000fca000001ff00 */
[----:B---3--:R-:W-:Y:S01]  /*8740*/  STG.E.128 [R2.64], R16 ;  /* 0x0000001002007986 */ /* 0x008fe2000c101d24 */
[----:B------:R-:W-:Y:S05]  /*8750*/  EXIT ;  /* 0x000000000000794d */ /* 0x000fea0003800000 */
.L_x_11940:
        /* <DEDUP_REMOVED lines=23> */
.L_x_11945:
[----:B------:R-:W-:Y:S05]  /*88d0*/  BSYNC B0 ;  /* 0x0000000000007941 */ /* 0x000fea0003800000 */
.L_x_11944:
[----:B------:R-:W-:-:S05]  /*88e0*/  LOP3.LUT R5, R0, R5, RZ, 0xfc, !PT ;  /* 0x0000000500057212 */ /* 0x000fca00078efcff */
[----:B------:R-:W-:Y:S01]  /*88f0*/  STG.E.U8 [R2.64], R5 ;  /* 0x0000000502007986 */ /* 0x000fe2000c101124 */
[----:B------:R-:W-:Y:S05]  /*8900*/  EXIT ;  /* 0x000000000000794d */ /* 0x000fea0003800000 */
.L_x_11943:
        /* <DEDUP_REMOVED lines=15> */
.L_x_11947:
[----:B------:R-:W-:Y:S01]  /*8a00*/  IMAD.MOV.U32 R0, RZ, RZ, 0x7f ;  /* 0x0000007fff007424 */ /* 0x000fe200078e00ff */
[----:B------:R-:W-:-:S04]  /*8a10*/  ISETP.GT.U32.AND P0, PT, R4, 0x7f800000, PT ;  /* 0x7f8000000400780c */ /* 0x000fc80003f04070 */
[----:B------:R-:W-:-:S04]  /*8a20*/  SEL R0, R0, 0x7c, P0 ;  /* 0x0000007c00007807 */ /* 0x000fc80000000000 */
.L_x_11948:
[----:B------:R-:W-:Y:S05]  /*8a30*/  BSYNC B0 ;  /* 0x0000000000007941 */ /* 0x000fea0003800000 */
.L_x_11946:
[----:B------:R-:W-:-:S04]  /*8a40*/  LOP3.LUT R4, R5, 0x80000000, RZ, 0xc0, !PT ;  /* 0x8000000005047812 */ /* 0x000fc800078ec0ff */
[----:B------:R-:W-:-:S04]  /*8a50*/  SHF.R.U32.HI R5, RZ, 0x18, R4 ;  /* 0x00000018ff057819 */ /* 0x000fc80000011604 */
[----:B------:R-:W-:-:S05]  /*8a60*/  LOP3.LUT R5, R0, R5, RZ, 0xfc, !PT ;  /* 0x0000000500057212 */ /* 0x000fca00078efcff */
[----:B------:R-:W-:Y:S01]  /*8a70*/  STG.E.U8 [R2.64], R5 ;  /* 0x0000000502007986 */ /* 0x000fe2000c101124 */
[----:B------:R-:W-:Y:S05]  /*8a80*/  EXIT ;  /* 0x000000000000794d */ /* 0x000fea0003800000 */
.L_x_11942:
[----:B---3--:R-:W0:Y:S01]  /*8a90*/  F2F.F32.F64 R0, R16 ;  /* 0x0000001000007310 */ /* 0x008e220000301000 */
[----:B------:R-:W0:-:S14]  /*8aa0*/  DSETP.GEU.AND P0, PT, |R16|, c[0x2][0x50], PT ;  /* 0x008014001000762a */ /* 0x000e1c0003f0e200 */
[----:B0-----:R-:W-:-:S05]  /*8ab0*/  @!P0 FMUL R0, R0, 1.175494350822287508e-38 ;  /* 0x0080000000008820 */ /* 0x001fca0000400000 */
[----:B------:R-:W-:-:S05]  /*8ac0*/  F2FP.BF16.PACK_AB R0, RZ, R0 ;  /* 0x00000000ff00723e */ /* 0x000fca00000010ff */
[----:B------:R-:W-:Y:S01]  /*8ad0*/  STG.E.U16 [R2.64], R0 ;  /* 0x0000000002007986 */ /* 0x000fe2000c101524 */
[----:B------:R-:W-:Y:S05]  /*8ae0*/  EXIT ;  /* 0x000000000000794d */ /* 0x000fea0003800000 */
.L_x_11939:
        /* <DEDUP_REMOVED lines=11> */
.L_x_11951:
[----:B---3--:R-:W0:Y:S01]  /*8ba0*/  F2F.F32.F64 R7, R16 ;  /* 0x0000001000077310 */ /* 0x008e220000301000 */
        /* <DEDUP_REMOVED lines=18> */
.L_x_11954:
[----:B------:R-:W-:-:S04]  /*8cd0*/  LOP3.LUT R0, R7, 0x80000000, RZ, 0xc0, !PT ;  /* 0x8000000007007812 */ /* 0x000fc800078ec0ff */
[----:B------:R-:W-:-:S04]  /*8ce0*/  SHF.R.U32.HI R5, RZ, 0x18, R0 ;  /* 0x00000018ff057819 */ /* 0x000fc80000011600 */
[----:B------:R-:W-:-:S04]  /*8cf0*/  LOP3.LUT R4, R4, R5, RZ, 0xfc, !PT ;  /* 0x0000000504047212 */ /* 0x000fc800078efcff */
[----:B------:R-:W-:Y:S02]  /*8d00*/  PRMT R0, R4, 0x7610, R0 ;  /* 0x0000761004007816 */ /* 0x000fe40000000000 */
.L_x_11953:
[----:B------:R-:W-:Y:S05]  /*8d10*/  BSYNC B0 ;  /* 0x0000000000007941 */ /* 0x000fea0003800000 */
.L_x_11952:
[----:B------:R-:W-:Y:S01]  /*8d20*/  STG.E.U8 [R2.64], R0 ;  /* 0x0000000002007986 */ /* 0x000fe2000c101124 */
[----:B------:R-:W-:Y:S05]  /*8d30*/  EXIT ;  /* 0x000000000000794d */ /* 0x000fea0003800000 */
.L_x_11950:
        /* <DEDUP_REMOVED lines=19> */
.L_x_11957:
[----:B------:R-:W-:-:S04]  /*8e70*/  LOP3.LUT R0, R7, 0x80000000, RZ, 0xc0, !PT ;  /* 0x8000000007007812 */ /* 0x000fc800078ec0ff */
[----:B------:R-:W-:-:S04]  /*8e80*/  SHF.R.U32.HI R5, RZ, 0x18, R0 ;  /* 0x00000018ff057819 */ /* 0x000fc80000011600 */
[----:B------:R-:W-:-:S04]  /*8e90*/  LOP3.LUT R4, R4, R5, RZ, 0xfc, !PT ;  /* 0x0000000504047212 */ /* 0x000fc800078efcff */
[----:B------:R-:W-:Y:S02]  /*8ea0*/  PRMT R0, R4, 0x7610, R0 ;  /* 0x0000761004007816 */ /* 0x000fe40000000000 */
.L_x_11956:
[----:B------:R-:W-:Y:S05]  /*8eb0*/  BSYNC B0 ;  /* 0x0000000000007941 */ /* 0x000fea0003800000 */
.L_x_11955:
[----:B------:R-:W-:Y:S01]  /*8ec0*/  STG.E.U8 [R2.64], R0 ;  /* 0x0000000002007986 */ /* 0x000fe2000c101124 */
[----:B------:R-:W-:Y:S05]  /*8ed0*/  EXIT ;  /* 0x000000000000794d */ /* 0x000fea0003800000 */
.L_x_11949:
        /* <DEDUP_REMOVED lines=24> */
.L_x_11932:
        /* <DEDUP_REMOVED lines=19> */
[----:B------:R-:W-:Y:S05]  /*9190*/  EXIT ;  /* 0x000000000000794d */ /* 0x000fea0003800000 */
.L_x_11959:
[----:B---3--:R-:W0:Y:S02]  /*91a0*/  F2I.U64.F64.TRUNC R16, R16 ;  /* 0x0000001000107311 */ /* 0x008e24000030d800 */
[----:B0-----:R-:W-:Y:S01]  /*91b0*/  STG.E.64 [R2.64], R16 ;  /* 0x0000001002007986 */ /* 0x001fe2000c101b24 */
[----:B------:R-:W-:Y:S05]  /*91c0*/  EXIT ;  /* 0x000000000000794d */ /* 0x000fea0003800000 */
.L_x_11958:
[----:B---3--:R-:W0:Y:S02]  /*91d0*/  F2I.U32.F64.TRUNC R17, R16 ;  /* 0x0000001000117311 */ /* 0x008e24000030d000 */
[----:B0-----:R-:W-:Y:S01]  /*91e0*/  STG.E [R2.64], R17 ;  /* 0x0000001102007986 */ /* 0x001fe2000c101924 */
[----:B------:R-:W-:Y:S05]  /*91f0*/  EXIT ;  /* 0x000000000000794d */ /* 0x000fea0003800000 */
.L_x_11960:
        /* <DEDUP_REMOVED lines=16> */
.L_x_12210:


//--------------------- .text._ZN2at6native18elementwise_kernelILi128ELi2EZNS0_22gpu_kernel_impl_nocastIZZZNS0_15log_kernel_cudaERNS_18TensorIteratorBaseEENKUlvE0_clEvENKUlvE_clEvEUldE_EEvS4_RKT_EUliE_EEviT1_ --------------------------
	.section	.text._ZN2at6native18elementwise_kernelILi128ELi2EZNS0_22gpu_kernel_impl_nocastIZZZNS0_15log_kernel_cudaERNS_18TensorIteratorBaseEENKUlvE0_clEvENKUlvE_clEvEUldE_EEvS4_RKT_EUliE_EEviT1_,"ax",@progbits
	.sectioninfo	@"SHI_REGISTERS=22"
	.align	128
        .global         _ZN2at6native18elementwise_kernelILi128ELi2EZNS0_22gpu_kernel_impl_nocastIZZZNS0_15log_kernel_cudaERNS_18TensorIteratorBaseEENKUlvE0_clEvENKUlvE_clEvEUldE_EEvS4_RKT_EUliE_EEviT1_
        .type           _ZN2at6native18elementwise_kernelILi128ELi2EZNS0_22gpu_kernel_impl_nocastIZZZNS0_15log_kernel_cudaERNS_18TensorIteratorBaseEENKUlvE0_clEvENKUlvE_clEvEUldE_EEvS4_RKT_EUliE_EEviT1_,@function
        .size           _ZN2at6native18elementwise_kernelILi128ELi2EZNS0_22gpu_kernel_impl_nocastIZZZNS0_15log_kernel_cudaERNS_18TensorIteratorBaseEENKUlvE0_clEvENKUlvE_clEvEUldE_EEvS4_RKT_EUliE_EEviT1_,(.L_x_12211 - _ZN2at6native18elementwise_kernelILi128ELi2EZNS0_22gpu_kernel_impl_nocastIZZZNS0_15log_kernel_cudaERNS_18TensorIteratorBaseEENKUlvE0_clEvENKUlvE_clEvEUldE_EEvS4_RKT_EUliE_EEviT1_)
        .other          _ZN2at6native18elementwise_kernelILi128ELi2EZNS0_22gpu_kernel_impl_nocastIZZZNS0_15log_kernel_cudaERNS_18TensorIteratorBaseEENKUlvE0_clEvENKUlvE_clEvEUldE_EEvS4_RKT_EUliE_EEviT1_,@"STO_CUDA_ENTRY STV_DEFAULT"
_ZN2at6native18elementwise_kernelILi128ELi2EZNS0_22gpu_kernel_impl_nocastIZZZNS0_15log_kernel_cudaERNS_18TensorIteratorBaseEENKUlvE0_clEvENKUlvE_clEvEUldE_EEvS4_RKT_EUliE_EEviT1_:
.text._ZN2at6native18elementwise_kernelILi128ELi2EZNS0_22gpu_kernel_impl_nocastIZZZNS0_15log_kernel_cudaERNS_18TensorIteratorBaseEENKUlvE0_clEvENKUlvE_clEvEUldE_EEvS4_RKT_EUliE_EEviT1_:
        /* <DEDUP_REMOVED lines=238> */
.L_x_11963:
[----:B------:R-:W-:-:S04]  /*0ee0*/  IADD3 R10, P0, R3, c[0x0][0x368], RZ ;  /* 0x0000da00030a7a10 */ /* 0x000fc80007f1e0ff */
[----:B------:R-:W-:-:S05]  /*0ef0*/  IADD3.X R11, RZ, c[0x0][0x36c], RZ, P0, !PT ;  /* 0x0000db00ff0b7a10 */ /* 0x000fca00007fe4ff */
[----:B------:R-:W2:Y:S01]  /*0f00*/  LDG.E.64 R4, [R10.64] ;  /* 0x000000040a047981 */ /* 0x000ea2000c1e1b00 */
[----:B------:R-:W-:Y:S01]  /*0f10*/  IADD3 R2, P3, R2, c[0x0][0x360], RZ ;  /* 0x0000d80002027a10 */ /* 0x000fe20007f7e0ff */
[----:B------:R-:W-:Y:S01]  /*0f20*/  BSSY B1, `(.L_x_11964) ;  /* 0x000003e000017945 */ /* 0x000fe20003800000 */
[----:B--2---:R-:W-:Y:S02]  /*0f30*/  ISETP.GT.AND P0, PT, R5, 0xfffff, PT ;  /* 0x000fffff0500780c */ /* 0x004fe40003f04270 */
[-C--:B------:R-:W-:Y:S02]  /*0f40*/  MOV R6, R4.reuse ;  /* 0x0000000400067202 */ /* 0x080fe40000000f00 */
[----:B------:R-:W-:Y:S02]  /*0f50*/  MOV R7, R5 ;  /* 0x0000000500077202 */ /* 0x000fe40000000f00 */
[----:B------:R-:W-:Y:S02]  /*0f60*/  MOV R10, R4 ;  /* 0x00000004000a7202 */ /* 0x000fe40000000f00 */
[----:B------:R-:W-:-:S05]  /*0f70*/  MOV R4, 0xfffffc01 ;  /* 0xfffffc0100047802 */ /* 0x000fca0000000f00 */
[----:B------:R-:W0:Y:S01]  /*0f80*/  @!P0 DMUL R6, R6, 1.80143985094819840000e+16 ;  /* 0x4350000006068828 */ /* 0x000e220000000000 */
[----:B------:R-:W-:-:S09]  /*0f90*/  @!P0 MOV R4, 0xfffffbcb ;  /* 0xfffffbcb00048802 */ /* 0x000fd20000000f00 */
[----:B0-----:R-:W-:Y:S01]  /*0fa0*/  @!P0 IMAD.MOV.U32 R5, RZ, RZ, R7 ;  /* 0x000000ffff058224 */ /* 0x001fe200078e0007 */
[----:B------:R-:W-:-:S04]  /*0fb0*/  @!P0 MOV R10, R6 ;  /* 0x00000006000a8202 */ /* 0x000fc80000000f00 */
[----:B------:R-:W-:-:S04]  /*0fc0*/  IADD3 R3, R5, -0x1, RZ ;  /* 0xffffffff05037810 */ /* 0x000fc80007ffe0ff */
[----:B------:R-:W-:Y:S01]  /*0fd0*/  ISETP.GE.U32.AND P1, PT, R3, 0x7fefffff, PT ;  /* 0x7fefffff0300780c */ /* 0x000fe20003f26070 */
[----:B------:R-:W-:-:S12]  /*0fe0*/  IMAD.X R3, RZ, RZ, c[0x0][0x364], P3 ;  /* 0x0000d900ff037624 */ /* 0x000fd800018e06ff */
[----:B------:R-:W-:Y:S02]  /*0ff0*/  @P1 MOV R8, 0x0 ;  /* 0x0000000000081802 */ /* 0x000fe40000000f00 */
        /* <DEDUP_REMOVED lines=9> */
[----:B------:R-:W-:Y:S01]  /*1090*/  LOP3.LUT R7, R6, 0x3ff00000, RZ, 0xfc, !PT ;  /* 0x3ff0000006077812 */ /* 0x000fe200078efcff */
[----:B------:R-:W-:Y:S01]  /*10a0*/  IMAD.MOV.U32 R6, RZ, RZ, R10 ;  /* 0x000000ffff067224 */ /* 0x000fe200078e000a */
[----:B------:R-:W-:Y:S02]  /*10b0*/  MOV R16, 0x3ae80f1e ;  /* 0x3ae80f1e00107802 */ /* 0x000fe40000000f00 */
[----:B------:R-:W-:-:S02]  /*10c0*/  ISETP.GE.AND P0, PT, R7, 0x3ff6a09f, PT ;  /* 0x3ff6a09f0700780c */ /* 0x000fc40003f06270 */
[----:B------:R-:W-:Y:S02]  /*10d0*/  LEA.HI R4, R5, R4, RZ, 0xc ;  /* 0x0000000405047211 */ /* 0x000fe400078f60ff */
[----:B------:R-:W-:-:S09]  /*10e0*/  MOV R5, 0x43300000 ;  /* 0x4330000000057802 */ /* 0x000fd20000000f00 */
        /* <DEDUP_REMOVED lines=33> */
.L_x_11965:
[----:B------:R-:W-:Y:S05]  /*1300*/  BSYNC B1 ;  /* 0x0000000000017941 */ /* 0x000fea0003800000 */
.L_x_11964:
[----:B-1----:R1:W-:Y:S01]  /*1310*/  STG.E.64 [R2.64], R14 ;  /* 0x0000000e02007986 */ /* 0x0023e2000c101b04 */
[----:B0-----:R-:W-:-:S03]  /*1320*/  IADD3 R7, R0, 0x80, RZ ;  /* 0x0000008000077810 */ /* 0x001fc60007ffe0ff */
.L_x_11962:
[----:B------:R-:W-:Y:S05]  /*1330*/  BSYNC B0 ;  /* 0x0000000000007941 */ /* 0x000fea0003800000 */
.L_x_11961:
[----:B------:R-:W-:-:S13]  /*1340*/  ISETP.GE.AND P0, PT, R7, c[0x0][0x160], PT ;  /* 0x0000580007007a0c */ /* 0x000fda0003f06270 */
[----:B------:R-:W-:Y:S05]  /*1350*/  @P0 EXIT ;  /* 0x000000000000094d */ /* 0x000fea0003800000 */
[----:B------:R-:W-:Y:S01]  /*1360*/  ISETP.NE.AND P0, PT, RZ, c[0x0][0x168], PT ;  /* 0x00005a00ff007a0c */ /* 0x000fe20003f05270 */
[----:B-1----:R-:W-:Y:S01]  /*1370*/  HFMA2.MMA R2, -RZ, RZ, 0, 0 ;  /* 0x00000000ff027435 */ /* 0x002fe200000001ff */
[----:B------:R-:W-:-:S11]  /*1380*/  MOV R0, RZ ;  /* 0x000000ff00007202 */ /* 0x000fd60000000f00 */
[----:B------:R-:W-:Y:S05]  /*1390*/  @!P0 BRA `(.L_x_11966) ;  /* 0x00000e0000008947 */ /* 0x000fea0003800000 */
[----:B------:R-:W-:Y:S01]  /*13a0*/  MOV R3, R7 ;  /* 0x0000000700037202 */ /* 0x000fe20000000f00 */
[----:B------:R-:W-:-:S04]  /*13b0*/  IMAD.MOV.U32 R2, RZ, RZ, RZ ;  /* 0x000000ffff027224 */ /* 0x000fc800078e00ff */
        /* <DEDUP_REMOVED lines=222> */
.L_x_11966:
[----:B------:R-:W-:-:S05]  /*21a0*/  IADD3 R10, P0, R0, c[0x0][0x368], RZ ;  /* 0x0000da00000a7a10 */ /* 0x000fca0007f1e0ff */
[----:B------:R-:W-:-:S05]  /*21b0*/  IMAD.X R11, RZ, RZ, c[0x0][0x36c], P0 ;  /* 0x0000db00ff0b7624 */ /* 0x000fca00000e06ff */
[----:B------:R-:W2:Y:S01]  /*21c0*/  LDG.E.64 R4, [R10.64] ;  /* 0x000000040a047981 */ /* 0x000ea2000c1e1b00 */
[----:B------:R-:W-:Y:S01]  /*21d0*/  IADD3 R2, P3, R2, c[0x0][0x360], RZ ;  /* 0x0000d80002027a10 */ /* 0x000fe20007f7e0ff */
[----:B------:R-:W-:Y:S03]  /*21e0*/  BSSY B0, `(.L_x_11967) ;  /* 0x000003d000007945 */ /* 0x000fe60003800000 */
[----:B------:R-:W-:Y:S02]  /*21f0*/  IADD3.X R3, RZ, c[0x0][0x364], RZ, P3, !PT ;  /* 0x0000d900ff037a10 */ /* 0x000fe40001ffe4ff */
[----:B--2---:R-:W-:Y:S02]  /*2200*/  ISETP.GT.AND P0, PT, R5, 0xfffff, PT ;  /* 0x000fffff0500780c */ /* 0x004fe40003f04270 */
[----:B------:R-:W-:Y:S02]  /*2210*/  MOV R6, R4 ;  /* 0x0000000400067202 */ /* 0x000fe40000000f00 */
[----:B------:R-:W-:-:S09]  /*2220*/  MOV R7, R5 ;  /* 0x0000000500077202 */ /* 0x000fd20000000f00 */
[----:B------:R-:W0:-:S10]  /*2230*/  @!P0 DMUL R6, R6, 1.80143985094819840000e+16 ;  /* 0x4350000006068828 */ /* 0x000e140000000000 */
[----:B0-----:R-:W-:Y:S01]  /*2240*/  @!P0 MOV R5, R7 ;  /* 0x0000000700058202 */ /* 0x001fe20000000f00 */
[----:B------:R-:W-:-:S03]  /*2250*/  @!P0 IMAD.MOV.U32 R4, RZ, RZ, R6 ;  /* 0x000000ffff048224 */ /* 0x000fc600078e0006 */
[----:B------:R-:W-:-:S04]  /*2260*/  IADD3 R0, R5, -0x1, RZ ;  /* 0xffffffff05007810 */ /* 0x000fc80007ffe0ff */
[----:B------:R-:W-:Y:S02]  /*2270*/  ISETP.GE.U32.AND P1, PT, R0, 0x7fefffff, PT ;  /* 0x7fefffff0000780c */ /* 0x000fe40003f26070 */
[----:B------:R-:W-:Y:S02]  /*2280*/  MOV R0, 0xfffffc01 ;  /* 0xfffffc0100007802 */ /* 0x000fe40000000f00 */
[----:B------:R-:W-:-:S09]  /*2290*/  @!P0 MOV R0, 0xfffffbcb ;  /* 0xfffffbcb00008802 */ /* 0x000fd20000000f00 */
        /* <DEDUP_REMOVED lines=49> */
.L_x_11968:
[----:B------:R-:W-:Y:S05]  /*25b0*/  BSYNC B0 ;  /* 0x0000000000007941 */ /* 0x000fea0003800000 */
.L_x_11967:
[----:B-1----:R-:W-:Y:S01]  /*25c0*/  STG.E.64 [R2.64], R14 ;  /* 0x0000000e02007986 */ /* 0x002fe2000c101b04 */
[----:B------:R-:W-:Y:S05]  /*25d0*/  EXIT ;  /* 0x000000000000794d */ /* 0x000fea0003800000 */
.L_x_11969:
        /* <DEDUP_REMOVED lines=10> */
.L_x_12211:


//--------------------- .text._ZN2at6native27unrolled_elementwise_kernelIZZZNS0_15log_kernel_cudaERNS_18TensorIteratorBaseEENKUlvE0_clEvENKUlvE_clEvEUldE_St5arrayIPcLm2EELi4E23TrivialOffsetCalculatorILi1EjESB_NS0_6memory15LoadWithoutCastENSC_16StoreWithoutCastEEEviT_T0_T2_T3_T4_T5_ --------------------------
	.section	.text._ZN2at6native27unrolled_elementwise_kernelIZZZNS0_15log_kernel_cudaERNS_18TensorIteratorBaseEENKUlvE0_clEvENKUlvE_clEvEUldE_St5arrayIPcLm2EELi4E23TrivialOffsetCalculatorILi1EjESB_NS0_6memory15LoadWithoutCastENSC_16StoreWithoutCastEEEviT_T0_T2_T3_T4_T5_,"ax",@progbits
	.sectioninfo	@"SHI_REGISTERS=28"
	.align	128
        .global         _ZN2at6native27unrolled_elementwise_kernelIZZZNS0_15log_kernel_cudaERNS_18TensorIteratorBaseEENKUlvE0_clEvENKUlvE_clEvEUldE_St5arrayIPcLm2EELi4E23TrivialOffsetCalculatorILi1EjESB_NS0_6memory15LoadWithoutCastENSC_16StoreWithoutCastEEEviT_T0_T2_T3_T4_T5_
        .type           _ZN2at6native27unrolled_elementwise_kernelIZZZNS0_15log_kernel_cudaERNS_18TensorIteratorBaseEENKUlvE0_clEvENKUlvE_clEvEUldE_St5arrayIPcLm2EELi4E23TrivialOffsetCalculatorILi1EjESB_NS0_6memory15LoadWithoutCastENSC_16StoreWithoutCastEEEviT_T0_T2_T3_T4_T5_,@function
        .size           _ZN2at6native27unrolled_elementwise_kernelIZZZNS0_15log_kernel_cudaERNS_18TensorIteratorBaseEENKUlvE0_clEvENKUlvE_clEvEUldE_St5arrayIPcLm2EELi4E23TrivialOffsetCalculatorILi1EjESB_NS0_6memory15LoadWithoutCastENSC_16StoreWithoutCastEEEviT_T0_T2_T3_T4_T5_,(.L_x_12212 - _ZN2at6native27unrolled_elementwise_kernelIZZZNS0_15log_kernel_cudaERNS_18TensorIteratorBaseEENKUlvE0_clEvENKUlvE_clEvEUldE_St5arrayIPcLm2EELi4E23TrivialOffsetCalculatorILi1EjESB_NS0_6memory15LoadWithoutCastENSC_16StoreWithoutCastEEEviT_T0_T2_T3_T4_T5_)
        .other          _ZN2at6native27unrolled_elementwise_kernelIZZZNS0_15log_kernel_cudaERNS_18TensorIteratorBaseEENKUlvE0_clEvENKUlvE_clEvEUldE_St5arrayIPcLm2EELi4E23TrivialOffsetCalculatorILi1EjESB_NS0_6memory15LoadWithoutCastENSC_16StoreWithoutCastEEEviT_T0_T2_T3_T4_T5_,@"STO_CUDA_ENTRY STV_DEFAULT"
_ZN2at6native27unrolled_elementwise_kernelIZZZNS0_15log_kernel_cudaERNS_18TensorIteratorBaseEENKUlvE0_clEvENKUlvE_clEvEUldE_St5arrayIPcLm2EELi4E23TrivialOffsetCalculatorILi1EjESB_NS0_6memory15LoadWithoutCastENSC_16StoreWithoutCastEEEviT_T0_T2_T3_T4_T5_:
.text._ZN2at6native27unrolled_elementwise_kernelIZZZNS0_15log_kernel_cudaERNS_18TensorIteratorBaseEENKUlvE0_clEvENKUlvE_clEvEUldE_St5arrayIPcLm2EELi4E23TrivialOffsetCalculatorILi1EjESB_NS0_6memory15LoadWithoutCastENSC_16StoreWithoutCastEEEviT_T0_T2_T3_T4_T5_:
[----:B------:R-:W-:Y:S02]  /*0000*/  IMAD.MOV.U32 R1, RZ, RZ, c[0x0][0x28] ;  /* 0x00000a00ff017624 */ /* 0x000fe400078e00ff */
[----:B------:R-:W0:Y:S01]  /*0010*/  S2R R0, SR_CTAID.X ;  /* 0x0000000000007919 */ /* 0x000e220000002500 */
[----:B------:R-:W-:Y:S01]  /*0020*/  IMAD.MOV.U32 R3, RZ, RZ, -0x200 ;  /* 0xfffffe00ff037424 */ /* 0x000fe200078e00ff */
[----:B------:R-:W-:Y:S01]  /*0030*/  CS2R R4, SRZ ;  /* 0x0000000000047805 */ /* 0x000fe2000001ff00 */
[----:B------:R-:W-:Y:S01]  /*0040*/  ULDC.64 UR4, c[0x0][0x118] ;  /* 0x0000460000047ab9 */ /* 0x000fe20000000a00 */
[----:B------:R-:W1:Y:S01]  /*0050*/  S2R R21, SR_TID.X ;  /* 0x0000000000157919 */ /* 0x000e620000002100 */
[----:B0-----:R-:W-:Y:S02]  /*0060*/  IMAD R10, R0, R3, c[0x0][0x160] ;  /* 0x00005800000a7624 */ /* 0x001fe400078e0203 */
[----:B-1----:R-:W-:-:S03]  /*0070*/  IMAD.MOV.U32 R7, RZ, RZ, R21 ;  /* 0x000000ffff077224 */ /* 0x002fc600078e0015 */
[----:B------:R-:W-:-:S13]  /*0080*/  ISETP.GE.AND P0, PT, R21, R10, PT ;  /* 0x0000000a1500720c */ /* 0x000fda0003f06270 */
[----:B------:R-:W-:Y:S01]  /*0090*/  @!P0 IMAD R2, R0, 0x200, R7 ;  /* 0x0000020000028824 */ /* 0x000fe200078e0207 */
[----:B------:R-:W-:Y:S01]  /*00a0*/  @!P0 IADD3 R7, R7, 0x80, RZ ;  /* 0x0000008007078810 */ /* 0x000fe20007ffe0ff */
[----:B------:R-:W-:-:S03]  /*00b0*/  @!P0 IMAD.MOV.U32 R3, RZ, RZ, 0x8 ;  /* 0x00000008ff038424 */ /* 0x000fc600078e00ff */
[C---:B------:R-:W-:Y:S01]  /*00c0*/  ISETP.GE.AND P1, PT, R7.reuse, R10, PT ;  /* 0x0000000a0700720c */ /* 0x040fe20003f26270 */
[----:B------:R-:W-:Y:S01]  /*00d0*/  @!P0 IMAD.WIDE.U32 R2, R2, R3, c[0x0][0x170] ;  /* 0x00005c0002028625 */ /* 0x000fe200078e0003 */
[----:B------:R-:W-:Y:S01]  /*00e0*/  MOV R11, R21 ;  /* 0x00000015000b7202 */ /* 0x000fe20000000f00 */
[----:B------:R-:W-:Y:S01]  /*00f0*/  CS2R R8, SRZ ;  /* 0x0000000000087805 */ /* 0x000fe2000001ff00 */
[----:B------:R-:W-:Y:S01]  /*0100*/  CS2R R12, SRZ ;  /* 0x00000000000c7805 */ /* 0x000fe2000001ff00 */
[----:B------:R-:W-:Y:S01]  /*0110*/  CS2R R14, SRZ ;  /* 0x00000000000e7805 */ /* 0x000fe2000001ff00 */
[----:B------:R0:W5:Y:S07]  /*0120*/  @!P0 LDG.E.64 R4, [R2.64] ;  /* 0x0000000402048981 */ /* 0x00016e000c1e1b00 */
[----:B------:R-:W-:Y:S01]  /*0130*/  @!P1 IMAD R16, R0, 0x200, R7 ;  /* 0x0000020000109824 */ /* 0x000fe200078e0207 */
[----:B------:R-:W-:-:S04]  /*0140*/  @!P1 IADD3 R7, R7, 0x80, RZ ;  /* 0x0000008007079810 */ /* 0x000fc80007ffe0ff */
[----:B------:R-:W-:-:S13]  /*0150*/  ISETP.GE.AND P3, PT, R7, R10, PT ;  /* 0x0000000a0700720c */ /* 0x000fda0003f66270 */
[----:B------:R-:W-:Y:S01]  /*0160*/  @!P3 IMAD R18, R0, 0x200, R7 ;  /* 0x000002000012b824 */ /* 0x000fe200078e0207 */
[----:B------:R-:W-:-:S04]  /*0170*/  @!P3 IADD3 R7, R7, 0x80, RZ ;  /* 0x000000800707b810 */ /* 0x000fc80007ffe0ff */
[----:B------:R-:W-:Y:S01]  /*0180*/  ISETP.GE.AND P2, PT, R7, R10, PT ;  /* 0x0000000a0700720c */ /* 0x000fe20003f46270 */
[----:B------:R-:W-:Y:S02]  /*0190*/  @!P1 IMAD.MOV.U32 R17, RZ, RZ, 0x8 ;  /* 0x00000008ff119424 */ /* 0x000fe400078e00ff */
[----:B------:R-:W-:Y:S02]  /*01a0*/  @!P3 IMAD.MOV.U32 R19, RZ, RZ, 0x8 ;  /* 0x00000008ff13b424 */ /* 0x000fe400078e00ff */
[----:B------:R-:W-:Y:S01]  /*01b0*/  @!P1 IMAD.WIDE.U32 R16, R16, R17, c[0x0][0x170] ;  /* 0x00005c0010109625 */ /* 0x000fe200078e0011 */
[----:B0-----:R-:W-:-:S07]  /*01c0*/  IADD3 R3, R11, 0x80, RZ ;  /* 0x000000800b037810 */ /* 0x001fce0007ffe0ff */
[----:B------:R-:W-:Y:S01]  /*01d0*/  @!P2 IMAD R6, R0, 0x200, R7 ;  /* 0x000002000006a824 */ /* 0x000fe200078e0207 */
[C---:B------:R-:W-:Y:S01]  /*01e0*/  IADD3 R23, R11.reuse, 0x100, RZ ;  /* 0x000001000b177810 */ /* 0x040fe20007ffe0ff */
[----:B------:R-:W-:Y:S01]  /*01f0*/  @!P2 IMAD.MOV.U32 R7, RZ, RZ, 0x8 ;  /* 0x00000008ff07a424 */ /* 0x000fe200078e00ff */
[----:B------:R-:W-:Y:S01]  /*0200*/  IADD3 R25, R11, 0x180, RZ ;  /* 0x000001800b197810 */ /* 0x000fe20007ffe0ff */
[----:B------:R-:W-:Y:S01]  /*0210*/  @!P3 IMAD.WIDE.U32 R18, R18, R19, c[0x0][0x170] ;  /* 0x00005c001212b625 */ /* 0x000fe200078e0013 */
[----:B------:R-:W-:Y:S01]  /*0220*/  BSSY B0, `(.L_x_11970) ;  /* 0x0000044000007945 */ /* 0x000fe20003800000 */
[----:B------:R0:W5:Y:S02]  /*0230*/  @!P1 LDG.E.64 R8, [R16.64] ;  /* 0x0000000410089981 */ /* 0x000164000c1e1b00 */
[----:B------:R-:W-:Y:S01]  /*0240*/  @!P2 IMAD.WIDE.U32 R6, R6, R7, c[0x0][0x170] ;  /* 0x00005c000606a625 */ /* 0x000fe200078e0007 */
[-C--:B------:R-:W-:Y:S01]  /*0250*/  ISETP.GE.AND P1, PT, R3, R10.reuse, PT ;  /* 0x0000000a0300720c */ /* 0x080fe20003f26270 */
[----:B------:R0:W5:Y:S01]  /*0260*/  @!P3 LDG.E.64 R12, [R18.64] ;  /* 0x00000004120cb981 */ /* 0x000162000c1e1b00 */
[----:B------:R-:W-:-:S02]  /*0270*/  ISETP.GE.AND P3, PT, R25, R10, PT ;  /* 0x0000000a1900720c */ /* 0x000fc40003f66270 */
[----:B------:R-:W-:Y:S01]  /*0280*/  @!P0 IADD3 R11, R21, 0x80, RZ ;  /* 0x00000080150b8810 */ /* 0x000fe20007ffe0ff */
[----:B------:R0:W5:Y:S01]  /*0290*/  @!P2 LDG.E.64 R14, [R6.64] ;  /* 0x00000004060ea981 */ /* 0x000162000c1e1b00 */
[----:B------:R-:W-:Y:S01]  /*02a0*/  ISETP.GE.AND P2, PT, R23, R10, PT ;  /* 0x0000000a1700720c */ /* 0x000fe20003f46270 */
[----:B------:R-:W-:Y:S07]  /*02b0*/  @P0 BRA `(.L_x_11971) ;  /* 0x000003a000000947 */ /* 0x000fee0003800000 */
[----:B-----5:R-:W-:Y:S01]  /*02c0*/  ISETP.GT.AND P4, PT, R5, 0xfffff, PT ;  /* 0x000fffff0500780c */ /* 0x020fe20003f84270 */
[----:B0-----:R-:W-:Y:S02]  /*02d0*/  IMAD.MOV.U32 R19, RZ, RZ, R5 ;  /* 0x000000ffff137224 */ /* 0x001fe400078e0005 */
        /* <DEDUP_REMOVED lines=31> */
[----:B0-----:R-:W-:Y:S01]  /*04d0*/  MOV R2, 0x3ae80f1e ;  /* 0x3ae80f1e00027802 */ /* 0x001fe20000000f00 */
[----:B------:R-:W-:-:S03]  /*04e0*/  IMAD.MOV.U32 R3, RZ, RZ, 0x3eb1380b ;  /* 0x3eb1380bff037424 */ /* 0x000fc600078e00ff */
        /* <DEDUP_REMOVED lines=13> */
[----:B------:R-:W2:-:S04]  /*05c0*/  DFMA R22, R2, c[0x2][0x40], R6 ;  /* 0x0080100002167a2b */ /* 0x000e880000000006 */
[----:B0-----:R-:W0:-:S04]  /*05d0*/  DFMA R18, R4, R18, c[0x2][0x30] ;  /* 0x00800c000412762b */ /* 0x001e080000000012 */
[----:B-1----:R-:W-:-:S04]  /*05e0*/  DMUL R24, R16, R24 ;  /* 0x0000001810187228 */ /* 0x002fc80000000000 */
[----:B--2---:R-:W1:-:S04]  /*05f0*/  DFMA R16, -R2, c[0x2][0x40], R22 ;  /* 0x0080100002107a2b */ /* 0x004e480000000116 */
[----:B0-----:R-:W0:-:S04]  /*0600*/  DMUL R18, R4, R18 ;  /* 0x0000001204127228 */ /* 0x001e080000000000 */
[----:B-1----:R-:W-:-:S04]  /*0610*/  DADD R16, -R6, R16 ;  /* 0x0000000006107229 */ /* 0x002fc80000000110 */
[----:B0-----:R-:W0:-:S06]  /*0620*/  DFMA R18, R6, R18, R24 ;  /* 0x000000120612722b */ /* 0x001e0c0000000018 */
[----:B0-----:R-:W0:-:S06]  /*0630*/  DADD R16, R18, -R16 ;  /* 0x0000000012107229 */ /* 0x001e0c0000000810 */
[----:B0-----:R-:W0:-:S06]  /*0640*/  DFMA R2, R2, c[0x2][0x48], R16 ;  /* 0x0080120002027a2b */ /* 0x001e0c0000000010 */
[----:B0-----:R0:W1:-:S06]  /*0650*/  DADD R2, R22, R2 ;  /* 0x0000000016027229 */ /* 0x00104c0000000002 */
.L_x_11971:
[----:B------:R-:W-:Y:S05]  /*0660*/  BSYNC B0 ;  /* 0x0000000000007941 */ /* 0x000fea0003800000 */
.L_x_11970:
[----:B-----5:R-:W-:Y:S01]  /*0670*/  @!P0 IMAD R4, R0, 0x200, R21 ;  /* 0x0000020000048824 */ /* 0x020fe200078e0215 */
[----:B------:R-:W-:Y:S01]  /*0680*/  BSSY B0, `(.L_x_11972) ;  /* 0x000003f000007945 */ /* 0x000fe20003800000 */
[----:B------:R-:W-:Y:S01]  /*0690*/  @!P0 IMAD.MOV.U32 R5, RZ, RZ, 0x8 ;  /* 0x00000008ff058424 */ /* 0x000fe200078e00ff */
[----:B------:R-:W-:-:S03]  /*06a0*/  ISETP.GE.AND P4, PT, R11, R10, PT ;  /* 0x0000000a0b00720c */ /* 0x000fc60003f86270 */
[----:B------:R-:W-:Y:S01]  /*06b0*/  @!P0 IMAD.WIDE.U32 R4, R4, R5, c[0x0][0x168] ;  /* 0x00005a0004048625 */ /* 0x000fe200078e0005 */
[----:B------:R-:W-:Y:S05]  /*06c0*/  @P1 BRA `(.L_x_11973) ;  /* 0x000003a000001947 */ /* 0x000fea0003800000 */
[----:B------:R-:W-:Y:S01]  /*06d0*/  ISETP.GT.AND P1, PT, R9, 0xfffff, PT ;  /* 0x000fffff0900780c */ /* 0x000fe20003f24270 */
[----:B0-----:R-:W-:Y:S02]  /*06e0*/  IMAD.MOV.U32 R16, RZ, RZ, R9 ;  /* 0x000000ffff107224 */ /* 0x001fe400078e0009 */
[----:B------:R-:W-:-:S10]  /*06f0*/  IMAD.MOV.U32 R18, RZ, RZ, R8 ;  /* 0x000000ffff127224 */ /* 0x000fd400078e0008 */
        /* <DEDUP_REMOVED lines=8> */
[----:B------:R0:W2:Y:S02]  /*0780*/  @P5 DFMA R6, R8, R6, +INF ;  /* 0x7ff000000806542b */ /* 0x0000a40000000006 */
[----:B0-----:R-:W-:Y:S01]  /*0790*/  MOV R9, 0xfffffc01 ;  /* 0xfffffc0100097802 */ /* 0x001fe20000000f00 */
[----:B------:R-:W-:-:S07]  /*07a0*/  @!P1 IMAD.MOV.U32 R9, RZ, RZ, -0x435 ;  /* 0xfffffbcbff099424 */ /* 0x000fce00078e00ff */
[----:B--2---:R-:W-:Y:S02]  /*07b0*/  @P5 FSEL R6, R6, RZ, P6 ;  /* 0x000000ff06065208 */ /* 0x004fe40003000000 */
[----:B------:R-:W-:Y:S01]  /*07c0*/  @P5 FSEL R7, R7, -QNAN , P6 ;  /* 0xfff0000007075808 */ /* 0x000fe20003000000 */
        /* <DEDUP_REMOVED lines=36> */
[----:B------:R-:W2:-:S04]  /*0a10*/  DFMA R20, -R8, c[0x2][0x40], R16 ;  /* 0x0080100008147a2b */ /* 0x000e880000000110 */
[----:B0-----:R-:W-:-:S04]  /*0a20*/  DFMA R18, R6, R22, R18 ;  /* 0x000000160612722b */ /* 0x001fc80000000012 */
[----:B--2---:R-:W0:-:S06]  /*0a30*/  DADD R20, -R6, R20 ;  /* 0x0000000006147229 */ /* 0x004e0c0000000114 */
[----:B0-----:R-:W0:-:S06]  /*0a40*/  DADD R18, R18, -R20 ;  /* 0x0000000012127229 */ /* 0x001e0c0000000814 */
[----:B0-----:R-:W0:-:S06]  /*0a50*/  DFMA R18, R8, c[0x2][0x48], R18 ;  /* 0x0080120008127a2b */ /* 0x001e0c0000000012 */
[----:B0-----:R0:W2:-:S06]  /*0a60*/  DADD R6, R16, R18 ;  /* 0x0000000010067229 */ /* 0x00108c0000000012 */
.L_x_11973:
[----:B------:R-:W-:Y:S05]  /*0a70*/  BSYNC B0 ;  /* 0x0000000000007941 */ /* 0x000fea0003800000 */
.L_x_11972:
[----:B------:R-:W-:Y:S01]  /*0a80*/  BSSY B0, `(.L_x_11974) ;  /* 0x000003c000007945 */ /* 0x000fe20003800000 */
[----:B------:R-:W-:Y:S05]  /*0a90*/  @P2 BRA `(.L_x_11975) ;  /* 0x000003a000002947 */ /* 0x000fea0003800000 */
[----:B------:R-:W-:Y:S01]  /*0aa0*/  ISETP.GT.AND P1, PT, R13, 0xfffff, PT ;  /* 0x000fffff0d00780c */ /* 0x000fe20003f24270 */
[----:B------:R-:W-:Y:S02]  /*0ab0*/  IMAD.MOV.U32 R20, RZ, RZ, R13 ;  /* 0x000000ffff147224 */ /* 0x000fe400078e000d */
[----:B0-----:R-:W-:Y:S02]  /*0ac0*/  IMAD.MOV.U32 R18, RZ, RZ, R12 ;  /* 0x000000ffff127224 */ /* 0x001fe400078e000c */
[----:B------:R-:W-:-:S08]  /*0ad0*/  IMAD.MOV.U32 R21, RZ, RZ, -0x3ff ;  /* 0xfffffc01ff157424 */ /* 0x000fd000078e00ff */
        /* <DEDUP_REMOVED lines=16> */
[----:B------:R-:W-:Y:S02]  /*0be0*/  LOP3.LUT R19, R8, 0x3ff00000, RZ, 0xfc, !PT ;  /* 0x3ff0000008137812 */ /* 0x000fe400078efcff */
[----:B------:R-:W-:Y:S02]  /*0bf0*/  MOV R21, 0x43300000 ;  /* 0x4330000000157802 */ /* 0x000fe40000000f00 */
        /* <DEDUP_REMOVED lines=14> */
[----:B0-----:R-:W0:-:S04]  /*0ce0*/  DADD R22, R18, -R8 ;  /* 0x0000000012167229 */ /* 0x001e080000000808 */
[----:B------:R-:W-:-:S04]  /*0cf0*/  DMUL R16, R8, R8 ;  /* 0x0000000808107228 */ /* 0x000fc80000000000 */
[----:B0-----:R-:W0:-:S06]  /*0d00*/  DADD R22, R22, R22 ;  /* 0x0000000016167229 */ /* 0x001e0c0000000016 */
[----:B0-----:R0:W3:Y:S02]  /*0d10*/  DFMA R18, R18, -R8, R22 ;  /* 0x800000081212722b */ /* 0x0010e40000000016 */
[----:B0-----:R-:W-:Y:S02]  /*0d20*/  IMAD.MOV.U32 R22, RZ, RZ, 0x3ae80f1e ;  /* 0x3ae80f1eff167424 */ /* 0x001fe400078e00ff */
[----:B------:R-:W-:Y:S02]  /*0d30*/  IMAD.MOV.U32 R23, RZ, RZ, 0x3eb1380b ;  /* 0x3eb1380bff177424 */ /* 0x000fe400078e00ff */
[----:B---3--:R-:W-:-:S04]  /*0d40*/  DMUL R18, R12, R18 ;  /* 0x000000120c127228 */ /* 0x008fc80000000000 */
[----:B------:R-:W0:-:S04]  /*0d50*/  DFMA R22, R16, R22, c[0x2][0x0] ;  /* 0x008000001016762b */ /* 0x000e080000000016 */
[----:B------:R-:W-:-:S04]  /*0d60*/  DFMA R12, R20, c[0x2][0x40], R8 ;  /* 0x00801000140c7a2b */ /* 0x000fc80000000008 */
[----:B0-----:R-:W0:-:S06]  /*0d70*/  DFMA R22, R16, R22, c[0x2][0x8] ;  /* 0x008002001016762b */ /* 0x001e0c0000000016 */
[----:B0-----:R-:W0:-:S06]  /*0d80*/  DFMA R22, R16, R22, c[0x2][0x10] ;  /* 0x008004001016762b */ /* 0x001e0c0000000016 */
[----:B0-----:R-:W0:-:S06]  /*0d90*/  DFMA R22, R16, R22, c[0x2][0x18] ;  /* 0x008006001016762b */ /* 0x001e0c0000000016 */
[----:B0-----:R-:W0:-:S06]  /*0da0*/  DFMA R22, R16, R22, c[0x2][0x20] ;  /* 0x008008001016762b */ /* 0x001e0c0000000016 */
        /* <DEDUP_REMOVED lines=9> */
.L_x_11975:
[----:B------:R-:W-:Y:S05]  /*0e40*/  BSYNC B0 ;  /* 0x0000000000007941 */ /* 0x000fea0003800000 */
.L_x_11974:
        /* <DEDUP_REMOVED lines=23> */
[----:B------:R-:W-:Y:S02]  /*0fc0*/  LOP3.LUT R19, R12, 0x3ff00000, RZ, 0xfc, !PT ;  /* 0x3ff000000c137812 */ /* 0x000fe400078efcff */
        /* <DEDUP_REMOVED lines=28> */
[----:B0-----:R-:W0:-:S06]  /*1190*/  DFMA R22, R12, R22, c[0x2][0x30] ;  /* 0x00800c000c16762b */ /* 0x001e0c0000000016 */
[----:B0-----:R-:W0:-:S04]  /*11a0*/  DMUL R22, R12, R22 ;  /* 0x000000160c167228 */ /* 0x001e080000000000 */
[----:B------:R-:W4:-:S04]  /*11b0*/  DFMA R12, -R24, c[0x2][0x40], R16 ;  /* 0x00801000180c7a2b */ /* 0x000f080000000110 */
[----:B0-----:R-:W-:-:S04]  /*11c0*/  DFMA R20, R14, R22, R20 ;  /* 0x000000160e14722b */ /* 0x001fc80000000014 */
[----:B----4-:R-:W0:-:S06]  /*11d0*/  DADD R12, -R14, R12 ;  /* 0x000000000e0c7229 */ /* 0x010e0c000000010c */
[----:B0-----:R-:W0:-:S06]  /*11e0*/  DADD R12, R20, -R12 ;  /* 0x00000000140c7229 */ /* 0x001e0c000000080c */
[----:B0-----:R-:W0:-:S06]  /*11f0*/  DFMA R12, R24, c[0x2][0x48], R12 ;  /* 0x00801200180c7a2b */ /* 0x001e0c000000000c */
[----:B0-----:R0:W4:-:S06]  /*1200*/  DADD R16, R16, R12 ;  /* 0x0000000010107229 */ /* 0x00110c000000000c */
.L_x_11977:
[----:B------:R-:W-:Y:S05]  /*1210*/  BSYNC B0 ;  /* 0x0000000000007941 */ /* 0x000fea0003800000 */
.L_x_11976:
[----:B-1----:R1:W-:Y:S01]  /*1220*/  @!P0 STG.E.64 [R4.64], R2 ;  /* 0x0000000204008986 */ /* 0x0023e2000c101b04 */
[----:B------:R-:W-:Y:S01]  /*1230*/  BSSY B0, `(.L_x_11978) ;  /* 0x000000c000007945 */ /* 0x000fe20003800000 */
[----:B------:R-:W-:Y:S05]  /*1240*/  @P4 BRA `(.L_x_11979) ;  /* 0x000000a000004947 */ /* 0x000fea0003800000 */
[----:B-1----:R-:W-:Y:S01]  /*1250*/  IMAD R2, R0, 0x200, R11 ;  /* 0x0000020000027824 */ /* 0x002fe200078e020b */
        /* <DEDUP_REMOVED lines=9> */
.L_x_11979:
[----:B------:R-:W-:Y:S05]  /*12f0*/  BSYNC B0 ;  /* 0x0000000000007941 */ /* 0x000fea0003800000 */
.L_x_11978:
[----:B------:R-:W-:-:S13]  /*1300*/  ISETP.GE.AND P0, PT, R11, R10, PT ;  /* 0x0000000a0b00720c */ /* 0x000fda0003f06270 */
[----:B------:R-:W-:Y:S05]  /*1310*/  @P0 EXIT ;  /* 0x000000000000094d */ /* 0x000fea0003800000 */
[----:B-1----:R-:W-:Y:S02]  /*1320*/  IMAD R2, R0, 0x200, R11 ;  /* 0x0000020000027824 */ /* 0x002fe400078e020b */
[----:B------:R-:W-:-:S04]  /*1330*/  IMAD.MOV.U32 R3, RZ, RZ, 0x8 ;  /* 0x00000008ff037424 */ /* 0x000fc800078e00ff */
[----:B------:R-:W-:-:S05]  /*1340*/  IMAD.WIDE.U32 R2, R2, R3, c[0x0][0x168] ;  /* 0x00005a0002027625 */ /* 0x000fca00078e0003 */
[----:B----4-:R-:W-:Y:S01]  /*1350*/  STG.E.64 [R2.64], R16 ;  /* 0x0000001002007986 */ /* 0x010fe2000c101b04 */
[----:B------:R-:W-:Y:S05]  /*1360*/  EXIT ;  /* 0x000000000000794d */ /* 0x000fea0003800000 */
.L_x_11980:
        /* <DEDUP_REMOVED lines=9> */
.L_x_12212:


//--------------------- .text._ZN2at6native29vectorized_elementwise_kernelILi2EZZZNS0_15log_kernel_cudaERNS_18TensorIteratorBaseEENKUlvE0_clEvENKUlvE_clEvEUldE_St5arrayIPcLm2EEEEviT0_T1_ --------------------------
	.section	.text._ZN2at6native29vectorized_elementwise_kernelILi2EZZZNS0_15log_kernel_cudaERNS_18TensorIteratorBaseEENKUlvE0_clEvENKUlvE_clEvEUldE_St5arrayIPcLm2EEEEviT0_T1_,"ax",@progbits
	.sectioninfo	@"SHI_REGISTERS=32"
	.align	128
        .global         _ZN2at6native29vectorized_elementwise_kernelILi2EZZZNS0_15log_kernel_cudaERNS_18TensorIteratorBaseEENKUlvE0_clEvENKUlvE_clEvEUldE_St5arrayIPcLm2EEEEviT0_T1_
        .type           _ZN2at6native29vectorized_elementwise_kernelILi2EZZZNS0_15log_kernel_cudaERNS_18TensorIteratorBaseEENKUlvE0_clEvENKUlvE_clEvEUldE_St5arrayIPcLm2EEEEviT0_T1_,@function
        .size           _ZN2at6native29vectorized_elementwise_kernelILi2EZZZNS0_15log_kernel_cudaERNS_18TensorIteratorBaseEENKUlvE0_clEvENKUlvE_clEvEUldE_St5arrayIPcLm2EEEEviT0_T1_,(.L_x_12213 - _ZN2at6native29vectorized_elementwise_kernelILi2EZZZNS0_15log_kernel_cudaERNS_18TensorIteratorBaseEENKUlvE0_clEvENKUlvE_clEvEUldE_St5arrayIPcLm2EEEEviT0_T1_)
        .other          _ZN2at6native29vectorized_elementwise_kernelILi2EZZZNS0_15log_kernel_cudaERNS_18TensorIteratorBaseEENKUlvE0_clEvENKUlvE_clEvEUldE_St5arrayIPcLm2EEEEviT0_T1_,@"STO_CUDA_ENTRY STV_DEFAULT"
_ZN2at6native29vectorized_elementwise_kernelILi2EZZZNS0_15log_kernel_cudaERNS_18TensorIteratorBaseEENKUlvE0_clEvENKUlvE_clEvEUldE_St5arrayIPcLm2EEEEviT0_T1_:
.text._ZN2at6native29vectorized_elementwise_kernelILi2EZZZNS0_15log_kernel_cudaERNS_18TensorIteratorBaseEENKUlvE0_clEvENKUlvE_clEvEUldE_St5arrayIPcLm2EEEEviT0_T1_:
        /* <DEDUP_REMOVED lines=16> */
[----:B------:R-:W2:Y:S01]  /*0100*/  LDG.E.128 R12, [R22.64] ;  /* 0x00000008160c7981 */ /* 0x000ea2000c1e1d00 */
[----:B------:R-:W-:Y:S03]  /*0110*/  BSSY B0, `(.L_x_11982) ;  /* 0x0000042000007945 */ /* 0x000fe60003800000 */
[----:B------:R0:W5:Y:S04]  /*0120*/  LDG.E.128 R8, [R22.64+0x800] ;  /* 0x0008000816087981 */ /* 0x000168000c1e1d00 */
[----:B------:R0:W5:Y:S04]  /*0130*/  LDG.E.128 R4, [R22.64+0x1000] ;  /* 0x0010000816047981 */ /* 0x000168000c1e1d00 */
[----:B------:R0:W5:Y:S01]  /*0140*/  LDG.E.128 R16, [R22.64+0x1800] ;  /* 0x0018000816107981 */ /* 0x000162000c1e1d00 */
[----:B--2---:R-:W-:Y:S01]  /*0150*/  ISETP.GT.AND P1, PT, R13, 0xfffff, PT ;  /* 0x000fffff0d00780c */ /* 0x004fe20003f24270 */
[----:B------:R-:W-:Y:S01]  /*0160*/  IMAD.MOV.U32 R20, RZ, RZ, R12 ;  /* 0x000000ffff147224 */ /* 0x000fe200078e000c */
[----:B------:R-:W-:Y:S01]  /*0170*/  ISETP.GT.AND P0, PT, R15, 0xfffff, PT ;  /* 0x000fffff0f00780c */ /* 0x000fe20003f04270 */
[----:B------:R-:W-:-:S02]  /*0180*/  IMAD.MOV.U32 R21, RZ, RZ, R13 ;  /* 0x000000ffff157224 */ /* 0x000fc400078e000d */
[----:B------:R-:W-:Y:S02]  /*0190*/  IMAD.MOV.U32 R2, RZ, RZ, R13 ;  /* 0x000000ffff027224 */ /* 0x000fe400078e000d */
[----:B0-----:R-:W-:-:S06]  /*01a0*/  IMAD.MOV.U32 R22, RZ, RZ, R12 ;  /* 0x000000ffff167224 */ /* 0x001fcc00078e000c */
        /* <DEDUP_REMOVED lines=56> */
.L_x_11983:
[----:B------:R-:W-:Y:S05]  /*0530*/  BSYNC B0 ;  /* 0x0000000000007941 */ /* 0x000fea0003800000 */
.L_x_11982:
[----:B0-----:R-:W-:Y:S01]  /*0540*/  IMAD.MOV.U32 R20, RZ, RZ, R14 ;  /* 0x000000ffff147224 */ /* 0x001fe200078e000e */
[----:B------:R-:W-:Y:S01]  /*0550*/  BSSY B0, `(.L_x_11984) ;  /* 0x000003b000007945 */ /* 0x000fe20003800000 */
[----:B------:R-:W-:Y:S01]  /*0560*/  IMAD.MOV.U32 R2, RZ, RZ, R15 ;  /* 0x000000ffff027224 */ /* 0x000fe200078e000f */
[----:B------:R-:W0:Y:S01]  /*0570*/  @!P0 DMUL R14, R14, 1.80143985094819840000e+16 ;  /* 0x435000000e0e8828 */ /* 0x000e220000000000 */
[----:B-----5:R-:W-:-:S09]  /*0580*/  ISETP.GT.AND P1, PT, R9, 0xfffff, PT ;  /* 0x000fffff0900780c */ /* 0x020fd20003f24270 */
        /* <DEDUP_REMOVED lines=55> */
.L_x_11985:
[----:B------:R-:W-:Y:S05]  /*0900*/  BSYNC B0 ;  /* 0x0000000000007941 */ /* 0x000fea0003800000 */
.L_x_11984:
        /* <DEDUP_REMOVED lines=60> */
.L_x_11987:
[----:B------:R-:W-:Y:S05]  /*0cd0*/  BSYNC B0 ;  /* 0x0000000000007941 */ /* 0x000fea0003800000 */
.L_x_11986:
        /* <DEDUP_REMOVED lines=60> */
.L_x_11989:
[----:B------:R-:W-:Y:S05]  /*10a0*/  BSYNC B0 ;  /* 0x0000000000007941 */ /* 0x000fea0003800000 */
.L_x_11988:
        /* <DEDUP_REMOVED lines=60> */
.L_x_11991:
[----:B------:R-:W-:Y:S05]  /*1470*/  BSYNC B0 ;  /* 0x0000000000007941 */ /* 0x000fea0003800000 */
.L_x_11990:
        /* <DEDUP_REMOVED lines=15> */
[----:B0-----:R-:W-:Y:S01]  /*1570*/  @P2 FSEL R21, R22, RZ, P3 ;  /* 0x000000ff16152208 */ /* 0x001fe20001800000 */
[----:B------:R-:W-:Y:S01]  /*1580*/  IMAD.MOV.U32 R22, RZ, RZ, R16 ;  /* 0x000000ffff167224 */ /* 0x000fe200078e0010 */
        /* <DEDUP_REMOVED lines=8> */
[----:B------:R-:W-:-:S03]  /*1610*/  IMAD.MOV.U32 R6, RZ, RZ, R20 ;  /* 0x000000ffff067224 */ /* 0x000fc600078e0014 */
        /* <DEDUP_REMOVED lines=36> */
.L_x_11993:
[----:B------:R-:W-:Y:S05]  /*1860*/  BSYNC B0 ;  /* 0x0000000000007941 */ /* 0x000fea0003800000 */
.L_x_11992:
[----:B------:R-:W-:Y:S01]  /*1870*/  IMAD.MOV.U32 R3, RZ, RZ, R17 ;  /* 0x000000ffff037224 */ /* 0x000fe200078e0011 */
[----:B------:R-:W5:Y:S01]  /*1880*/  @!P1 DMUL R16, R16, 1.80143985094819840000e+16 ;  /* 0x4350000010109828 */ /* 0x000f620000000000 */
[----:B------:R-:W-:Y:S01]  /*1890*/  BSSY B0, `(.L_x_11994) ;  /* 0x000003b000007945 */ /* 0x000fe20003800000 */
[----:B------:R-:W-:-:S08]  /*18a0*/  ISETP.GT.AND P0, PT, R19, 0xfffff, PT ;  /* 0x000fffff1300780c */ /* 0x000fd00003f04270 */
[----:B-----5:R-:W-:Y:S02]  /*18b0*/  @!P1 IMAD.MOV.U32 R3, RZ, RZ, R17 ;  /* 0x000000ffff039224 */ /* 0x020fe400078e0011 */
[----:B------:R-:W-:-:S03]  /*18c0*/  @!P1 IMAD.MOV.U32 R22, RZ, RZ, R16 ;  /* 0x000000ffff169224 */ /* 0x000fc600078e0010 */
[----:B------:R-:W-:-:S04]  /*18d0*/  IADD3 R2, R3, -0x1, RZ ;  /* 0xffffffff03027810 */ /* 0x000fc80007ffe0ff */
[----:B------:R-:W-:Y:S01]  /*18e0*/  ISETP.GE.U32.AND P2, PT, R2, 0x7fefffff, PT ;  /* 0x7fefffff0200780c */ /* 0x000fe20003f46070 */
[----:B------:R-:W-:-:S12]  /*18f0*/  IMAD.MOV.U32 R2, RZ, RZ, R18 ;  /* 0x000000ffff027224 */ /* 0x000fd800078e0012 */
[----:B------:R-:W-:Y:S01]  /*1900*/  @P2 IMAD.MOV.U32 R20, RZ, RZ, 0x0 ;  /* 0x00000000ff142424 */ /* 0x000fe200078e00ff */
[----:B------:R-:W-:Y:S01]  /*1910*/  @P2 FSETP.NEU.FTZ.AND P3, PT, R17, RZ, PT ;  /* 0x000000ff1100220b */ /* 0x000fe20003f7d000 */
[----:B------:R-:W-:-:S06]  /*1920*/  @P2 IMAD.MOV.U32 R21, RZ, RZ, 0x7ff00000 ;  /* 0x7ff00000ff152424 */ /* 0x000fcc00078e00ff */
[----:B------:R-:W5:-:S10]  /*1930*/  @P2 DFMA R20, R16, R20, +INF ;  /* 0x7ff000001014242b */ /* 0x000f540000000014 */
[----:B-----5:R-:W-:Y:S01]  /*1940*/  @P2 FSEL R23, R20, RZ, P3 ;  /* 0x000000ff14172208 */ /* 0x020fe20001800000 */
[----:B------:R-:W-:Y:S01]  /*1950*/  IMAD.MOV.U32 R20, RZ, RZ, -0x3ff ;  /* 0xfffffc01ff147424 */ /* 0x000fe200078e00ff */
[----:B------:R-:W-:Y:S01]  /*1960*/  @P2 FSEL R17, R21, -QNAN , P3 ;  /* 0xfff0000015112808 */ /* 0x000fe20001800000 */
[----:B------:R-:W-:Y:S02]  /*1970*/  @!P1 IMAD.MOV.U32 R20, RZ, RZ, -0x435 ;  /* 0xfffffbcbff149424 */ /* 0x000fe400078e00ff */
[----:B------:R-:W-:Y:S01]  /*1980*/  @P2 IMAD.MOV.U32 R16, RZ, RZ, R23 ;  /* 0x000000ffff102224 */ /* 0x000fe200078e0017 */
[----:B------:R-:W-:Y:S05]  /*1990*/  @P2 BRA `(.L_x_11995) ;  /* 0x000002a000002947 */ /* 0x000fea0003800000 */
[C---:B------:R-:W-:Y:S01]  /*19a0*/  LOP3.LUT R16, R3.reuse, 0x800fffff, RZ, 0xc0, !PT ;  /* 0x800fffff03107812 */ /* 0x040fe200078ec0ff */
[----:B------:R-:W-:Y:S01]  /*19b0*/  IMAD.MOV.U32 R26, RZ, RZ, RZ ;  /* 0x000000ffff1a7224 */ /* 0x000fe200078e00ff */
[----:B------:R-:W-:Y:S02]  /*19c0*/  LEA.HI R3, R3, R20, RZ, 0xc ;  /* 0x0000001403037211 */ /* 0x000fe400078f60ff */
[----:B------:R-:W-:Y:S01]  /*19d0*/  LOP3.LUT R17, R16, 0x3ff00000, RZ, 0xfc, !PT ;  /* 0x3ff0000010117812 */ /* 0x000fe200078efcff */
[----:B------:R-:W-:-:S03]  /*19e0*/  IMAD.MOV.U32 R16, RZ, RZ, R22 ;  /* 0x000000ffff107224 */ /* 0x000fc600078e0016 */
[----:B------:R-:W-:-:S13]  /*19f0*/  ISETP.GE.AND P1, PT, R17, 0x3ff6a09f, PT ;  /* 0x3ff6a09f1100780c */ /* 0x000fda0003f26270 */
[----:B------:R-:W-:Y:S02]  /*1a00*/  @P1 IADD3 R21, R17, -0x100000, RZ ;  /* 0xfff0000011151810 */ /* 0x000fe40007ffe0ff */
[----:B------:R-:W-:-:S03]  /*1a10*/  @P1 IADD3 R3, R3, 0x1, RZ ;  /* 0x0000000103031810 */ /* 0x000fc60007ffe0ff */
[----:B------:R-:W-:-:S06]  /*1a20*/  @P1 IMAD.MOV.U32 R17, RZ, RZ, R21 ;  /* 0x000000ffff111224 */ /* 0x000fcc00078e0015 */
[----:B------:R-:W5:-:S04]  /*1a30*/  DADD R28, R16, 1 ;  /* 0x3ff00000101c7429 */ /* 0x000f480000000000 */
[----:B------:R-:W-:Y:S02]  /*1a40*/  DADD R16, R16, -1 ;  /* 0xbff0000010107429 */ /* 0x000fe40000000000 */
[----:B-----5:R-:W5:Y:S02]  /*1a50*/  MUFU.RCP64H R27, R29 ;  /* 0x0000001d001b7308 */ /* 0x020f640000001800 */
[----:B-----5:R-:W5:-:S06]  /*1a60*/  DFMA R22, -R28, R26, 1 ;  /* 0x3ff000001c16742b */ /* 0x020f4c000000011a */
[----:B-----5:R-:W5:-:S06]  /*1a70*/  DFMA R22, R22, R22, R22 ;  /* 0x000000161616722b */ /* 0x020f4c0000000016 */
[----:B-----5:R-:W5:-:S06]  /*1a80*/  DFMA R26, R26, R22, R26 ;  /* 0x000000161a1a722b */ /* 0x020f4c000000001a */
[----:B-----5:R-:W5:-:S06]  /*1a90*/  DMUL R22, R26, R16 ;  /* 0x000000101a167228 */ /* 0x020f4c0000000000 */
[----:B-----5:R-:W5:-:S06]  /*1aa0*/  DFMA R22, R26, R16, R22 ;  /* 0x000000101a16722b */ /* 0x020f4c0000000016 */
[----:B0----5:R-:W0:-:S06]  /*1ab0*/  DADD R24, R16, -R22 ;  /* 0x0000000010187229 */ /* 0x021e0c0000000816 */
        /* <DEDUP_REMOVED lines=24> */
.L_x_11995:
[----:B------:R-:W-:Y:S05]  /*1c40*/  BSYNC B0 ;  /* 0x0000000000007941 */ /* 0x000fea0003800000 */
.L_x_11994:
[----:B------:R-:W-:Y:S01]  /*1c50*/  IMAD.MOV.U32 R3, RZ, RZ, R19 ;  /* 0x000000ffff037224 */ /* 0x000fe200078e0013 */
[----:B------:R-:W5:Y:S01]  /*1c60*/  @!P0 DMUL R18, R18, 1.80143985094819840000e+16 ;  /* 0x4350000012128828 */ /* 0x000f620000000000 */
[----:B------:R-:W-:Y:S09]  /*1c70*/  BSSY B0, `(.L_x_11996) ;  /* 0x0000039000007945 */ /* 0x000ff20003800000 */
[----:B-----5:R-:W-:-:S02]  /*1c80*/  @!P0 IMAD.MOV.U32 R3, RZ, RZ, R19 ;  /* 0x000000ffff038224 */ /* 0x020fc400078e0013 */
[----:B------:R-:W-:-:S03]  /*1c90*/  @!P0 IMAD.MOV.U32 R2, RZ, RZ, R18 ;  /* 0x000000ffff028224 */ /* 0x000fc600078e0012 */
[----:B0-----:R-:W-:-:S04]  /*1ca0*/  IADD3 R20, R3, -0x1, RZ ;  /* 0xffffffff03147810 */ /* 0x001fc80007ffe0ff */
[----:B------:R-:W-:-:S13]  /*1cb0*/  ISETP.GE.U32.AND P1, PT, R20, 0x7fefffff, PT ;  /* 0x7fefffff1400780c */ /* 0x000fda0003f26070 */
[----:B------:R-:W-:Y:S01]  /*1cc0*/  @P1 IMAD.MOV.U32 R20, RZ, RZ, 0x0 ;  /* 0x00000000ff141424 */ /* 0x000fe200078e00ff */
[----:B------:R-:W-:Y:S01]  /*1cd0*/  @P1 FSETP.NEU.FTZ.AND P2, PT, R19, RZ, PT ;  /* 0x000000ff1300120b */ /* 0x000fe20003f5d000 */
[----:B------:R-:W-:-:S06]  /*1ce0*/  @P1 IMAD.MOV.U32 R21, RZ, RZ, 0x7ff00000 ;  /* 0x7ff00000ff151424 */ /* 0x000fcc00078e00ff */
[----:B------:R-:W0:-:S10]  /*1cf0*/  @P1 DFMA R20, R18, R20, +INF ;  /* 0x7ff000001214142b */ /* 0x000e140000000014 */
[----:B0-----:R-:W-:Y:S01]  /*1d00*/  @P1 FSEL R22, R20, RZ, P2 ;  /* 0x000000ff14161208 */ /* 0x001fe20001000000 */
[----:B------:R-:W-:Y:S01]  /*1d10*/  IMAD.MOV.U32 R20, RZ, RZ, -0x3ff ;  /* 0xfffffc01ff147424 */ /* 0x000fe200078e00ff */
[----:B------:R-:W-:Y:S01]  /*1d20*/  @P1 FSEL R19, R21, -QNAN , P2 ;  /* 0xfff0000015131808 */ /* 0x000fe20001000000 */
[----:B------:R-:W-:Y:S02]  /*1d30*/  @!P0 IMAD.MOV.U32 R20, RZ, RZ, -0x435 ;  /* 0xfffffbcbff148424 */ /* 0x000fe400078e00ff */
[----:B------:R-:W-:Y:S01]  /*1d40*/  @P1 IMAD.MOV.U32 R18, RZ, RZ, R22 ;  /* 0x000000ffff121224 */ /* 0x000fe200078e0016 */
        /* <DEDUP_REMOVED lines=43> */
.L_x_11997:
[----:B------:R-:W-:Y:S05]  /*2000*/  BSYNC B0 ;  /* 0x0000000000007941 */ /* 0x000fea0003800000 */
.L_x_11996:
[----:B------:R-:W-:Y:S02]  /*2010*/  ULDC.64 UR4, c[0x0][0x168] ;  /* 0x00005a0000047ab9 */ /* 0x000fe40000000a00 */
[----:B------:R-:W-:-:S06]  /*2020*/  UIMAD.WIDE.U32 UR4, UR6, UR7, UR4 ;  /* 0x00000007060472a5 */ /* 0x000fcc000f8e0004 */
[----:B------:R-:W-:Y:S02]  /*2030*/  IMAD.U32 R2, RZ, RZ, UR4 ;  /* 0x00000004ff027e24 */ /* 0x000fe4000f8e00ff */
[----:B------:R-:W-:-:S04]  /*2040*/  IMAD.U32 R3, RZ, RZ, UR5 ;  /* 0x00000005ff037e24 */ /* 0x000fc8000f8e00ff */
[----:B------:R-:W-:-:S05]  /*2050*/  IMAD.WIDE R2, R0, 0x10, R2 ;  /* 0x0000001000027825 */ /* 0x000fca00078e0202 */
[----:B-12---:R-:W-:Y:S04]  /*2060*/  STG.E.128 [R2.64], R12 ;  /* 0x0000000c02007986 */ /* 0x006fe8000c101d08 */
[----:B---34-:R-:W-:Y:S04]  /*2070*/  STG.E.128 [R2.64+0x800], R8 ;  /* 0x0008000802007986 */ /* 0x018fe8000c101d08 */
[----:B------:R-:W-:Y:S04]  /*2080*/  STG.E.128 [R2.64+0x1000], R4 ;  /* 0x0010000402007986 */ /* 0x000fe8000c101d08 */
[----:B------:R-:W-:Y:S01]  /*2090*/  STG.E.128 [R2.64+0x1800], R16 ;  /* 0x0018001002007986 */ /* 0x000fe2000c101d08 */
[----:B------:R-:W-:Y:S05]  /*20a0*/  EXIT ;  /* 0x000000000000794d */ /* 0x000fea0003800000 */
.L_x_11981:
[----:B------:R-:W0:Y:S01]  /*20b0*/  S2R R0, SR_TID.X ;  /* 0x0000000000007919 */ /* 0x000e220000002100 */
[----:B------:R-:W-:Y:S01]  /*20c0*/  CS2R R6, SRZ ;  /* 0x0000000000067805 */ /* 0x000fe2000001ff00 */
[----:B------:R-:W-:Y:S01]  /*20d0*/  CS2R R8, SRZ ;  /* 0x0000000000087805 */ /* 0x000fe2000001ff00 */
[----:B0-----:R-:W-:Y:S01]  /*20e0*/  ISETP.GE.AND P0, PT, R0, UR4, PT ;  /* 0x0000000400007c0c */ /* 0x001fe2000bf06270 */
[----:B------:R-:W-:-:S12]  /*20f0*/  IMAD.MOV.U32 R2, RZ, RZ, R0 ;  /* 0x000000ffff027224 */ /* 0x000fd800078e0000 */
[C---:B------:R-:W-:Y:S01]  /*2100*/  @!P0 IADD3 R4, R2.reuse, UR6, RZ ;  /* 0x0000000602048c10 */ /* 0x040fe2000fffe0ff */
[----:B------:R-:W-:Y:S01]  /*2110*/  @!P0 IMAD.MOV.U32 R5, RZ, RZ, 0x8 ;  /* 0x00000008ff058424 */ /* 0x000fe200078e00ff */
[----:B------:R-:W-:-:S03]  /*2120*/  @!P0 IADD3 R2, R2, 0x80, RZ ;  /* 0x0000008002028810 */ /* 0x000fc60007ffe0ff */
[----:B------:R-:W-:Y:S01]  /*2130*/  @!P0 IMAD.WIDE.U32 R4, R4, R5, c[0x0][0x170] ;  /* 0x00005c0004048625 */ /* 0x000fe200078e0005 */
[----:B------:R-:W-:-:S04]  /*2140*/  ISETP.GE.AND P1, PT, R2, UR4, PT ;  /* 0x0000000402007c0c */ /* 0x000fc8000bf26270 */
[----:B------:R0:W5:Y:S09]  /*2150*/  @!P0 LDG.E.64 R6, [R4.64] ;  /* 0x0000000804068981 */ /* 0x000172000c1e1b00 */
[C---:B------:R-:W-:Y:S01]  /*2160*/  @!P1 IADD3 R14, R2.reuse, UR6, RZ ;  /* 0x00000006020e9c10 */ /* 0x040fe2000fffe0ff */
[----:B------:R-:W-:Y:S01]  /*2170*/  @!P1 IMAD.MOV.U32 R15, RZ, RZ, 0x8 ;  /* 0x00000008ff0f9424 */ /* 0x000fe200078e00ff */
[----:B------:R-:W-:-:S03]  /*2180*/  @!P1 IADD3 R2, R2, 0x80, RZ ;  /* 0x0000008002029810 */ /* 0x000fc60007ffe0ff */
[----:B------:R-:W-:Y:S01]  /*2190*/  @!P1 IMAD.WIDE.U32 R14, R14, R15, c[0x0][0x170] ;  /* 0x00005c000e0e9625 */ /* 0x000fe200078e000f */
[----:B------:R-:W-:-:S04]  /*21a0*/  ISETP.GE.AND P2, PT, R2, UR4, PT ;  /* 0x0000000402007c0c */ /* 0x000fc8000bf46270 */
[----:B------:R0:W5:Y:S01]  /*21b0*/  @!P1 LDG.E.64 R8, [R14.64] ;  /* 0x000000080e089981 */ /* 0x000162000c1e1b00 */
[----:B------:R-:W-:Y:S01]  /*21c0*/  BSSY B0, `(.L_x_11998) ;  /* 0x000000e000007945 */ /* 0x000fe20003800000 */
[----:B------:R-:W-:Y:S01]  /*21d0*/  CS2R R12, SRZ ;  /* 0x00000000000c7805 */ /* 0x000fe2000001ff00 */
[----:B------:R-:W-:-:S06]  /*21e0*/  CS2R R10, SRZ ;  /* 0x00000000000a7805 */ /* 0x000fcc000001ff00 */
        /* <DEDUP_REMOVED lines=11> */
.L_x_11999:
[----:B------:R-:W-:Y:S05]  /*22a0*/  BSYNC B0 ;  /* 0x0000000000007941 */ /* 0x000fea0003800000 */
.L_x_11998:
[----:B------:R-:W-:Y:S01]  /*22b0*/  ISETP.GE.AND P1, PT, R2, UR4, PT ;  /* 0x0000000402007c0c */ /* 0x000fe2000bf26270 */
[----:B------:R-:W-:Y:S01]  /*22c0*/  BSSY B0, `(.L_x_12000) ;  /* 0x000000e000007945 */ /* 0x000fe20003800000 */
[----:B------:R-:W-:Y:S01]  /*22d0*/  CS2R R16, SRZ ;  /* 0x0000000000107805 */ /* 0x000fe2000001ff00 */
[----:B0-----:R-:W-:-:S10]  /*22e0*/  CS2R R14, SRZ ;  /* 0x00000000000e7805 */ /* 0x001fd4000001ff00 */
        /* <DEDUP_REMOVED lines=11> */
.L_x_12001:
[----:B------:R-:W-:Y:S05]  /*23a0*/  BSYNC B0 ;  /* 0x0000000000007941 */ /* 0x000fea0003800000 */
.L_x_12000:
[----:B------:R-:W-:Y:S01]  /*23b0*/  ISETP.GE.AND P1, PT, R2, UR4, PT ;  /* 0x0000000402007c0c */ /* 0x000fe2000bf26270 */
[----:B------:R-:W-:-:S12]  /*23c0*/  CS2R R20, SRZ ;  /* 0x0000000000147805 */ /* 0x000fd8000001ff00 */
[C---:B0-----:R-:W-:Y:S01]  /*23d0*/  @!P1 IADD3 R4, R2.reuse, UR6, RZ ;  /* 0x0000000602049c10 */ /* 0x041fe2000fffe0ff */
[----:B------:R-:W-:Y:S01]  /*23e0*/  @!P1 IMAD.MOV.U32 R5, RZ, RZ, 0x8 ;  /* 0x00000008ff059424 */ /* 0x000fe200078e00ff */
[----:B------:R-:W-:-:S03]  /*23f0*/  @!P1 IADD3 R2, R2, 0x80, RZ ;  /* 0x0000008002029810 */ /* 0x000fc60007ffe0ff */
[----:B------:R-:W-:-:S05]  /*2400*/  @!P1 IMAD.WIDE.U32 R4, R4, R5, c[0x0][0x170] ;  /* 0x00005c0004049625 */ /* 0x000fca00078e0005 */
[----:B------:R0:W5:Y:S01]  /*2410*/  @!P1 LDG.E.64 R20, [R4.64] ;  /* 0x0000000804149981 */ /* 0x000162000c1e1b00 */
[----:B------:R-:W-:Y:S01]  /*2420*/  ISETP.GE.AND P1, PT, R2, UR4, PT ;  /* 0x0000000402007c0c */ /* 0x000fe2000bf26270 */
[----:B------:R-:W-:-:S12]  /*2430*/  CS2R R18, SRZ ;  /* 0x0000000000127805 */ /* 0x000fd8000001ff00 */
[----:B------:R-:W-:Y:S01]  /*2440*/  @!P1 IADD3 R2, R2, UR6, RZ ;  /* 0x0000000602029c10 */ /* 0x000fe2000fffe0ff */
[----:B------:R-:W-:-:S04]  /*2450*/  @!P1 IMAD.MOV.U32 R3, RZ, RZ, 0x8 ;  /* 0x00000008ff039424 */ /* 0x000fc800078e00ff */
[----:B------:R-:W-:-:S05]  /*2460*/  @!P1 IMAD.WIDE.U32 R2, R2, R3, c[0x0][0x170] ;  /* 0x00005c0002029625 */ /* 0x000fca00078e0003 */
[----:B------:R0:W5:Y:S01]  /*2470*/  @!P1 LDG.E.64 R18, [R2.64] ;  /* 0x0000000802129981 */ /* 0x000162000c1e1b00 */
[----:B------:R-:W-:Y:S01]  /*2480*/  BSSY B0, `(.L_x_12002) ;  /* 0x000003d000007945 */ /* 0x000fe20003800000 */
[----:B------:R-:W-:Y:S05]  /*2490*/  @P0 BRA `(.L_x_12003) ;  /* 0x000003b000000947 */ /* 0x000fea0003800000 */
[----:B-----5:R-:W-:Y:S01]  /*24a0*/  ISETP.GT.AND P1, PT, R7, 0xfffff, PT ;  /* 0x000fffff0700780c */ /* 0x020fe20003f24270 */
[----:B0-----:R-:W-:Y:S02]  /*24b0*/  IMAD.MOV.U32 R3, RZ, RZ, R7 ;  /* 0x000000ffff037224 */ /* 0x001fe400078e0007 */
        /* <DEDUP_REMOVED lines=57> */
.L_x_12003:
[----:B------:R-:W-:Y:S05]  /*2850*/  BSYNC B0 ;  /* 0x0000000000007941 */ /* 0x000fea0003800000 */
.L_x_12002:
[----:B0-----:R-:W-:Y:S01]  /*2860*/  IADD3 R2, R0, 0x80, RZ ;  /* 0x0000008000027810 */ /* 0x001fe20007ffe0ff */
[----:B------:R-:W-:Y:S03]  /*2870*/  BSSY B0, `(.L_x_12004) ;  /* 0x000003e000007945 */ /* 0x000fe60003800000 */
[----:B------:R-:W-:-:S13]  /*2880*/  ISETP.GE.AND P1, PT, R2, UR4, PT ;  /* 0x0000000402007c0c */ /* 0x000fda000bf26270 */
[----:B------:R-:W-:Y:S05]  /*2890*/  @P1 BRA `(.L_x_12005) ;  /* 0x000003b000001947 */ /* 0x000fea0003800000 */
[----:B-----5:R-:W-:Y:S01]  /*28a0*/  ISETP.GT.AND P1, PT, R9, 0xfffff, PT ;  /* 0x000fffff0900780c */ /* 0x020fe20003f24270 */
        /* <DEDUP_REMOVED lines=35> */
[----:B0-----:R0:W2:Y:S02]  /*2ae0*/  DFMA R24, R6, -R22, R24 ;  /* 0x800000160618722b */ /* 0x0010a40000000018 */
[----:B0-----:R-:W-:Y:S02]  /*2af0*/  IMAD.MOV.U32 R6, RZ, RZ, 0x3ae80f1e ;  /* 0x3ae80f1eff067424 */ /* 0x001fe400078e00ff */
[----:B------:R-:W-:Y:S02]  /*2b00*/  IMAD.MOV.U32 R7, RZ, RZ, 0x3eb1380b ;  /* 0x3eb1380bff077424 */ /* 0x000fe400078e00ff */
[----:B--2---:R-:W-:-:S04]  /*2b10*/  DMUL R8, R8, R24 ;  /* 0x0000001808087228 */ /* 0x004fc80000000000 */
[----:B------:R-:W0:-:S06]  /*2b20*/  DMUL R24, R22, R22 ;  /* 0x0000001616187228 */ /* 0x000e0c0000000000 */
[----:B0-----:R-:W0:-:S06]  /*2b30*/  DFMA R6, R24, R6, c[0x2][0x0] ;  /* 0x008000001806762b */ /* 0x001e0c0000000006 */
[----:B0-----:R-:W0:-:S06]  /*2b40*/  DFMA R6, R24, R6, c[0x2][0x8] ;  /* 0x008002001806762b */ /* 0x001e0c0000000006 */
[----:B0-----:R-:W0:-:S06]  /*2b50*/  DFMA R6, R24, R6, c[0x2][0x10] ;  /* 0x008004001806762b */ /* 0x001e0c0000000006 */
[----:B0-----:R-:W0:-:S06]  /*2b60*/  DFMA R6, R24, R6, c[0x2][0x18] ;  /* 0x008006001806762b */ /* 0x001e0c0000000006 */
[----:B0-----:R-:W0:-:S06]  /*2b70*/  DFMA R6, R24, R6, c[0x2][0x20] ;  /* 0x008008001806762b */ /* 0x001e0c0000000006 */
[----:B0-----:R-:W0:-:S06]  /*2b80*/  DFMA R6, R24, R6, c[0x2][0x28] ;  /* 0x00800a001806762b */ /* 0x001e0c0000000006 */
[----:B0-----:R0:W2:Y:S02]  /*2b90*/  DFMA R26, R24, R6, c[0x2][0x30] ;  /* 0x00800c00181a762b */ /* 0x0010a40000000006 */
[----:B0-----:R-:W-:Y:S01]  /*2ba0*/  LOP3.LUT R6, R3, 0x80000000, RZ, 0x3c, !PT ;  /* 0x8000000003067812 */ /* 0x001fe200078e3cff */
[----:B------:R-:W-:-:S03]  /*2bb0*/  IMAD.MOV.U32 R7, RZ, RZ, 0x43300000 ;  /* 0x43300000ff077424 */ /* 0x000fc600078e00ff */
[----:B--2---:R-:W0:-:S04]  /*2bc0*/  DMUL R24, R24, R26 ;  /* 0x0000001a18187228 */ /* 0x004e080000000000 */
[----:B------:R-:W2:-:S04]  /*2bd0*/  DADD R6, R6, c[0x2][0x38] ;  /* 0x00800e0006067629 */ /* 0x000e880000000000 */
[----:B0-----:R-:W-:-:S04]  /*2be0*/  DFMA R24, R22, R24, R8 ;  /* 0x000000181618722b */ /* 0x001fc80000000008 */
[----:B--2---:R-:W0:-:S06]  /*2bf0*/  DFMA R8, R6, c[0x2][0x40], R22 ;  /* 0x0080100006087a2b */ /* 0x004e0c0000000016 */
[----:B0-----:R-:W0:-:S06]  /*2c00*/  DFMA R26, -R6, c[0x2][0x40], R8 ;  /* 0x00801000061a7a2b */ /* 0x001e0c0000000108 */
[----:B0-----:R-:W0:-:S06]  /*2c10*/  DADD R26, -R22, R26 ;  /* 0x00000000161a7229 */ /* 0x001e0c000000011a */
[----:B0-----:R-:W0:-:S06]  /*2c20*/  DADD R24, R24, -R26 ;  /* 0x0000000018187229 */ /* 0x001e0c000000081a */
[----:B0-----:R-:W0:-:S06]  /*2c30*/  DFMA R6, R6, c[0x2][0x48], R24 ;  /* 0x0080120006067a2b */ /* 0x001e0c0000000018 */
[----:B0-----:R0:W2:-:S06]  /*2c40*/  DADD R6, R8, R6 ;  /* 0x0000000008067229 */ /* 0x00108c0000000006 */
.L_x_12005:
[----:B------:R-:W-:Y:S05]  /*2c50*/  BSYNC B0 ;  /* 0x0000000000007941 */ /* 0x000fea0003800000 */
.L_x_12004:
[----:B------:R-:W-:Y:S01]  /*2c60*/  IADD3 R3, R0, 0x100, RZ ;  /* 0x0000010000037810 */ /* 0x000fe20007ffe0ff */
[----:B------:R-:W-:Y:S03]  /*2c70*/  BSSY B0, `(.L_x_12006) ;  /* 0x000003e000007945 */ /* 0x000fe60003800000 */
[----:B------:R-:W-:-:S13]  /*2c80*/  ISETP.GE.AND P1, PT, R3, UR4, PT ;  /* 0x0000000403007c0c */ /* 0x000fda000bf26270 */
[----:B------:R-:W-:Y:S05]  /*2c90*/  @P1 BRA `(.L_x_12007) ;  /* 0x000003b000001947 */ /* 0x000fea0003800000 */
[----:B-----5:R-:W-:Y:S01]  /*2ca0*/  ISETP.GT.AND P1, PT, R11, 0xfffff, PT ;  /* 0x000fffff0b00780c */ /* 0x020fe20003f24270 */
[----:B------:R-:W-:Y:S02]  /*2cb0*/  IMAD.MOV.U32 R3, RZ, RZ, R11 ;  /* 0x000000ffff037224 */ /* 0x000fe400078e000b */
[----:B------:R-:W-:Y:S02]  /*2cc0*/  IMAD.MOV.U32 R22, RZ, RZ, R10 ;  /* 0x000000ffff167224 */ /* 0x000fe400078e000a */
[----:B------:R-:W-:-:S08]  /*2cd0*/  IMAD.MOV.U32 R26, RZ, RZ, -0x3ff ;  /* 0xfffffc01ff1a7424 */ /* 0x000fd000078e00ff */
[----:B------:R-:W3:Y:S01]  /*2ce0*/  @!P1 DMUL R10, R10, 1.80143985094819840000e+16 ;  /* 0x435000000a0a9828 */ /* 0x000ee20000000000 */
[----:B------:R-:W-:-:S09]  /*2cf0*/  @!P1 IMAD.MOV.U32 R26, RZ, RZ, -0x435 ;  /* 0xfffffbcbff1a9424 */ /* 0x000fd200078e00ff */
[----:B---3--:R-:W-:Y:S02]  /*2d00*/  @!P1 IMAD.MOV.U32 R3, RZ, RZ, R11 ;  /* 0x000000ffff039224 */ /* 0x008fe400078e000b */
[----:B------:R-:W-:-:S03]  /*2d10*/  @!P1 IMAD.MOV.U32 R22, RZ, RZ, R10 ;  /* 0x000000ffff169224 */ /* 0x000fc600078e000a */
[----:B0-----:R-:W-:-:S04]  /*2d20*/  IADD3 R8, R3, -0x1, RZ ;  /* 0xffffffff03087810 */ /* 0x001fc80007ffe0ff */
        /* <DEDUP_REMOVED lines=27> */
[----:B0-----:R0:W3:Y:S02]  /*2ee0*/  DFMA R24, R8, -R22, R24 ;  /* 0x800000160818722b */ /* 0x0010e40000000018 */
[----:B0-----:R-:W-:Y:S02]  /*2ef0*/  IMAD.MOV.U32 R8, RZ, RZ, 0x3ae80f1e ;  /* 0x3ae80f1eff087424 */ /* 0x001fe400078e00ff */
[----:B------:R-:W-:Y:S02]  /*2f00*/  IMAD.MOV.U32 R9, RZ, RZ, 0x3eb1380b ;  /* 0x3eb1380bff097424 */ /* 0x000fe400078e00ff */
[----:B---3--:R-:W-:-:S04]  /*2f10*/  DMUL R10, R10, R24 ;  /* 0x000000180a0a7228 */ /* 0x008fc80000000000 */
[----:B------:R-:W0:-:S06]  /*2f20*/  DMUL R24, R22, R22 ;  /* 0x0000001616187228 */ /* 0x000e0c0000000000 */
[----:B0-----:R-:W0:-:S06]  /*2f30*/  DFMA R8, R24, R8, c[0x2][0x0] ;  /* 0x008000001808762b */ /* 0x001e0c0000000008 */
[----:B0-----:R-:W0:-:S06]  /*2f40*/  DFMA R8, R24, R8, c[0x2][0x8] ;  /* 0x008002001808762b */ /* 0x001e0c0000000008 */
[----:B0-----:R-:W0:-:S06]  /*2f50*/  DFMA R8, R24, R8, c[0x2][0x10] ;  /* 0x008004001808762b */ /* 0x001e0c0000000008 */
[----:B0-----:R-:W0:-:S06]  /*2f60*/  DFMA R8, R24, R8, c[0x2][0x18] ;  /* 0x008006001808762b */ /* 0x001e0c0000000008 */
[----:B0-----:R-:W0:-:S06]  /*2f70*/  DFMA R8, R24, R8, c[0x2][0x20] ;  /* 0x008008001808762b */ /* 0x001e0c0000000008 */
[----:B0-----:R-:W0:-:S06]  /*2f80*/  DFMA R8, R24, R8, c[0x2][0x28] ;  /* 0x00800a001808762b */ /* 0x001e0c0000000008 */
[----:B0-----:R0:W3:Y:S02]  /*2f90*/  DFMA R26, R24, R8, c[0x2][0x30] ;  /* 0x00800c00181a762b */ /* 0x0010e40000000008 */
[----:B0-----:R-:W-:Y:S01]  /*2fa0*/  LOP3.LUT R8, R3, 0x80000000, RZ, 0x3c, !PT ;  /* 0x8000000003087812 */ /* 0x001fe200078e3cff */
[----:B------:R-:W-:-:S03]  /*2fb0*/  IMAD.MOV.U32 R9, RZ, RZ, 0x43300000 ;  /* 0x43300000ff097424 */ /* 0x000fc600078e00ff */
[----:B---3--:R-:W0:-:S04]  /*2fc0*/  DMUL R24, R24, R26 ;  /* 0x0000001a18187228 */ /* 0x008e080000000000 */
[----:B------:R-:W3:-:S04]  /*2fd0*/  DADD R8, R8, c[0x2][0x38] ;  /* 0x00800e0008087629 */ /* 0x000ec80000000000 */
[----:B0-----:R-:W-:-:S04]  /*2fe0*/  DFMA R24, R22, R24, R10 ;  /* 0x000000181618722b */ /* 0x001fc8000000000a */
[----:B---3--:R-:W0:-:S06]  /*2ff0*/  DFMA R10, R8, c[0x2][0x40], R22 ;  /* 0x00801000080a7a2b */ /* 0x008e0c0000000016 */
[----:B0-----:R-:W0:-:S06]  /*3000*/  DFMA R26, -R8, c[0x2][0x40], R10 ;  /* 0x00801000081a7a2b */ /* 0x001e0c000000010a */
[----:B0-----:R-:W0:-:S06]  /*3010*/  DADD R26, -R22, R26 ;  /* 0x00000000161a7229 */ /* 0x001e0c000000011a */
[----:B0-----:R-:W0:-:S06]  /*3020*/  DADD R24, R24, -R26 ;  /* 0x0000000018187229 */ /* 0x001e0c000000081a */
[----:B0-----:R-:W0:-:S06]  /*3030*/  DFMA R8, R8, c[0x2][0x48], R24 ;  /* 0x0080120008087a2b */ /* 0x001e0c0000000018 */
[----:B0-----:R0:W3:-:S06]  /*3040*/  DADD R8, R10, R8 ;  /* 0x000000000a087229 */ /* 0x0010cc0000000008 */
.L_x_12007:
[----:B------:R-:W-:Y:S05]  /*3050*/  BSYNC B0 ;  /* 0x0000000000007941 */ /* 0x000fea0003800000 */
.L_x_12006:
        /* <DEDUP_REMOVED lines=8> */
[----:B------:R-:W4:Y:S01]  /*30e0*/  @!P1 DMUL R12, R12, 1.80143985094819840000e+16 ;  /* 0x435000000c0c9828 */ /* 0x000f220000000000 */
[----:B------:R-:W-:-:S09]  /*30f0*/  @!P1 IMAD.MOV.U32 R26, RZ, RZ, -0x435 ;  /* 0xfffffbcbff1a9424 */ /* 0x000fd200078e00ff */
[----:B----4-:R-:W-:Y:S02]  /*3100*/  @!P1 IMAD.MOV.U32 R3, RZ, RZ, R13 ;  /* 0x000000ffff039224 */ /* 0x010fe400078e000d */
        /* <DEDUP_REMOVED lines=29> */
[----:B0-----:R0:W4:Y:S02]  /*32e0*/  DFMA R24, R10, -R22, R24 ;  /* 0x800000160a18722b */ /* 0x0011240000000018 */
[----:B0-----:R-:W-:Y:S02]  /*32f0*/  IMAD.MOV.U32 R10, RZ, RZ, 0x3ae80f1e ;  /* 0x3ae80f1eff0a7424 */ /* 0x001fe400078e00ff */
[----:B------:R-:W-:Y:S02]  /*3300*/  IMAD.MOV.U32 R11, RZ, RZ, 0x3eb1380b ;  /* 0x3eb1380bff0b7424 */ /* 0x000fe400078e00ff */
[----:B----4-:R-:W-:-:S04]  /*3310*/  DMUL R12, R12, R24 ;  /* 0x000000180c0c7228 */ /* 0x010fc80000000000 */
[----:B------:R-:W0:-:S06]  /*3320*/  DMUL R24, R22, R22 ;  /* 0x0000001616187228 */ /* 0x000e0c0000000000 */
[----:B0-----:R-:W0:-:S06]  /*3330*/  DFMA R10, R24, R10, c[0x2][0x0] ;  /* 0x00800000180a762b */ /* 0x001e0c000000000a */
[----:B0-----:R-:W0:-:S06]  /*3340*/  DFMA R10, R24, R10, c[0x2][0x8] ;  /* 0x00800200180a762b */ /* 0x001e0c000000000a */
[----:B0-----:R-:W0:-:S06]  /*3350*/  DFMA R10, R24, R10, c[0x2][0x10] ;  /* 0x00800400180a762b */ /* 0x001e0c000000000a */
[----:B0-----:R-:W0:-:S06]  /*3360*/  DFMA R10, R24, R10, c[0x2][0x18] ;  /* 0x00800600180a762b */ /* 0x001e0c000000000a */
[----:B0-----:R-:W0:-:S06]  /*3370*/  DFMA R10, R24, R10, c[0x2][0x20] ;  /* 0x00800800180a762b */ /* 0x001e0c000000000a */
[----:B0-----:R-:W0:-:S06]  /*3380*/  DFMA R10, R24, R10, c[0x2][0x28] ;  /* 0x00800a00180a762b */ /* 0x001e0c000000000a */
[----:B0-----:R0:W4:Y:S02]  /*3390*/  DFMA R26, R24, R10, c[0x2][0x30] ;  /* 0x00800c00181a762b */ /* 0x001124000000000a */
[----:B0-----:R-:W-:Y:S01]  /*33a0*/  LOP3.LUT R10, R3, 0x80000000, RZ, 0x3c, !PT ;  /* 0x80000000030a7812 */ /* 0x001fe200078e3cff */
[----:B------:R-:W-:-:S03]  /*33b0*/  IMAD.MOV.U32 R11, RZ, RZ, 0x43300000 ;  /* 0x43300000ff0b7424 */ /* 0x000fc600078e00ff */
[----:B----4-:R-:W0:-:S04]  /*33c0*/  DMUL R24, R24, R26 ;  /* 0x0000001a18187228 */ /* 0x010e080000000000 */
[----:B------:R-:W4:-:S04]  /*33d0*/  DADD R10, R10, c[0x2][0x38] ;  /* 0x00800e000a0a7629 */ /* 0x000f080000000000 */
[----:B0-----:R-:W-:-:S04]  /*33e0*/  DFMA R24, R22, R24, R12 ;  /* 0x000000181618722b */ /* 0x001fc8000000000c */
[----:B----4-:R-:W0:-:S06]  /*33f0*/  DFMA R12, R10, c[0x2][0x40], R22 ;  /* 0x008010000a0c7a2b */ /* 0x010e0c0000000016 */
[----:B0-----:R-:W0:-:S06]  /*3400*/  DFMA R26, -R10, c[0x2][0x40], R12 ;  /* 0x008010000a1a7a2b */ /* 0x001e0c000000010c */
[----:B0-----:R-:W0:-:S06]  /*3410*/  DADD R26, -R22, R26 ;  /* 0x00000000161a7229 */ /* 0x001e0c000000011a */
[----:B0-----:R-:W0:-:S06]  /*3420*/  DADD R24, R24, -R26 ;  /* 0x0000000018187229 */ /* 0x001e0c000000081a */
[----:B0-----:R-:W0:-:S06]  /*3430*/  DFMA R10, R10, c[0x2][0x48], R24 ;  /* 0x008012000a0a7a2b */ /* 0x001e0c0000000018 */
[----:B0-----:R0:W4:-:S06]  /*3440*/  DADD R10, R12, R10 ;  /* 0x000000000c0a7229 */ /* 0x00110c000000000a */
.L_x_12009:
[----:B------:R-:W-:Y:S05]  /*3450*/  BSYNC B0 ;  /* 0x0000000000007941 */ /* 0x000fea0003800000 */
.L_x_12008:
        /* <DEDUP_REMOVED lines=63> */
.L_x_12011:
[----:B------:R-:W-:Y:S05]  /*3850*/  BSYNC B0 ;  /* 0x0000000000007941 */ /* 0x000fea0003800000 */
.L_x_12010:
        /* <DEDUP_REMOVED lines=63> */
.L_x_12013:
[----:B------:R-:W-:Y:S05]  /*3c50*/  BSYNC B0 ;  /* 0x0000000000007941 */ /* 0x000fea0003800000 */
.L_x_12012:
        /* <DEDUP_REMOVED lines=63> */
.L_x_12015:
[----:B------:R-:W-:Y:S05]  /*4050*/  BSYNC B0 ;  /* 0x0000000000007941 */ /* 0x000fea0003800000 */
.L_x_12014:
[----:B------:R-:W-:Y:S01]  /*4060*/  IADD3 R3, R0, 0x380, RZ ;  /* 0x0000038000037810 */ /* 0x000fe20007ffe0ff */
[----:B------:R-:W-:Y:S03]  /*4070*/  BSSY B0, `(.L_x_12016) ;  /* 0x000003d000007945 */ /* 0x000fe60003800000 */
[----:B------:R-:W-:-:S13]  /*4080*/  ISETP.GE.AND P1, PT, R3, UR4, PT ;  /* 0x0000000403007c0c */ /* 0x000fda000bf26270 */
[----:B------:R-:W-:Y:S05]  /*4090*/  @P1 BRA `(.L_x_12017) ;  /* 0x000003a000001947 */ /* 0x000fea0003800000 */
[----:B-----5:R-:W-:Y:S01]  /*40a0*/  ISETP.GT.AND P1, PT, R19, 0xfffff, PT ;  /* 0x000fffff1300780c */ /* 0x020fe20003f24270 */
        /* <DEDUP_REMOVED lines=57> */
.L_x_12017:
[----:B------:R-:W-:Y:S05]  /*4440*/  BSYNC B0 ;  /* 0x0000000000007941 */ /* 0x000fea0003800000 */
.L_x_12016:
[----:B-----5:R-:W-:Y:S01]  /*4450*/  @!P0 IADD3 R18, R0, UR6, RZ ;  /* 0x0000000600128c10 */ /* 0x020fe2000fffe0ff */
[----:B------:R-:W-:Y:S01]  /*4460*/  @!P0 IMAD.MOV.U32 R19, RZ, RZ, 0x8 ;  /* 0x00000008ff138424 */ /* 0x000fe200078e00ff */
[----:B------:R-:W-:Y:S01]  /*4470*/  BSSY B0, `(.L_x_12018) ;  /* 0x0000030000007945 */ /* 0x000fe20003800000 */
[----:B------:R-:W-:Y:S01]  /*4480*/  @!P0 IMAD.MOV.U32 R0, RZ, RZ, R2 ;  /* 0x000000ffff008224 */ /* 0x000fe200078e0002 */
[----:B------:R-:W-:Y:S01]  /*4490*/  BSSY B1, `(.L_x_12019) ;  /* 0x0000027000017945 */ /* 0x000fe20003800000 */
[----:B------:R-:W-:-:S05]  /*44a0*/  @!P0 IMAD.WIDE.U32 R18, R18, R19, c[0x0][0x168] ;  /* 0x00005a0012128625 */ /* 0x000fca00078e0013 */
[----:B-1----:R1:W-:Y:S01]  /*44b0*/  @!P0 STG.E.64 [R18.64], R4 ;  /* 0x0000000412008986 */ /* 0x0023e2000c101b08 */
[----:B------:R-:W-:-:S13]  /*44c0*/  ISETP.GE.AND P0, PT, R0, UR4, PT ;  /* 0x0000000400007c0c */ /* 0x000fda000bf06270 */
[----:B------:R-:W-:Y:S05]  /*44d0*/  @P0 BRA `(.L_x_12020) ;  /* 0x000000c000000947 */ /* 0x000fea0003800000 */
[C---:B-1----:R-:W-:Y:S01]  /*44e0*/  IADD3 R2, R0.reuse, UR6, RZ ;  /* 0x0000000600027c10 */ /* 0x042fe2000fffe0ff */
[----:B------:R-:W-:Y:S01]  /*44f0*/  IMAD.MOV.U32 R3, RZ, RZ, 0x8 ;  /* 0x00000008ff037424 */ /* 0x000fe200078e00ff */
[----:B------:R-:W-:-:S03]  /*4500*/  IADD3 R0, R0, 0x80, RZ ;  /* 0x0000008000007810 */ /* 0x000fc60007ffe0ff */
[----:B------:R-:W-:Y:S01]  /*4510*/  IMAD.WIDE.U32 R2, R2, R3, c[0x0][0x168] ;  /* 0x00005a0002027625 */ /* 0x000fe200078e0003 */
[----:B------:R-:W-:-:S04]  /*4520*/  ISETP.GE.AND P0, PT, R0, UR4, PT ;  /* 0x0000000400007c0c */ /* 0x000fc8000bf06270 */
[----:B--2---:R1:W-:Y:S09]  /*4530*/  STG.E.64 [R2.64], R6 ;  /* 0x0000000602007986 */ /* 0x0043f2000c101b08 */
[----:B------:R-:W-:Y:S05]  /*4540*/  @P0 BRA `(.L_x_12021) ;  /* 0x000000c000000947 */ /* 0x000fea0003800000 */
[C---:B-1----:R-:W-:Y:S01]  /*4550*/  IADD3 R2, R0.reuse, UR6, RZ ;  /* 0x0000000600027c10 */ /* 0x042fe2000fffe0ff */
[----:B------:R-:W-:Y:S01]  /*4560*/  IMAD.MOV.U32 R3, RZ, RZ, 0x8 ;  /* 0x00000008ff037424 */ /* 0x000fe200078e00ff */
[----:B------:R-:W-:-:S03]  /*4570*/  IADD3 R0, R0, 0x80, RZ ;  /* 0x0000008000007810 */ /* 0x000fc60007ffe0ff */
[----:B------:R-:W-:-:S05]  /*4580*/  IMAD.WIDE.U32 R2, R2, R3, c[0x0][0x168] ;  /* 0x00005a0002027625 */ /* 0x000fca00078e0003 */
[----:B---3--:R1:W-:Y:S02]  /*4590*/  STG.E.64 [R2.64], R8 ;  /* 0x0000000802007986 */ /* 0x0083e4000c101b08 */
.L_x_12020:
[----:B-1----:R-:W-:-:S13]  /*45a0*/  ISETP.GE.AND P0, PT, R0, UR4, PT ;  /* 0x0000000400007c0c */ /* 0x002fda000bf06270 */
[----:B------:R-:W-:Y:S05]  /*45b0*/  @P0 BRA `(.L_x_12022) ;  /* 0x000000c000000947 */ /* 0x000fea0003800000 */
[C---:B------:R-:W-:Y:S01]  /*45c0*/  IADD3 R2, R0.reuse, UR6, RZ ;  /* 0x0000000600027c10 */ /* 0x040fe2000fffe0ff */
[----:B------:R-:W-:Y:S01]  /*45d0*/  IMAD.MOV.U32 R3, RZ, RZ, 0x8 ;  /* 0x00000008ff037424 */ /* 0x000fe200078e00ff */
[----:B------:R-:W-:-:S03]  /*45e0*/  IADD3 R0, R0, 0x80, RZ ;  /* 0x0000008000007810 */ /* 0x000fc60007ffe0ff */
[----:B------:R-:W-:-:S05]  /*45f0*/  IMAD.WIDE.U32 R2, R2, R3, c[0x0][0x168] ;  /* 0x00005a0002027625 */ /* 0x000fca00078e0003 */
[----:B----4-:R1:W-:Y:S02]  /*4600*/  STG.E.64 [R2.64], R10 ;  /* 0x0000000a02007986 */ /* 0x0103e4000c101b08 */
.L_x_12021:
[----:B------:R-:W-:-:S13]  /*4610*/  ISETP.GE.AND P0, PT, R0, UR4, PT ;  /* 0x0000000400007c0c */ /* 0x000fda000bf06270 */
[----:B------:R-:W-:Y:S05]  /*4620*/  @P0 BRA `(.L_x_12023) ;  /* 0x000000d000000947 */ /* 0x000fea0003800000 */
[C---:B-1----:R-:W-:Y:S01]  /*4630*/  IADD3 R2, R0.reuse, UR6, RZ ;  /* 0x0000000600027c10 */ /* 0x042fe2000fffe0ff */
[----:B------:R-:W-:Y:S01]  /*4640*/  IMAD.MOV.U32 R3, RZ, RZ, 0x8 ;  /* 0x00000008ff037424 */ /* 0x000fe200078e00ff */
[----:B------:R-:W-:-:S03]  /*4650*/  IADD3 R0, R0, 0x80, RZ ;  /* 0x0000008000007810 */ /* 0x000fc60007ffe0ff */
[----:B------:R-:W-:-:S05]  /*4660*/  IMAD.WIDE.U32 R2, R2, R3, c[0x0][0x168] ;  /* 0x00005a0002027625 */ /* 0x000fca00078e0003 */
[----:B----4-:R1:W-:Y:S02]  /*4670*/  STG.E.64 [R2.64], R12 ;  /* 0x0000000c02007986 */ /* 0x0103e4000c101b08 */
.L_x_12022:
[----:B------:R-:W-:-:S13]  /*4680*/  ISETP.GE.AND P0, PT, R0, UR4, PT ;  /* 0x0000000400007c0c */ /* 0x000fda000bf06270 */
[----:B------:R-:W-:Y:S01]  /*4690*/  @P0 BREAK B1 ;  /* 0x0000000000010942 */ /* 0x000fe20003800000 */
[----:B------:R-:W-:Y:S05]  /*46a0*/  @P0 BRA `(.L_x_12024) ;  /* 0x000000c000000947 */ /* 0x000fea0003800000 */
[C---:B-1----:R-:W-:Y:S01]  /*46b0*/  IADD3 R2, R0.reuse, UR6, RZ ;  /* 0x0000000600027c10 */ /* 0x042fe2000fffe0ff */
[----:B------:R-:W-:Y:S01]  /*46c0*/  IMAD.MOV.U32 R3, RZ, RZ, 0x8 ;  /* 0x00000008ff037424 */ /* 0x000fe200078e00ff */
[----:B------:R-:W-:-:S03]  /*46d0*/  IADD3 R0, R0, 0x80, RZ ;  /* 0x0000008000007810 */ /* 0x000fc60007ffe0ff */
[----:B------:R-:W-:-:S05]  /*46e0*/  IMAD.WIDE.U32 R2, R2, R3, c[0x0][0x168] ;  /* 0x00005a0002027625 */ /* 0x000fca00078e0003 */
[----:B----4-:R1:W-:Y:S02]  /*46f0*/  STG.E.64 [R2.64], R14 ;  /* 0x0000000e02007986 */ /* 0x0103e4000c101b08 */
.L_x_12023:
[----:B------:R-:W-:Y:S05]  /*4700*/  BSYNC B1 ;  /* 0x0000000000017941 */ /* 0x000fea0003800000 */
.L_x_12019:
[----:B------:R-:W-:-:S13]  /*4710*/  ISETP.GE.AND P0, PT, R0, UR4, PT ;  /* 0x0000000400007c0c */ /* 0x000fda000bf06270 */
[C---:B-1----:R-:W-:Y:S01]  /*4720*/  @!P0 IADD3 R2, R0.reuse, UR6, RZ ;  /* 0x0000000600028c10 */ /* 0x042fe2000fffe0ff */
[----:B------:R-:W-:Y:S01]  /*4730*/  @!P0 IMAD.MOV.U32 R3, RZ, RZ, 0x8 ;  /* 0x00000008ff038424 */ /* 0x000fe200078e00ff */
[----:B------:R-:W-:-:S03]  /*4740*/  @!P0 IADD3 R0, R0, 0x80, RZ ;  /* 0x0000008000008810 */ /* 0x000fc60007ffe0ff */
[----:B------:R-:W-:-:S05]  /*4750*/  @!P0 IMAD.WIDE.U32 R2, R2, R3, c[0x0][0x168] ;  /* 0x00005a0002028625 */ /* 0x000fca00078e0003 */
[----:B----4-:R1:W-:Y:S02]  /*4760*/  @!P0 STG.E.64 [R2.64], R16 ;  /* 0x0000001002008986 */ /* 0x0103e4000c101b08 */
.L_x_12024:
[----:B------:R-:W-:Y:S05]  /*4770*/  BSYNC B0 ;  /* 0x0000000000007941 */ /* 0x000fea0003800000 */
.L_x_12018:
[----:B------:R-:W-:Y:S01]  /*4780*/  WARPSYNC 0xffffffff ;  /* 0xffffffff00007948 */ /* 0x000fe20003800000 */
[----:B------:R-:W-:-:S13]  /*4790*/  ISETP.GE.AND P0, PT, R0, UR4, PT ;  /* 0x0000000400007c0c */ /* 0x000fda000bf06270 */
[----:B------:R-:W-:Y:S05]  /*47a0*/  @P0 EXIT ;  /* 0x000000000000094d */ /* 0x000fea0003800000 */
[----:B-1----:R-:W-:Y:S01]  /*47b0*/  IADD3 R2, R0, UR6, RZ ;  /* 0x0000000600027c10 */ /* 0x002fe2000fffe0ff */
[----:B------:R-:W-:-:S04]  /*47c0*/  IMAD.MOV.U32 R3, RZ, RZ, 0x8 ;  /* 0x00000008ff037424 */ /* 0x000fc800078e00ff */
[----:B------:R-:W-:-:S05]  /*47d0*/  IMAD.WIDE.U32 R2, R2, R3, c[0x0][0x168] ;  /* 0x00005a0002027625 */ /* 0x000fca00078e0003 */
[----:B----4-:R-:W-:Y:S01]  /*47e0*/  STG.E.64 [R2.64], R20 ;  /* 0x0000001402007986 */ /* 0x010fe2000c101b08 */
[----:B------:R-:W-:Y:S05]  /*47f0*/  EXIT ;  /* 0x000000000000794d */ /* 0x000fea0003800000 */
.L_x_12025:
        /* <DEDUP_REMOVED lines=16> */
.L_x_12213:


//--------------------- .text._ZN2at6native29vectorized_elementwise_kernelILi4EZZZNS0_15log_kernel_cudaERNS_18TensorIteratorBaseEENKUlvE0_clEvENKUlvE_clEvEUldE_St5arrayIPcLm2EEEEviT0_T1_ --------------------------
	.section	.text._ZN2at6native29vectorized_elementwise_kernelILi4EZZZNS0_15log_kernel_cudaERNS_18TensorIteratorBaseEENKUlvE0_clEvENKUlvE_clEvEUldE_St5arrayIPcLm2EEEEviT0_T1_,"ax",@progbits
	.sectioninfo	@"SHI_REGISTERS=32"
	.align	128
        .global         _ZN2at6native29vectorized_elementwise_kernelILi4EZZZNS0_15log_kernel_cudaERNS_18TensorIteratorBaseEENKUlvE0_clEvENKUlvE_clEvEUldE_St5arrayIPcLm2EEEEviT0_T1_
        .type           _ZN2at6native29vectorized_elementwise_kernelILi4EZZZNS0_15log_kernel_cudaERNS_18TensorIteratorBaseEENKUlvE0_clEvENKUlvE_clEvEUldE_St5arrayIPcLm2EEEEviT0_T1_,@function
        .size           _ZN2at6native29vectorized_elementwise_kernelILi4EZZZNS0_15log_kernel_cudaERNS_18TensorIteratorBaseEENKUlvE0_clEvENKUlvE_clEvEUldE_St5arrayIPcLm2EEEEviT0_T1_,(.L_x_12214 - _ZN2at6native29vectorized_elementwise_kernelILi4EZZZNS0_15log_kernel_cudaERNS_18TensorIteratorBaseEENKUlvE0_clEvENKUlvE_clEvEUldE_St5arrayIPcLm2EEEEviT0_T1_)
        .other          _ZN2at6native29vectorized_elementwise_kernelILi4EZZZNS0_15log_kernel_cudaERNS_18TensorIteratorBaseEENKUlvE0_clEvENKUlvE_clEvEUldE_St5arrayIPcLm2EEEEviT0_T1_,@"STO_CUDA_ENTRY STV_DEFAULT"
_ZN2at6native29vectorized_elementwise_kernelILi4EZZZNS0_15log_kernel_cudaERNS_18TensorIteratorBaseEENKUlvE0_clEvENKUlvE_clEvEUldE_St5arrayIPcLm2EEEEviT0_T1_:
.text._ZN2at6native29vectorized_elementwise_kernelILi4EZZZNS0_15log_kernel_cudaERNS_18TensorIteratorBaseEENKUlvE0_clEvENKUlvE_clEvEUldE_St5arrayIPcLm2EEEEviT0_T1_:
        /* <DEDUP_REMOVED lines=83> */
.L_x_12028:
[----:B------:R-:W-:Y:S05]  /*0530*/  BSYNC B0 ;  /* 0x0000000000007941 */ /* 0x000fea0003800000 */
.L_x_12027:
        /* <DEDUP_REMOVED lines=60> */
.L_x_12030:
[----:B------:R-:W-:Y:S05]  /*0900*/  BSYNC B0 ;  /* 0x0000000000007941 */ /* 0x000fea0003800000 */
.L_x_12029:
        /* <DEDUP_REMOVED lines=60> */
.L_x_12032:
[----:B------:R-:W-:Y:S05]  /*0cd0*/  BSYNC B0 ;  /* 0x0000000000007941 */ /* 0x000fea0003800000 */
.L_x_12031:
        /* <DEDUP_REMOVED lines=60> */
.L_x_12034:
[----:B------:R-:W-:Y:S05]  /*10a0*/  BSYNC B0 ;  /* 0x0000000000007941 */ /* 0x000fea0003800000 */
.L_x_12033:
        /* <DEDUP_REMOVED lines=60> */
.L_x_12036:
[----:B------:R-:W-:Y:S05]  /*1470*/  BSYNC B0 ;  /* 0x0000000000007941 */ /* 0x000fea0003800000 */
.L_x_12035:
        /* <DEDUP_REMOVED lines=62> */
.L_x_12038:
[----:B------:R-:W-:Y:S05]  /*1860*/  BSYNC B0 ;  /* 0x0000000000007941 */ /* 0x000fea0003800000 */
.L_x_12037:
        /* <DEDUP_REMOVED lines=61> */
.L_x_12040:
[----:B------:R-:W-:Y:S05]  /*1c40*/  BSYNC B0 ;  /* 0x0000000000007941 */ /* 0x000fea0003800000 */
.L_x_12039:
        /* <DEDUP_REMOVED lines=59> */
.L_x_12042:
[----:B------:R-:W-:Y:S05]  /*2000*/  BSYNC B0 ;  /* 0x0000000000007941 */ /* 0x000fea0003800000 */
.L_x_12041:
        /* <DEDUP_REMOVED lines=10> */
.L_x_12026:
        /* <DEDUP_REMOVED lines=31> */
.L_x_12044:
[----:B------:R-:W-:Y:S05]  /*22a0*/  BSYNC B0 ;  /* 0x0000000000007941 */ /* 0x000fea0003800000 */
.L_x_12043:
        /* <DEDUP_REMOVED lines=15> */
.L_x_12046:
[----:B------:R-:W-:Y:S05]  /*23a0*/  BSYNC B0 ;  /* 0x0000000000007941 */ /* 0x000fea0003800000 */
.L_x_12045:
        /* <DEDUP_REMOVED lines=74> */
.L_x_12048:
[----:B------:R-:W-:Y:S05]  /*2850*/  BSYNC B0 ;  /* 0x0000000000007941 */ /* 0x000fea0003800000 */
.L_x_12047:
        /* <DEDUP_REMOVED lines=63> */
.L_x_12050:
[----:B------:R-:W-:Y:S05]  /*2c50*/  BSYNC B0 ;  /* 0x0000000000007941 */ /* 0x000fea0003800000 */
.L_x_12049:
        /* <DEDUP_REMOVED lines=63> */
.L_x_12052:
[----:B------:R-:W-:Y:S05]  /*3050*/  BSYNC B0 ;  /* 0x0000000000007941 */ /* 0x000fea0003800000 */
.L_x_12051:
        /* <DEDUP_REMOVED lines=63> */
.L_x_12054:
[----:B------:R-:W-:Y:S05]  /*3450*/  BSYNC B0 ;  /* 0x0000000000007941 */ /* 0x000fea0003800000 */
.L_x_12053:
        /* <DEDUP_REMOVED lines=63> */
.L_x_12056:
[----:B------:R-:W-:Y:S05]  /*3850*/  BSYNC B0 ;  /* 0x0000000000007941 */ /* 0x000fea0003800000 */
.L_x_12055:
        /* <DEDUP_REMOVED lines=63> */
.L_x_12058:
[----:B------:R-:W-:Y:S05]  /*3c50*/  BSYNC B0 ;  /* 0x0000000000007941 */ /* 0x000fea0003800000 */
.L_x_12057:
        /* <DEDUP_REMOVED lines=63> */
.L_x_12060:
[----:B------:R-:W-:Y:S05]  /*4050*/  BSYNC B0 ;  /* 0x0000000000007941 */ /* 0x000fea0003800000 */
.L_x_12059:
        /* <DEDUP_REMOVED lines=62> */
.L_x_12062:
[----:B------:R-:W-:Y:S05]  /*4440*/  BSYNC B0 ;  /* 0x0000000000007941 */ /* 0x000fea0003800000 */
.L_x_12061:
        /* <DEDUP_REMOVED lines=21> */
.L_x_12065:
[----:B-1----:R-:W-:-:S13]  /*45a0*/  ISETP.GE.AND P0, PT, R0, UR4, PT ;  /* 0x0000000400007c0c */ /* 0x002fda000bf06270 */
[----:B------:R-:W-:Y:S05]  /*45b0*/  @P0 BRA `(.L_x_12067) ;  /* 0x000000c000000947 */ /* 0x000fea0003800000 */
[C---:B------:R-:W-:Y:S01]  /*45c0*/  IADD3 R2, R0.reuse, UR6, RZ ;  /* 0x0000000600027c10 */ /* 0x040fe2000fffe0ff */
[----:B------:R-:W-:Y:S01]  /*45d0*/  IMAD.MOV.U32 R3, RZ, RZ, 0x8 ;  /* 0x00000008ff037424 */ /* 0x000fe200078e00ff */
[----:B------:R-:W-:-:S03]  /*45e0*/  IADD3 R0, R0, 0x80, RZ ;  /* 0x0000008000007810 */ /* 0x000fc60007ffe0ff */
[----:B------:R-:W-:-:S05]  /*45f0*/  IMAD.WIDE.U32 R2, R2, R3, c[0x0][0x168] ;  /* 0x00005a0002027625 */ /* 0x000fca00078e0003 */
[----:B----4-:R1:W-:Y:S02]  /*4600*/  STG.E.64 [R2.64], R10 ;  /* 0x0000000a02007986 */ /* 0x0103e4000c101b08 */
.L_x_12066:
[----:B------:R-:W-:-:S13]  /*4610*/  ISETP.GE.AND P0, PT, R0, UR4, PT ;  /* 0x0000000400007c0c */ /* 0x000fda000bf06270 */
[----:B------:R-:W-:Y:S05]  /*4620*/  @P0 BRA `(.L_x_12068) ;  /* 0x000000d000000947 */ /* 0x000fea0003800000 */
[C---:B-1----:R-:W-:Y:S01]  /*4630*/  IADD3 R2, R0.reuse, UR6, RZ ;  /* 0x0000000600027c10 */ /* 0x042fe2000fffe0ff */
[----:B------:R-:W-:Y:S01]  /*4640*/  IMAD.MOV.U32 R3, RZ, RZ, 0x8 ;  /* 0x00000008ff037424 */ /* 0x000fe200078e00ff */
[----:B------:R-:W-:-:S03]  /*4650*/  IADD3 R0, R0, 0x80, RZ ;  /* 0x0000008000007810 */ /* 0x000fc60007ffe0ff */
[----:B------:R-:W-:-:S05]  /*4660*/  IMAD.WIDE.U32 R2, R2, R3, c[0x0][0x168] ;  /* 0x00005a0002027625 */ /* 0x000fca00078e0003 */
[----:B----4-:R1:W-:Y:S02]  /*4670*/  STG.E.64 [R2.64], R12 ;  /* 0x0000000c02007986 */ /* 0x0103e4000c101b08 */
.L_x_12067:
        /* <DEDUP_REMOVED lines=8> */
.L_x_12068:
[----:B------:R-:W-:Y:S05]  /*4700*/  BSYNC B1 ;  /* 0x0000000000017941 */ /* 0x000fea0003800000 */
.L_x_12064:
[----:B------:R-:W-:-:S13]  /*4710*/  ISETP.GE.AND P0, PT, R0, UR4, PT ;  /* 0x0000000400007c0c */ /* 0x000fda000bf06270 */
[C---:B-1----:R-:W-:Y:S01]  /*4720*/  @!P0 IADD3 R2, R0.reuse, UR6, RZ ;  /* 0x0000000600028c10 */ /* 0x042fe2000fffe0ff */
[----:B------:R-:W-:Y:S01]  /*4730*/  @!P0 IMAD.MOV.U32 R3, RZ, RZ, 0x8 ;  /* 0x00000008ff038424 */ /* 0x000fe200078e00ff */
[----:B------:R-:W-:-:S03]  /*4740*/  @!P0 IADD3 R0, R0, 0x80, RZ ;  /* 0x0000008000008810 */ /* 0x000fc60007ffe0ff */
[----:B------:R-:W-:-:S05]  /*4750*/  @!P0 IMAD.WIDE.U32 R2, R2, R3, c[0x0][0x168] ;  /* 0x00005a0002028625 */ /* 0x000fca00078e0003 */
[----:B----4-:R1:W-:Y:S02]  /*4760*/  @!P0 STG.E.64 [R2.64], R16 ;  /* 0x0000001002008986 */ /* 0x0103e4000c101b08 */
.L_x_12069:
[----:B------:R-:W-:Y:S05]  /*4770*/  BSYNC B0 ;  /* 0x0000000000007941 */ /* 0x000fea0003800000 */
.L_x_12063:
        /* <DEDUP_REMOVED lines=8> */
.L_x_12070:
        /* <DEDUP_REMOVED lines=16> */
.L_x_12214:


//--------------------- .text._ZN2at6native29vectorized_elementwise_kernelILi8EZZZNS0_15log_kernel_cudaERNS_18TensorIteratorBaseEENKUlvE0_clEvENKUlvE_clEvEUldE_St5arrayIPcLm2EEEEviT0_T1_ --------------------------
	.section	.text._ZN2at6native29vectorized_elementwise_kernelILi8EZZZNS0_15log_kernel_cudaERNS_18TensorIteratorBaseEENKUlvE0_clEvENKUlvE_clEvEUldE_St5arrayIPcLm2EEEEviT0_T1_,"ax",@progbits
	.sectioninfo	@"SHI_REGISTERS=4"
	.align	128
        .global         _ZN2at6native29vectorized_elementwise_kernelILi8EZZZNS0_15log_kernel_cudaERNS_18TensorIteratorBaseEENKUlvE0_clEvENKUlvE_clEvEUldE_St5arrayIPcLm2EEEEviT0_T1_
        .type           _ZN2at6native29vectorized_elementwise_kernelILi8EZZZNS0_15log_kernel_cudaERNS_18TensorIteratorBaseEENKUlvE0_clEvENKUlvE_clEvEUldE_St5arrayIPcLm2EEEEviT0_T1_,@function
        .size           _ZN2at6native29vectorized_elementwise_kernelILi8EZZZNS0_15log_kernel_cudaERNS_18TensorIteratorBaseEENKUlvE0_clEvENKUlvE_clEvEUldE_St5arrayIPcLm2EEEEviT0_T1_,(.L_x_12215 - _ZN2at6native29vectorized_elementwise_kernelILi8EZZZNS0_15log_kernel_cudaERNS_18TensorIteratorBaseEENKUlvE0_clEvENKUlvE_clEvEUldE_St5arrayIPcLm2EEEEviT0_T1_)
        .other          _ZN2at6native29vectorized_elementwise_kernelILi8EZZZNS0_15log_kernel_cudaERNS_18TensorIteratorBaseEENKUlvE0_clEvENKUlvE_clEvEUldE_St5arrayIPcLm2EEEEviT0_T1_,@"STO_CUDA_ENTRY STV_DEFAULT"
_ZN2at6native29vectorized_elementwise_kernelILi8EZZZNS0_15log_kernel_cudaERNS_18TensorIteratorBaseEENKUlvE0_clEvENKUlvE_clEvEUldE_St5arrayIPcLm2EEEEviT0_T1_:
.text._ZN2at6native29vectorized_elementwise_kernelILi8EZZZNS0_15log_kernel_cudaERNS_18TensorIteratorBaseEENKUlvE0_clEvENKUlvE_clEvEUldE_St5arrayIPcLm2EEEEviT0_T1_:
[----:B------:R-:W-:Y:S02]  /*0000*/  MOV R1, c[0x0][0x28] ;  /* 0x00000a0000017a02 */ /* 0x000fe40000000f00 */
[----:B------:R-:W-:Y:S05]  /*0010*/  EXIT ;  /* 0x000000000000794d */ /* 0x000fea0003800000 */
.L_x_12071:
        /* <DEDUP_REMOVED lines=14> */
.L_x_12215:


//--------------------- .nv.global.init           --------------------------
	.section	.nv.global.init,"aw",@progbits
.nv.global.init:
	.type		$str$8,@object
	.size		$str$8,(__unnamed_9 - $str$8)
$str$8:
        /*0000*/ 	.byte	0x66, 0x61, 0x6c, 0x73, 0x65, 0x00
	.type		__unnamed_9,@object
	.size		__unnamed_9,(__unnamed_1 - __unnamed_9)
__unnamed_9:
        /*0006*/ 	.byte	0x66, 0x65, 0x74, 0x63, 0x68, 0x5f, 0x61, 0x6e, 0x64, 0x5f, 0x63, 0x61, 0x73, 0x74, 0x00
	.type		__unnamed_1,@object
	.size		__unnamed_1,(__unnamed_5 - __unnamed_1)
__unnamed_1:
        /*0015*/ 	.byte	0x66, 0x65, 0x74, 0x63, 0x68, 0x5f, 0x61, 0x6e, 0x64, 0x5f, 0x63, 0x61, 0x73, 0x74, 0x00
	.type		__unnamed_5,@object
	.size		__unnamed_5,(__unnamed_11 - __unnamed_5)
__unnamed_5:
        /*0024*/ 	.byte	0x66, 0x65, 0x74, 0x63, 0x68, 0x5f, 0x61, 0x6e, 0x64, 0x5f, 0x63, 0x61, 0x73, 0x74, 0x00
	.type		__unnamed_11,@object
	.size		__unnamed_11,(__unnamed_3 - __unnamed_11)
__unnamed_11:
        /*0033*/ 	.byte	0x66, 0x65, 0x74, 0x63, 0x68, 0x5f, 0x61, 0x6e, 0x64, 0x5f, 0x63, 0x61, 0x73, 0x74, 0x00
	.type		__unnamed_3,@object
	.size		__unnamed_3,(__unnamed_7 - __unnamed_3)
__unnamed_3:
        /*0042*/ 	.byte	0x66, 0x65, 0x74, 0x63, 0x68, 0x5f, 0x61, 0x6e, 0x64, 0x5f, 0x63, 0x61, 0x73, 0x74, 0x00
	.type		__unnamed_7,@object
	.size		__unnamed_7,(__unnamed_10 - __unnamed_7)
__unnamed_7:
        /*0051*/ 	.byte	0x66, 0x65, 0x74, 0x63, 0x68, 0x5f, 0x61, 0x6e, 0x64, 0x5f, 0x63, 0x61, 0x73, 0x74, 0x00
	.type		__unnamed_10,@object
	.size		__unnamed_10,(__unnamed_2 - __unnamed_10)
__unnamed_10:
        /*0060*/ 	.byte	0x63, 0x61, 0x73, 0x74, 0x5f, 0x61, 0x6e, 0x64, 0x5f, 0x73, 0x74, 0x6f, 0x72, 0x65, 0x00
	.type		__unnamed_2,@object
	.size		__unnamed_2,(__unnamed_6 - __unnamed_2)
__unnamed_2:
        /*006f*/ 	.byte	0x63, 0x61, 0x73, 0x74, 0x5f, 0x61, 0x6e, 0x64, 0x5f, 0x73, 0x74, 0x6f, 0x72, 0x65, 0x00
	.type		__unnamed_6,@object
	.size		__unnamed_6,(__unnamed_12 - __unnamed_6)
__unnamed_6:
        /*007e*/ 	.byte	0x63, 0x61, 0x73, 0x74, 0x5f, 0x61, 0x6e, 0x64, 0x5f, 0x73, 0x74, 0x6f, 0x72, 0x65, 0x00
	.type		__unnamed_12,@object
	.size		__unnamed_12,(__unnamed_4 - __unnamed_12)
__unnamed_12:
        /*008d*/ 	.byte	0x63, 0x61, 0x73, 0x74, 0x5f, 0x61, 0x6e, 0x64, 0x5f, 0x73, 0x74, 0x6f, 0x72, 0x65, 0x00
	.type		__unnamed_4,@object
	.size		__unnamed_4,(__unnamed_8 - __unnamed_4)
__unnamed_4:
        /*009c*/ 	.byte	0x63, 0x61, 0x73, 0x74, 0x5f, 0x61, 0x6e, 0x64, 0x5f, 0x73, 0x74, 0x6f, 0x72, 0x65, 0x00
	.type		__unnamed_8,@object
	.size		__unnamed_8,($str$9 - __unnamed_8)
__unnamed_8:
        /*00ab*/ 	.byte	0x63, 0x61, 0x73, 0x74, 0x5f, 0x61, 0x6e, 0x64, 0x5f, 0x73, 0x74, 0x6f, 0x72, 0x65, 0x00
	.type		$str$9,@object
	.size		$str$9,(.L_41 - $str$9)
$str$9:
        /*00ba*/ 	.byte	0x2f, 0x72, 0x6f, 0x6f, 0x74, 0x2f, 0x2e, 0x70, 0x79, 0x65, 0x6e, 0x76, 0x2f, 0x76, 0x65, 0x72
        /*00ca*/ 	.byte	0x73, 0x69, 0x6f, 0x6e, 0x73, 0x2f, 0x33, 0x2e, 0x31, 0x33, 0x2e, 0x31, 0x32, 0x2f, 0x6c, 0x69
        /*00da*/ 	.byte	0x62, 0x2f, 0x70, 0x79, 0x74, 0x68, 0x6f, 0x6e, 0x33, 0x2e, 0x31, 0x33, 0x2f, 0x73, 0x69, 0x74
        /*00ea*/ 	.byte	0x65, 0x2d, 0x70, 0x61, 0x63, 0x6b, 0x61, 0x67, 0x65, 0x73, 0x2f, 0x74, 0x6f, 0x72, 0x63, 0x68
        /*00fa*/ 	.byte	0x2f, 0x69, 0x6e, 0x63, 0x6c, 0x75, 0x64, 0x65, 0x2f, 0x63, 0x31, 0x30, 0x2f, 0x63, 0x6f, 0x72
        /*010a*/ 	.byte	0x65, 0x2f, 0x44, 0x79, 0x6e, 0x61, 0x6d, 0x69, 0x63, 0x43, 0x61, 0x73, 0x74, 0x2e, 0x68, 0x00
.L_41:


//--------------------- .nv.global                --------------------------
	.section	.nv.global,"aw",@nobits
.nv.global:
	.type		_ZN49_INTERNAL_50dea9bf_18_UnaryLogKernels_cu_24870cf94cuda3std3__48in_placeE,@object
	.size		_ZN49_INTERNAL_50dea9bf_18_UnaryLogKernels_cu_24870cf94cuda3std3__48in_placeE,(_ZN49_INTERNAL_50dea9bf_18_UnaryLogKernels_cu_24870cf94cuda3std6ranges3__45__cpo8distanceE - _ZN49_INTERNAL_50dea9bf_18_UnaryLogKernels_cu_24870cf94cuda3std3__48in_placeE)
_ZN49_INTERNAL_50dea9bf_18_UnaryLogKernels_cu_24870cf94cuda3std3__48in_placeE:
	.zero		1
	.type		_ZN49_INTERNAL_50dea9bf_18_UnaryLogKernels_cu_24870cf94cuda3std6ranges3__45__cpo8distanceE,@object
	.size		_ZN49_INTERNAL_50dea9bf_18_UnaryLogKernels_cu_24870cf94cuda3std6ranges3__45__cpo8distanceE,(_ZN49_INTERNAL_50dea9bf_18_UnaryLogKernels_cu_24870cf94cuda3std3__45__cpo6cbeginE - _ZN49_INTERNAL_50dea9bf_18_UnaryLogKernels_cu_24870cf94cuda3std6ranges3__45__cpo8distanceE)
_ZN49_INTERNAL_50dea9bf_18_UnaryLogKernels_cu_24870cf94cuda3std6ranges3__45__cpo8distanceE:
	.zero		1
	.type		_ZN49_INTERNAL_50dea9bf_18_UnaryLogKernels_cu_24870cf94cuda3std3__45__cpo6cbeginE,@object
	.size		_ZN49_INTERNAL_50dea9bf_18_UnaryLogKernels_cu_24870cf94cuda3std3__45__cpo6cbeginE,(_ZN49_INTERNAL_50dea9bf_18_UnaryLogKernels_cu_24870cf94cuda3std6ranges3__45__cpo7advanceE - _ZN49_INTERNAL_50dea9bf_18_UnaryLogKernels_cu_24870cf94cuda3std3__45__cpo6cbeginE)
_ZN49_INTERNAL_50dea9bf_18_UnaryLogKernels_cu_24870cf94cuda3std3__45__cpo6cbeginE:
	.zero		1
	.type		_ZN49_INTERNAL_50dea9bf_18_UnaryLogKernels_cu_24870cf94cuda3std6ranges3__45__cpo7advanceE,@object
	.size		_ZN49_INTERNAL_50dea9bf_18_UnaryLogKernels_cu_24870cf94cuda3std6ranges3__45__cpo7advanceE,(_ZN49_INTERNAL_50dea9bf_18_UnaryLogKernels_cu_24870cf94cuda3std3__45__cpo7crbeginE - _ZN49_INTERNAL_50dea9bf_18_UnaryLogKernels_cu_24870cf94cuda3std6ranges3__45__cpo7advanceE)
_ZN49_INTERNAL_50dea9bf_18_UnaryLogKernels_cu_24870cf94cuda3std6ranges3__45__cpo7advanceE:
	.zero		1
	.type		_ZN49_INTERNAL_50dea9bf_18_UnaryLogKernels_cu_24870cf94cuda3std3__45__cpo7crbeginE,@object
	.size		_ZN49_INTERNAL_50dea9bf_18_UnaryLogKernels_cu_24870cf94cuda3std3__45__cpo7crbeginE,(_ZN49_INTERNAL_50dea9bf_18_UnaryLogKernels_cu_24870cf94cuda3std6ranges3__45__cpo4dataE - _ZN49_INTERNAL_50dea9bf_18_UnaryLogKernels_cu_24870cf94cuda3std3__45__cpo7crbeginE)
_ZN49_INTERNAL_50dea9bf_18_UnaryLogKernels_cu_24870cf94cuda3std3__45__cpo7crbeginE:
	.zero		1
	.type		_ZN49_INTERNAL_50dea9bf_18_UnaryLogKernels_cu_24870cf94cuda3std6ranges3__45__cpo4dataE,@object
	.size		_ZN49_INTERNAL_50dea9bf_18_UnaryLogKernels_cu_24870cf94cuda3std6ranges3__45__cpo4dataE,(_ZN49_INTERNAL_50dea9bf_18_UnaryLogKernels_cu_24870cf94cuda3std6ranges3__45__cpo5beginE - _ZN49_INTERNAL_50dea9bf_18_UnaryLogKernels_cu_24870cf94cuda3std6ranges3__45__cpo4dataE)
_ZN49_INTERNAL_50dea9bf_18_UnaryLogKernels_cu_24870cf94cuda3std6ranges3__45__cpo4dataE:
	.zero		1
	.type		_ZN49_INTERNAL_50dea9bf_18_UnaryLogKernels_cu_24870cf94cuda3std6ranges3__45__cpo5beginE,@object
	.size		_ZN49_INTERNAL_50dea9bf_18_UnaryLogKernels_cu_24870cf94cuda3std6ranges3__45__cpo5beginE,(_ZN49_INTERNAL_50dea9bf_18_UnaryLogKernels_cu_24870cf94cuda3std3__451_GLOBAL__N__50dea9bf_18_UnaryLogKernels_cu_24870cf96ignoreE - _ZN49_INTERNAL_50dea9bf_18_UnaryLogKernels_cu_24870cf94cuda3std6ranges3__45__cpo5beginE)
_ZN49_INTERNAL_50dea9bf_18_UnaryLogKernels_cu_24870cf94cuda3std6ranges3__45__cpo5beginE:
	.zero		1
	.type		_ZN49_INTERNAL_50dea9bf_18_UnaryLogKernels_cu_24870cf94cuda3std3__451_GLOBAL__N__50dea9bf_18_UnaryLogKernels_cu_24870cf96ignoreE,@object
	.size		_ZN49_INTERNAL_50dea9bf_18_UnaryLogKernels_cu_24870cf94cuda3std3__451_GLOBAL__N__50dea9bf_18_UnaryLogKernels_cu_24870cf96ignoreE,(_ZN49_INTERNAL_50dea9bf_18_UnaryLogKernels_cu_24870cf94cuda3std6ranges3__45__cpo4sizeE - _ZN49_INTERNAL_50dea9bf_18_UnaryLogKernels_cu_24870cf94cuda3std3__451_GLOBAL__N__50dea9bf_18_UnaryLogKernels_cu_24870cf96ignoreE)
_ZN49_INTERNAL_50dea9bf_18_UnaryLogKernels_cu_24870cf94cuda3std3__451_GLOBAL__N__50dea9bf_18_UnaryLogKernels_cu_24870cf96ignoreE:
	.zero		1
	.type		_ZN49_INTERNAL_50dea9bf_18_UnaryLogKernels_cu_24870cf94cuda3std6ranges3__45__cpo4sizeE,@object
	.size		_ZN49_INTERNAL_50dea9bf_18_UnaryLogKernels_cu_24870cf94cuda3std6ranges3__45__cpo4sizeE,(_ZN49_INTERNAL_50dea9bf_18_UnaryLogKernels_cu_24870cf94cuda3std3__45__cpo5beginE - _ZN49_INTERNAL_50dea9bf_18_UnaryLogKernels_cu_24870cf94cuda3std6ranges3__45__cpo4sizeE)
_ZN49_INTERNAL_50dea9bf_18_UnaryLogKernels_cu_24870cf94cuda3std6ranges3__45__cpo4sizeE:
	.zero		1
	.type		_ZN49_INTERNAL_50dea9bf_18_UnaryLogKernels_cu_24870cf94cuda3std3__45__cpo5beginE,@object
	.size		_ZN49_INTERNAL_50dea9bf_18_UnaryLogKernels_cu_24870cf94cuda3std3__45__cpo5beginE,(_ZN49_INTERNAL_50dea9bf_18_UnaryLogKernels_cu_24870cf94cuda3std6ranges3__45__cpo6cbeginE - _ZN49_INTERNAL_50dea9bf_18_UnaryLogKernels_cu_24870cf94cuda3std3__45__cpo5beginE)
_ZN49_INTERNAL_50dea9bf_18_UnaryLogKernels_cu_24870cf94cuda3std3__45__cpo5beginE:
	.zero		1
	.type		_ZN49_INTERNAL_50dea9bf_18_UnaryLogKernels_cu_24870cf94cuda3std6ranges3__45__cpo6cbeginE,@object
	.size		_ZN49_INTERNAL_50dea9bf_18_UnaryLogKernels_cu_24870cf94cuda3std6ranges3__45__cpo6cbeginE,(_ZN49_INTERNAL_50dea9bf_18_UnaryLogKernels_cu_24870cf94cuda3std3__45__cpo6rbeginE - _ZN49_INTERNAL_50dea9bf_18_UnaryLogKernels_cu_24870cf94cuda3std6ranges3__45__cpo6cbeginE)
_ZN49_INTERNAL_50dea9bf_18_UnaryLogKernels_cu_24870cf94cuda3std6ranges3__45__cpo6cbeginE:
	.zero		1
	.type		_ZN49_INTERNAL_50dea9bf_18_UnaryLogKernels_cu_24870cf94cuda3std3__45__cpo6rbeginE,@object
	.size		_ZN49_INTERNAL_50dea9bf_18_UnaryLogKernels_cu_24870cf94cuda3std3__45__cpo6rbeginE,(_ZN49_INTERNAL_50dea9bf_18_UnaryLogKernels_cu_24870cf94cuda3std6ranges3__45__cpo4nextE - _ZN49_INTERNAL_50dea9bf_18_UnaryLogKernels_cu_24870cf94cuda3std3__45__cpo6rbeginE)
_ZN49_INTERNAL_50dea9bf_18_UnaryLogKernels_cu_24870cf94cuda3std3__45__cpo6rbeginE:
	.zero		1
	.type		_ZN49_INTERNAL_50dea9bf_18_UnaryLogKernels_cu_24870cf94cuda3std6ranges3__45__cpo4nextE,@object
	.size		_ZN49_INTERNAL_50dea9bf_18_UnaryLogKernels_cu_24870cf94cuda3std6ranges3__45__cpo4nextE,(_ZN49_INTERNAL_50dea9bf_18_UnaryLogKernels_cu_24870cf94cuda3std6ranges3__45__cpo4swapE - _ZN49_INTERNAL_50dea9bf_18_UnaryLogKernels_cu_24870cf94cuda3std6ranges3__45__cpo4nextE)
_ZN49_INTERNAL_50dea9bf_18_UnaryLogKernels_cu_24870cf94cuda3std6ranges3__45__cpo4nextE:
	.zero		1
	.type		_ZN49_INTERNAL_50dea9bf_18_UnaryLogKernels_cu_24870cf94cuda3std6ranges3__45__cpo4swapE,@object
	.size		_ZN49_INTERNAL_50dea9bf_18_UnaryLogKernels_cu_24870cf94cuda3std6ranges3__45__cpo4swapE,(_ZN49_INTERNAL_50dea9bf_18_UnaryLogKernels_cu_24870cf94cuda3std3__420unreachable_sentinelE - _ZN49_INTERNAL_50dea9bf_18_UnaryLogKernels_cu_24870cf94cuda3std6ranges3__45__cpo4swapE)
_ZN49_INTERNAL_50dea9bf_18_UnaryLogKernels_cu_24870cf94cuda3std6ranges3__45__cpo4swapE:
	.zero		1
	.type		_ZN49_INTERNAL_50dea9bf_18_UnaryLogKernels_cu_24870cf94cuda3std3__420unreachable_sentinelE,@object
	.size		_ZN49_INTERNAL_50dea9bf_18_UnaryLogKernels_cu_24870cf94cuda3std3__420unreachable_sentinelE,(_ZN49_INTERNAL_50dea9bf_18_UnaryLogKernels_cu_24870cf96thrust23THRUST_300001_SM_800_NS6system6detail10sequential3seqE - _ZN49_INTERNAL_50dea9bf_18_UnaryLogKernels_cu_24870cf94cuda3std3__420unreachable_sentinelE)
_ZN49_INTERNAL_50dea9bf_18_UnaryLogKernels_cu_24870cf94cuda3std3__420unreachable_sentinelE:
	.zero		1
	.type		_ZN49_INTERNAL_50dea9bf_18_UnaryLogKernels_cu_24870cf96thrust23THRUST_300001_SM_800_NS6system6detail10sequential3seqE,@object
	.size		_ZN49_INTERNAL_50dea9bf_18_UnaryLogKernels_cu_24870cf96thrust23THRUST_300001_SM_800_NS6system6detail10sequential3seqE,(_ZN49_INTERNAL_50dea9bf_18_UnaryLogKernels_cu_24870cf94cuda3std3__45__cpo4cendE - _ZN49_INTERNAL_50dea9bf_18_UnaryLogKernels_cu_24870cf96thrust23THRUST_300001_SM_800_NS6system6detail10sequential3seqE)
_ZN49_INTERNAL_50dea9bf_18_UnaryLogKernels_cu_24870cf96thrust23THRUST_300001_SM_800_NS6system6detail10sequential3seqE:
	.zero		1
	.type		_ZN49_INTERNAL_50dea9bf_18_UnaryLogKernels_cu_24870cf94cuda3std3__45__cpo4cendE,@object
	.size		_ZN49_INTERNAL_50dea9bf_18_UnaryLogKernels_cu_24870cf94cuda3std3__45__cpo4cendE,(_ZN49_INTERNAL_50dea9bf_18_UnaryLogKernels_cu_24870cf94cuda3std6ranges3__45__cpo9iter_swapE - _ZN49_INTERNAL_50dea9bf_18_UnaryLogKernels_cu_24870cf94cuda3std3__45__cpo4cendE)
_ZN49_INTERNAL_50dea9bf_18_UnaryLogKernels_cu_24870cf94cuda3std3__45__cpo4cendE:
	.zero		1
	.type		_ZN49_INTERNAL_50dea9bf_18_UnaryLogKernels_cu_24870cf94cuda3std6ranges3__45__cpo9iter_swapE,@object
	.size		_ZN49_INTERNAL_50dea9bf_18_UnaryLogKernels_cu_24870cf94cuda3std6ranges3__45__cpo9iter_swapE,(_ZN49_INTERNAL_50dea9bf_18_UnaryLogKernels_cu_24870cf94cuda3std3__45__cpo5crendE - _ZN49_INTERNAL_50dea9bf_18_UnaryLogKernels_cu_24870cf94cuda3std6ranges3__45__cpo9iter_swapE)
_ZN49_INTERNAL_50dea9bf_18_UnaryLogKernels_cu_24870cf94cuda3std6ranges3__45__cpo9iter_swapE:
	.zero		1
	.type		_ZN49_INTERNAL_50dea9bf_18_UnaryLogKernels_cu_24870cf94cuda3std3__45__cpo5crendE,@object
	.size		_ZN49_INTERNAL_50dea9bf_18_UnaryLogKernels_cu_24870cf94cuda3std3__45__cpo5crendE,(_ZN49_INTERNAL_50dea9bf_18_UnaryLogKernels_cu_24870cf94cuda3std6ranges3__45__cpo5cdataE - _ZN49_INTERNAL_50dea9bf_18_UnaryLogKernels_cu_24870cf94cuda3std3__45__cpo5crendE)
_ZN49_INTERNAL_50dea9bf_18_UnaryLogKernels_cu_24870cf94cuda3std3__45__cpo5crendE:
	.zero		1
	.type		_ZN49_INTERNAL_50dea9bf_18_UnaryLogKernels_cu_24870cf94cuda3std6ranges3__45__cpo5cdataE,@object
	.size		_ZN49_INTERNAL_50dea9bf_18_UnaryLogKernels_cu_24870cf94cuda3std6ranges3__45__cpo5cdataE,(_ZN49_INTERNAL_50dea9bf_18_UnaryLogKernels_cu_24870cf94cuda3std6ranges3__45__cpo3endE - _ZN49_INTERNAL_50dea9bf_18_UnaryLogKernels_cu_24870cf94cuda3std6ranges3__45__cpo5cdataE)
_ZN49_INTERNAL_50dea9bf_18_UnaryLogKernels_cu_24870cf94cuda3std6ranges3__45__cpo5cdataE:
	.zero		1
	.type		_ZN49_INTERNAL_50dea9bf_18_UnaryLogKernels_cu_24870cf94cuda3std6ranges3__45__cpo3endE,@object
	.size		_ZN49_INTERNAL_50dea9bf_18_UnaryLogKernels_cu_24870cf94cuda3std6ranges3__45__cpo3endE,(_ZN49_INTERNAL_50dea9bf_18_UnaryLogKernels_cu_24870cf94cuda3std3__419piecewise_constructE - _ZN49_INTERNAL_50dea9bf_18_UnaryLogKernels_cu_24870cf94cuda3std6ranges3__45__cpo3endE)
_ZN49_INTERNAL_50dea9bf_18_UnaryLogKernels_cu_24870cf94cuda3std6ranges3__45__cpo3endE:
	.zero		1
	.type		_ZN49_INTERNAL_50dea9bf_18_UnaryLogKernels_cu_24870cf94cuda3std3__419piecewise_constructE,@object
	.size		_ZN49_INTERNAL_50dea9bf_18_UnaryLogKernels_cu_24870cf94cuda3std3__419piecewise_constructE,(_ZN49_INTERNAL_50dea9bf_18_UnaryLogKernels_cu_24870cf94cuda3std6ranges3__45__cpo5ssizeE - _ZN49_INTERNAL_50dea9bf_18_UnaryLogKernels_cu_24870cf94cuda3std3__419piecewise_constructE)
_ZN49_INTERNAL_50dea9bf_18_UnaryLogKernels_cu_24870cf94cuda3std3__419piecewise_constructE:
	.zero		1
	.type		_ZN49_INTERNAL_50dea9bf_18_UnaryLogKernels_cu_24870cf94cuda3std6ranges3__45__cpo5ssizeE,@object
	.size		_ZN49_INTERNAL_50dea9bf_18_UnaryLogKernels_cu_24870cf94cuda3std6ranges3__45__cpo5ssizeE,(_ZN49_INTERNAL_50dea9bf_18_UnaryLogKernels_cu_24870cf94cuda3std3__45__cpo3endE - _ZN49_INTERNAL_50dea9bf_18_UnaryLogKernels_cu_24870cf94cuda3std6ranges3__45__cpo5ssizeE)
_ZN49_INTERNAL_50dea9bf_18_UnaryLogKernels_cu_24870cf94cuda3std6ranges3__45__cpo5ssizeE:
	.zero		1
	.type		_ZN49_INTERNAL_50dea9bf_18_UnaryLogKernels_cu_24870cf94cuda3std3__45__cpo3endE,@object
	.size		_ZN49_INTERNAL_50dea9bf_18_UnaryLogKernels_cu_24870cf94cuda3std3__45__cpo3endE,(_ZN49_INTERNAL_50dea9bf_18_UnaryLogKernels_cu_24870cf94cuda3std6ranges3__45__cpo4cendE - _ZN49_INTERNAL_50dea9bf_18_UnaryLogKernels_cu_24870cf94cuda3std3__45__cpo3endE)
_ZN49_INTERNAL_50dea9bf_18_UnaryLogKernels_cu_24870cf94cuda3std3__45__cpo3endE:
	.zero		1
	.type		_ZN49_INTERNAL_50dea9bf_18_UnaryLogKernels_cu_24870cf94cuda3std6ranges3__45__cpo4cendE,@object
	.size		_ZN49_INTERNAL_50dea9bf_18_UnaryLogKernels_cu_24870cf94cuda3std6ranges3__45__cpo4cendE,(_ZN49_INTERNAL_50dea9bf_18_UnaryLogKernels_cu_24870cf94cuda3std3__45__cpo4rendE - _ZN49_INTERNAL_50dea9bf_18_UnaryLogKernels_cu_24870cf94cuda3std6ranges3__45__cpo4cendE)
_ZN49_INTERNAL_50dea9bf_18_UnaryLogKernels_cu_24870cf94cuda3std6ranges3__45__cpo4cendE:
	.zero		1
	.type		_ZN49_INTERNAL_50dea9bf_18_UnaryLogKernels_cu_24870cf94cuda3std3__45__cpo4rendE,@object
	.size		_ZN49_INTERNAL_50dea9bf_18_UnaryLogKernels_cu_24870cf94cuda3std3__45__cpo4rendE,(_ZN49_INTERNAL_50dea9bf_18_UnaryLogKernels_cu_24870cf94cuda3std6ranges3__45__cpo4prevE - _ZN49_INTERNAL_50dea9bf_18_UnaryLogKernels_cu_24870cf94cuda3std3__45__cpo4rendE)
_ZN49_INTERNAL_50dea9bf_18_UnaryLogKernels_cu_24870cf94cuda3std3__45__cpo4rendE:
	.zero		1
	.type		_ZN49_INTERNAL_50dea9bf_18_UnaryLogKernels_cu_24870cf94cuda3std6ranges3__45__cpo4prevE,@object
	.size		_ZN49_INTERNAL_50dea9bf_18_UnaryLogKernels_cu_24870cf94cuda3std6ranges3__45__cpo4prevE,(_ZN49_INTERNAL_50dea9bf_18_UnaryLogKernels_cu_24870cf94cuda3std6ranges3__45__cpo9iter_moveE - _ZN49_INTERNAL_50dea9bf_18_UnaryLogKernels_cu_24870cf94cuda3std6ranges3__45__cpo4prevE)
_ZN49_INTERNAL_50dea9bf_18_UnaryLogKernels_cu_24870cf94cuda3std6ranges3__45__cpo4prevE:
	.zero		1
	.type		_ZN49_INTERNAL_50dea9bf_18_UnaryLogKernels_cu_24870cf94cuda3std6ranges3__45__cpo9iter_moveE,@object
	.size		_ZN49_INTERNAL_50dea9bf_18_UnaryLogKernels_cu_24870cf94cuda3std6ranges3__45__cpo9iter_moveE,(.L_25 - _ZN49_INTERNAL_50dea9bf_18_UnaryLogKernels_cu_24870cf94cuda3std6ranges3__45__cpo9iter_moveE)
_ZN49_INTERNAL_50dea9bf_18_UnaryLogKernels_cu_24870cf94cuda3std6ranges3__45__cpo9iter_moveE:
	.zero		1
.L_25:


//--------------------- SYMBOLS --------------------------

	.type		__assertfail,@function
